	.target	sm_103a

	.elftype	@"ET_EXEC"


//--------------------- .note.nv.tkinfo           --------------------------
	.section	.note.nv.tkinfo,"",@"SHT_NOTE"
	.sectionflags	@"SHF_NOTE_NV_TKINFO"
	.tkinfo
        /*0018*/ 	.word	0x00000002
        /*0030*/ 	.string	""
        /*0030*/ 	.string	"ptxas"
        /*0030*/ 	.string	"Cuda compilation tools, release 13.0, V13.0.88"
        /*0030*/ 	.string	"Build cuda_13.0.r13.0/compiler.36424714_0"
        /*0030*/ 	.string	"-arch sm_103a -m 64 "



//--------------------- .note.nv.cuinfo           --------------------------
	.section	.note.nv.cuinfo,"",@"SHT_NOTE"
	.sectionflags	@"SHF_NOTE_NV_CUINFO"
        /*0018*/ 	.short	0x0002
        /*001a*/ 	.short	0x0067
        /*001c*/ 	.short	0x0082
	.zero		2


//--------------------- .nv.info                  --------------------------
	.section	.nv.info,"",@"SHT_CUDA_INFO"
	.align	4


	//----- nvinfo : EIATTR_REGCOUNT
	.align		4
        /*0000*/ 	.byte	0x04, 0x2f
        /*0002*/ 	.short	(.L_15 - .L_14)
	.align		4
.L_14:
        /*0004*/ 	.word	index@(_ZN4mmha33masked_multihead_attention_kernelIfLi32ELi32ELi4ELi8ELi64ELb0ELb0EEEv26Multihead_attention_paramsIT_XT5_EE)
        /*0008*/ 	.word	0x00000038


	//----- nvinfo : EIATTR_FRAME_SIZE
	.align		4
.L_15:
        /*000c*/ 	.byte	0x04, 0x11
        /*000e*/ 	.short	(.L_17 - .L_16)
	.align		4
.L_16:
        /*0010*/ 	.word	index@(_ZN4mmha33masked_multihead_attention_kernelIfLi32ELi32ELi4ELi8ELi64ELb0ELb0EEEv26Multihead_attention_paramsIT_XT5_EE)
        /*0014*/ 	.word	0x00000000


	//----- nvinfo : EIATTR_REGCOUNT
	.align		4
.L_17:
        /*0018*/ 	.byte	0x04, 0x2f
        /*001a*/ 	.short	(.L_19 - .L_18)
	.align		4
.L_18:
        /*001c*/ 	.word	index@(_ZN4mmha33masked_multihead_attention_kernelIfLi32ELi32ELi2ELi8ELi128ELb0ELb0EEEv26Multihead_attention_paramsIT_XT5_EE)
        /*0020*/ 	.word	0x00000040


	//----- nvinfo : EIATTR_FRAME_SIZE
	.align		4
.L_19:
        /*0024*/ 	.byte	0x04, 0x11
        /*0026*/ 	.short	(.L_21 - .L_20)
	.align		4
.L_20:
        /*0028*/ 	.word	index@(_ZN4mmha33masked_multihead_attention_kernelIfLi32ELi32ELi2ELi8ELi128ELb0ELb0EEEv26Multihead_attention_paramsIT_XT5_EE)
        /*002c*/ 	.word	0x00000000


	//----- nvinfo : EIATTR_REGCOUNT
	.align		4
.L_21:
        /*0030*/ 	.byte	0x04, 0x2f
        /*0032*/ 	.short	(.L_23 - .L_22)
	.align		4
.L_22:
        /*0034*/ 	.word	index@(_ZN4mmha33masked_multihead_attention_kernelIfLi32ELi32ELi1ELi8ELi256ELb0ELb0EEEv26Multihead_attention_paramsIT_XT5_EE)
        /*0038*/ 	.word	0x00000060


	//----- nvinfo : EIATTR_FRAME_SIZE
	.align		4
.L_23:
        /*003c*/ 	.byte	0x04, 0x11
        /*003e*/ 	.short	(.L_25 - .L_24)
	.align		4
.L_24:
        /*0040*/ 	.word	index@(_ZN4mmha33masked_multihead_attention_kernelIfLi32ELi32ELi1ELi8ELi256ELb0ELb0EEEv26Multihead_attention_paramsIT_XT5_EE)
        /*0044*/ 	.word	0x00000000


	//----- nvinfo : EIATTR_REGCOUNT
	.align		4
.L_25:
        /*0048*/ 	.byte	0x04, 0x2f
        /*004a*/ 	.short	(.L_27 - .L_26)
	.align		4
.L_26:
        /*004c*/ 	.word	index@(_ZN4mmha33masked_multihead_attention_kernelIfLi32ELi32ELi4ELi8ELi64ELb0ELb1EEEv26Multihead_attention_paramsIT_XT5_EE)
        /*0050*/ 	.word	0x00000038


	//----- nvinfo : EIATTR_FRAME_SIZE
	.align		4
.L_27:
        /*0054*/ 	.byte	0x04, 0x11
        /*0056*/ 	.short	(.L_29 - .L_28)
	.align		4
.L_28:
        /*0058*/ 	.word	index@(_ZN4mmha33masked_multihead_attention_kernelIfLi32ELi32ELi4ELi8ELi64ELb0ELb1EEEv26Multihead_attention_paramsIT_XT5_EE)
        /*005c*/ 	.word	0x00000000


	//----- nvinfo : EIATTR_REGCOUNT
	.align		4
.L_29:
        /*0060*/ 	.byte	0x04, 0x2f
        /*0062*/ 	.short	(.L_31 - .L_30)
	.align		4
.L_30:
        /*0064*/ 	.word	index@(_ZN4mmha33masked_multihead_attention_kernelIfLi32ELi32ELi2ELi8ELi128ELb0ELb1EEEv26Multihead_attention_paramsIT_XT5_EE)
        /*0068*/ 	.word	0x00000040


	//----- nvinfo : EIATTR_FRAME_SIZE
	.align		4
.L_31:
        /*006c*/ 	.byte	0x04, 0x11
        /*006e*/ 	.short	(.L_33 - .L_32)
	.align		4
.L_32:
        /*0070*/ 	.word	index@(_ZN4mmha33masked_multihead_attention_kernelIfLi32ELi32ELi2ELi8ELi128ELb0ELb1EEEv26Multihead_attention_paramsIT_XT5_EE)
        /*0074*/ 	.word	0x00000000


	//----- nvinfo : EIATTR_REGCOUNT
	.align		4
.L_33:
        /*0078*/ 	.byte	0x04, 0x2f
        /*007a*/ 	.short	(.L_35 - .L_34)
	.align		4
.L_34:
        /*007c*/ 	.word	index@(_ZN4mmha33masked_multihead_attention_kernelIfLi32ELi32ELi1ELi8ELi256ELb0ELb1EEEv26Multihead_attention_paramsIT_XT5_EE)
        /*0080*/ 	.word	0x0000005e


	//----- nvinfo : EIATTR_FRAME_SIZE
	.align		4
.L_35:
        /*0084*/ 	.byte	0x04, 0x11
        /*0086*/ 	.short	(.L_37 - .L_36)
	.align		4
.L_36:
        /*0088*/ 	.word	index@(_ZN4mmha33masked_multihead_attention_kernelIfLi32ELi32ELi1ELi8ELi256ELb0ELb1EEEv26Multihead_attention_paramsIT_XT5_EE)
        /*008c*/ 	.word	0x00000000


	//----- nvinfo : EIATTR_REGCOUNT
	.align		4
.L_37:
        /*0090*/ 	.byte	0x04, 0x2f
        /*0092*/ 	.short	(.L_39 - .L_38)
	.align		4
.L_38:
        /*0094*/ 	.word	index@(_ZN4mmha33masked_multihead_attention_kernelItLi32ELi32ELi4ELi4ELi64ELb0ELb0EEEv26Multihead_attention_paramsIT_XT5_EE)
        /*0098*/ 	.word	0x00000033


	//----- nvinfo : EIATTR_FRAME_SIZE
	.align		4
.L_39:
        /*009c*/ 	.byte	0x04, 0x11
        /*009e*/ 	.short	(.L_41 - .L_40)
	.align		4
.L_40:
        /*00a0*/ 	.word	index@(_ZN4mmha33masked_multihead_attention_kernelItLi32ELi32ELi4ELi4ELi64ELb0ELb0EEEv26Multihead_attention_paramsIT_XT5_EE)
        /*00a4*/ 	.word	0x00000000


	//----- nvinfo : EIATTR_REGCOUNT
	.align		4
.L_41:
        /*00a8*/ 	.byte	0x04, 0x2f
        /*00aa*/ 	.short	(.L_43 - .L_42)
	.align		4
.L_42:
        /*00ac*/ 	.word	index@(_ZN4mmha33masked_multihead_attention_kernelItLi32ELi32ELi2ELi4ELi128ELb0ELb0EEEv26Multihead_attention_paramsIT_XT5_EE)
        /*00b0*/ 	.word	0x00000030


	//----- nvinfo : EIATTR_FRAME_SIZE
	.align		4
.L_43:
        /*00b4*/ 	.byte	0x04, 0x11
        /*00b6*/ 	.short	(.L_45 - .L_44)
	.align		4
.L_44:
        /*00b8*/ 	.word	index@(_ZN4mmha33masked_multihead_attention_kernelItLi32ELi32ELi2ELi4ELi128ELb0ELb0EEEv26Multihead_attention_paramsIT_XT5_EE)
        /*00bc*/ 	.word	0x00000000


	//----- nvinfo : EIATTR_REGCOUNT
	.align		4
.L_45:
        /*00c0*/ 	.byte	0x04, 0x2f
        /*00c2*/ 	.short	(.L_47 - .L_46)
	.align		4
.L_46:
        /*00c4*/ 	.word	index@(_ZN4mmha33masked_multihead_attention_kernelItLi32ELi32ELi1ELi4ELi256ELb0ELb0EEEv26Multihead_attention_paramsIT_XT5_EE)
        /*00c8*/ 	.word	0x00000040


	//----- nvinfo : EIATTR_FRAME_SIZE
	.align		4
.L_47:
        /*00cc*/ 	.byte	0x04, 0x11
        /*00ce*/ 	.short	(.L_49 - .L_48)
	.align		4
.L_48:
        /*00d0*/ 	.word	index@(_ZN4mmha33masked_multihead_attention_kernelItLi32ELi32ELi1ELi4ELi256ELb0ELb0EEEv26Multihead_attention_paramsIT_XT5_EE)
        /*00d4*/ 	.word	0x00000000


	//----- nvinfo : EIATTR_REGCOUNT
	.align		4
.L_49:
        /*00d8*/ 	.byte	0x04, 0x2f
        /*00da*/ 	.short	(.L_51 - .L_50)
	.align		4
.L_50:
        /*00dc*/ 	.word	index@(_ZN4mmha33masked_multihead_attention_kernelItLi32ELi32ELi4ELi4ELi64ELb0ELb1EEEv26Multihead_attention_paramsIT_XT5_EE)
        /*00e0*/ 	.word	0x00000030


	//----- nvinfo : EIATTR_FRAME_SIZE
	.align		4
.L_51:
        /*00e4*/ 	.byte	0x04, 0x11
        /*00e6*/ 	.short	(.L_53 - .L_52)
	.align		4
.L_52:
        /*00e8*/ 	.word	index@(_ZN4mmha33masked_multihead_attention_kernelItLi32ELi32ELi4ELi4ELi64ELb0ELb1EEEv26Multihead_attention_paramsIT_XT5_EE)
        /*00ec*/ 	.word	0x00000000


	//----- nvinfo : EIATTR_REGCOUNT
	.align		4
.L_53:
        /*00f0*/ 	.byte	0x04, 0x2f
        /*00f2*/ 	.short	(.L_55 - .L_54)
	.align		4
.L_54:
        /*00f4*/ 	.word	index@(_ZN4mmha33masked_multihead_attention_kernelItLi32ELi32ELi2ELi4ELi128ELb0ELb1EEEv26Multihead_attention_paramsIT_XT5_EE)
        /*00f8*/ 	.word	0x00000030


	//----- nvinfo : EIATTR_FRAME_SIZE
	.align		4
.L_55:
        /*00fc*/ 	.byte	0x04, 0x11
        /*00fe*/ 	.short	(.L_57 - .L_56)
	.align		4
.L_56:
        /*0100*/ 	.word	index@(_ZN4mmha33masked_multihead_attention_kernelItLi32ELi32ELi2ELi4ELi128ELb0ELb1EEEv26Multihead_attention_paramsIT_XT5_EE)
        /*0104*/ 	.word	0x00000000


	//----- nvinfo : EIATTR_REGCOUNT
	.align		4
.L_57:
        /*0108*/ 	.byte	0x04, 0x2f
        /*010a*/ 	.short	(.L_59 - .L_58)
	.align		4
.L_58:
        /*010c*/ 	.word	index@(_ZN4mmha33masked_multihead_attention_kernelItLi32ELi32ELi1ELi4ELi256ELb0ELb1EEEv26Multihead_attention_paramsIT_XT5_EE)
        /*0110*/ 	.word	0x00000046


	//----- nvinfo : EIATTR_FRAME_SIZE
	.align		4
.L_59:
        /*0114*/ 	.byte	0x04, 0x11
        /*0116*/ 	.short	(.L_61 - .L_60)
	.align		4
.L_60:
        /*0118*/ 	.word	index@(_ZN4mmha33masked_multihead_attention_kernelItLi32ELi32ELi1ELi4ELi256ELb0ELb1EEEv26Multihead_attention_paramsIT_XT5_EE)
        /*011c*/ 	.word	0x00000000


	//----- nvinfo : EIATTR_REGCOUNT
	.align		4
.L_61:
        /*0120*/ 	.byte	0x04, 0x2f
        /*0122*/ 	.short	(.L_63 - .L_62)
	.align		4
.L_62:
        /*0124*/ 	.word	index@(_ZN4mmha33masked_multihead_attention_kernelIfLi32ELi32ELi4ELi8ELi64ELb1ELb0EEEv26Multihead_attention_paramsIT_XT5_EE)
        /*0128*/ 	.word	0x00000040


	//----- nvinfo : EIATTR_FRAME_SIZE
	.align		4
.L_63:
        /*012c*/ 	.byte	0x04, 0x11
        /*012e*/ 	.short	(.L_65 - .L_64)
	.align		4
.L_64:
        /*0130*/ 	.word	index@(_ZN4mmha33masked_multihead_attention_kernelIfLi32ELi32ELi4ELi8ELi64ELb1ELb0EEEv26Multihead_attention_paramsIT_XT5_EE)
        /*0134*/ 	.word	0x00000000


	//----- nvinfo : EIATTR_REGCOUNT
	.align		4
.L_65:
        /*0138*/ 	.byte	0x04, 0x2f
        /*013a*/ 	.short	(.L_67 - .L_66)
	.align		4
.L_66:
        /*013c*/ 	.word	index@(_ZN4mmha33masked_multihead_attention_kernelIfLi32ELi32ELi2ELi8ELi128ELb1ELb0EEEv26Multihead_attention_paramsIT_XT5_EE)
        /*0140*/ 	.word	0x00000050


	//----- nvinfo : EIATTR_FRAME_SIZE
	.align		4
.L_67:
        /*0144*/ 	.byte	0x04, 0x11
        /*0146*/ 	.short	(.L_69 - .L_68)
	.align		4
.L_68:
        /*0148*/ 	.word	index@(_ZN4mmha33masked_multihead_attention_kernelIfLi32ELi32ELi2ELi8ELi128ELb1ELb0EEEv26Multihead_attention_paramsIT_XT5_EE)
        /*014c*/ 	.word	0x00000000


	//----- nvinfo : EIATTR_REGCOUNT
	.align		4
.L_69:
        /*0150*/ 	.byte	0x04, 0x2f
        /*0152*/ 	.short	(.L_71 - .L_70)
	.align		4
.L_70:
        /*0154*/ 	.word	index@(_ZN4mmha33masked_multihead_attention_kernelIfLi32ELi32ELi1ELi8ELi256ELb1ELb0EEEv26Multihead_attention_paramsIT_XT5_EE)
        /*0158*/ 	.word	0x00000080


	//----- nvinfo : EIATTR_FRAME_SIZE
	.align		4
.L_71:
        /*015c*/ 	.byte	0x04, 0x11
        /*015e*/ 	.short	(.L_73 - .L_72)
	.align		4
.L_72:
        /*0160*/ 	.word	index@(_ZN4mmha33masked_multihead_attention_kernelIfLi32ELi32ELi1ELi8ELi256ELb1ELb0EEEv26Multihead_attention_paramsIT_XT5_EE)
        /*0164*/ 	.word	0x00000000


	//----- nvinfo : EIATTR_REGCOUNT
	.align		4
.L_73:
        /*0168*/ 	.byte	0x04, 0x2f
        /*016a*/ 	.short	(.L_75 - .L_74)
	.align		4
.L_74:
        /*016c*/ 	.word	index@(_ZN4mmha33masked_multihead_attention_kernelIfLi32ELi32ELi4ELi8ELi64ELb1ELb1EEEv26Multihead_attention_paramsIT_XT5_EE)
        /*0170*/ 	.word	0x00000040


	//----- nvinfo : EIATTR_FRAME_SIZE
	.align		4
.L_75:
        /*0174*/ 	.byte	0x04, 0x11
        /*0176*/ 	.short	(.L_77 - .L_76)
	.align		4
.L_76:
        /*0178*/ 	.word	index@(_ZN4mmha33masked_multihead_attention_kernelIfLi32ELi32ELi4ELi8ELi64ELb1ELb1EEEv26Multihead_attention_paramsIT_XT5_EE)
        /*017c*/ 	.word	0x00000000


	//----- nvinfo : EIATTR_REGCOUNT
	.align		4
.L_77:
        /*0180*/ 	.byte	0x04, 0x2f
        /*0182*/ 	.short	(.L_79 - .L_78)
	.align		4
.L_78:
        /*0184*/ 	.word	index@(_ZN4mmha33masked_multihead_attention_kernelIfLi32ELi32ELi2ELi8ELi128ELb1ELb1EEEv26Multihead_attention_paramsIT_XT5_EE)
        /*0188*/ 	.word	0x00000050


	//----- nvinfo : EIATTR_FRAME_SIZE
	.align		4
.L_79:
        /*018c*/ 	.byte	0x04, 0x11
        /*018e*/ 	.short	(.L_81 - .L_80)
	.align		4
.L_80:
        /*0190*/ 	.word	index@(_ZN4mmha33masked_multihead_attention_kernelIfLi32ELi32ELi2ELi8ELi128ELb1ELb1EEEv26Multihead_attention_paramsIT_XT5_EE)
        /*0194*/ 	.word	0x00000000


	//----- nvinfo : EIATTR_REGCOUNT
	.align		4
.L_81:
        /*0198*/ 	.byte	0x04, 0x2f
        /*019a*/ 	.short	(.L_83 - .L_82)
	.align		4
.L_82:
        /*019c*/ 	.word	index@(_ZN4mmha33masked_multihead_attention_kernelIfLi32ELi32ELi1ELi8ELi256ELb1ELb1EEEv26Multihead_attention_paramsIT_XT5_EE)
        /*01a0*/ 	.word	0x00000080


	//----- nvinfo : EIATTR_FRAME_SIZE
	.align		4
.L_83:
        /*01a4*/ 	.byte	0x04, 0x11
        /*01a6*/ 	.short	(.L_85 - .L_84)
	.align		4
.L_84:
        /*01a8*/ 	.word	index@(_ZN4mmha33masked_multihead_attention_kernelIfLi32ELi32ELi1ELi8ELi256ELb1ELb1EEEv26Multihead_attention_paramsIT_XT5_EE)
        /*01ac*/ 	.word	0x00000000


	//----- nvinfo : EIATTR_REGCOUNT
	.align		4
.L_85:
        /*01b0*/ 	.byte	0x04, 0x2f
        /*01b2*/ 	.short	(.L_87 - .L_86)
	.align		4
.L_86:
        /*01b4*/ 	.word	index@(_ZN4mmha33masked_multihead_attention_kernelItLi32ELi32ELi4ELi4ELi64ELb1ELb0EEEv26Multihead_attention_paramsIT_XT5_EE)
        /*01b8*/ 	.word	0x00000030


	//----- nvinfo : EIATTR_FRAME_SIZE
	.align		4
.L_87:
        /*01bc*/ 	.byte	0x04, 0x11
        /*01be*/ 	.short	(.L_89 - .L_88)
	.align		4
.L_88:
        /*01c0*/ 	.word	index@(_ZN4mmha33masked_multihead_attention_kernelItLi32ELi32ELi4ELi4ELi64ELb1ELb0EEEv26Multihead_attention_paramsIT_XT5_EE)
        /*01c4*/ 	.word	0x00000000


	//----- nvinfo : EIATTR_REGCOUNT
	.align		4
.L_89:
        /*01c8*/ 	.byte	0x04, 0x2f
        /*01ca*/ 	.short	(.L_91 - .L_90)
	.align		4
.L_90:
        /*01cc*/ 	.word	index@(_ZN4mmha33masked_multihead_attention_kernelItLi32ELi32ELi2ELi4ELi128ELb1ELb0EEEv26Multihead_attention_paramsIT_XT5_EE)
        /*01d0*/ 	.word	0x00000037


	//----- nvinfo : EIATTR_FRAME_SIZE
	.align		4
.L_91:
        /*01d4*/ 	.byte	0x04, 0x11
        /*01d6*/ 	.short	(.L_93 - .L_92)
	.align		4
.L_92:
        /*01d8*/ 	.word	index@(_ZN4mmha33masked_multihead_attention_kernelItLi32ELi32ELi2ELi4ELi128ELb1ELb0EEEv26Multihead_attention_paramsIT_XT5_EE)
        /*01dc*/ 	.word	0x00000000


	//----- nvinfo : EIATTR_REGCOUNT
	.align		4
.L_93:
        /*01e0*/ 	.byte	0x04, 0x2f
        /*01e2*/ 	.short	(.L_95 - .L_94)
	.align		4
.L_94:
        /*01e4*/ 	.word	index@(_ZN4mmha33masked_multihead_attention_kernelItLi32ELi32ELi1ELi4ELi256ELb1ELb0EEEv26Multihead_attention_paramsIT_XT5_EE)
        /*01e8*/ 	.word	0x00000046


	//----- nvinfo : EIATTR_FRAME_SIZE
	.align		4
.L_95:
        /*01ec*/ 	.byte	0x04, 0x11
        /*01ee*/ 	.short	(.L_97 - .L_96)
	.align		4
.L_96:
        /*01f0*/ 	.word	index@(_ZN4mmha33masked_multihead_attention_kernelItLi32ELi32ELi1ELi4ELi256ELb1ELb0EEEv26Multihead_attention_paramsIT_XT5_EE)
        /*01f4*/ 	.word	0x00000000


	//----- nvinfo : EIATTR_REGCOUNT
	.align		4
.L_97:
        /*01f8*/ 	.byte	0x04, 0x2f
        /*01fa*/ 	.short	(.L_99 - .L_98)
	.align		4
.L_98:
        /*01fc*/ 	.word	index@(_ZN4mmha33masked_multihead_attention_kernelItLi32ELi32ELi4ELi4ELi64ELb1ELb1EEEv26Multihead_attention_paramsIT_XT5_EE)
        /*0200*/ 	.word	0x00000030


	//----- nvinfo : EIATTR_FRAME_SIZE
	.align		4
.L_99:
        /*0204*/ 	.byte	0x04, 0x11
        /*0206*/ 	.short	(.L_101 - .L_100)
	.align		4
.L_100:
        /*0208*/ 	.word	index@(_ZN4mmha33masked_multihead_attention_kernelItLi32ELi32ELi4ELi4ELi64ELb1ELb1EEEv26Multihead_attention_paramsIT_XT5_EE)
        /*020c*/ 	.word	0x00000000


	//----- nvinfo : EIATTR_REGCOUNT
	.align		4
.L_101:
        /*0210*/ 	.byte	0x04, 0x2f
        /*0212*/ 	.short	(.L_103 - .L_102)
	.align		4
.L_102:
        /*0214*/ 	.word	index@(_ZN4mmha33masked_multihead_attention_kernelItLi32ELi32ELi2ELi4ELi128ELb1ELb1EEEv26Multihead_attention_paramsIT_XT5_EE)
        /*0218*/ 	.word	0x00000037


	//----- nvinfo : EIATTR_FRAME_SIZE
	.align		4
.L_103:
        /*021c*/ 	.byte	0x04, 0x11
        /*021e*/ 	.short	(.L_105 - .L_104)
	.align		4
.L_104:
        /*0220*/ 	.word	index@(_ZN4mmha33masked_multihead_attention_kernelItLi32ELi32ELi2ELi4ELi128ELb1ELb1EEEv26Multihead_attention_paramsIT_XT5_EE)
        /*0224*/ 	.word	0x00000000


	//----- nvinfo : EIATTR_REGCOUNT
	.align		4
.L_105:
        /*0228*/ 	.byte	0x04, 0x2f
        /*022a*/ 	.short	(.L_107 - .L_106)
	.align		4
.L_106:
        /*022c*/ 	.word	index@(_ZN4mmha33masked_multihead_attention_kernelItLi32ELi32ELi1ELi4ELi256ELb1ELb1EEEv26Multihead_attention_paramsIT_XT5_EE)
        /*0230*/ 	.word	0x00000048


	//----- nvinfo : EIATTR_FRAME_SIZE
	.align		4
.L_107:
        /*0234*/ 	.byte	0x04, 0x11
        /*0236*/ 	.short	(.L_109 - .L_108)
	.align		4
.L_108:
        /*0238*/ 	.word	index@(_ZN4mmha33masked_multihead_attention_kernelItLi32ELi32ELi1ELi4ELi256ELb1ELb1EEEv26Multihead_attention_paramsIT_XT5_EE)
        /*023c*/ 	.word	0x00000000


	//----- nvinfo : EIATTR_MIN_STACK_SIZE
	.align		4
.L_109:
        /*0240*/ 	.byte	0x04, 0x12
        /*0242*/ 	.short	(.L_111 - .L_110)
	.align		4
.L_110:
        /*0244*/ 	.word	index@(_ZN4mmha33masked_multihead_attention_kernelItLi32ELi32ELi1ELi4ELi256ELb1ELb1EEEv26Multihead_attention_paramsIT_XT5_EE)
        /*0248*/ 	.word	0x00000000


	//----- nvinfo : EIATTR_MIN_STACK_SIZE
	.align		4
.L_111:
        /*024c*/ 	.byte	0x04, 0x12
        /*024e*/ 	.short	(.L_113 - .L_112)
	.align		4
.L_112:
        /*0250*/ 	.word	index@(_ZN4mmha33masked_multihead_attention_kernelItLi32ELi32ELi2ELi4ELi128ELb1ELb1EEEv26Multihead_attention_paramsIT_XT5_EE)
        /*0254*/ 	.word	0x00000000


	//----- nvinfo : EIATTR_MIN_STACK_SIZE
	.align		4
.L_113:
        /*0258*/ 	.byte	0x04, 0x12
        /*025a*/ 	.short	(.L_115 - .L_114)
	.align		4
.L_114:
        /*025c*/ 	.word	index@(_ZN4mmha33masked_multihead_attention_kernelItLi32ELi32ELi4ELi4ELi64ELb1ELb1EEEv26Multihead_attention_paramsIT_XT5_EE)
        /*0260*/ 	.word	0x00000000


	//----- nvinfo : EIATTR_MIN_STACK_SIZE
	.align		4
.L_115:
        /*0264*/ 	.byte	0x04, 0x12
        /*0266*/ 	.short	(.L_117 - .L_116)
	.align		4
.L_116:
        /*0268*/ 	.word	index@(_ZN4mmha33masked_multihead_attention_kernelItLi32ELi32ELi1ELi4ELi256ELb1ELb0EEEv26Multihead_attention_paramsIT_XT5_EE)
        /*026c*/ 	.word	0x00000000


	//----- nvinfo : EIATTR_MIN_STACK_SIZE
	.align		4
.L_117:
        /*0270*/ 	.byte	0x04, 0x12
        /*0272*/ 	.short	(.L_119 - .L_118)
	.align		4
.L_118:
        /*0274*/ 	.word	index@(_ZN4mmha33masked_multihead_attention_kernelItLi32ELi32ELi2ELi4ELi128ELb1ELb0EEEv26Multihead_attention_paramsIT_XT5_EE)
        /*0278*/ 	.word	0x00000000


	//----- nvinfo : EIATTR_MIN_STACK_SIZE
	.align		4
.L_119:
        /*027c*/ 	.byte	0x04, 0x12
        /*027e*/ 	.short	(.L_121 - .L_120)
	.align		4
.L_120:
        /*0280*/ 	.word	index@(_ZN4mmha33masked_multihead_attention_kernelItLi32ELi32ELi4ELi4ELi64ELb1ELb0EEEv26Multihead_attention_paramsIT_XT5_EE)
        /*0284*/ 	.word	0x00000000


	//----- nvinfo : EIATTR_MIN_STACK_SIZE
	.align		4
.L_121:
        /*0288*/ 	.byte	0x04, 0x12
        /*028a*/ 	.short	(.L_123 - .L_122)
	.align		4
.L_122:
        /*028c*/ 	.word	index@(_ZN4mmha33masked_multihead_attention_kernelIfLi32ELi32ELi1ELi8ELi256ELb1ELb1EEEv26Multihead_attention_paramsIT_XT5_EE)
        /*0290*/ 	.word	0x00000000


	//----- nvinfo : EIATTR_MIN_STACK_SIZE
	.align		4
.L_123:
        /*0294*/ 	.byte	0x04, 0x12
        /*0296*/ 	.short	(.L_125 - .L_124)
	.align		4
.L_124:
        /*0298*/ 	.word	index@(_ZN4mmha33masked_multihead_attention_kernelIfLi32ELi32ELi2ELi8ELi128ELb1ELb1EEEv26Multihead_attention_paramsIT_XT5_EE)
        /*029c*/ 	.word	0x00000000


	//----- nvinfo : EIATTR_MIN_STACK_SIZE
	.align		4
.L_125:
        /*02a0*/ 	.byte	0x04, 0x12
        /*02a2*/ 	.short	(.L_127 - .L_126)
	.align		4
.L_126:
        /*02a4*/ 	.word	index@(_ZN4mmha33masked_multihead_attention_kernelIfLi32ELi32ELi4ELi8ELi64ELb1ELb1EEEv26Multihead_attention_paramsIT_XT5_EE)
        /*02a8*/ 	.word	0x00000000


	//----- nvinfo : EIATTR_MIN_STACK_SIZE
	.align		4
.L_127:
        /*02ac*/ 	.byte	0x04, 0x12
        /*02ae*/ 	.short	(.L_129 - .L_128)
	.align		4
.L_128:
        /*02b0*/ 	.word	index@(_ZN4mmha33masked_multihead_attention_kernelIfLi32ELi32ELi1ELi8ELi256ELb1ELb0EEEv26Multihead_attention_paramsIT_XT5_EE)
        /*02b4*/ 	.word	0x00000000


	//----- nvinfo : EIATTR_MIN_STACK_SIZE
	.align		4
.L_129:
        /*02b8*/ 	.byte	0x04, 0x12
        /*02ba*/ 	.short	(.L_131 - .L_130)
	.align		4
.L_130:
        /*02bc*/ 	.word	index@(_ZN4mmha33masked_multihead_attention_kernelIfLi32ELi32ELi2ELi8ELi128ELb1ELb0EEEv26Multihead_attention_paramsIT_XT5_EE)
        /*02c0*/ 	.word	0x00000000


	//----- nvinfo : EIATTR_MIN_STACK_SIZE
	.align		4
.L_131:
        /*02c4*/ 	.byte	0x04, 0x12
        /*02c6*/ 	.short	(.L_133 - .L_132)
	.align		4
.L_132:
        /*02c8*/ 	.word	index@(_ZN4mmha33masked_multihead_attention_kernelIfLi32ELi32ELi4ELi8ELi64ELb1ELb0EEEv26Multihead_attention_paramsIT_XT5_EE)
        /*02cc*/ 	.word	0x00000000


	//----- nvinfo : EIATTR_MIN_STACK_SIZE
	.align		4
.L_133:
        /*02d0*/ 	.byte	0x04, 0x12
        /*02d2*/ 	.short	(.L_135 - .L_134)
	.align		4
.L_134:
        /*02d4*/ 	.word	index@(_ZN4mmha33masked_multihead_attention_kernelItLi32ELi32ELi1ELi4ELi256ELb0ELb1EEEv26Multihead_attention_paramsIT_XT5_EE)
        /*02d8*/ 	.word	0x00000000


	//----- nvinfo : EIATTR_MIN_STACK_SIZE
	.align		4
.L_135:
        /*02dc*/ 	.byte	0x04, 0x12
        /*02de*/ 	.short	(.L_137 - .L_136)
	.align		4
.L_136:
        /*02e0*/ 	.word	index@(_ZN4mmha33masked_multihead_attention_kernelItLi32ELi32ELi2ELi4ELi128ELb0ELb1EEEv26Multihead_attention_paramsIT_XT5_EE)
        /*02e4*/ 	.word	0x00000000


	//----- nvinfo : EIATTR_MIN_STACK_SIZE
	.align		4
.L_137:
        /*02e8*/ 	.byte	0x04, 0x12
        /*02ea*/ 	.short	(.L_139 - .L_138)
	.align		4
.L_138:
        /*02ec*/ 	.word	index@(_ZN4mmha33masked_multihead_attention_kernelItLi32ELi32ELi4ELi4ELi64ELb0ELb1EEEv26Multihead_attention_paramsIT_XT5_EE)
        /*02f0*/ 	.word	0x00000000


	//----- nvinfo : EIATTR_MIN_STACK_SIZE
	.align		4
.L_139:
        /*02f4*/ 	.byte	0x04, 0x12
        /*02f6*/ 	.short	(.L_141 - .L_140)
	.align		4
.L_140:
        /*02f8*/ 	.word	index@(_ZN4mmha33masked_multihead_attention_kernelItLi32ELi32ELi1ELi4ELi256ELb0ELb0EEEv26Multihead_attention_paramsIT_XT5_EE)
        /*02fc*/ 	.word	0x00000000


	//----- nvinfo : EIATTR_MIN_STACK_SIZE
	.align		4
.L_141:
        /*0300*/ 	.byte	0x04, 0x12
        /*0302*/ 	.short	(.L_143 - .L_142)
	.align		4
.L_142:
        /*0304*/ 	.word	index@(_ZN4mmha33masked_multihead_attention_kernelItLi32ELi32ELi2ELi4ELi128ELb0ELb0EEEv26Multihead_attention_paramsIT_XT5_EE)
        /*0308*/ 	.word	0x00000000


	//----- nvinfo : EIATTR_MIN_STACK_SIZE
	.align		4
.L_143:
        /*030c*/ 	.byte	0x04, 0x12
        /*030e*/ 	.short	(.L_145 - .L_144)
	.align		4
.L_144:
        /*0310*/ 	.word	index@(_ZN4mmha33masked_multihead_attention_kernelItLi32ELi32ELi4ELi4ELi64ELb0ELb0EEEv26Multihead_attention_paramsIT_XT5_EE)
        /*0314*/ 	.word	0x00000000


	//----- nvinfo : EIATTR_MIN_STACK_SIZE
	.align		4
.L_145:
        /*0318*/ 	.byte	0x04, 0x12
        /*031a*/ 	.short	(.L_147 - .L_146)
	.align		4
.L_146:
        /*031c*/ 	.word	index@(_ZN4mmha33masked_multihead_attention_kernelIfLi32ELi32ELi1ELi8ELi256ELb0ELb1EEEv26Multihead_attention_paramsIT_XT5_EE)
        /*0320*/ 	.word	0x00000000


	//----- nvinfo : EIATTR_MIN_STACK_SIZE
	.align		4
.L_147:
        /*0324*/ 	.byte	0x04, 0x12
        /*0326*/ 	.short	(.L_149 - .L_148)
	.align		4
.L_148:
        /*0328*/ 	.word	index@(_ZN4mmha33masked_multihead_attention_kernelIfLi32ELi32ELi2ELi8ELi128ELb0ELb1EEEv26Multihead_attention_paramsIT_XT5_EE)
        /*032c*/ 	.word	0x00000000


	//----- nvinfo : EIATTR_MIN_STACK_SIZE
	.align		4
.L_149:
        /*0330*/ 	.byte	0x04, 0x12
        /*0332*/ 	.short	(.L_151 - .L_150)
	.align		4
.L_150:
        /*0334*/ 	.word	index@(_ZN4mmha33masked_multihead_attention_kernelIfLi32ELi32ELi4ELi8ELi64ELb0ELb1EEEv26Multihead_attention_paramsIT_XT5_EE)
        /*0338*/ 	.word	0x00000000


	//----- nvinfo : EIATTR_MIN_STACK_SIZE
	.align		4
.L_151:
        /*033c*/ 	.byte	0x04, 0x12
        /*033e*/ 	.short	(.L_153 - .L_152)
	.align		4
.L_152:
        /*0340*/ 	.word	index@(_ZN4mmha33masked_multihead_attention_kernelIfLi32ELi32ELi1ELi8ELi256ELb0ELb0EEEv26Multihead_attention_paramsIT_XT5_EE)
        /*0344*/ 	.word	0x00000000


	//----- nvinfo : EIATTR_MIN_STACK_SIZE
	.align		4
.L_153:
        /*0348*/ 	.byte	0x04, 0x12
        /*034a*/ 	.short	(.L_155 - .L_154)
	.align		4
.L_154:
        /*034c*/ 	.word	index@(_ZN4mmha33masked_multihead_attention_kernelIfLi32ELi32ELi2ELi8ELi128ELb0ELb0EEEv26Multihead_attention_paramsIT_XT5_EE)
        /*0350*/ 	.word	0x00000000


	//----- nvinfo : EIATTR_MIN_STACK_SIZE
	.align		4
.L_155:
        /*0354*/ 	.byte	0x04, 0x12
        /*0356*/ 	.short	(.L_157 - .L_156)
	.align		4
.L_156:
        /*0358*/ 	.word	index@(_ZN4mmha33masked_multihead_attention_kernelIfLi32ELi32ELi4ELi8ELi64ELb0ELb0EEEv26Multihead_attention_paramsIT_XT5_EE)
        /*035c*/ 	.word	0x00000000
.L_157:


//--------------------- .nv.compat                --------------------------
	.section	.nv.compat,"",@"SHT_CUDA_COMPAT_INFO"
	.align	4
        /*0000*/ 	.byte	0x02, 0x09, 0x01, 0x00, 0x02, 0x02, 0x01, 0x00, 0x02, 0x05, 0x05, 0x00, 0x03, 0x07, 0x01, 0x01
        /*0010*/ 	.byte	0x02, 0x03, 0x00, 0x00, 0x02, 0x06, 0x01, 0x00, 0x04, 0x0b, 0x08, 0x00, 0x00, 0x00, 0x00, 0x00
        /*0020*/ 	.byte	0x00, 0x00, 0x00, 0x00


//--------------------- .nv.info._ZN4mmha33masked_multihead_attention_kernelItLi32ELi32ELi1ELi4ELi256ELb1ELb1EEEv26Multihead_attention_paramsIT_XT5_EE --------------------------
	.section	.nv.info._ZN4mmha33masked_multihead_attention_kernelItLi32ELi32ELi1ELi4ELi256ELb1ELb1EEEv26Multihead_attention_paramsIT_XT5_EE,"",@"SHT_CUDA_INFO"
	.sectionflags	@""
	.align	4


	//----- nvinfo : EIATTR_CUDA_API_VERSION
	.align		4
        /*0000*/ 	.byte	0x04, 0x37
        /*0002*/ 	.short	(.L_159 - .L_158)
.L_158:
        /*0004*/ 	.word	0x00000082


	//----- nvinfo : EIATTR_KPARAM_INFO
	.align		4
.L_159:
        /*0008*/ 	.byte	0x04, 0x17
        /*000a*/ 	.short	(.L_161 - .L_160)
.L_160:
        /*000c*/ 	.word	0x00000000
        /*0010*/ 	.short	0x0000
        /*0012*/ 	.short	0x0000
        /*0014*/ 	.byte	0x00, 0xf0, 0xa1, 0x04


	//----- nvinfo : EIATTR_SPARSE_MMA_MASK
	.align		4
.L_161:
        /*0018*/ 	.byte	0x03, 0x50
        /*001a*/ 	.short	0x0000


	//----- nvinfo : EIATTR_MAXREG_COUNT
	.align		4
        /*001c*/ 	.byte	0x03, 0x1b
        /*001e*/ 	.short	0x00ff


	//----- nvinfo : EIATTR_NUM_BARRIERS
	.align		4
        /*0020*/ 	.byte	0x02, 0x4c
        /*0022*/ 	.byte	0x01
	.zero		1


	//----- nvinfo : EIATTR_EXTERNS
	.align		4
        /*0024*/ 	.byte	0x04, 0x0f
        /*0026*/ 	.short	(.L_163 - .L_162)


	//   ....[0]....
	.align		4
.L_162:
        /*0028*/ 	.word	index@(__assertfail)


	//----- nvinfo : EIATTR_MERCURY_ISA_VERSION
	.align		4
.L_163:
        /*002c*/ 	.byte	0x03, 0x5f
        /*002e*/ 	.short	0x0101


	//----- nvinfo : EIATTR_COOP_GROUP_MASK_REGIDS
	.align		4
        /*0030*/ 	.byte	0x04, 0x29
        /*0032*/ 	.short	(.L_165 - .L_164)


	//   ....[0]....
.L_164:
        /*0034*/ 	.word	0x05000008


	//   ....[1]....
        /*0038*/ 	.word	0x0500000a


	//   ....[2]....
        /*003c*/ 	.word	0x0500000b


	//   ....[3]....
        /*0040*/ 	.word	0x0500000c


	//   ....[4]....
        /*0044*/ 	.word	0xffffffff


	//   ....[5]....
        /*0048*/ 	.word	0xffffffff


	//   ....[6]....
        /*004c*/ 	.word	0xffffffff


	//   ....[7]....
        /*0050*/ 	.word	0xffffffff


	//   ....[8]....
        /*0054*/ 	.word	0xffffffff


	//   ....[9]....
        /*0058*/ 	.word	0xffffffff


	//   ....[10]....
        /*005c*/ 	.word	0xffffffff


	//   ....[11]....
        /*0060*/ 	.word	0xffffffff


	//   ....[12]....
        /*0064*/ 	.word	0xffffffff


	//   ....[13]....
        /*0068*/ 	.word	0xffffffff


	//   ....[14]....
        /*006c*/ 	.word	0xffffffff


	//   ....[15]....
        /*0070*/ 	.word	0xffffffff


	//   ....[16]....
        /*0074*/ 	.word	0xffffffff


	//   ....[17]....
        /*0078*/ 	.word	0xffffffff


	//   ....[18]....
        /*007c*/ 	.word	0xffffffff


	//   ....[19]....
        /*0080*/ 	.word	0xffffffff


	//   ....[20]....
        /*0084*/ 	.word	0xffffffff


	//   ....[21]....
        /*0088*/ 	.word	0xffffffff


	//   ....[22]....
        /*008c*/ 	.word	0x0500000f


	//   ....[23]....
        /*0090*/ 	.word	0x0500000f


	//   ....[24]....
        /*0094*/ 	.word	0x0500000f


	//   ....[25]....
        /*0098*/ 	.word	0x0500000f


	//----- nvinfo : EIATTR_COOP_GROUP_INSTR_OFFSETS
	.align		4
.L_165:
        /*009c*/ 	.byte	0x04, 0x28
        /*009e*/ 	.short	(.L_167 - .L_166)


	//   ....[0]....
.L_166:
        /*00a0*/ 	.word	0x00001aa0


	//   ....[1]....
        /*00a4*/ 	.word	0x00001ac0


	//   ....[2]....
        /*00a8*/ 	.word	0x00001ae0


	//   ....[3]....
        /*00ac*/ 	.word	0x00001b00


	//   ....[4]....
        /*00b0*/ 	.word	0x00002fa0


	//   ....[5]....
        /*00b4*/ 	.word	0x00003020


	//   ....[6]....
        /*00b8*/ 	.word	0x00003080


	//   ....[7]....
        /*00bc*/ 	.word	0x000030c0


	//   ....[8]....
        /*00c0*/ 	.word	0x00003100


	//   ....[9]....
        /*00c4*/ 	.word	0x00003150


	//   ....[10]....
        /*00c8*/ 	.word	0x00003170


	//   ....[11]....
        /*00cc*/ 	.word	0x000031a0


	//   ....[12]....
        /*00d0*/ 	.word	0x000031e0


	//   ....[13]....
        /*00d4*/ 	.word	0x000046d0


	//   ....[14]....
        /*00d8*/ 	.word	0x00004750


	//   ....[15]....
        /*00dc*/ 	.word	0x000047a0


	//   ....[16]....
        /*00e0*/ 	.word	0x000047c0


	//   ....[17]....
        /*00e4*/ 	.word	0x000047e0


	//   ....[18]....
        /*00e8*/ 	.word	0x00004850


	//   ....[19]....
        /*00ec*/ 	.word	0x00004870


	//   ....[20]....
        /*00f0*/ 	.word	0x00004890


	//   ....[21]....
        /*00f4*/ 	.word	0x000048c0


	//   ....[22]....
        /*00f8*/ 	.word	0x00008200


	//   ....[23]....
        /*00fc*/ 	.word	0x00008260


	//   ....[24]....
        /*0100*/ 	.word	0x000082c0


	//   ....[25]....
        /*0104*/ 	.word	0x00008320


	//----- nvinfo : EIATTR_VRC_CTA_INIT_COUNT
	.align		4
.L_167:
        /*0108*/ 	.byte	0x02, 0x4a
	.zero		1
	.zero		1


	//----- nvinfo : EIATTR_SYSCALL_OFFSETS
	.align		4
        /*010c*/ 	.byte	0x04, 0x46
        /*010e*/ 	.short	(.L_169 - .L_168)


	//   ....[0]....
.L_168:
        /*0110*/ 	.word	0x00001160


	//----- nvinfo : EIATTR_EXIT_INSTR_OFFSETS
	.align		4
.L_169:
        /*0114*/ 	.byte	0x04, 0x1c
        /*0116*/ 	.short	(.L_171 - .L_170)


	//   ....[0]....
.L_170:
        /*0118*/ 	.word	0x000000d0


	//   ....[1]....
        /*011c*/ 	.word	0x00007d40


	//   ....[2]....
        /*0120*/ 	.word	0x000080f0


	//   ....[3]....
        /*0124*/ 	.word	0x000081b0


	//----- nvinfo : EIATTR_CRS_STACK_SIZE
	.align		4
.L_171:
        /*0128*/ 	.byte	0x04, 0x1e
        /*012a*/ 	.short	(.L_173 - .L_172)
.L_172:
        /*012c*/ 	.word	0x00000000


	//----- nvinfo : EIATTR_CBANK_PARAM_SIZE
	.align		4
.L_173:
        /*0130*/ 	.byte	0x03, 0x19
        /*0132*/ 	.short	0x0128


	//----- nvinfo : EIATTR_PARAM_CBANK
	.align		4
        /*0134*/ 	.byte	0x04, 0x0a
        /*0136*/ 	.short	(.L_175 - .L_174)
	.align		4
.L_174:
        /*0138*/ 	.word	index@(.nv.constant0._ZN4mmha33masked_multihead_attention_kernelItLi32ELi32ELi1ELi4ELi256ELb1ELb1EEEv26Multihead_attention_paramsIT_XT5_EE)
        /*013c*/ 	.short	0x0380
        /*013e*/ 	.short	0x0128


	//----- nvinfo : EIATTR_SW_WAR
	.align		4
.L_175:
        /*0140*/ 	.byte	0x04, 0x36
        /*0142*/ 	.short	(.L_177 - .L_176)
.L_176:
        /*0144*/ 	.word	0x00000008
.L_177:


//--------------------- .nv.info._ZN4mmha33masked_multihead_attention_kernelItLi32ELi32ELi2ELi4ELi128ELb1ELb1EEEv26Multihead_attention_paramsIT_XT5_EE --------------------------
	.section	.nv.info._ZN4mmha33masked_multihead_attention_kernelItLi32ELi32ELi2ELi4ELi128ELb1ELb1EEEv26Multihead_attention_paramsIT_XT5_EE,"",@"SHT_CUDA_INFO"
	.sectionflags	@""
	.align	4


	//----- nvinfo : EIATTR_CUDA_API_VERSION
	.align		4
        /*0000*/ 	.byte	0x04, 0x37
        /*0002*/ 	.short	(.L_179 - .L_178)
.L_178:
        /*0004*/ 	.word	0x00000082


	//----- nvinfo : EIATTR_KPARAM_INFO
	.align		4
.L_179:
        /*0008*/ 	.byte	0x04, 0x17
        /*000a*/ 	.short	(.L_181 - .L_180)
.L_180:
        /*000c*/ 	.word	0x00000000
        /*0010*/ 	.short	0x0000
        /*0012*/ 	.short	0x0000
        /*0014*/ 	.byte	0x00, 0xf0, 0xa1, 0x04


	//----- nvinfo : EIATTR_SPARSE_MMA_MASK
	.align		4
.L_181:
        /*0018*/ 	.byte	0x03, 0x50
        /*001a*/ 	.short	0x0000


	//----- nvinfo : EIATTR_MAXREG_COUNT
	.align		4
        /*001c*/ 	.byte	0x03, 0x1b
        /*001e*/ 	.short	0x00ff


	//----- nvinfo : EIATTR_NUM_BARRIERS
	.align		4
        /*0020*/ 	.byte	0x02, 0x4c
        /*0022*/ 	.byte	0x01
	.zero		1


	//----- nvinfo : EIATTR_EXTERNS
	.align		4
        /*0024*/ 	.byte	0x04, 0x0f
        /*0026*/ 	.short	(.L_183 - .L_182)


	//   ....[0]....
	.align		4
.L_182:
        /*0028*/ 	.word	index@(__assertfail)


	//----- nvinfo : EIATTR_MERCURY_ISA_VERSION
	.align		4
.L_183:
        /*002c*/ 	.byte	0x03, 0x5f
        /*002e*/ 	.short	0x0101


	//----- nvinfo : EIATTR_INT_WARP_WIDE_INSTR_OFFSETS
	.align		4
        /*0030*/ 	.byte	0x04, 0x31
        /*0032*/ 	.short	(.L_185 - .L_184)


	//   ....[0]....
.L_184:
        /*0034*/ 	.word	0x00000980


	//----- nvinfo : EIATTR_COOP_GROUP_MASK_REGIDS
	.align		4
.L_185:
        /*0038*/ 	.byte	0x04, 0x29
        /*003a*/ 	.short	(.L_187 - .L_186)


	//   ....[0]....
.L_186:
        /*003c*/ 	.word	0x05000006


	//   ....[1]....
        /*0040*/ 	.word	0x0500000c


	//   ....[2]....
        /*0044*/ 	.word	0x05000007


	//   ....[3]....
        /*0048*/ 	.word	0x05000012


	//   ....[4]....
        /*004c*/ 	.word	0xffffffff


	//   ....[5]....
        /*0050*/ 	.word	0xffffffff


	//   ....[6]....
        /*0054*/ 	.word	0xffffffff


	//   ....[7]....
        /*0058*/ 	.word	0xffffffff


	//   ....[8]....
        /*005c*/ 	.word	0xffffffff


	//   ....[9]....
        /*0060*/ 	.word	0xffffffff


	//   ....[10]....
        /*0064*/ 	.word	0xffffffff


	//   ....[11]....
        /*0068*/ 	.word	0xffffffff


	//   ....[12]....
        /*006c*/ 	.word	0xffffffff


	//   ....[13]....
        /*0070*/ 	.word	0xffffffff


	//   ....[14]....
        /*0074*/ 	.word	0xffffffff


	//   ....[15]....
        /*0078*/ 	.word	0xffffffff


	//   ....[16]....
        /*007c*/ 	.word	0xffffffff


	//   ....[17]....
        /*0080*/ 	.word	0xffffffff


	//   ....[18]....
        /*0084*/ 	.word	0xffffffff


	//   ....[19]....
        /*0088*/ 	.word	0xffffffff


	//   ....[20]....
        /*008c*/ 	.word	0x0500000f


	//   ....[21]....
        /*0090*/ 	.word	0x0500000f


	//   ....[22]....
        /*0094*/ 	.word	0x0500000f


	//   ....[23]....
        /*0098*/ 	.word	0x0500000f


	//   ....[24]....
        /*009c*/ 	.word	0x0500000f


	//   ....[25]....
        /*00a0*/ 	.word	0x0500000f


	//   ....[26]....
        /*00a4*/ 	.word	0x0500000f


	//   ....[27]....
        /*00a8*/ 	.word	0x0500000f


	//   ....[28]....
        /*00ac*/ 	.word	0x0500000f


	//----- nvinfo : EIATTR_COOP_GROUP_INSTR_OFFSETS
	.align		4
.L_187:
        /*00b0*/ 	.byte	0x04, 0x28
        /*00b2*/ 	.short	(.L_189 - .L_188)


	//   ....[0]....
.L_188:
        /*00b4*/ 	.word	0x00001bd0


	//   ....[1]....
        /*00b8*/ 	.word	0x00001bf0


	//   ....[2]....
        /*00bc*/ 	.word	0x00001c10


	//   ....[3]....
        /*00c0*/ 	.word	0x00001c30


	//   ....[4]....
        /*00c4*/ 	.word	0x00002ca0


	//   ....[5]....
        /*00c8*/ 	.word	0x00002f70


	//   ....[6]....
        /*00cc*/ 	.word	0x00002f90


	//   ....[7]....
        /*00d0*/ 	.word	0x00002fb0


	//   ....[8]....
        /*00d4*/ 	.word	0x00002fd0


	//   ....[9]....
        /*00d8*/ 	.word	0x000030c0


	//   ....[10]....
        /*00dc*/ 	.word	0x000030f0


	//   ....[11]....
        /*00e0*/ 	.word	0x00003130


	//   ....[12]....
        /*00e4*/ 	.word	0x000045f0


	//   ....[13]....
        /*00e8*/ 	.word	0x00004660


	//   ....[14]....
        /*00ec*/ 	.word	0x00004680


	//   ....[15]....
        /*00f0*/ 	.word	0x000046a0


	//   ....[16]....
        /*00f4*/ 	.word	0x000046c0


	//   ....[17]....
        /*00f8*/ 	.word	0x00004780


	//   ....[18]....
        /*00fc*/ 	.word	0x000047a0


	//   ....[19]....
        /*0100*/ 	.word	0x000047c0


	//   ....[20]....
        /*0104*/ 	.word	0x00008190


	//   ....[21]....
        /*0108*/ 	.word	0x000081f0


	//   ....[22]....
        /*010c*/ 	.word	0x00008250


	//   ....[23]....
        /*0110*/ 	.word	0x000082b0


	//   ....[24]....
        /*0114*/ 	.word	0x00008330


	//   ....[25]....
        /*0118*/ 	.word	0x000083d0


	//   ....[26]....
        /*011c*/ 	.word	0x00008450


	//   ....[27]....
        /*0120*/ 	.word	0x000084b0


	//   ....[28]....
        /*0124*/ 	.word	0x00008510


	//----- nvinfo : EIATTR_VRC_CTA_INIT_COUNT
	.align		4
.L_189:
        /*0128*/ 	.byte	0x02, 0x4a
	.zero		1
	.zero		1


	//----- nvinfo : EIATTR_SYSCALL_OFFSETS
	.align		4
        /*012c*/ 	.byte	0x04, 0x46
        /*012e*/ 	.short	(.L_191 - .L_190)


	//   ....[0]....
.L_190:
        /*0130*/ 	.word	0x00001280


	//----- nvinfo : EIATTR_EXIT_INSTR_OFFSETS
	.align		4
.L_191:
        /*0134*/ 	.byte	0x04, 0x1c
        /*0136*/ 	.short	(.L_193 - .L_192)


	//   ....[0]....
.L_192:
        /*0138*/ 	.word	0x000000d0


	//   ....[1]....
        /*013c*/ 	.word	0x00007cd0


	//   ....[2]....
        /*0140*/ 	.word	0x00008080


	//   ....[3]....
        /*0144*/ 	.word	0x00008140


	//----- nvinfo : EIATTR_CRS_STACK_SIZE
	.align		4
.L_193:
        /*0148*/ 	.byte	0x04, 0x1e
        /*014a*/ 	.short	(.L_195 - .L_194)
.L_194:
        /*014c*/ 	.word	0x00000000


	//----- nvinfo : EIATTR_CBANK_PARAM_SIZE
	.align		4
.L_195:
        /*0150*/ 	.byte	0x03, 0x19
        /*0152*/ 	.short	0x0128


	//----- nvinfo : EIATTR_PARAM_CBANK
	.align		4
        /*0154*/ 	.byte	0x04, 0x0a
        /*0156*/ 	.short	(.L_197 - .L_196)
	.align		4
.L_196:
        /*0158*/ 	.word	index@(.nv.constant0._ZN4mmha33masked_multihead_attention_kernelItLi32ELi32ELi2ELi4ELi128ELb1ELb1EEEv26Multihead_attention_paramsIT_XT5_EE)
        /*015c*/ 	.short	0x0380
        /*015e*/ 	.short	0x0128


	//----- nvinfo : EIATTR_SW_WAR
	.align		4
.L_197:
        /*0160*/ 	.byte	0x04, 0x36
        /*0162*/ 	.short	(.L_199 - .L_198)
.L_198:
        /*0164*/ 	.word	0x00000008
.L_199:


//--------------------- .nv.info._ZN4mmha33masked_multihead_attention_kernelItLi32ELi32ELi4ELi4ELi64ELb1ELb1EEEv26Multihead_attention_paramsIT_XT5_EE --------------------------
	.section	.nv.info._ZN4mmha33masked_multihead_attention_kernelItLi32ELi32ELi4ELi4ELi64ELb1ELb1EEEv26Multihead_attention_paramsIT_XT5_EE,"",@"SHT_CUDA_INFO"
	.sectionflags	@""
	.align	4


	//----- nvinfo : EIATTR_CUDA_API_VERSION
	.align		4
        /*0000*/ 	.byte	0x04, 0x37
        /*0002*/ 	.short	(.L_201 - .L_200)
.L_200:
        /*0004*/ 	.word	0x00000082


	//----- nvinfo : EIATTR_KPARAM_INFO
	.align		4
.L_201:
        /*0008*/ 	.byte	0x04, 0x17
        /*000a*/ 	.short	(.L_203 - .L_202)
.L_202:
        /*000c*/ 	.word	0x00000000
        /*0010*/ 	.short	0x0000
        /*0012*/ 	.short	0x0000
        /*0014*/ 	.byte	0x00, 0xf0, 0xa1, 0x04


	//----- nvinfo : EIATTR_SPARSE_MMA_MASK
	.align		4
.L_203:
        /*0018*/ 	.byte	0x03, 0x50
        /*001a*/ 	.short	0x0000


	//----- nvinfo : EIATTR_MAXREG_COUNT
	.align		4
        /*001c*/ 	.byte	0x03, 0x1b
        /*001e*/ 	.short	0x00ff


	//----- nvinfo : EIATTR_NUM_BARRIERS
	.align		4
        /*0020*/ 	.byte	0x02, 0x4c
        /*0022*/ 	.byte	0x01
	.zero		1


	//----- nvinfo : EIATTR_EXTERNS
	.align		4
        /*0024*/ 	.byte	0x04, 0x0f
        /*0026*/ 	.short	(.L_205 - .L_204)


	//   ....[0]....
	.align		4
.L_204:
        /*0028*/ 	.word	index@(__assertfail)


	//----- nvinfo : EIATTR_MERCURY_ISA_VERSION
	.align		4
.L_205:
        /*002c*/ 	.byte	0x03, 0x5f
        /*002e*/ 	.short	0x0101


	//----- nvinfo : EIATTR_INT_WARP_WIDE_INSTR_OFFSETS
	.align		4
        /*0030*/ 	.byte	0x04, 0x31
        /*0032*/ 	.short	(.L_207 - .L_206)


	//   ....[0]....
.L_206:
        /*0034*/ 	.word	0x000009a0


	//----- nvinfo : EIATTR_COOP_GROUP_MASK_REGIDS
	.align		4
.L_207:
        /*0038*/ 	.byte	0x04, 0x29
        /*003a*/ 	.short	(.L_209 - .L_208)


	//   ....[0]....
.L_208:
        /*003c*/ 	.word	0x05000008


	//   ....[1]....
        /*0040*/ 	.word	0x05000009


	//   ....[2]....
        /*0044*/ 	.word	0x0500000b


	//   ....[3]....
        /*0048*/ 	.word	0x0500000a


	//   ....[4]....
        /*004c*/ 	.word	0xffffffff


	//   ....[5]....
        /*0050*/ 	.word	0xffffffff


	//   ....[6]....
        /*0054*/ 	.word	0xffffffff


	//   ....[7]....
        /*0058*/ 	.word	0xffffffff


	//   ....[8]....
        /*005c*/ 	.word	0xffffffff


	//   ....[9]....
        /*0060*/ 	.word	0xffffffff


	//   ....[10]....
        /*0064*/ 	.word	0xffffffff


	//   ....[11]....
        /*0068*/ 	.word	0xffffffff


	//   ....[12]....
        /*006c*/ 	.word	0xffffffff


	//   ....[13]....
        /*0070*/ 	.word	0xffffffff


	//   ....[14]....
        /*0074*/ 	.word	0xffffffff


	//   ....[15]....
        /*0078*/ 	.word	0xffffffff


	//   ....[16]....
        /*007c*/ 	.word	0xffffffff


	//   ....[17]....
        /*0080*/ 	.word	0xffffffff


	//   ....[18]....
        /*0084*/ 	.word	0x0500000f


	//   ....[19]....
        /*0088*/ 	.word	0x0500000f


	//   ....[20]....
        /*008c*/ 	.word	0x0500000f


	//   ....[21]....
        /*0090*/ 	.word	0x0500000f


	//   ....[22]....
        /*0094*/ 	.word	0x0500000f


	//   ....[23]....
        /*0098*/ 	.word	0x0500000f


	//   ....[24]....
        /*009c*/ 	.word	0x0500000f


	//   ....[25]....
        /*00a0*/ 	.word	0x0500000f


	//   ....[26]....
        /*00a4*/ 	.word	0x0500000f


	//----- nvinfo : EIATTR_COOP_GROUP_INSTR_OFFSETS
	.align		4
.L_209:
        /*00a8*/ 	.byte	0x04, 0x28
        /*00aa*/ 	.short	(.L_211 - .L_210)


	//   ....[0]....
.L_210:
        /*00ac*/ 	.word	0x00001be0


	//   ....[1]....
        /*00b0*/ 	.word	0x00001c00


	//   ....[2]....
        /*00b4*/ 	.word	0x00001c20


	//   ....[3]....
        /*00b8*/ 	.word	0x00001c40


	//   ....[4]....
        /*00bc*/ 	.word	0x00002c30


	//   ....[5]....
        /*00c0*/ 	.word	0x00002c50


	//   ....[6]....
        /*00c4*/ 	.word	0x00002fa0


	//   ....[7]....
        /*00c8*/ 	.word	0x00002fc0


	//   ....[8]....
        /*00cc*/ 	.word	0x00002fe0


	//   ....[9]....
        /*00d0*/ 	.word	0x000030f0


	//   ....[10]....
        /*00d4*/ 	.word	0x00003120


	//   ....[11]....
        /*00d8*/ 	.word	0x000045e0


	//   ....[12]....
        /*00dc*/ 	.word	0x00004650


	//   ....[13]....
        /*00e0*/ 	.word	0x00004680


	//   ....[14]....
        /*00e4*/ 	.word	0x000046b0


	//   ....[15]....
        /*00e8*/ 	.word	0x000046d0


	//   ....[16]....
        /*00ec*/ 	.word	0x00004770


	//   ....[17]....
        /*00f0*/ 	.word	0x00004790


	//   ....[18]....
        /*00f4*/ 	.word	0x00007f50


	//   ....[19]....
        /*00f8*/ 	.word	0x00007fb0


	//   ....[20]....
        /*00fc*/ 	.word	0x00008010


	//   ....[21]....
        /*0100*/ 	.word	0x00008070


	//   ....[22]....
        /*0104*/ 	.word	0x000080f0


	//   ....[23]....
        /*0108*/ 	.word	0x00008170


	//   ....[24]....
        /*010c*/ 	.word	0x00008200


	//   ....[25]....
        /*0110*/ 	.word	0x00008280


	//   ....[26]....
        /*0114*/ 	.word	0x000082e0


	//----- nvinfo : EIATTR_VRC_CTA_INIT_COUNT
	.align		4
.L_211:
        /*0118*/ 	.byte	0x02, 0x4a
	.zero		1
	.zero		1


	//----- nvinfo : EIATTR_SYSCALL_OFFSETS
	.align		4
        /*011c*/ 	.byte	0x04, 0x46
        /*011e*/ 	.short	(.L_213 - .L_212)


	//   ....[0]....
.L_212:
        /*0120*/ 	.word	0x00001290


	//----- nvinfo : EIATTR_EXIT_INSTR_OFFSETS
	.align		4
.L_213:
        /*0124*/ 	.byte	0x04, 0x1c
        /*0126*/ 	.short	(.L_215 - .L_214)


	//   ....[0]....
.L_214:
        /*0128*/ 	.word	0x000000d0


	//   ....[1]....
        /*012c*/ 	.word	0x00007a90


	//   ....[2]....
        /*0130*/ 	.word	0x00007e40


	//   ....[3]....
        /*0134*/ 	.word	0x00007f00


	//----- nvinfo : EIATTR_CRS_STACK_SIZE
	.align		4
.L_215:
        /*0138*/ 	.byte	0x04, 0x1e
        /*013a*/ 	.short	(.L_217 - .L_216)
.L_216:
        /*013c*/ 	.word	0x00000000


	//----- nvinfo : EIATTR_CBANK_PARAM_SIZE
	.align		4
.L_217:
        /*0140*/ 	.byte	0x03, 0x19
        /*0142*/ 	.short	0x0128


	//----- nvinfo : EIATTR_PARAM_CBANK
	.align		4
        /*0144*/ 	.byte	0x04, 0x0a
        /*0146*/ 	.short	(.L_219 - .L_218)
	.align		4
.L_218:
        /*0148*/ 	.word	index@(.nv.constant0._ZN4mmha33masked_multihead_attention_kernelItLi32ELi32ELi4ELi4ELi64ELb1ELb1EEEv26Multihead_attention_paramsIT_XT5_EE)
        /*014c*/ 	.short	0x0380
        /*014e*/ 	.short	0x0128


	//----- nvinfo : EIATTR_SW_WAR
	.align		4
.L_219:
        /*0150*/ 	.byte	0x04, 0x36
        /*0152*/ 	.short	(.L_221 - .L_220)
.L_220:
        /*0154*/ 	.word	0x00000008
.L_221:


//--------------------- .nv.info._ZN4mmha33masked_multihead_attention_kernelItLi32ELi32ELi1ELi4ELi256ELb1ELb0EEEv26Multihead_attention_paramsIT_XT5_EE --------------------------
	.section	.nv.info._ZN4mmha33masked_multihead_attention_kernelItLi32ELi32ELi1ELi4ELi256ELb1ELb0EEEv26Multihead_attention_paramsIT_XT5_EE,"",@"SHT_CUDA_INFO"
	.sectionflags	@""
	.align	4


	//----- nvinfo : EIATTR_CUDA_API_VERSION
	.align		4
        /*0000*/ 	.byte	0x04, 0x37
        /*0002*/ 	.short	(.L_223 - .L_222)
.L_222:
        /*0004*/ 	.word	0x00000082


	//----- nvinfo : EIATTR_KPARAM_INFO
	.align		4
.L_223:
        /*0008*/ 	.byte	0x04, 0x17
        /*000a*/ 	.short	(.L_225 - .L_224)
.L_224:
        /*000c*/ 	.word	0x00000000
        /*0010*/ 	.short	0x0000
        /*0012*/ 	.short	0x0000
        /*0014*/ 	.byte	0x00, 0xf0, 0xa1, 0x04


	//----- nvinfo : EIATTR_SPARSE_MMA_MASK
	.align		4
.L_225:
        /*0018*/ 	.byte	0x03, 0x50
        /*001a*/ 	.short	0x0000


	//----- nvinfo : EIATTR_MAXREG_COUNT
	.align		4
        /*001c*/ 	.byte	0x03, 0x1b
        /*001e*/ 	.short	0x00ff


	//----- nvinfo : EIATTR_NUM_BARRIERS
	.align		4
        /*0020*/ 	.byte	0x02, 0x4c
        /*0022*/ 	.byte	0x01
	.zero		1


	//----- nvinfo : EIATTR_EXTERNS
	.align		4
        /*0024*/ 	.byte	0x04, 0x0f
        /*0026*/ 	.short	(.L_227 - .L_226)


	//   ....[0]....
	.align		4
.L_226:
        /*0028*/ 	.word	index@(__assertfail)


	//----- nvinfo : EIATTR_MERCURY_ISA_VERSION
	.align		4
.L_227:
        /*002c*/ 	.byte	0x03, 0x5f
        /*002e*/ 	.short	0x0101


	//----- nvinfo : EIATTR_INT_WARP_WIDE_INSTR_OFFSETS
	.align		4
        /*0030*/ 	.byte	0x04, 0x31
        /*0032*/ 	.short	(.L_229 - .L_228)


	//   ....[0]....
.L_228:
        /*0034*/ 	.word	0x000009b0


	//----- nvinfo : EIATTR_COOP_GROUP_MASK_REGIDS
	.align		4
.L_229:
        /*0038*/ 	.byte	0x04, 0x29
        /*003a*/ 	.short	(.L_231 - .L_230)


	//   ....[0]....
.L_230:
        /*003c*/ 	.word	0x05000008


	//   ....[1]....
        /*0040*/ 	.word	0x05000007


	//   ....[2]....
        /*0044*/ 	.word	0x0500000a


	//   ....[3]....
        /*0048*/ 	.word	0x05000009


	//   ....[4]....
        /*004c*/ 	.word	0xffffffff


	//   ....[5]....
        /*0050*/ 	.word	0xffffffff


	//   ....[6]....
        /*0054*/ 	.word	0xffffffff


	//   ....[7]....
        /*0058*/ 	.word	0xffffffff


	//   ....[8]....
        /*005c*/ 	.word	0xffffffff


	//   ....[9]....
        /*0060*/ 	.word	0xffffffff


	//   ....[10]....
        /*0064*/ 	.word	0xffffffff


	//   ....[11]....
        /*0068*/ 	.word	0xffffffff


	//   ....[12]....
        /*006c*/ 	.word	0xffffffff


	//   ....[13]....
        /*0070*/ 	.word	0xffffffff


	//   ....[14]....
        /*0074*/ 	.word	0xffffffff


	//   ....[15]....
        /*0078*/ 	.word	0xffffffff


	//   ....[16]....
        /*007c*/ 	.word	0xffffffff


	//   ....[17]....
        /*0080*/ 	.word	0xffffffff


	//   ....[18]....
        /*0084*/ 	.word	0xffffffff


	//   ....[19]....
        /*0088*/ 	.word	0xffffffff


	//   ....[20]....
        /*008c*/ 	.word	0xffffffff


	//   ....[21]....
        /*0090*/ 	.word	0xffffffff


	//   ....[22]....
        /*0094*/ 	.word	0x0500000f


	//   ....[23]....
        /*0098*/ 	.word	0x0500000f


	//   ....[24]....
        /*009c*/ 	.word	0x0500000f


	//   ....[25]....
        /*00a0*/ 	.word	0x0500000f


	//----- nvinfo : EIATTR_COOP_GROUP_INSTR_OFFSETS
	.align		4
.L_231:
        /*00a4*/ 	.byte	0x04, 0x28
        /*00a6*/ 	.short	(.L_233 - .L_232)


	//   ....[0]....
.L_232:
        /*00a8*/ 	.word	0x00001be0


	//   ....[1]....
        /*00ac*/ 	.word	0x00001c10


	//   ....[2]....
        /*00b0*/ 	.word	0x00001c30


	//   ....[3]....
        /*00b4*/ 	.word	0x00001c50


	//   ....[4]....
        /*00b8*/ 	.word	0x000030f0


	//   ....[5]....
        /*00bc*/ 	.word	0x00003160


	//   ....[6]....
        /*00c0*/ 	.word	0x000031c0


	//   ....[7]....
        /*00c4*/ 	.word	0x000031f0


	//   ....[8]....
        /*00c8*/ 	.word	0x00003210


	//   ....[9]....
        /*00cc*/ 	.word	0x00003260


	//   ....[10]....
        /*00d0*/ 	.word	0x00003280


	//   ....[11]....
        /*00d4*/ 	.word	0x000032b0


	//   ....[12]....
        /*00d8*/ 	.word	0x000032f0


	//   ....[13]....
        /*00dc*/ 	.word	0x000047b0


	//   ....[14]....
        /*00e0*/ 	.word	0x00004810


	//   ....[15]....
        /*00e4*/ 	.word	0x00004830


	//   ....[16]....
        /*00e8*/ 	.word	0x00004850


	//   ....[17]....
        /*00ec*/ 	.word	0x00004870


	//   ....[18]....
        /*00f0*/ 	.word	0x00004960


	//   ....[19]....
        /*00f4*/ 	.word	0x00004980


	//   ....[20]....
        /*00f8*/ 	.word	0x000049a0


	//   ....[21]....
        /*00fc*/ 	.word	0x000049c0


	//   ....[22]....
        /*0100*/ 	.word	0x00008890


	//   ....[23]....
        /*0104*/ 	.word	0x000088f0


	//   ....[24]....
        /*0108*/ 	.word	0x00008950


	//   ....[25]....
        /*010c*/ 	.word	0x000089b0


	//----- nvinfo : EIATTR_VRC_CTA_INIT_COUNT
	.align		4
.L_233:
        /*0110*/ 	.byte	0x02, 0x4a
	.zero		1
	.zero		1


	//----- nvinfo : EIATTR_SYSCALL_OFFSETS
	.align		4
        /*0114*/ 	.byte	0x04, 0x46
        /*0116*/ 	.short	(.L_235 - .L_234)


	//   ....[0]....
.L_234:
        /*0118*/ 	.word	0x00001290


	//----- nvinfo : EIATTR_EXIT_INSTR_OFFSETS
	.align		4
.L_235:
        /*011c*/ 	.byte	0x04, 0x1c
        /*011e*/ 	.short	(.L_237 - .L_236)


	//   ....[0]....
.L_236:
        /*0120*/ 	.word	0x000000d0


	//   ....[1]....
        /*0124*/ 	.word	0x000083d0


	//   ....[2]....
        /*0128*/ 	.word	0x00008780


	//   ....[3]....
        /*012c*/ 	.word	0x00008840


	//----- nvinfo : EIATTR_CRS_STACK_SIZE
	.align		4
.L_237:
        /*0130*/ 	.byte	0x04, 0x1e
        /*0132*/ 	.short	(.L_239 - .L_238)
.L_238:
        /*0134*/ 	.word	0x00000000


	//----- nvinfo : EIATTR_CBANK_PARAM_SIZE
	.align		4
.L_239:
        /*0138*/ 	.byte	0x03, 0x19
        /*013a*/ 	.short	0x0128


	//----- nvinfo : EIATTR_PARAM_CBANK
	.align		4
        /*013c*/ 	.byte	0x04, 0x0a
        /*013e*/ 	.short	(.L_241 - .L_240)
	.align		4
.L_240:
        /*0140*/ 	.word	index@(.nv.constant0._ZN4mmha33masked_multihead_attention_kernelItLi32ELi32ELi1ELi4ELi256ELb1ELb0EEEv26Multihead_attention_paramsIT_XT5_EE)
        /*0144*/ 	.short	0x0380
        /*0146*/ 	.short	0x0128


	//----- nvinfo : EIATTR_SW_WAR
	.align		4
.L_241:
        /*0148*/ 	.byte	0x04, 0x36
        /*014a*/ 	.short	(.L_243 - .L_242)
.L_242:
        /*014c*/ 	.word	0x00000008
.L_243:


//--------------------- .nv.info._ZN4mmha33masked_multihead_attention_kernelItLi32ELi32ELi2ELi4ELi128ELb1ELb0EEEv26Multihead_attention_paramsIT_XT5_EE --------------------------
	.section	.nv.info._ZN4mmha33masked_multihead_attention_kernelItLi32ELi32ELi2ELi4ELi128ELb1ELb0EEEv26Multihead_attention_paramsIT_XT5_EE,"",@"SHT_CUDA_INFO"
	.sectionflags	@""
	.align	4


	//----- nvinfo : EIATTR_CUDA_API_VERSION
	.align		4
        /*0000*/ 	.byte	0x04, 0x37
        /*0002*/ 	.short	(.L_245 - .L_244)
.L_244:
        /*0004*/ 	.word	0x00000082


	//----- nvinfo : EIATTR_KPARAM_INFO
	.align		4
.L_245:
        /*0008*/ 	.byte	0x04, 0x17
        /*000a*/ 	.short	(.L_247 - .L_246)
.L_246:
        /*000c*/ 	.word	0x00000000
        /*0010*/ 	.short	0x0000
        /*0012*/ 	.short	0x0000
        /*0014*/ 	.byte	0x00, 0xf0, 0xa1, 0x04


	//----- nvinfo : EIATTR_SPARSE_MMA_MASK
	.align		4
.L_247:
        /*0018*/ 	.byte	0x03, 0x50
        /*001a*/ 	.short	0x0000


	//----- nvinfo : EIATTR_MAXREG_COUNT
	.align		4
        /*001c*/ 	.byte	0x03, 0x1b
        /*001e*/ 	.short	0x00ff


	//----- nvinfo : EIATTR_NUM_BARRIERS
	.align		4
        /*0020*/ 	.byte	0x02, 0x4c
        /*0022*/ 	.byte	0x01
	.zero		1


	//----- nvinfo : EIATTR_EXTERNS
	.align		4
        /*0024*/ 	.byte	0x04, 0x0f
        /*0026*/ 	.short	(.L_249 - .L_248)


	//   ....[0]....
	.align		4
.L_248:
        /*0028*/ 	.word	index@(__assertfail)


	//----- nvinfo : EIATTR_MERCURY_ISA_VERSION
	.align		4
.L_249:
        /*002c*/ 	.byte	0x03, 0x5f
        /*002e*/ 	.short	0x0101


	//----- nvinfo : EIATTR_INT_WARP_WIDE_INSTR_OFFSETS
	.align		4
        /*0030*/ 	.byte	0x04, 0x31
        /*0032*/ 	.short	(.L_251 - .L_250)


	//   ....[0]....
.L_250:
        /*0034*/ 	.word	0x00000990


	//----- nvinfo : EIATTR_COOP_GROUP_MASK_REGIDS
	.align		4
.L_251:
        /*0038*/ 	.byte	0x04, 0x29
        /*003a*/ 	.short	(.L_253 - .L_252)


	//   ....[0]....
.L_252:
        /*003c*/ 	.word	0x05000008


	//   ....[1]....
        /*0040*/ 	.word	0x05000005


	//   ....[2]....
        /*0044*/ 	.word	0x0500000a


	//   ....[3]....
        /*0048*/ 	.word	0x0500000b


	//   ....[4]....
        /*004c*/ 	.word	0xffffffff


	//   ....[5]....
        /*0050*/ 	.word	0xffffffff


	//   ....[6]....
        /*0054*/ 	.word	0xffffffff


	//   ....[7]....
        /*0058*/ 	.word	0xffffffff


	//   ....[8]....
        /*005c*/ 	.word	0xffffffff


	//   ....[9]....
        /*0060*/ 	.word	0xffffffff


	//   ....[10]....
        /*0064*/ 	.word	0xffffffff


	//   ....[11]....
        /*0068*/ 	.word	0xffffffff


	//   ....[12]....
        /*006c*/ 	.word	0xffffffff


	//   ....[13]....
        /*0070*/ 	.word	0xffffffff


	//   ....[14]....
        /*0074*/ 	.word	0xffffffff


	//   ....[15]....
        /*0078*/ 	.word	0xffffffff


	//   ....[16]....
        /*007c*/ 	.word	0xffffffff


	//   ....[17]....
        /*0080*/ 	.word	0xffffffff


	//   ....[18]....
        /*0084*/ 	.word	0xffffffff


	//   ....[19]....
        /*0088*/ 	.word	0xffffffff


	//   ....[20]....
        /*008c*/ 	.word	0x0500000f


	//   ....[21]....
        /*0090*/ 	.word	0x0500000f


	//   ....[22]....
        /*0094*/ 	.word	0x0500000f


	//   ....[23]....
        /*0098*/ 	.word	0x0500000f


	//   ....[24]....
        /*009c*/ 	.word	0x0500000f


	//   ....[25]....
        /*00a0*/ 	.word	0x0500000f


	//   ....[26]....
        /*00a4*/ 	.word	0x0500000f


	//   ....[27]....
        /*00a8*/ 	.word	0x0500000f


	//   ....[28]....
        /*00ac*/ 	.word	0x0500000f


	//----- nvinfo : EIATTR_COOP_GROUP_INSTR_OFFSETS
	.align		4
.L_253:
        /*00b0*/ 	.byte	0x04, 0x28
        /*00b2*/ 	.short	(.L_255 - .L_254)


	//   ....[0]....
.L_254:
        /*00b4*/ 	.word	0x00001bc0


	//   ....[1]....
        /*00b8*/ 	.word	0x00001be0


	//   ....[2]....
        /*00bc*/ 	.word	0x00001c00


	//   ....[3]....
        /*00c0*/ 	.word	0x00001c20


	//   ....[4]....
        /*00c4*/ 	.word	0x00002b70


	//   ....[5]....
        /*00c8*/ 	.word	0x00002e10


	//   ....[6]....
        /*00cc*/ 	.word	0x00002e30


	//   ....[7]....
        /*00d0*/ 	.word	0x00002e50


	//   ....[8]....
        /*00d4*/ 	.word	0x00002e70


	//   ....[9]....
        /*00d8*/ 	.word	0x00002f70


	//   ....[10]....
        /*00dc*/ 	.word	0x00002f90


	//   ....[11]....
        /*00e0*/ 	.word	0x00002fd0


	//   ....[12]....
        /*00e4*/ 	.word	0x00004490


	//   ....[13]....
        /*00e8*/ 	.word	0x00004500


	//   ....[14]....
        /*00ec*/ 	.word	0x00004520


	//   ....[15]....
        /*00f0*/ 	.word	0x00004550


	//   ....[16]....
        /*00f4*/ 	.word	0x00004570


	//   ....[17]....
        /*00f8*/ 	.word	0x00004620


	//   ....[18]....
        /*00fc*/ 	.word	0x00004640


	//   ....[19]....
        /*0100*/ 	.word	0x00004660


	//   ....[20]....
        /*0104*/ 	.word	0x000082f0


	//   ....[21]....
        /*0108*/ 	.word	0x00008350


	//   ....[22]....
        /*010c*/ 	.word	0x000083b0


	//   ....[23]....
        /*0110*/ 	.word	0x00008410


	//   ....[24]....
        /*0114*/ 	.word	0x00008490


	//   ....[25]....
        /*0118*/ 	.word	0x00008530


	//   ....[26]....
        /*011c*/ 	.word	0x000085b0


	//   ....[27]....
        /*0120*/ 	.word	0x00008610


	//   ....[28]....
        /*0124*/ 	.word	0x00008670


	//----- nvinfo : EIATTR_VRC_CTA_INIT_COUNT
	.align		4
.L_255:
        /*0128*/ 	.byte	0x02, 0x4a
	.zero		1
	.zero		1


	//----- nvinfo : EIATTR_SYSCALL_OFFSETS
	.align		4
        /*012c*/ 	.byte	0x04, 0x46
        /*012e*/ 	.short	(.L_257 - .L_256)


	//   ....[0]....
.L_256:
        /*0130*/ 	.word	0x00001270


	//----- nvinfo : EIATTR_EXIT_INSTR_OFFSETS
	.align		4
.L_257:
        /*0134*/ 	.byte	0x04, 0x1c
        /*0136*/ 	.short	(.L_259 - .L_258)


	//   ....[0]....
.L_258:
        /*0138*/ 	.word	0x000000d0


	//   ....[1]....
        /*013c*/ 	.word	0x00007e30


	//   ....[2]....
        /*0140*/ 	.word	0x000081e0


	//   ....[3]....
        /*0144*/ 	.word	0x000082a0


	//----- nvinfo : EIATTR_CRS_STACK_SIZE
	.align		4
.L_259:
        /*0148*/ 	.byte	0x04, 0x1e
        /*014a*/ 	.short	(.L_261 - .L_260)
.L_260:
        /*014c*/ 	.word	0x00000000


	//----- nvinfo : EIATTR_CBANK_PARAM_SIZE
	.align		4
.L_261:
        /*0150*/ 	.byte	0x03, 0x19
        /*0152*/ 	.short	0x0128


	//----- nvinfo : EIATTR_PARAM_CBANK
	.align		4
        /*0154*/ 	.byte	0x04, 0x0a
        /*0156*/ 	.short	(.L_263 - .L_262)
	.align		4
.L_262:
        /*0158*/ 	.word	index@(.nv.constant0._ZN4mmha33masked_multihead_attention_kernelItLi32ELi32ELi2ELi4ELi128ELb1ELb0EEEv26Multihead_attention_paramsIT_XT5_EE)
        /*015c*/ 	.short	0x0380
        /*015e*/ 	.short	0x0128


	//----- nvinfo : EIATTR_SW_WAR
	.align		4
.L_263:
        /*0160*/ 	.byte	0x04, 0x36
        /*0162*/ 	.short	(.L_265 - .L_264)
.L_264:
        /*0164*/ 	.word	0x00000008
.L_265:


//--------------------- .nv.info._ZN4mmha33masked_multihead_attention_kernelItLi32ELi32ELi4ELi4ELi64ELb1ELb0EEEv26Multihead_attention_paramsIT_XT5_EE --------------------------
	.section	.nv.info._ZN4mmha33masked_multihead_attention_kernelItLi32ELi32ELi4ELi4ELi64ELb1ELb0EEEv26Multihead_attention_paramsIT_XT5_EE,"",@"SHT_CUDA_INFO"
	.sectionflags	@""
	.align	4


	//----- nvinfo : EIATTR_CUDA_API_VERSION
	.align		4
        /*0000*/ 	.byte	0x04, 0x37
        /*0002*/ 	.short	(.L_267 - .L_266)
.L_266:
        /*0004*/ 	.word	0x00000082


	//----- nvinfo : EIATTR_KPARAM_INFO
	.align		4
.L_267:
        /*0008*/ 	.byte	0x04, 0x17
        /*000a*/ 	.short	(.L_269 - .L_268)
.L_268:
        /*000c*/ 	.word	0x00000000
        /*0010*/ 	.short	0x0000
        /*0012*/ 	.short	0x0000
        /*0014*/ 	.byte	0x00, 0xf0, 0xa1, 0x04


	//----- nvinfo : EIATTR_SPARSE_MMA_MASK
	.align		4
.L_269:
        /*0018*/ 	.byte	0x03, 0x50
        /*001a*/ 	.short	0x0000


	//----- nvinfo : EIATTR_MAXREG_COUNT
	.align		4
        /*001c*/ 	.byte	0x03, 0x1b
        /*001e*/ 	.short	0x00ff


	//----- nvinfo : EIATTR_NUM_BARRIERS
	.align		4
        /*0020*/ 	.byte	0x02, 0x4c
        /*0022*/ 	.byte	0x01
	.zero		1


	//----- nvinfo : EIATTR_EXTERNS
	.align		4
        /*0024*/ 	.byte	0x04, 0x0f
        /*0026*/ 	.short	(.L_271 - .L_270)


	//   ....[0]....
	.align		4
.L_270:
        /*0028*/ 	.word	index@(__assertfail)


	//----- nvinfo : EIATTR_MERCURY_ISA_VERSION
	.align		4
.L_271:
        /*002c*/ 	.byte	0x03, 0x5f
        /*002e*/ 	.short	0x0101


	//----- nvinfo : EIATTR_INT_WARP_WIDE_INSTR_OFFSETS
	.align		4
        /*0030*/ 	.byte	0x04, 0x31
        /*0032*/ 	.short	(.L_273 - .L_272)


	//   ....[0]....
.L_272:
        /*0034*/ 	.word	0x00000990


	//----- nvinfo : EIATTR_COOP_GROUP_MASK_REGIDS
	.align		4
.L_273:
        /*0038*/ 	.byte	0x04, 0x29
        /*003a*/ 	.short	(.L_275 - .L_274)


	//   ....[0]....
.L_274:
        /*003c*/ 	.word	0x05000008


	//   ....[1]....
        /*0040*/ 	.word	0x05000009


	//   ....[2]....
        /*0044*/ 	.word	0x0500000b


	//   ....[3]....
        /*0048*/ 	.word	0x0500000a


	//   ....[4]....
        /*004c*/ 	.word	0xffffffff


	//   ....[5]....
        /*0050*/ 	.word	0xffffffff


	//   ....[6]....
        /*0054*/ 	.word	0xffffffff


	//   ....[7]....
        /*0058*/ 	.word	0xffffffff


	//   ....[8]....
        /*005c*/ 	.word	0xffffffff


	//   ....[9]....
        /*0060*/ 	.word	0xffffffff


	//   ....[10]....
        /*0064*/ 	.word	0xffffffff


	//   ....[11]....
        /*0068*/ 	.word	0xffffffff


	//   ....[12]....
        /*006c*/ 	.word	0xffffffff


	//   ....[13]....
        /*0070*/ 	.word	0xffffffff


	//   ....[14]....
        /*0074*/ 	.word	0xffffffff


	//   ....[15]....
        /*0078*/ 	.word	0xffffffff


	//   ....[16]....
        /*007c*/ 	.word	0xffffffff


	//   ....[17]....
        /*0080*/ 	.word	0xffffffff


	//   ....[18]....
        /*0084*/ 	.word	0x0500000f


	//   ....[19]....
        /*0088*/ 	.word	0x0500000f


	//   ....[20]....
        /*008c*/ 	.word	0x0500000f


	//   ....[21]....
        /*0090*/ 	.word	0x0500000f


	//   ....[22]....
        /*0094*/ 	.word	0x0500000f


	//   ....[23]....
        /*0098*/ 	.word	0x0500000f


	//   ....[24]....
        /*009c*/ 	.word	0x0500000f


	//   ....[25]....
        /*00a0*/ 	.word	0x0500000f


	//   ....[26]....
        /*00a4*/ 	.word	0x0500000f


	//----- nvinfo : EIATTR_COOP_GROUP_INSTR_OFFSETS
	.align		4
.L_275:
        /*00a8*/ 	.byte	0x04, 0x28
        /*00aa*/ 	.short	(.L_277 - .L_276)


	//   ....[0]....
.L_276:
        /*00ac*/ 	.word	0x00001bc0


	//   ....[1]....
        /*00b0*/ 	.word	0x00001be0


	//   ....[2]....
        /*00b4*/ 	.word	0x00001c00


	//   ....[3]....
        /*00b8*/ 	.word	0x00001c20


	//   ....[4]....
        /*00bc*/ 	.word	0x00002a50


	//   ....[5]....
        /*00c0*/ 	.word	0x00002a70


	//   ....[6]....
        /*00c4*/ 	.word	0x00002da0


	//   ....[7]....
        /*00c8*/ 	.word	0x00002dc0


	//   ....[8]....
        /*00cc*/ 	.word	0x00002de0


	//   ....[9]....
        /*00d0*/ 	.word	0x00002ef0


	//   ....[10]....
        /*00d4*/ 	.word	0x00002f20


	//   ....[11]....
        /*00d8*/ 	.word	0x000043e0


	//   ....[12]....
        /*00dc*/ 	.word	0x00004450


	//   ....[13]....
        /*00e0*/ 	.word	0x00004480


	//   ....[14]....
        /*00e4*/ 	.word	0x000044b0


	//   ....[15]....
        /*00e8*/ 	.word	0x000044d0


	//   ....[16]....
        /*00ec*/ 	.word	0x00004570


	//   ....[17]....
        /*00f0*/ 	.word	0x00004590


	//   ....[18]....
        /*00f4*/ 	.word	0x00008020


	//   ....[19]....
        /*00f8*/ 	.word	0x00008080


	//   ....[20]....
        /*00fc*/ 	.word	0x000080e0


	//   ....[21]....
        /*0100*/ 	.word	0x00008140


	//   ....[22]....
        /*0104*/ 	.word	0x000081c0


	//   ....[23]....
        /*0108*/ 	.word	0x00008240


	//   ....[24]....
        /*010c*/ 	.word	0x000082d0


	//   ....[25]....
        /*0110*/ 	.word	0x00008350


	//   ....[26]....
        /*0114*/ 	.word	0x000083b0


	//----- nvinfo : EIATTR_VRC_CTA_INIT_COUNT
	.align		4
.L_277:
        /*0118*/ 	.byte	0x02, 0x4a
	.zero		1
	.zero		1


	//----- nvinfo : EIATTR_SYSCALL_OFFSETS
	.align		4
        /*011c*/ 	.byte	0x04, 0x46
        /*011e*/ 	.short	(.L_279 - .L_278)


	//   ....[0]....
.L_278:
        /*0120*/ 	.word	0x00001270


	//----- nvinfo : EIATTR_EXIT_INSTR_OFFSETS
	.align		4
.L_279:
        /*0124*/ 	.byte	0x04, 0x1c
        /*0126*/ 	.short	(.L_281 - .L_280)


	//   ....[0]....
.L_280:
        /*0128*/ 	.word	0x000000d0


	//   ....[1]....
        /*012c*/ 	.word	0x00007b60


	//   ....[2]....
        /*0130*/ 	.word	0x00007f10


	//   ....[3]....
        /*0134*/ 	.word	0x00007fd0


	//----- nvinfo : EIATTR_CRS_STACK_SIZE
	.align		4
.L_281:
        /*0138*/ 	.byte	0x04, 0x1e
        /*013a*/ 	.short	(.L_283 - .L_282)
.L_282:
        /*013c*/ 	.word	0x00000000


	//----- nvinfo : EIATTR_CBANK_PARAM_SIZE
	.align		4
.L_283:
        /*0140*/ 	.byte	0x03, 0x19
        /*0142*/ 	.short	0x0128


	//----- nvinfo : EIATTR_PARAM_CBANK
	.align		4
        /*0144*/ 	.byte	0x04, 0x0a
        /*0146*/ 	.short	(.L_285 - .L_284)
	.align		4
.L_284:
        /*0148*/ 	.word	index@(.nv.constant0._ZN4mmha33masked_multihead_attention_kernelItLi32ELi32ELi4ELi4ELi64ELb1ELb0EEEv26Multihead_attention_paramsIT_XT5_EE)
        /*014c*/ 	.short	0x0380
        /*014e*/ 	.short	0x0128


	//----- nvinfo : EIATTR_SW_WAR
	.align		4
.L_285:
        /*0150*/ 	.byte	0x04, 0x36
        /*0152*/ 	.short	(.L_287 - .L_286)
.L_286:
        /*0154*/ 	.word	0x00000008
.L_287:


//--------------------- .nv.info._ZN4mmha33masked_multihead_attention_kernelIfLi32ELi32ELi1ELi8ELi256ELb1ELb1EEEv26Multihead_attention_paramsIT_XT5_EE --------------------------
	.section	.nv.info._ZN4mmha33masked_multihead_attention_kernelIfLi32ELi32ELi1ELi8ELi256ELb1ELb1EEEv26Multihead_attention_paramsIT_XT5_EE,"",@"SHT_CUDA_INFO"
	.sectionflags	@""
	.align	4


	//----- nvinfo : EIATTR_CUDA_API_VERSION
	.align		4
        /*0000*/ 	.byte	0x04, 0x37
        /*0002*/ 	.short	(.L_289 - .L_288)
.L_288:
        /*0004*/ 	.word	0x00000082


	//----- nvinfo : EIATTR_KPARAM_INFO
	.align		4
.L_289:
        /*0008*/ 	.byte	0x04, 0x17
        /*000a*/ 	.short	(.L_291 - .L_290)
.L_290:
        /*000c*/ 	.word	0x00000000
        /*0010*/ 	.short	0x0000
        /*0012*/ 	.short	0x0000
        /*0014*/ 	.byte	0x00, 0xf0, 0xa1, 0x04


	//----- nvinfo : EIATTR_SPARSE_MMA_MASK
	.align		4
.L_291:
        /*0018*/ 	.byte	0x03, 0x50
        /*001a*/ 	.short	0x0000


	//----- nvinfo : EIATTR_MAXREG_COUNT
	.align		4
        /*001c*/ 	.byte	0x03, 0x1b
        /*001e*/ 	.short	0x00ff


	//----- nvinfo : EIATTR_NUM_BARRIERS
	.align		4
        /*0020*/ 	.byte	0x02, 0x4c
        /*0022*/ 	.byte	0x01
	.zero		1


	//----- nvinfo : EIATTR_MERCURY_ISA_VERSION
	.align		4
        /*0024*/ 	.byte	0x03, 0x5f
        /*0026*/ 	.short	0x0101


	//----- nvinfo : EIATTR_COOP_GROUP_MASK_REGIDS
	.align		4
        /*0028*/ 	.byte	0x04, 0x29
        /*002a*/ 	.short	(.L_293 - .L_292)


	//   ....[0]....
.L_292:
        /*002c*/ 	.word	0xffffffff


	//   ....[1]....
        /*0030*/ 	.word	0xffffffff


	//   ....[2]....
        /*0034*/ 	.word	0xffffffff


	//   ....[3]....
        /*0038*/ 	.word	0xffffffff


	//   ....[4]....
        /*003c*/ 	.word	0xffffffff


	//   ....[5]....
        /*0040*/ 	.word	0xffffffff


	//   ....[6]....
        /*0044*/ 	.word	0xffffffff


	//   ....[7]....
        /*0048*/ 	.word	0xffffffff


	//   ....[8]....
        /*004c*/ 	.word	0xffffffff


	//   ....[9]....
        /*0050*/ 	.word	0xffffffff


	//   ....[10]....
        /*0054*/ 	.word	0xffffffff


	//   ....[11]....
        /*0058*/ 	.word	0xffffffff


	//   ....[12]....
        /*005c*/ 	.word	0xffffffff


	//   ....[13]....
        /*0060*/ 	.word	0xffffffff


	//   ....[14]....
        /*0064*/ 	.word	0xffffffff


	//   ....[15]....
        /*0068*/ 	.word	0xffffffff


	//   ....[16]....
        /*006c*/ 	.word	0xffffffff


	//   ....[17]....
        /*0070*/ 	.word	0xffffffff


	//   ....[18]....
        /*0074*/ 	.word	0xffffffff


	//   ....[19]....
        /*0078*/ 	.word	0xffffffff


	//   ....[20]....
        /*007c*/ 	.word	0xffffffff


	//   ....[21]....
        /*0080*/ 	.word	0xffffffff


	//   ....[22]....
        /*0084*/ 	.word	0xffffffff


	//   ....[23]....
        /*0088*/ 	.word	0x0500000f


	//   ....[24]....
        /*008c*/ 	.word	0x0500000f


	//   ....[25]....
        /*0090*/ 	.word	0x0500000f


	//   ....[26]....
        /*0094*/ 	.word	0x0500000f


	//   ....[27]....
        /*0098*/ 	.word	0x0500000f


	//----- nvinfo : EIATTR_COOP_GROUP_INSTR_OFFSETS
	.align		4
.L_293:
        /*009c*/ 	.byte	0x04, 0x28
        /*009e*/ 	.short	(.L_295 - .L_294)


	//   ....[0]....
.L_294:
        /*00a0*/ 	.word	0x00001020


	//   ....[1]....
        /*00a4*/ 	.word	0x00001040


	//   ....[2]....
        /*00a8*/ 	.word	0x00001060


	//   ....[3]....
        /*00ac*/ 	.word	0x00001080


	//   ....[4]....
        /*00b0*/ 	.word	0x000010a0


	//   ....[5]....
        /*00b4*/ 	.word	0x00004740


	//   ....[6]....
        /*00b8*/ 	.word	0x000047b0


	//   ....[7]....
        /*00bc*/ 	.word	0x00004800


	//   ....[8]....
        /*00c0*/ 	.word	0x00004830


	//   ....[9]....
        /*00c4*/ 	.word	0x00004860


	//   ....[10]....
        /*00c8*/ 	.word	0x000048f0


	//   ....[11]....
        /*00cc*/ 	.word	0x00004910


	//   ....[12]....
        /*00d0*/ 	.word	0x00004940


	//   ....[13]....
        /*00d4*/ 	.word	0x00004970


	//   ....[14]....
        /*00d8*/ 	.word	0x00005e50


	//   ....[15]....
        /*00dc*/ 	.word	0x00005eb0


	//   ....[16]....
        /*00e0*/ 	.word	0x00005ed0


	//   ....[17]....
        /*00e4*/ 	.word	0x00005ef0


	//   ....[18]....
        /*00e8*/ 	.word	0x00005f10


	//   ....[19]....
        /*00ec*/ 	.word	0x00005f70


	//   ....[20]....
        /*00f0*/ 	.word	0x00005f90


	//   ....[21]....
        /*00f4*/ 	.word	0x00005fb0


	//   ....[22]....
        /*00f8*/ 	.word	0x00005fe0


	//   ....[23]....
        /*00fc*/ 	.word	0x00009700


	//   ....[24]....
        /*0100*/ 	.word	0x00009770


	//   ....[25]....
        /*0104*/ 	.word	0x000097e0


	//   ....[26]....
        /*0108*/ 	.word	0x00009850


	//   ....[27]....
        /*010c*/ 	.word	0x000098c0


	//----- nvinfo : EIATTR_VRC_CTA_INIT_COUNT
	.align		4
.L_295:
        /*0110*/ 	.byte	0x02, 0x4a
	.zero		1
	.zero		1


	//----- nvinfo : EIATTR_EXIT_INSTR_OFFSETS
	.align		4
        /*0114*/ 	.byte	0x04, 0x1c
        /*0116*/ 	.short	(.L_297 - .L_296)


	//   ....[0]....
.L_296:
        /*0118*/ 	.word	0x000000b0


	//   ....[1]....
        /*011c*/ 	.word	0x00009400


	//   ....[2]....
        /*0120*/ 	.word	0x00009660


	//   ....[3]....
        /*0124*/ 	.word	0x000096b0


	//----- nvinfo : EIATTR_CRS_STACK_SIZE
	.align		4
.L_297:
        /*0128*/ 	.byte	0x04, 0x1e
        /*012a*/ 	.short	(.L_299 - .L_298)
.L_298:
        /*012c*/ 	.word	0x00000000


	//----- nvinfo : EIATTR_CBANK_PARAM_SIZE
	.align		4
.L_299:
        /*0130*/ 	.byte	0x03, 0x19
        /*0132*/ 	.short	0x0128


	//----- nvinfo : EIATTR_PARAM_CBANK
	.align		4
        /*0134*/ 	.byte	0x04, 0x0a
        /*0136*/ 	.short	(.L_301 - .L_300)
	.align		4
.L_300:
        /*0138*/ 	.word	index@(.nv.constant0._ZN4mmha33masked_multihead_attention_kernelIfLi32ELi32ELi1ELi8ELi256ELb1ELb1EEEv26Multihead_attention_paramsIT_XT5_EE)
        /*013c*/ 	.short	0x0380
        /*013e*/ 	.short	0x0128


	//----- nvinfo : EIATTR_SW_WAR
	.align		4
.L_301:
        /*0140*/ 	.byte	0x04, 0x36
        /*0142*/ 	.short	(.L_303 - .L_302)
.L_302:
        /*0144*/ 	.word	0x00000008
.L_303:


//--------------------- .nv.info._ZN4mmha33masked_multihead_attention_kernelIfLi32ELi32ELi2ELi8ELi128ELb1ELb1EEEv26Multihead_attention_paramsIT_XT5_EE --------------------------
	.section	.nv.info._ZN4mmha33masked_multihead_attention_kernelIfLi32ELi32ELi2ELi8ELi128ELb1ELb1EEEv26Multihead_attention_paramsIT_XT5_EE,"",@"SHT_CUDA_INFO"
	.sectionflags	@""
	.align	4


	//----- nvinfo : EIATTR_CUDA_API_VERSION
	.align		4
        /*0000*/ 	.byte	0x04, 0x37
        /*0002*/ 	.short	(.L_305 - .L_304)
.L_304:
        /*0004*/ 	.word	0x00000082


	//----- nvinfo : EIATTR_KPARAM_INFO
	.align		4
.L_305:
        /*0008*/ 	.byte	0x04, 0x17
        /*000a*/ 	.short	(.L_307 - .L_306)
.L_306:
        /*000c*/ 	.word	0x00000000
        /*0010*/ 	.short	0x0000
        /*0012*/ 	.short	0x0000
        /*0014*/ 	.byte	0x00, 0xf0, 0xa1, 0x04


	//----- nvinfo : EIATTR_SPARSE_MMA_MASK
	.align		4
.L_307:
        /*0018*/ 	.byte	0x03, 0x50
        /*001a*/ 	.short	0x0000


	//----- nvinfo : EIATTR_MAXREG_COUNT
	.align		4
        /*001c*/ 	.byte	0x03, 0x1b
        /*001e*/ 	.short	0x00ff


	//----- nvinfo : EIATTR_NUM_BARRIERS
	.align		4
        /*0020*/ 	.byte	0x02, 0x4c
        /*0022*/ 	.byte	0x01
	.zero		1


	//----- nvinfo : EIATTR_MERCURY_ISA_VERSION
	.align		4
        /*0024*/ 	.byte	0x03, 0x5f
        /*0026*/ 	.short	0x0101


	//----- nvinfo : EIATTR_COOP_GROUP_MASK_REGIDS
	.align		4
        /*0028*/ 	.byte	0x04, 0x29
        /*002a*/ 	.short	(.L_309 - .L_308)


	//   ....[0]....
.L_308:
        /*002c*/ 	.word	0xffffffff


	//   ....[1]....
        /*0030*/ 	.word	0xffffffff


	//   ....[2]....
        /*0034*/ 	.word	0xffffffff


	//   ....[3]....
        /*0038*/ 	.word	0xffffffff


	//   ....[4]....
        /*003c*/ 	.word	0xffffffff


	//   ....[5]....
        /*0040*/ 	.word	0xffffffff


	//   ....[6]....
        /*0044*/ 	.word	0xffffffff


	//   ....[7]....
        /*0048*/ 	.word	0xffffffff


	//   ....[8]....
        /*004c*/ 	.word	0xffffffff


	//   ....[9]....
        /*0050*/ 	.word	0xffffffff


	//   ....[10]....
        /*0054*/ 	.word	0xffffffff


	//   ....[11]....
        /*0058*/ 	.word	0xffffffff


	//   ....[12]....
        /*005c*/ 	.word	0xffffffff


	//   ....[13]....
        /*0060*/ 	.word	0xffffffff


	//   ....[14]....
        /*0064*/ 	.word	0xffffffff


	//   ....[15]....
        /*0068*/ 	.word	0xffffffff


	//   ....[16]....
        /*006c*/ 	.word	0xffffffff


	//   ....[17]....
        /*0070*/ 	.word	0xffffffff


	//   ....[18]....
        /*0074*/ 	.word	0xffffffff


	//   ....[19]....
        /*0078*/ 	.word	0xffffffff


	//   ....[20]....
        /*007c*/ 	.word	0xffffffff


	//   ....[21]....
        /*0080*/ 	.word	0x0500003c


	//   ....[22]....
        /*0084*/ 	.word	0x0500003c


	//   ....[23]....
        /*0088*/ 	.word	0x0500003c


	//   ....[24]....
        /*008c*/ 	.word	0x0500003c


	//   ....[25]....
        /*0090*/ 	.word	0x0500003c


	//   ....[26]....
        /*0094*/ 	.word	0x0500003c


	//   ....[27]....
        /*0098*/ 	.word	0x0500003c


	//   ....[28]....
        /*009c*/ 	.word	0x0500003c


	//   ....[29]....
        /*00a0*/ 	.word	0x0500003c


	//   ....[30]....
        /*00a4*/ 	.word	0x0500003c


	//----- nvinfo : EIATTR_COOP_GROUP_INSTR_OFFSETS
	.align		4
.L_309:
        /*00a8*/ 	.byte	0x04, 0x28
        /*00aa*/ 	.short	(.L_311 - .L_310)


	//   ....[0]....
.L_310:
        /*00ac*/ 	.word	0x00000ff0


	//   ....[1]....
        /*00b0*/ 	.word	0x00001010


	//   ....[2]....
        /*00b4*/ 	.word	0x00001030


	//   ....[3]....
        /*00b8*/ 	.word	0x00001050


	//   ....[4]....
        /*00bc*/ 	.word	0x00001070


	//   ....[5]....
        /*00c0*/ 	.word	0x00004420


	//   ....[6]....
        /*00c4*/ 	.word	0x00004680


	//   ....[7]....
        /*00c8*/ 	.word	0x000046a0


	//   ....[8]....
        /*00cc*/ 	.word	0x000046c0


	//   ....[9]....
        /*00d0*/ 	.word	0x000046e0


	//   ....[10]....
        /*00d4*/ 	.word	0x00004820


	//   ....[11]....
        /*00d8*/ 	.word	0x00004840


	//   ....[12]....
        /*00dc*/ 	.word	0x00004880


	//   ....[13]....
        /*00e0*/ 	.word	0x00005d30


	//   ....[14]....
        /*00e4*/ 	.word	0x00005d90


	//   ....[15]....
        /*00e8*/ 	.word	0x00005db0


	//   ....[16]....
        /*00ec*/ 	.word	0x00005dd0


	//   ....[17]....
        /*00f0*/ 	.word	0x00005df0


	//   ....[18]....
        /*00f4*/ 	.word	0x00005e60


	//   ....[19]....
        /*00f8*/ 	.word	0x00005e80


	//   ....[20]....
        /*00fc*/ 	.word	0x00005ea0


	//   ....[21]....
        /*0100*/ 	.word	0x00009520


	//   ....[22]....
        /*0104*/ 	.word	0x00009580


	//   ....[23]....
        /*0108*/ 	.word	0x000095e0


	//   ....[24]....
        /*010c*/ 	.word	0x00009640


	//   ....[25]....
        /*0110*/ 	.word	0x000096a0


	//   ....[26]....
        /*0114*/ 	.word	0x00009730


	//   ....[27]....
        /*0118*/ 	.word	0x000097d0


	//   ....[28]....
        /*011c*/ 	.word	0x00009860


	//   ....[29]....
        /*0120*/ 	.word	0x000098c0


	//   ....[30]....
        /*0124*/ 	.word	0x00009920


	//----- nvinfo : EIATTR_VRC_CTA_INIT_COUNT
	.align		4
.L_311:
        /*0128*/ 	.byte	0x02, 0x4a
	.zero		1
	.zero		1


	//----- nvinfo : EIATTR_EXIT_INSTR_OFFSETS
	.align		4
        /*012c*/ 	.byte	0x04, 0x1c
        /*012e*/ 	.short	(.L_313 - .L_312)


	//   ....[0]....
.L_312:
        /*0130*/ 	.word	0x000000b0


	//   ....[1]....
        /*0134*/ 	.word	0x00009210


	//   ....[2]....
        /*0138*/ 	.word	0x00009470


	//   ....[3]....
        /*013c*/ 	.word	0x000094c0


	//----- nvinfo : EIATTR_CRS_STACK_SIZE
	.align		4
.L_313:
        /*0140*/ 	.byte	0x04, 0x1e
        /*0142*/ 	.short	(.L_315 - .L_314)
.L_314:
        /*0144*/ 	.word	0x00000000


	//----- nvinfo : EIATTR_CBANK_PARAM_SIZE
	.align		4
.L_315:
        /*0148*/ 	.byte	0x03, 0x19
        /*014a*/ 	.short	0x0128


	//----- nvinfo : EIATTR_PARAM_CBANK
	.align		4
        /*014c*/ 	.byte	0x04, 0x0a
        /*014e*/ 	.short	(.L_317 - .L_316)
	.align		4
.L_316:
        /*0150*/ 	.word	index@(.nv.constant0._ZN4mmha33masked_multihead_attention_kernelIfLi32ELi32ELi2ELi8ELi128ELb1ELb1EEEv26Multihead_attention_paramsIT_XT5_EE)
        /*0154*/ 	.short	0x0380
        /*0156*/ 	.short	0x0128


	//----- nvinfo : EIATTR_SW_WAR
	.align		4
.L_317:
        /*0158*/ 	.byte	0x04, 0x36
        /*015a*/ 	.short	(.L_319 - .L_318)
.L_318:
        /*015c*/ 	.word	0x00000008
.L_319:


//--------------------- .nv.info._ZN4mmha33masked_multihead_attention_kernelIfLi32ELi32ELi4ELi8ELi64ELb1ELb1EEEv26Multihead_attention_paramsIT_XT5_EE --------------------------
	.section	.nv.info._ZN4mmha33masked_multihead_attention_kernelIfLi32ELi32ELi4ELi8ELi64ELb1ELb1EEEv26Multihead_attention_paramsIT_XT5_EE,"",@"SHT_CUDA_INFO"
	.sectionflags	@""
	.align	4


	//----- nvinfo : EIATTR_CUDA_API_VERSION
	.align		4
        /*0000*/ 	.byte	0x04, 0x37
        /*0002*/ 	.short	(.L_321 - .L_320)
.L_320:
        /*0004*/ 	.word	0x00000082


	//----- nvinfo : EIATTR_KPARAM_INFO
	.align		4
.L_321:
        /*0008*/ 	.byte	0x04, 0x17
        /*000a*/ 	.short	(.L_323 - .L_322)
.L_322:
        /*000c*/ 	.word	0x00000000
        /*0010*/ 	.short	0x0000
        /*0012*/ 	.short	0x0000
        /*0014*/ 	.byte	0x00, 0xf0, 0xa1, 0x04


	//----- nvinfo : EIATTR_SPARSE_MMA_MASK
	.align		4
.L_323:
        /*0018*/ 	.byte	0x03, 0x50
        /*001a*/ 	.short	0x0000


	//----- nvinfo : EIATTR_MAXREG_COUNT
	.align		4
        /*001c*/ 	.byte	0x03, 0x1b
        /*001e*/ 	.short	0x00ff


	//----- nvinfo : EIATTR_NUM_BARRIERS
	.align		4
        /*0020*/ 	.byte	0x02, 0x4c
        /*0022*/ 	.byte	0x01
	.zero		1


	//----- nvinfo : EIATTR_MERCURY_ISA_VERSION
	.align		4
        /*0024*/ 	.byte	0x03, 0x5f
        /*0026*/ 	.short	0x0101


	//----- nvinfo : EIATTR_COOP_GROUP_MASK_REGIDS
	.align		4
        /*0028*/ 	.byte	0x04, 0x29
        /*002a*/ 	.short	(.L_325 - .L_324)


	//   ....[0]....
.L_324:
        /*002c*/ 	.word	0xffffffff


	//   ....[1]....
        /*0030*/ 	.word	0xffffffff


	//   ....[2]....
        /*0034*/ 	.word	0xffffffff


	//   ....[3]....
        /*0038*/ 	.word	0xffffffff


	//   ....[4]....
        /*003c*/ 	.word	0xffffffff


	//   ....[5]....
        /*0040*/ 	.word	0xffffffff


	//   ....[6]....
        /*0044*/ 	.word	0xffffffff


	//   ....[7]....
        /*0048*/ 	.word	0xffffffff


	//   ....[8]....
        /*004c*/ 	.word	0xffffffff


	//   ....[9]....
        /*0050*/ 	.word	0xffffffff


	//   ....[10]....
        /*0054*/ 	.word	0xffffffff


	//   ....[11]....
        /*0058*/ 	.word	0xffffffff


	//   ....[12]....
        /*005c*/ 	.word	0xffffffff


	//   ....[13]....
        /*0060*/ 	.word	0xffffffff


	//   ....[14]....
        /*0064*/ 	.word	0xffffffff


	//   ....[15]....
        /*0068*/ 	.word	0xffffffff


	//   ....[16]....
        /*006c*/ 	.word	0xffffffff


	//   ....[17]....
        /*0070*/ 	.word	0xffffffff


	//   ....[18]....
        /*0074*/ 	.word	0xffffffff


	//   ....[19]....
        /*0078*/ 	.word	0x05000021


	//   ....[20]....
        /*007c*/ 	.word	0x05000021


	//   ....[21]....
        /*0080*/ 	.word	0x05000021


	//   ....[22]....
        /*0084*/ 	.word	0x05000021


	//   ....[23]....
        /*0088*/ 	.word	0x05000021


	//   ....[24]....
        /*008c*/ 	.word	0x05000021


	//   ....[25]....
        /*0090*/ 	.word	0x05000021


	//   ....[26]....
        /*0094*/ 	.word	0x05000021


	//   ....[27]....
        /*0098*/ 	.word	0x05000021


	//   ....[28]....
        /*009c*/ 	.word	0x05000021


	//----- nvinfo : EIATTR_COOP_GROUP_INSTR_OFFSETS
	.align		4
.L_325:
        /*00a0*/ 	.byte	0x04, 0x28
        /*00a2*/ 	.short	(.L_327 - .L_326)


	//   ....[0]....
.L_326:
        /*00a4*/ 	.word	0x00001010


	//   ....[1]....
        /*00a8*/ 	.word	0x00001030


	//   ....[2]....
        /*00ac*/ 	.word	0x00001050


	//   ....[3]....
        /*00b0*/ 	.word	0x00001070


	//   ....[4]....
        /*00b4*/ 	.word	0x00001090


	//   ....[5]....
        /*00b8*/ 	.word	0x00003250


	//   ....[6]....
        /*00bc*/ 	.word	0x00003270


	//   ....[7]....
        /*00c0*/ 	.word	0x00003590


	//   ....[8]....
        /*00c4*/ 	.word	0x000035b0


	//   ....[9]....
        /*00c8*/ 	.word	0x000035d0


	//   ....[10]....
        /*00cc*/ 	.word	0x00003700


	//   ....[11]....
        /*00d0*/ 	.word	0x00003720


	//   ....[12]....
        /*00d4*/ 	.word	0x00004bb0


	//   ....[13]....
        /*00d8*/ 	.word	0x00004c30


	//   ....[14]....
        /*00dc*/ 	.word	0x00004c50


	//   ....[15]....
        /*00e0*/ 	.word	0x00004c70


	//   ....[16]....
        /*00e4*/ 	.word	0x00004c90


	//   ....[17]....
        /*00e8*/ 	.word	0x00004cf0


	//   ....[18]....
        /*00ec*/ 	.word	0x00004d10


	//   ....[19]....
        /*00f0*/ 	.word	0x00008210


	//   ....[20]....
        /*00f4*/ 	.word	0x00008270


	//   ....[21]....
        /*00f8*/ 	.word	0x000082d0


	//   ....[22]....
        /*00fc*/ 	.word	0x00008330


	//   ....[23]....
        /*0100*/ 	.word	0x00008390


	//   ....[24]....
        /*0104*/ 	.word	0x00008410


	//   ....[25]....
        /*0108*/ 	.word	0x00008490


	//   ....[26]....
        /*010c*/ 	.word	0x00008520


	//   ....[27]....
        /*0110*/ 	.word	0x000085a0


	//   ....[28]....
        /*0114*/ 	.word	0x00008600


	//----- nvinfo : EIATTR_VRC_CTA_INIT_COUNT
	.align		4
.L_327:
        /*0118*/ 	.byte	0x02, 0x4a
	.zero		1
	.zero		1


	//----- nvinfo : EIATTR_EXIT_INSTR_OFFSETS
	.align		4
        /*011c*/ 	.byte	0x04, 0x1c
        /*011e*/ 	.short	(.L_329 - .L_328)


	//   ....[0]....
.L_328:
        /*0120*/ 	.word	0x000000d0


	//   ....[1]....
        /*0124*/ 	.word	0x00007f10


	//   ....[2]....
        /*0128*/ 	.word	0x00008170


	//   ....[3]....
        /*012c*/ 	.word	0x000081c0


	//----- nvinfo : EIATTR_CRS_STACK_SIZE
	.align		4
.L_329:
        /*0130*/ 	.byte	0x04, 0x1e
        /*0132*/ 	.short	(.L_331 - .L_330)
.L_330:
        /*0134*/ 	.word	0x00000000


	//----- nvinfo : EIATTR_CBANK_PARAM_SIZE
	.align		4
.L_331:
        /*0138*/ 	.byte	0x03, 0x19
        /*013a*/ 	.short	0x0128


	//----- nvinfo : EIATTR_PARAM_CBANK
	.align		4
        /*013c*/ 	.byte	0x04, 0x0a
        /*013e*/ 	.short	(.L_333 - .L_332)
	.align		4
.L_332:
        /*0140*/ 	.word	index@(.nv.constant0._ZN4mmha33masked_multihead_attention_kernelIfLi32ELi32ELi4ELi8ELi64ELb1ELb1EEEv26Multihead_attention_paramsIT_XT5_EE)
        /*0144*/ 	.short	0x0380
        /*0146*/ 	.short	0x0128


	//----- nvinfo : EIATTR_SW_WAR
	.align		4
.L_333:
        /*0148*/ 	.byte	0x04, 0x36
        /*014a*/ 	.short	(.L_335 - .L_334)
.L_334:
        /*014c*/ 	.word	0x00000008
.L_335:


//--------------------- .nv.info._ZN4mmha33masked_multihead_attention_kernelIfLi32ELi32ELi1ELi8ELi256ELb1ELb0EEEv26Multihead_attention_paramsIT_XT5_EE --------------------------
	.section	.nv.info._ZN4mmha33masked_multihead_attention_kernelIfLi32ELi32ELi1ELi8ELi256ELb1ELb0EEEv26Multihead_attention_paramsIT_XT5_EE,"",@"SHT_CUDA_INFO"
	.sectionflags	@""
	.align	4


	//----- nvinfo : EIATTR_CUDA_API_VERSION
	.align		4
        /*0000*/ 	.byte	0x04, 0x37
        /*0002*/ 	.short	(.L_337 - .L_336)
.L_336:
        /*0004*/ 	.word	0x00000082


	//----- nvinfo : EIATTR_KPARAM_INFO
	.align		4
.L_337:
        /*0008*/ 	.byte	0x04, 0x17
        /*000a*/ 	.short	(.L_339 - .L_338)
.L_338:
        /*000c*/ 	.word	0x00000000
        /*0010*/ 	.short	0x0000
        /*0012*/ 	.short	0x0000
        /*0014*/ 	.byte	0x00, 0xf0, 0xa1, 0x04


	//----- nvinfo : EIATTR_SPARSE_MMA_MASK
	.align		4
.L_339:
        /*0018*/ 	.byte	0x03, 0x50
        /*001a*/ 	.short	0x0000


	//----- nvinfo : EIATTR_MAXREG_COUNT
	.align		4
        /*001c*/ 	.byte	0x03, 0x1b
        /*001e*/ 	.short	0x00ff


	//----- nvinfo : EIATTR_NUM_BARRIERS
	.align		4
        /*0020*/ 	.byte	0x02, 0x4c
        /*0022*/ 	.byte	0x01
	.zero		1


	//----- nvinfo : EIATTR_MERCURY_ISA_VERSION
	.align		4
        /*0024*/ 	.byte	0x03, 0x5f
        /*0026*/ 	.short	0x0101


	//----- nvinfo : EIATTR_COOP_GROUP_MASK_REGIDS
	.align		4
        /*0028*/ 	.byte	0x04, 0x29
        /*002a*/ 	.short	(.L_341 - .L_340)


	//   ....[0]....
.L_340:
        /*002c*/ 	.word	0xffffffff


	//   ....[1]....
        /*0030*/ 	.word	0xffffffff


	//   ....[2]....
        /*0034*/ 	.word	0xffffffff


	//   ....[3]....
        /*0038*/ 	.word	0xffffffff


	//   ....[4]....
        /*003c*/ 	.word	0xffffffff


	//   ....[5]....
        /*0040*/ 	.word	0xffffffff


	//   ....[6]....
        /*0044*/ 	.word	0xffffffff


	//   ....[7]....
        /*0048*/ 	.word	0xffffffff


	//   ....[8]....
        /*004c*/ 	.word	0xffffffff


	//   ....[9]....
        /*0050*/ 	.word	0xffffffff


	//   ....[10]....
        /*0054*/ 	.word	0xffffffff


	//   ....[11]....
        /*0058*/ 	.word	0xffffffff


	//   ....[12]....
        /*005c*/ 	.word	0xffffffff


	//   ....[13]....
        /*0060*/ 	.word	0xffffffff


	//   ....[14]....
        /*0064*/ 	.word	0xffffffff


	//   ....[15]....
        /*0068*/ 	.word	0xffffffff


	//   ....[16]....
        /*006c*/ 	.word	0xffffffff


	//   ....[17]....
        /*0070*/ 	.word	0xffffffff


	//   ....[18]....
        /*0074*/ 	.word	0xffffffff


	//   ....[19]....
        /*0078*/ 	.word	0xffffffff


	//   ....[20]....
        /*007c*/ 	.word	0xffffffff


	//   ....[21]....
        /*0080*/ 	.word	0xffffffff


	//   ....[22]....
        /*0084*/ 	.word	0xffffffff


	//   ....[23]....
        /*0088*/ 	.word	0x0500000c


	//   ....[24]....
        /*008c*/ 	.word	0x0500000c


	//   ....[25]....
        /*0090*/ 	.word	0x0500000c


	//   ....[26]....
        /*0094*/ 	.word	0x0500000c


	//   ....[27]....
        /*0098*/ 	.word	0x0500000c


	//----- nvinfo : EIATTR_COOP_GROUP_INSTR_OFFSETS
	.align		4
.L_341:
        /*009c*/ 	.byte	0x04, 0x28
        /*009e*/ 	.short	(.L_343 - .L_342)


	//   ....[0]....
.L_342:
        /*00a0*/ 	.word	0x00001020


	//   ....[1]....
        /*00a4*/ 	.word	0x00001040


	//   ....[2]....
        /*00a8*/ 	.word	0x00001060


	//   ....[3]....
        /*00ac*/ 	.word	0x00001080


	//   ....[4]....
        /*00b0*/ 	.word	0x000010a0


	//   ....[5]....
        /*00b4*/ 	.word	0x00003b80


	//   ....[6]....
        /*00b8*/ 	.word	0x00003bf0


	//   ....[7]....
        /*00bc*/ 	.word	0x00003c20


	//   ....[8]....
        /*00c0*/ 	.word	0x00003c40


	//   ....[9]....
        /*00c4*/ 	.word	0x00003c70


	//   ....[10]....
        /*00c8*/ 	.word	0x00003cf0


	//   ....[11]....
        /*00cc*/ 	.word	0x00003d10


	//   ....[12]....
        /*00d0*/ 	.word	0x00003d40


	//   ....[13]....
        /*00d4*/ 	.word	0x00003d80


	//   ....[14]....
        /*00d8*/ 	.word	0x00005270


	//   ....[15]....
        /*00dc*/ 	.word	0x000052f0


	//   ....[16]....
        /*00e0*/ 	.word	0x00005310


	//   ....[17]....
        /*00e4*/ 	.word	0x00005330


	//   ....[18]....
        /*00e8*/ 	.word	0x00005350


	//   ....[19]....
        /*00ec*/ 	.word	0x000053b0


	//   ....[20]....
        /*00f0*/ 	.word	0x000053d0


	//   ....[21]....
        /*00f4*/ 	.word	0x000053f0


	//   ....[22]....
        /*00f8*/ 	.word	0x00005410


	//   ....[23]....
        /*00fc*/ 	.word	0x000096b0


	//   ....[24]....
        /*0100*/ 	.word	0x00009720


	//   ....[25]....
        /*0104*/ 	.word	0x00009790


	//   ....[26]....
        /*0108*/ 	.word	0x00009800


	//   ....[27]....
        /*010c*/ 	.word	0x00009870


	//----- nvinfo : EIATTR_VRC_CTA_INIT_COUNT
	.align		4
.L_343:
        /*0110*/ 	.byte	0x02, 0x4a
	.zero		1
	.zero		1


	//----- nvinfo : EIATTR_EXIT_INSTR_OFFSETS
	.align		4
        /*0114*/ 	.byte	0x04, 0x1c
        /*0116*/ 	.short	(.L_345 - .L_344)


	//   ....[0]....
.L_344:
        /*0118*/ 	.word	0x000000b0


	//   ....[1]....
        /*011c*/ 	.word	0x000093b0


	//   ....[2]....
        /*0120*/ 	.word	0x00009610


	//   ....[3]....
        /*0124*/ 	.word	0x00009660


	//----- nvinfo : EIATTR_CRS_STACK_SIZE
	.align		4
.L_345:
        /*0128*/ 	.byte	0x04, 0x1e
        /*012a*/ 	.short	(.L_347 - .L_346)
.L_346:
        /*012c*/ 	.word	0x00000000


	//----- nvinfo : EIATTR_CBANK_PARAM_SIZE
	.align		4
.L_347:
        /*0130*/ 	.byte	0x03, 0x19
        /*0132*/ 	.short	0x0128


	//----- nvinfo : EIATTR_PARAM_CBANK
	.align		4
        /*0134*/ 	.byte	0x04, 0x0a
        /*0136*/ 	.short	(.L_349 - .L_348)
	.align		4
.L_348:
        /*0138*/ 	.word	index@(.nv.constant0._ZN4mmha33masked_multihead_attention_kernelIfLi32ELi32ELi1ELi8ELi256ELb1ELb0EEEv26Multihead_attention_paramsIT_XT5_EE)
        /*013c*/ 	.short	0x0380
        /*013e*/ 	.short	0x0128


	//----- nvinfo : EIATTR_SW_WAR
	.align		4
.L_349:
        /*0140*/ 	.byte	0x04, 0x36
        /*0142*/ 	.short	(.L_351 - .L_350)
.L_350:
        /*0144*/ 	.word	0x00000008
.L_351:


//--------------------- .nv.info._ZN4mmha33masked_multihead_attention_kernelIfLi32ELi32ELi2ELi8ELi128ELb1ELb0EEEv26Multihead_attention_paramsIT_XT5_EE --------------------------
	.section	.nv.info._ZN4mmha33masked_multihead_attention_kernelIfLi32ELi32ELi2ELi8ELi128ELb1ELb0EEEv26Multihead_attention_paramsIT_XT5_EE,"",@"SHT_CUDA_INFO"
	.sectionflags	@""
	.align	4


	//----- nvinfo : EIATTR_CUDA_API_VERSION
	.align		4
        /*0000*/ 	.byte	0x04, 0x37
        /*0002*/ 	.short	(.L_353 - .L_352)
.L_352:
        /*0004*/ 	.word	0x00000082


	//----- nvinfo : EIATTR_KPARAM_INFO
	.align		4
.L_353:
        /*0008*/ 	.byte	0x04, 0x17
        /*000a*/ 	.short	(.L_355 - .L_354)
.L_354:
        /*000c*/ 	.word	0x00000000
        /*0010*/ 	.short	0x0000
        /*0012*/ 	.short	0x0000
        /*0014*/ 	.byte	0x00, 0xf0, 0xa1, 0x04


	//----- nvinfo : EIATTR_SPARSE_MMA_MASK
	.align		4
.L_355:
        /*0018*/ 	.byte	0x03, 0x50
        /*001a*/ 	.short	0x0000


	//----- nvinfo : EIATTR_MAXREG_COUNT
	.align		4
        /*001c*/ 	.byte	0x03, 0x1b
        /*001e*/ 	.short	0x00ff


	//----- nvinfo : EIATTR_NUM_BARRIERS
	.align		4
        /*0020*/ 	.byte	0x02, 0x4c
        /*0022*/ 	.byte	0x01
	.zero		1


	//----- nvinfo : EIATTR_MERCURY_ISA_VERSION
	.align		4
        /*0024*/ 	.byte	0x03, 0x5f
        /*0026*/ 	.short	0x0101


	//----- nvinfo : EIATTR_COOP_GROUP_MASK_REGIDS
	.align		4
        /*0028*/ 	.byte	0x04, 0x29
        /*002a*/ 	.short	(.L_357 - .L_356)


	//   ....[0]....
.L_356:
        /*002c*/ 	.word	0xffffffff


	//   ....[1]....
        /*0030*/ 	.word	0xffffffff


	//   ....[2]....
        /*0034*/ 	.word	0xffffffff


	//   ....[3]....
        /*0038*/ 	.word	0xffffffff


	//   ....[4]....
        /*003c*/ 	.word	0xffffffff


	//   ....[5]....
        /*0040*/ 	.word	0xffffffff


	//   ....[6]....
        /*0044*/ 	.word	0xffffffff


	//   ....[7]....
        /*0048*/ 	.word	0xffffffff


	//   ....[8]....
        /*004c*/ 	.word	0xffffffff


	//   ....[9]....
        /*0050*/ 	.word	0xffffffff


	//   ....[10]....
        /*0054*/ 	.word	0xffffffff


	//   ....[11]....
        /*0058*/ 	.word	0xffffffff


	//   ....[12]....
        /*005c*/ 	.word	0xffffffff


	//   ....[13]....
        /*0060*/ 	.word	0xffffffff


	//   ....[14]....
        /*0064*/ 	.word	0xffffffff


	//   ....[15]....
        /*0068*/ 	.word	0xffffffff


	//   ....[16]....
        /*006c*/ 	.word	0xffffffff


	//   ....[17]....
        /*0070*/ 	.word	0xffffffff


	//   ....[18]....
        /*0074*/ 	.word	0xffffffff


	//   ....[19]....
        /*0078*/ 	.word	0xffffffff


	//   ....[20]....
        /*007c*/ 	.word	0xffffffff


	//   ....[21]....
        /*0080*/ 	.word	0x0500003c


	//   ....[22]....
        /*0084*/ 	.word	0x0500003c


	//   ....[23]....
        /*0088*/ 	.word	0x0500003c


	//   ....[24]....
        /*008c*/ 	.word	0x0500003c


	//   ....[25]....
        /*0090*/ 	.word	0x0500003c


	//   ....[26]....
        /*0094*/ 	.word	0x0500003c


	//   ....[27]....
        /*0098*/ 	.word	0x0500003c


	//   ....[28]....
        /*009c*/ 	.word	0x0500003c


	//   ....[29]....
        /*00a0*/ 	.word	0x0500003c


	//   ....[30]....
        /*00a4*/ 	.word	0x0500003c


	//----- nvinfo : EIATTR_COOP_GROUP_INSTR_OFFSETS
	.align		4
.L_357:
        /*00a8*/ 	.byte	0x04, 0x28
        /*00aa*/ 	.short	(.L_359 - .L_358)


	//   ....[0]....
.L_358:
        /*00ac*/ 	.word	0x00000ff0


	//   ....[1]....
        /*00b0*/ 	.word	0x00001010


	//   ....[2]....
        /*00b4*/ 	.word	0x00001030


	//   ....[3]....
        /*00b8*/ 	.word	0x00001050


	//   ....[4]....
        /*00bc*/ 	.word	0x00001070


	//   ....[5]....
        /*00c0*/ 	.word	0x000038e0


	//   ....[6]....
        /*00c4*/ 	.word	0x00003b40


	//   ....[7]....
        /*00c8*/ 	.word	0x00003b60


	//   ....[8]....
        /*00cc*/ 	.word	0x00003b80


	//   ....[9]....
        /*00d0*/ 	.word	0x00003ba0


	//   ....[10]....
        /*00d4*/ 	.word	0x00003ca0


	//   ....[11]....
        /*00d8*/ 	.word	0x00003cd0


	//   ....[12]....
        /*00dc*/ 	.word	0x00003d10


	//   ....[13]....
        /*00e0*/ 	.word	0x000051f0


	//   ....[14]....
        /*00e4*/ 	.word	0x00005270


	//   ....[15]....
        /*00e8*/ 	.word	0x00005290


	//   ....[16]....
        /*00ec*/ 	.word	0x000052b0


	//   ....[17]....
        /*00f0*/ 	.word	0x000052d0


	//   ....[18]....
        /*00f4*/ 	.word	0x00005330


	//   ....[19]....
        /*00f8*/ 	.word	0x00005350


	//   ....[20]....
        /*00fc*/ 	.word	0x00005370


	//   ....[21]....
        /*0100*/ 	.word	0x00009570


	//   ....[22]....
        /*0104*/ 	.word	0x000095d0


	//   ....[23]....
        /*0108*/ 	.word	0x00009630


	//   ....[24]....
        /*010c*/ 	.word	0x00009690


	//   ....[25]....
        /*0110*/ 	.word	0x000096f0


	//   ....[26]....
        /*0114*/ 	.word	0x00009780


	//   ....[27]....
        /*0118*/ 	.word	0x00009820


	//   ....[28]....
        /*011c*/ 	.word	0x000098b0


	//   ....[29]....
        /*0120*/ 	.word	0x00009910


	//   ....[30]....
        /*0124*/ 	.word	0x00009970


	//----- nvinfo : EIATTR_VRC_CTA_INIT_COUNT
	.align		4
.L_359:
        /*0128*/ 	.byte	0x02, 0x4a
	.zero		1
	.zero		1


	//----- nvinfo : EIATTR_EXIT_INSTR_OFFSETS
	.align		4
        /*012c*/ 	.byte	0x04, 0x1c
        /*012e*/ 	.short	(.L_361 - .L_360)


	//   ....[0]....
.L_360:
        /*0130*/ 	.word	0x000000b0


	//   ....[1]....
        /*0134*/ 	.word	0x00009260


	//   ....[2]....
        /*0138*/ 	.word	0x000094c0


	//   ....[3]....
        /*013c*/ 	.word	0x00009510


	//----- nvinfo : EIATTR_CRS_STACK_SIZE
	.align		4
.L_361:
        /*0140*/ 	.byte	0x04, 0x1e
        /*0142*/ 	.short	(.L_363 - .L_362)
.L_362:
        /*0144*/ 	.word	0x00000000


	//----- nvinfo : EIATTR_CBANK_PARAM_SIZE
	.align		4
.L_363:
        /*0148*/ 	.byte	0x03, 0x19
        /*014a*/ 	.short	0x0128


	//----- nvinfo : EIATTR_PARAM_CBANK
	.align		4
        /*014c*/ 	.byte	0x04, 0x0a
        /*014e*/ 	.short	(.L_365 - .L_364)
	.align		4
.L_364:
        /*0150*/ 	.word	index@(.nv.constant0._ZN4mmha33masked_multihead_attention_kernelIfLi32ELi32ELi2ELi8ELi128ELb1ELb0EEEv26Multihead_attention_paramsIT_XT5_EE)
        /*0154*/ 	.short	0x0380
        /*0156*/ 	.short	0x0128


	//----- nvinfo : EIATTR_SW_WAR
	.align		4
.L_365:
        /*0158*/ 	.byte	0x04, 0x36
        /*015a*/ 	.short	(.L_367 - .L_366)
.L_366:
        /*015c*/ 	.word	0x00000008
.L_367:


//--------------------- .nv.info._ZN4mmha33masked_multihead_attention_kernelIfLi32ELi32ELi4ELi8ELi64ELb1ELb0EEEv26Multihead_attention_paramsIT_XT5_EE --------------------------
	.section	.nv.info._ZN4mmha33masked_multihead_attention_kernelIfLi32ELi32ELi4ELi8ELi64ELb1ELb0EEEv26Multihead_attention_paramsIT_XT5_EE,"",@"SHT_CUDA_INFO"
	.sectionflags	@""
	.align	4


	//----- nvinfo : EIATTR_CUDA_API_VERSION
	.align		4
        /*0000*/ 	.byte	0x04, 0x37
        /*0002*/ 	.short	(.L_369 - .L_368)
.L_368:
        /*0004*/ 	.word	0x00000082


	//----- nvinfo : EIATTR_KPARAM_INFO
	.align		4
.L_369:
        /*0008*/ 	.byte	0x04, 0x17
        /*000a*/ 	.short	(.L_371 - .L_370)
.L_370:
        /*000c*/ 	.word	0x00000000
        /*0010*/ 	.short	0x0000
        /*0012*/ 	.short	0x0000
        /*0014*/ 	.byte	0x00, 0xf0, 0xa1, 0x04


	//----- nvinfo : EIATTR_SPARSE_MMA_MASK
	.align		4
.L_371:
        /*0018*/ 	.byte	0x03, 0x50
        /*001a*/ 	.short	0x0000


	//----- nvinfo : EIATTR_MAXREG_COUNT
	.align		4
        /*001c*/ 	.byte	0x03, 0x1b
        /*001e*/ 	.short	0x00ff


	//----- nvinfo : EIATTR_NUM_BARRIERS
	.align		4
        /*0020*/ 	.byte	0x02, 0x4c
        /*0022*/ 	.byte	0x01
	.zero		1


	//----- nvinfo : EIATTR_MERCURY_ISA_VERSION
	.align		4
        /*0024*/ 	.byte	0x03, 0x5f
        /*0026*/ 	.short	0x0101


	//----- nvinfo : EIATTR_COOP_GROUP_MASK_REGIDS
	.align		4
        /*0028*/ 	.byte	0x04, 0x29
        /*002a*/ 	.short	(.L_373 - .L_372)


	//   ....[0]....
.L_372:
        /*002c*/ 	.word	0xffffffff


	//   ....[1]....
        /*0030*/ 	.word	0xffffffff


	//   ....[2]....
        /*0034*/ 	.word	0xffffffff


	//   ....[3]....
        /*0038*/ 	.word	0xffffffff


	//   ....[4]....
        /*003c*/ 	.word	0xffffffff


	//   ....[5]....
        /*0040*/ 	.word	0xffffffff


	//   ....[6]....
        /*0044*/ 	.word	0xffffffff


	//   ....[7]....
        /*0048*/ 	.word	0xffffffff


	//   ....[8]....
        /*004c*/ 	.word	0xffffffff


	//   ....[9]....
        /*0050*/ 	.word	0xffffffff


	//   ....[10]....
        /*0054*/ 	.word	0xffffffff


	//   ....[11]....
        /*0058*/ 	.word	0xffffffff


	//   ....[12]....
        /*005c*/ 	.word	0xffffffff


	//   ....[13]....
        /*0060*/ 	.word	0xffffffff


	//   ....[14]....
        /*0064*/ 	.word	0xffffffff


	//   ....[15]....
        /*0068*/ 	.word	0xffffffff


	//   ....[16]....
        /*006c*/ 	.word	0xffffffff


	//   ....[17]....
        /*0070*/ 	.word	0xffffffff


	//   ....[18]....
        /*0074*/ 	.word	0xffffffff


	//   ....[19]....
        /*0078*/ 	.word	0x0500001f


	//   ....[20]....
        /*007c*/ 	.word	0x0500001f


	//   ....[21]....
        /*0080*/ 	.word	0x0500001f


	//   ....[22]....
        /*0084*/ 	.word	0x0500001f


	//   ....[23]....
        /*0088*/ 	.word	0x0500001f


	//   ....[24]....
        /*008c*/ 	.word	0x0500001f


	//   ....[25]....
        /*0090*/ 	.word	0x0500001f


	//   ....[26]....
        /*0094*/ 	.word	0x0500001f


	//   ....[27]....
        /*0098*/ 	.word	0x0500001f


	//   ....[28]....
        /*009c*/ 	.word	0x0500001f


	//----- nvinfo : EIATTR_COOP_GROUP_INSTR_OFFSETS
	.align		4
.L_373:
        /*00a0*/ 	.byte	0x04, 0x28
        /*00a2*/ 	.short	(.L_375 - .L_374)


	//   ....[0]....
.L_374:
        /*00a4*/ 	.word	0x00000f80


	//   ....[1]....
        /*00a8*/ 	.word	0x00000fa0


	//   ....[2]....
        /*00ac*/ 	.word	0x00000fc0


	//   ....[3]....
        /*00b0*/ 	.word	0x00000fe0


	//   ....[4]....
        /*00b4*/ 	.word	0x00001000


	//   ....[5]....
        /*00b8*/ 	.word	0x00002d60


	//   ....[6]....
        /*00bc*/ 	.word	0x00002d80


	//   ....[7]....
        /*00c0*/ 	.word	0x00003080


	//   ....[8]....
        /*00c4*/ 	.word	0x000030a0


	//   ....[9]....
        /*00c8*/ 	.word	0x000030c0


	//   ....[10]....
        /*00cc*/ 	.word	0x000031e0


	//   ....[11]....
        /*00d0*/ 	.word	0x00003210


	//   ....[12]....
        /*00d4*/ 	.word	0x00004690


	//   ....[13]....
        /*00d8*/ 	.word	0x00004710


	//   ....[14]....
        /*00dc*/ 	.word	0x00004730


	//   ....[15]....
        /*00e0*/ 	.word	0x00004750


	//   ....[16]....
        /*00e4*/ 	.word	0x00004770


	//   ....[17]....
        /*00e8*/ 	.word	0x000047d0


	//   ....[18]....
        /*00ec*/ 	.word	0x000047f0


	//   ....[19]....
        /*00f0*/ 	.word	0x00008860


	//   ....[20]....
        /*00f4*/ 	.word	0x000088c0


	//   ....[21]....
        /*00f8*/ 	.word	0x00008920


	//   ....[22]....
        /*00fc*/ 	.word	0x00008980


	//   ....[23]....
        /*0100*/ 	.word	0x000089e0


	//   ....[24]....
        /*0104*/ 	.word	0x00008a60


	//   ....[25]....
        /*0108*/ 	.word	0x00008ae0


	//   ....[26]....
        /*010c*/ 	.word	0x00008b70


	//   ....[27]....
        /*0110*/ 	.word	0x00008bf0


	//   ....[28]....
        /*0114*/ 	.word	0x00008c50


	//----- nvinfo : EIATTR_VRC_CTA_INIT_COUNT
	.align		4
.L_375:
        /*0118*/ 	.byte	0x02, 0x4a
	.zero		1
	.zero		1


	//----- nvinfo : EIATTR_EXIT_INSTR_OFFSETS
	.align		4
        /*011c*/ 	.byte	0x04, 0x1c
        /*011e*/ 	.short	(.L_377 - .L_376)


	//   ....[0]....
.L_376:
        /*0120*/ 	.word	0x000000b0


	//   ....[1]....
        /*0124*/ 	.word	0x00008560


	//   ....[2]....
        /*0128*/ 	.word	0x000087c0


	//   ....[3]....
        /*012c*/ 	.word	0x00008810


	//----- nvinfo : EIATTR_CRS_STACK_SIZE
	.align		4
.L_377:
        /*0130*/ 	.byte	0x04, 0x1e
        /*0132*/ 	.short	(.L_379 - .L_378)
.L_378:
        /*0134*/ 	.word	0x00000000


	//----- nvinfo : EIATTR_CBANK_PARAM_SIZE
	.align		4
.L_379:
        /*0138*/ 	.byte	0x03, 0x19
        /*013a*/ 	.short	0x0128


	//----- nvinfo : EIATTR_PARAM_CBANK
	.align		4
        /*013c*/ 	.byte	0x04, 0x0a
        /*013e*/ 	.short	(.L_381 - .L_380)
	.align		4
.L_380:
        /*0140*/ 	.word	index@(.nv.constant0._ZN4mmha33masked_multihead_attention_kernelIfLi32ELi32ELi4ELi8ELi64ELb1ELb0EEEv26Multihead_attention_paramsIT_XT5_EE)
        /*0144*/ 	.short	0x0380
        /*0146*/ 	.short	0x0128


	//----- nvinfo : EIATTR_SW_WAR
	.align		4
.L_381:
        /*0148*/ 	.byte	0x04, 0x36
        /*014a*/ 	.short	(.L_383 - .L_382)
.L_382:
        /*014c*/ 	.word	0x00000008
.L_383:


//--------------------- .nv.info._ZN4mmha33masked_multihead_attention_kernelItLi32ELi32ELi1ELi4ELi256ELb0ELb1EEEv26Multihead_attention_paramsIT_XT5_EE --------------------------
	.section	.nv.info._ZN4mmha33masked_multihead_attention_kernelItLi32ELi32ELi1ELi4ELi256ELb0ELb1EEEv26Multihead_attention_paramsIT_XT5_EE,"",@"SHT_CUDA_INFO"
	.sectionflags	@""
	.align	4


	//----- nvinfo : EIATTR_CUDA_API_VERSION
	.align		4
        /*0000*/ 	.byte	0x04, 0x37
        /*0002*/ 	.short	(.L_385 - .L_384)
.L_384:
        /*0004*/ 	.word	0x00000082


	//----- nvinfo : EIATTR_KPARAM_INFO
	.align		4
.L_385:
        /*0008*/ 	.byte	0x04, 0x17
        /*000a*/ 	.short	(.L_387 - .L_386)
.L_386:
        /*000c*/ 	.word	0x00000000
        /*0010*/ 	.short	0x0000
        /*0012*/ 	.short	0x0000
        /*0014*/ 	.byte	0x00, 0xf0, 0xa1, 0x04


	//----- nvinfo : EIATTR_SPARSE_MMA_MASK
	.align		4
.L_387:
        /*0018*/ 	.byte	0x03, 0x50
        /*001a*/ 	.short	0x0000


	//----- nvinfo : EIATTR_MAXREG_COUNT
	.align		4
        /*001c*/ 	.byte	0x03, 0x1b
        /*001e*/ 	.short	0x00ff


	//----- nvinfo : EIATTR_NUM_BARRIERS
	.align		4
        /*0020*/ 	.byte	0x02, 0x4c
        /*0022*/ 	.byte	0x01
	.zero		1


	//----- nvinfo : EIATTR_EXTERNS
	.align		4
        /*0024*/ 	.byte	0x04, 0x0f
        /*0026*/ 	.short	(.L_389 - .L_388)


	//   ....[0]....
	.align		4
.L_388:
        /*0028*/ 	.word	index@(__assertfail)


	//----- nvinfo : EIATTR_MERCURY_ISA_VERSION
	.align		4
.L_389:
        /*002c*/ 	.byte	0x03, 0x5f
        /*002e*/ 	.short	0x0101


	//----- nvinfo : EIATTR_COOP_GROUP_MASK_REGIDS
	.align		4
        /*0030*/ 	.byte	0x04, 0x29
        /*0032*/ 	.short	(.L_391 - .L_390)


	//   ....[0]....
.L_390:
        /*0034*/ 	.word	0x05000006


	//   ....[1]....
        /*0038*/ 	.word	0x05000007


	//   ....[2]....
        /*003c*/ 	.word	0x05000009


	//   ....[3]....
        /*0040*/ 	.word	0x0500000a


	//   ....[4]....
        /*0044*/ 	.word	0xffffffff


	//   ....[5]....
        /*0048*/ 	.word	0xffffffff


	//   ....[6]....
        /*004c*/ 	.word	0xffffffff


	//   ....[7]....
        /*0050*/ 	.word	0xffffffff


	//   ....[8]....
        /*0054*/ 	.word	0xffffffff


	//   ....[9]....
        /*0058*/ 	.word	0xffffffff


	//   ....[10]....
        /*005c*/ 	.word	0xffffffff


	//   ....[11]....
        /*0060*/ 	.word	0xffffffff


	//   ....[12]....
        /*0064*/ 	.word	0xffffffff


	//   ....[13]....
        /*0068*/ 	.word	0xffffffff


	//   ....[14]....
        /*006c*/ 	.word	0xffffffff


	//   ....[15]....
        /*0070*/ 	.word	0xffffffff


	//   ....[16]....
        /*0074*/ 	.word	0xffffffff


	//   ....[17]....
        /*0078*/ 	.word	0xffffffff


	//   ....[18]....
        /*007c*/ 	.word	0xffffffff


	//   ....[19]....
        /*0080*/ 	.word	0xffffffff


	//   ....[20]....
        /*0084*/ 	.word	0xffffffff


	//   ....[21]....
        /*0088*/ 	.word	0xffffffff


	//   ....[22]....
        /*008c*/ 	.word	0x0500000f


	//   ....[23]....
        /*0090*/ 	.word	0x0500000f


	//   ....[24]....
        /*0094*/ 	.word	0x0500000f


	//   ....[25]....
        /*0098*/ 	.word	0x0500000f


	//----- nvinfo : EIATTR_COOP_GROUP_INSTR_OFFSETS
	.align		4
.L_391:
        /*009c*/ 	.byte	0x04, 0x28
        /*009e*/ 	.short	(.L_393 - .L_392)


	//   ....[0]....
.L_392:
        /*00a0*/ 	.word	0x000016d0


	//   ....[1]....
        /*00a4*/ 	.word	0x000016f0


	//   ....[2]....
        /*00a8*/ 	.word	0x00001710


	//   ....[3]....
        /*00ac*/ 	.word	0x00001730


	//   ....[4]....
        /*00b0*/ 	.word	0x00002370


	//   ....[5]....
        /*00b4*/ 	.word	0x000023f0


	//   ....[6]....
        /*00b8*/ 	.word	0x00002410


	//   ....[7]....
        /*00bc*/ 	.word	0x00002440


	//   ....[8]....
        /*00c0*/ 	.word	0x00002470


	//   ....[9]....
        /*00c4*/ 	.word	0x00002510


	//   ....[10]....
        /*00c8*/ 	.word	0x00002530


	//   ....[11]....
        /*00cc*/ 	.word	0x00002560


	//   ....[12]....
        /*00d0*/ 	.word	0x00002580


	//   ....[13]....
        /*00d4*/ 	.word	0x00003bd0


	//   ....[14]....
        /*00d8*/ 	.word	0x00003c30


	//   ....[15]....
        /*00dc*/ 	.word	0x00003c50


	//   ....[16]....
        /*00e0*/ 	.word	0x00003c70


	//   ....[17]....
        /*00e4*/ 	.word	0x00003c90


	//   ....[18]....
        /*00e8*/ 	.word	0x00003d60


	//   ....[19]....
        /*00ec*/ 	.word	0x00003d80


	//   ....[20]....
        /*00f0*/ 	.word	0x00003da0


	//   ....[21]....
        /*00f4*/ 	.word	0x00003dd0


	//   ....[22]....
        /*00f8*/ 	.word	0x00008070


	//   ....[23]....
        /*00fc*/ 	.word	0x000080d0


	//   ....[24]....
        /*0100*/ 	.word	0x00008130


	//   ....[25]....
        /*0104*/ 	.word	0x00008190


	//----- nvinfo : EIATTR_VRC_CTA_INIT_COUNT
	.align		4
.L_393:
        /*0108*/ 	.byte	0x02, 0x4a
	.zero		1
	.zero		1


	//----- nvinfo : EIATTR_SYSCALL_OFFSETS
	.align		4
        /*010c*/ 	.byte	0x04, 0x46
        /*010e*/ 	.short	(.L_395 - .L_394)


	//   ....[0]....
.L_394:
        /*0110*/ 	.word	0x00001010


	//----- nvinfo : EIATTR_EXIT_INSTR_OFFSETS
	.align		4
.L_395:
        /*0114*/ 	.byte	0x04, 0x1c
        /*0116*/ 	.short	(.L_397 - .L_396)


	//   ....[0]....
.L_396:
        /*0118*/ 	.word	0x000000b0


	//   ....[1]....
        /*011c*/ 	.word	0x00007bb0


	//   ....[2]....
        /*0120*/ 	.word	0x00007f60


	//   ....[3]....
        /*0124*/ 	.word	0x00008020


	//----- nvinfo : EIATTR_CRS_STACK_SIZE
	.align		4
.L_397:
        /*0128*/ 	.byte	0x04, 0x1e
        /*012a*/ 	.short	(.L_399 - .L_398)
.L_398:
        /*012c*/ 	.word	0x00000000


	//----- nvinfo : EIATTR_CBANK_PARAM_SIZE
	.align		4
.L_399:
        /*0130*/ 	.byte	0x03, 0x19
        /*0132*/ 	.short	0x0128


	//----- nvinfo : EIATTR_PARAM_CBANK
	.align		4
        /*0134*/ 	.byte	0x04, 0x0a
        /*0136*/ 	.short	(.L_401 - .L_400)
	.align		4
.L_400:
        /*0138*/ 	.word	index@(.nv.constant0._ZN4mmha33masked_multihead_attention_kernelItLi32ELi32ELi1ELi4ELi256ELb0ELb1EEEv26Multihead_attention_paramsIT_XT5_EE)
        /*013c*/ 	.short	0x0380
        /*013e*/ 	.short	0x0128


	//----- nvinfo : EIATTR_SW_WAR
	.align		4
.L_401:
        /*0140*/ 	.byte	0x04, 0x36
        /*0142*/ 	.short	(.L_403 - .L_402)
.L_402:
        /*0144*/ 	.word	0x00000008
.L_403:


//--------------------- .nv.info._ZN4mmha33masked_multihead_attention_kernelItLi32ELi32ELi2ELi4ELi128ELb0ELb1EEEv26Multihead_attention_paramsIT_XT5_EE --------------------------
	.section	.nv.info._ZN4mmha33masked_multihead_attention_kernelItLi32ELi32ELi2ELi4ELi128ELb0ELb1EEEv26Multihead_attention_paramsIT_XT5_EE,"",@"SHT_CUDA_INFO"
	.sectionflags	@""
	.align	4


	//----- nvinfo : EIATTR_CUDA_API_VERSION
	.align		4
        /*0000*/ 	.byte	0x04, 0x37
        /*0002*/ 	.short	(.L_405 - .L_404)
.L_404:
        /*0004*/ 	.word	0x00000082


	//----- nvinfo : EIATTR_KPARAM_INFO
	.align		4
.L_405:
        /*0008*/ 	.byte	0x04, 0x17
        /*000a*/ 	.short	(.L_407 - .L_406)
.L_406:
        /*000c*/ 	.word	0x00000000
        /*0010*/ 	.short	0x0000
        /*0012*/ 	.short	0x0000
        /*0014*/ 	.byte	0x00, 0xf0, 0xa1, 0x04


	//----- nvinfo : EIATTR_SPARSE_MMA_MASK
	.align		4
.L_407:
        /*0018*/ 	.byte	0x03, 0x50
        /*001a*/ 	.short	0x0000


	//----- nvinfo : EIATTR_MAXREG_COUNT
	.align		4
        /*001c*/ 	.byte	0x03, 0x1b
        /*001e*/ 	.short	0x00ff


	//----- nvinfo : EIATTR_NUM_BARRIERS
	.align		4
        /*0020*/ 	.byte	0x02, 0x4c
        /*0022*/ 	.byte	0x01
	.zero		1


	//----- nvinfo : EIATTR_EXTERNS
	.align		4
        /*0024*/ 	.byte	0x04, 0x0f
        /*0026*/ 	.short	(.L_409 - .L_408)


	//   ....[0]....
	.align		4
.L_408:
        /*0028*/ 	.word	index@(__assertfail)


	//----- nvinfo : EIATTR_MERCURY_ISA_VERSION
	.align		4
.L_409:
        /*002c*/ 	.byte	0x03, 0x5f
        /*002e*/ 	.short	0x0101


	//----- nvinfo : EIATTR_INT_WARP_WIDE_INSTR_OFFSETS
	.align		4
        /*0030*/ 	.byte	0x04, 0x31
        /*0032*/ 	.short	(.L_411 - .L_410)


	//   ....[0]....
.L_410:
        /*0034*/ 	.word	0x00000a00


	//----- nvinfo : EIATTR_COOP_GROUP_MASK_REGIDS
	.align		4
.L_411:
        /*0038*/ 	.byte	0x04, 0x29
        /*003a*/ 	.short	(.L_413 - .L_412)


	//   ....[0]....
.L_412:
        /*003c*/ 	.word	0x05000006


	//   ....[1]....
        /*0040*/ 	.word	0x05000005


	//   ....[2]....
        /*0044*/ 	.word	0x0500000a


	//   ....[3]....
        /*0048*/ 	.word	0x05000007


	//   ....[4]....
        /*004c*/ 	.word	0xffffffff


	//   ....[5]....
        /*0050*/ 	.word	0xffffffff


	//   ....[6]....
        /*0054*/ 	.word	0xffffffff


	//   ....[7]....
        /*0058*/ 	.word	0xffffffff


	//   ....[8]....
        /*005c*/ 	.word	0xffffffff


	//   ....[9]....
        /*0060*/ 	.word	0xffffffff


	//   ....[10]....
        /*0064*/ 	.word	0xffffffff


	//   ....[11]....
        /*0068*/ 	.word	0xffffffff


	//   ....[12]....
        /*006c*/ 	.word	0xffffffff


	//   ....[13]....
        /*0070*/ 	.word	0xffffffff


	//   ....[14]....
        /*0074*/ 	.word	0xffffffff


	//   ....[15]....
        /*0078*/ 	.word	0xffffffff


	//   ....[16]....
        /*007c*/ 	.word	0xffffffff


	//   ....[17]....
        /*0080*/ 	.word	0xffffffff


	//   ....[18]....
        /*0084*/ 	.word	0xffffffff


	//   ....[19]....
        /*0088*/ 	.word	0xffffffff


	//   ....[20]....
        /*008c*/ 	.word	0x0500000f


	//   ....[21]....
        /*0090*/ 	.word	0x0500000f


	//   ....[22]....
        /*0094*/ 	.word	0x0500000f


	//   ....[23]....
        /*0098*/ 	.word	0x0500000f


	//   ....[24]....
        /*009c*/ 	.word	0x0500000f


	//   ....[25]....
        /*00a0*/ 	.word	0x0500000f


	//   ....[26]....
        /*00a4*/ 	.word	0x0500000f


	//   ....[27]....
        /*00a8*/ 	.word	0x0500000f


	//   ....[28]....
        /*00ac*/ 	.word	0x0500000f


	//----- nvinfo : EIATTR_COOP_GROUP_INSTR_OFFSETS
	.align		4
.L_413:
        /*00b0*/ 	.byte	0x04, 0x28
        /*00b2*/ 	.short	(.L_415 - .L_414)


	//   ....[0]....
.L_414:
        /*00b4*/ 	.word	0x00001870


	//   ....[1]....
        /*00b8*/ 	.word	0x00001890


	//   ....[2]....
        /*00bc*/ 	.word	0x000018b0


	//   ....[3]....
        /*00c0*/ 	.word	0x000018d0


	//   ....[4]....
        /*00c4*/ 	.word	0x00002330


	//   ....[5]....
        /*00c8*/ 	.word	0x000026c0


	//   ....[6]....
        /*00cc*/ 	.word	0x000026e0


	//   ....[7]....
        /*00d0*/ 	.word	0x00002700


	//   ....[8]....
        /*00d4*/ 	.word	0x00002720


	//   ....[9]....
        /*00d8*/ 	.word	0x00002830


	//   ....[10]....
        /*00dc*/ 	.word	0x00002850


	//   ....[11]....
        /*00e0*/ 	.word	0x00002880


	//   ....[12]....
        /*00e4*/ 	.word	0x00003ee0


	//   ....[13]....
        /*00e8*/ 	.word	0x00003f60


	//   ....[14]....
        /*00ec*/ 	.word	0x00004000


	//   ....[15]....
        /*00f0*/ 	.word	0x00004020


	//   ....[16]....
        /*00f4*/ 	.word	0x00004040


	//   ....[17]....
        /*00f8*/ 	.word	0x000040b0


	//   ....[18]....
        /*00fc*/ 	.word	0x000040d0


	//   ....[19]....
        /*0100*/ 	.word	0x000040f0


	//   ....[20]....
        /*0104*/ 	.word	0x000081c0


	//   ....[21]....
        /*0108*/ 	.word	0x00008220


	//   ....[22]....
        /*010c*/ 	.word	0x00008280


	//   ....[23]....
        /*0110*/ 	.word	0x000082e0


	//   ....[24]....
        /*0114*/ 	.word	0x00008360


	//   ....[25]....
        /*0118*/ 	.word	0x00008400


	//   ....[26]....
        /*011c*/ 	.word	0x00008480


	//   ....[27]....
        /*0120*/ 	.word	0x000084e0


	//   ....[28]....
        /*0124*/ 	.word	0x00008540


	//----- nvinfo : EIATTR_VRC_CTA_INIT_COUNT
	.align		4
.L_415:
        /*0128*/ 	.byte	0x02, 0x4a
	.zero		1
	.zero		1


	//----- nvinfo : EIATTR_SYSCALL_OFFSETS
	.align		4
        /*012c*/ 	.byte	0x04, 0x46
        /*012e*/ 	.short	(.L_417 - .L_416)


	//   ....[0]....
.L_416:
        /*0130*/ 	.word	0x00001190


	//----- nvinfo : EIATTR_EXIT_INSTR_OFFSETS
	.align		4
.L_417:
        /*0134*/ 	.byte	0x04, 0x1c
        /*0136*/ 	.short	(.L_419 - .L_418)


	//   ....[0]....
.L_418:
        /*0138*/ 	.word	0x000000d0


	//   ....[1]....
        /*013c*/ 	.word	0x00007d00


	//   ....[2]....
        /*0140*/ 	.word	0x000080b0


	//   ....[3]....
        /*0144*/ 	.word	0x00008170


	//----- nvinfo : EIATTR_CRS_STACK_SIZE
	.align		4
.L_419:
        /*0148*/ 	.byte	0x04, 0x1e
        /*014a*/ 	.short	(.L_421 - .L_420)
.L_420:
        /*014c*/ 	.word	0x00000000


	//----- nvinfo : EIATTR_CBANK_PARAM_SIZE
	.align		4
.L_421:
        /*0150*/ 	.byte	0x03, 0x19
        /*0152*/ 	.short	0x0128


	//----- nvinfo : EIATTR_PARAM_CBANK
	.align		4
        /*0154*/ 	.byte	0x04, 0x0a
        /*0156*/ 	.short	(.L_423 - .L_422)
	.align		4
.L_422:
        /*0158*/ 	.word	index@(.nv.constant0._ZN4mmha33masked_multihead_attention_kernelItLi32ELi32ELi2ELi4ELi128ELb0ELb1EEEv26Multihead_attention_paramsIT_XT5_EE)
        /*015c*/ 	.short	0x0380
        /*015e*/ 	.short	0x0128


	//----- nvinfo : EIATTR_SW_WAR
	.align		4
.L_423:
        /*0160*/ 	.byte	0x04, 0x36
        /*0162*/ 	.short	(.L_425 - .L_424)
.L_424:
        /*0164*/ 	.word	0x00000008
.L_425:


//--------------------- .nv.info._ZN4mmha33masked_multihead_attention_kernelItLi32ELi32ELi4ELi4ELi64ELb0ELb1EEEv26Multihead_attention_paramsIT_XT5_EE --------------------------
	.section	.nv.info._ZN4mmha33masked_multihead_attention_kernelItLi32ELi32ELi4ELi4ELi64ELb0ELb1EEEv26Multihead_attention_paramsIT_XT5_EE,"",@"SHT_CUDA_INFO"
	.sectionflags	@""
	.align	4


	//----- nvinfo : EIATTR_CUDA_API_VERSION
	.align		4
        /*0000*/ 	.byte	0x04, 0x37
        /*0002*/ 	.short	(.L_427 - .L_426)
.L_426:
        /*0004*/ 	.word	0x00000082


	//----- nvinfo : EIATTR_KPARAM_INFO
	.align		4
.L_427:
        /*0008*/ 	.byte	0x04, 0x17
        /*000a*/ 	.short	(.L_429 - .L_428)
.L_428:
        /*000c*/ 	.word	0x00000000
        /*0010*/ 	.short	0x0000
        /*0012*/ 	.short	0x0000
        /*0014*/ 	.byte	0x00, 0xf0, 0xa1, 0x04


	//----- nvinfo : EIATTR_SPARSE_MMA_MASK
	.align		4
.L_429:
        /*0018*/ 	.byte	0x03, 0x50
        /*001a*/ 	.short	0x0000


	//----- nvinfo : EIATTR_MAXREG_COUNT
	.align		4
        /*001c*/ 	.byte	0x03, 0x1b
        /*001e*/ 	.short	0x00ff


	//----- nvinfo : EIATTR_NUM_BARRIERS
	.align		4
        /*0020*/ 	.byte	0x02, 0x4c
        /*0022*/ 	.byte	0x01
	.zero		1


	//----- nvinfo : EIATTR_EXTERNS
	.align		4
        /*0024*/ 	.byte	0x04, 0x0f
        /*0026*/ 	.short	(.L_431 - .L_430)


	//   ....[0]....
	.align		4
.L_430:
        /*0028*/ 	.word	index@(__assertfail)


	//----- nvinfo : EIATTR_MERCURY_ISA_VERSION
	.align		4
.L_431:
        /*002c*/ 	.byte	0x03, 0x5f
        /*002e*/ 	.short	0x0101


	//----- nvinfo : EIATTR_COOP_GROUP_MASK_REGIDS
	.align		4
        /*0030*/ 	.byte	0x04, 0x29
        /*0032*/ 	.short	(.L_433 - .L_432)


	//   ....[0]....
.L_432:
        /*0034*/ 	.word	0x05000006


	//   ....[1]....
        /*0038*/ 	.word	0x05000007


	//   ....[2]....
        /*003c*/ 	.word	0x0500000a


	//   ....[3]....
        /*0040*/ 	.word	0x0500000c


	//   ....[4]....
        /*0044*/ 	.word	0xffffffff


	//   ....[5]....
        /*0048*/ 	.word	0xffffffff


	//   ....[6]....
        /*004c*/ 	.word	0xffffffff


	//   ....[7]....
        /*0050*/ 	.word	0xffffffff


	//   ....[8]....
        /*0054*/ 	.word	0xffffffff


	//   ....[9]....
        /*0058*/ 	.word	0xffffffff


	//   ....[10]....
        /*005c*/ 	.word	0xffffffff


	//   ....[11]....
        /*0060*/ 	.word	0xffffffff


	//   ....[12]....
        /*0064*/ 	.word	0xffffffff


	//   ....[13]....
        /*0068*/ 	.word	0xffffffff


	//   ....[14]....
        /*006c*/ 	.word	0xffffffff


	//   ....[15]....
        /*0070*/ 	.word	0xffffffff


	//   ....[16]....
        /*0074*/ 	.word	0xffffffff


	//   ....[17]....
        /*0078*/ 	.word	0xffffffff


	//   ....[18]....
        /*007c*/ 	.word	0x0500000f


	//   ....[19]....
        /*0080*/ 	.word	0x0500000f


	//   ....[20]....
        /*0084*/ 	.word	0x0500000f


	//   ....[21]....
        /*0088*/ 	.word	0x0500000f


	//   ....[22]....
        /*008c*/ 	.word	0x0500000f


	//   ....[23]....
        /*0090*/ 	.word	0x0500000f


	//   ....[24]....
        /*0094*/ 	.word	0x0500000f


	//   ....[25]....
        /*0098*/ 	.word	0x0500000f


	//   ....[26]....
        /*009c*/ 	.word	0x0500000f


	//----- nvinfo : EIATTR_COOP_GROUP_INSTR_OFFSETS
	.align		4
.L_433:
        /*00a0*/ 	.byte	0x04, 0x28
        /*00a2*/ 	.short	(.L_435 - .L_434)


	//   ....[0]....
.L_434:
        /*00a4*/ 	.word	0x000017c0


	//   ....[1]....
        /*00a8*/ 	.word	0x000017e0


	//   ....[2]....
        /*00ac*/ 	.word	0x00001800


	//   ....[3]....
        /*00b0*/ 	.word	0x00001820


	//   ....[4]....
        /*00b4*/ 	.word	0x00002220


	//   ....[5]....
        /*00b8*/ 	.word	0x00002240


	//   ....[6]....
        /*00bc*/ 	.word	0x00002510


	//   ....[7]....
        /*00c0*/ 	.word	0x00002530


	//   ....[8]....
        /*00c4*/ 	.word	0x00002550


	//   ....[9]....
        /*00c8*/ 	.word	0x00002660


	//   ....[10]....
        /*00cc*/ 	.word	0x00002690


	//   ....[11]....
        /*00d0*/ 	.word	0x00003d10


	//   ....[12]....
        /*00d4*/ 	.word	0x00003d90


	//   ....[13]....
        /*00d8*/ 	.word	0x00003e10


	//   ....[14]....
        /*00dc*/ 	.word	0x00003e30


	//   ....[15]....
        /*00e0*/ 	.word	0x00003e50


	//   ....[16]....
        /*00e4*/ 	.word	0x00003ed0


	//   ....[17]....
        /*00e8*/ 	.word	0x00003ef0


	//   ....[18]....
        /*00ec*/ 	.word	0x00007ea0


	//   ....[19]....
        /*00f0*/ 	.word	0x00007f00


	//   ....[20]....
        /*00f4*/ 	.word	0x00007f60


	//   ....[21]....
        /*00f8*/ 	.word	0x00007fc0


	//   ....[22]....
        /*00fc*/ 	.word	0x00008040


	//   ....[23]....
        /*0100*/ 	.word	0x000080c0


	//   ....[24]....
        /*0104*/ 	.word	0x00008150


	//   ....[25]....
        /*0108*/ 	.word	0x000081d0


	//   ....[26]....
        /*010c*/ 	.word	0x00008230


	//----- nvinfo : EIATTR_VRC_CTA_INIT_COUNT
	.align		4
.L_435:
        /*0110*/ 	.byte	0x02, 0x4a
	.zero		1
	.zero		1


	//----- nvinfo : EIATTR_SYSCALL_OFFSETS
	.align		4
        /*0114*/ 	.byte	0x04, 0x46
        /*0116*/ 	.short	(.L_437 - .L_436)


	//   ....[0]....
.L_436:
        /*0118*/ 	.word	0x000010f0


	//----- nvinfo : EIATTR_EXIT_INSTR_OFFSETS
	.align		4
.L_437:
        /*011c*/ 	.byte	0x04, 0x1c
        /*011e*/ 	.short	(.L_439 - .L_438)


	//   ....[0]....
.L_438:
        /*0120*/ 	.word	0x000000d0


	//   ....[1]....
        /*0124*/ 	.word	0x000079e0


	//   ....[2]....
        /*0128*/ 	.word	0x00007d90


	//   ....[3]....
        /*012c*/ 	.word	0x00007e50


	//----- nvinfo : EIATTR_CRS_STACK_SIZE
	.align		4
.L_439:
        /*0130*/ 	.byte	0x04, 0x1e
        /*0132*/ 	.short	(.L_441 - .L_440)
.L_440:
        /*0134*/ 	.word	0x00000000


	//----- nvinfo : EIATTR_CBANK_PARAM_SIZE
	.align		4
.L_441:
        /*0138*/ 	.byte	0x03, 0x19
        /*013a*/ 	.short	0x0128


	//----- nvinfo : EIATTR_PARAM_CBANK
	.align		4
        /*013c*/ 	.byte	0x04, 0x0a
        /*013e*/ 	.short	(.L_443 - .L_442)
	.align		4
.L_442:
        /*0140*/ 	.word	index@(.nv.constant0._ZN4mmha33masked_multihead_attention_kernelItLi32ELi32ELi4ELi4ELi64ELb0ELb1EEEv26Multihead_attention_paramsIT_XT5_EE)
        /*0144*/ 	.short	0x0380
        /*0146*/ 	.short	0x0128


	//----- nvinfo : EIATTR_SW_WAR
	.align		4
.L_443:
        /*0148*/ 	.byte	0x04, 0x36
        /*014a*/ 	.short	(.L_445 - .L_444)
.L_444:
        /*014c*/ 	.word	0x00000008
.L_445:


//--------------------- .nv.info._ZN4mmha33masked_multihead_attention_kernelItLi32ELi32ELi1ELi4ELi256ELb0ELb0EEEv26Multihead_attention_paramsIT_XT5_EE --------------------------
	.section	.nv.info._ZN4mmha33masked_multihead_attention_kernelItLi32ELi32ELi1ELi4ELi256ELb0ELb0EEEv26Multihead_attention_paramsIT_XT5_EE,"",@"SHT_CUDA_INFO"
	.sectionflags	@""
	.align	4


	//----- nvinfo : EIATTR_CUDA_API_VERSION
	.align		4
        /*0000*/ 	.byte	0x04, 0x37
        /*0002*/ 	.short	(.L_447 - .L_446)
.L_446:
        /*0004*/ 	.word	0x00000082


	//----- nvinfo : EIATTR_KPARAM_INFO
	.align		4
.L_447:
        /*0008*/ 	.byte	0x04, 0x17
        /*000a*/ 	.short	(.L_449 - .L_448)
.L_448:
        /*000c*/ 	.word	0x00000000
        /*0010*/ 	.short	0x0000
        /*0012*/ 	.short	0x0000
        /*0014*/ 	.byte	0x00, 0xf0, 0xa1, 0x04


	//----- nvinfo : EIATTR_SPARSE_MMA_MASK
	.align		4
.L_449:
        /*0018*/ 	.byte	0x03, 0x50
        /*001a*/ 	.short	0x0000


	//----- nvinfo : EIATTR_MAXREG_COUNT
	.align		4
        /*001c*/ 	.byte	0x03, 0x1b
        /*001e*/ 	.short	0x00ff


	//----- nvinfo : EIATTR_NUM_BARRIERS
	.align		4
        /*0020*/ 	.byte	0x02, 0x4c
        /*0022*/ 	.byte	0x01
	.zero		1


	//----- nvinfo : EIATTR_EXTERNS
	.align		4
        /*0024*/ 	.byte	0x04, 0x0f
        /*0026*/ 	.short	(.L_451 - .L_450)


	//   ....[0]....
	.align		4
.L_450:
        /*0028*/ 	.word	index@(__assertfail)


	//----- nvinfo : EIATTR_MERCURY_ISA_VERSION
	.align		4
.L_451:
        /*002c*/ 	.byte	0x03, 0x5f
        /*002e*/ 	.short	0x0101


	//----- nvinfo : EIATTR_COOP_GROUP_MASK_REGIDS
	.align		4
        /*0030*/ 	.byte	0x04, 0x29
        /*0032*/ 	.short	(.L_453 - .L_452)


	//   ....[0]....
.L_452:
        /*0034*/ 	.word	0x05000006


	//   ....[1]....
        /*0038*/ 	.word	0x05000008


	//   ....[2]....
        /*003c*/ 	.word	0x05000007


	//   ....[3]....
        /*0040*/ 	.word	0x0500000a


	//   ....[4]....
        /*0044*/ 	.word	0xffffffff


	//   ....[5]....
        /*0048*/ 	.word	0xffffffff


	//   ....[6]....
        /*004c*/ 	.word	0xffffffff


	//   ....[7]....
        /*0050*/ 	.word	0xffffffff


	//   ....[8]....
        /*0054*/ 	.word	0xffffffff


	//   ....[9]....
        /*0058*/ 	.word	0xffffffff


	//   ....[10]....
        /*005c*/ 	.word	0xffffffff


	//   ....[11]....
        /*0060*/ 	.word	0xffffffff


	//   ....[12]....
        /*0064*/ 	.word	0xffffffff


	//   ....[13]....
        /*0068*/ 	.word	0xffffffff


	//   ....[14]....
        /*006c*/ 	.word	0xffffffff


	//   ....[15]....
        /*0070*/ 	.word	0xffffffff


	//   ....[16]....
        /*0074*/ 	.word	0xffffffff


	//   ....[17]....
        /*0078*/ 	.word	0xffffffff


	//   ....[18]....
        /*007c*/ 	.word	0xffffffff


	//   ....[19]....
        /*0080*/ 	.word	0xffffffff


	//   ....[20]....
        /*0084*/ 	.word	0xffffffff


	//   ....[21]....
        /*0088*/ 	.word	0xffffffff


	//   ....[22]....
        /*008c*/ 	.word	0x0500000f


	//   ....[23]....
        /*0090*/ 	.word	0x0500000f


	//   ....[24]....
        /*0094*/ 	.word	0x0500000f


	//   ....[25]....
        /*0098*/ 	.word	0x0500000f


	//----- nvinfo : EIATTR_COOP_GROUP_INSTR_OFFSETS
	.align		4
.L_453:
        /*009c*/ 	.byte	0x04, 0x28
        /*009e*/ 	.short	(.L_455 - .L_454)


	//   ....[0]....
.L_454:
        /*00a0*/ 	.word	0x00001820


	//   ....[1]....
        /*00a4*/ 	.word	0x00001840


	//   ....[2]....
        /*00a8*/ 	.word	0x00001860


	//   ....[3]....
        /*00ac*/ 	.word	0x00001880


	//   ....[4]....
        /*00b0*/ 	.word	0x00003390


	//   ....[5]....
        /*00b4*/ 	.word	0x00003400


	//   ....[6]....
        /*00b8*/ 	.word	0x00003430


	//   ....[7]....
        /*00bc*/ 	.word	0x00003460


	//   ....[8]....
        /*00c0*/ 	.word	0x000034a0


	//   ....[9]....
        /*00c4*/ 	.word	0x00003510


	//   ....[10]....
        /*00c8*/ 	.word	0x00003530


	//   ....[11]....
        /*00cc*/ 	.word	0x00003560


	//   ....[12]....
        /*00d0*/ 	.word	0x000035a0


	//   ....[13]....
        /*00d4*/ 	.word	0x00004c20


	//   ....[14]....
        /*00d8*/ 	.word	0x00004ca0


	//   ....[15]....
        /*00dc*/ 	.word	0x00004d40


	//   ....[16]....
        /*00e0*/ 	.word	0x00004d60


	//   ....[17]....
        /*00e4*/ 	.word	0x00004d80


	//   ....[18]....
        /*00e8*/ 	.word	0x00004df0


	//   ....[19]....
        /*00ec*/ 	.word	0x00004e10


	//   ....[20]....
        /*00f0*/ 	.word	0x00004e30


	//   ....[21]....
        /*00f4*/ 	.word	0x00004e50


	//   ....[22]....
        /*00f8*/ 	.word	0x00008ca0


	//   ....[23]....
        /*00fc*/ 	.word	0x00008d00


	//   ....[24]....
        /*0100*/ 	.word	0x00008d60


	//   ....[25]....
        /*0104*/ 	.word	0x00008dc0


	//----- nvinfo : EIATTR_VRC_CTA_INIT_COUNT
	.align		4
.L_455:
        /*0108*/ 	.byte	0x02, 0x4a
	.zero		1
	.zero		1


	//----- nvinfo : EIATTR_SYSCALL_OFFSETS
	.align		4
        /*010c*/ 	.byte	0x04, 0x46
        /*010e*/ 	.short	(.L_457 - .L_456)


	//   ....[0]....
.L_456:
        /*0110*/ 	.word	0x00001140


	//----- nvinfo : EIATTR_EXIT_INSTR_OFFSETS
	.align		4
.L_457:
        /*0114*/ 	.byte	0x04, 0x1c
        /*0116*/ 	.short	(.L_459 - .L_458)


	//   ....[0]....
.L_458:
        /*0118*/ 	.word	0x000000d0


	//   ....[1]....
        /*011c*/ 	.word	0x000087e0


	//   ....[2]....
        /*0120*/ 	.word	0x00008b90


	//   ....[3]....
        /*0124*/ 	.word	0x00008c50


	//----- nvinfo : EIATTR_CRS_STACK_SIZE
	.align		4
.L_459:
        /*0128*/ 	.byte	0x04, 0x1e
        /*012a*/ 	.short	(.L_461 - .L_460)
.L_460:
        /*012c*/ 	.word	0x00000000


	//----- nvinfo : EIATTR_CBANK_PARAM_SIZE
	.align		4
.L_461:
        /*0130*/ 	.byte	0x03, 0x19
        /*0132*/ 	.short	0x0128


	//----- nvinfo : EIATTR_PARAM_CBANK
	.align		4
        /*0134*/ 	.byte	0x04, 0x0a
        /*0136*/ 	.short	(.L_463 - .L_462)
	.align		4
.L_462:
        /*0138*/ 	.word	index@(.nv.constant0._ZN4mmha33masked_multihead_attention_kernelItLi32ELi32ELi1ELi4ELi256ELb0ELb0EEEv26Multihead_attention_paramsIT_XT5_EE)
        /*013c*/ 	.short	0x0380
        /*013e*/ 	.short	0x0128


	//----- nvinfo : EIATTR_SW_WAR
	.align		4
.L_463:
        /*0140*/ 	.byte	0x04, 0x36
        /*0142*/ 	.short	(.L_465 - .L_464)
.L_464:
        /*0144*/ 	.word	0x00000008
.L_465:


//--------------------- .nv.info._ZN4mmha33masked_multihead_attention_kernelItLi32ELi32ELi2ELi4ELi128ELb0ELb0EEEv26Multihead_attention_paramsIT_XT5_EE --------------------------
	.section	.nv.info._ZN4mmha33masked_multihead_attention_kernelItLi32ELi32ELi2ELi4ELi128ELb0ELb0EEEv26Multihead_attention_paramsIT_XT5_EE,"",@"SHT_CUDA_INFO"
	.sectionflags	@""
	.align	4


	//----- nvinfo : EIATTR_CUDA_API_VERSION
	.align		4
        /*0000*/ 	.byte	0x04, 0x37
        /*0002*/ 	.short	(.L_467 - .L_466)
.L_466:
        /*0004*/ 	.word	0x00000082


	//----- nvinfo : EIATTR_KPARAM_INFO
	.align		4
.L_467:
        /*0008*/ 	.byte	0x04, 0x17
        /*000a*/ 	.short	(.L_469 - .L_468)
.L_468:
        /*000c*/ 	.word	0x00000000
        /*0010*/ 	.short	0x0000
        /*0012*/ 	.short	0x0000
        /*0014*/ 	.byte	0x00, 0xf0, 0xa1, 0x04


	//----- nvinfo : EIATTR_SPARSE_MMA_MASK
	.align		4
.L_469:
        /*0018*/ 	.byte	0x03, 0x50
        /*001a*/ 	.short	0x0000


	//----- nvinfo : EIATTR_MAXREG_COUNT
	.align		4
        /*001c*/ 	.byte	0x03, 0x1b
        /*001e*/ 	.short	0x00ff


	//----- nvinfo : EIATTR_NUM_BARRIERS
	.align		4
        /*0020*/ 	.byte	0x02, 0x4c
        /*0022*/ 	.byte	0x01
	.zero		1


	//----- nvinfo : EIATTR_EXTERNS
	.align		4
        /*0024*/ 	.byte	0x04, 0x0f
        /*0026*/ 	.short	(.L_471 - .L_470)


	//   ....[0]....
	.align		4
.L_470:
        /*0028*/ 	.word	index@(__assertfail)


	//----- nvinfo : EIATTR_MERCURY_ISA_VERSION
	.align		4
.L_471:
        /*002c*/ 	.byte	0x03, 0x5f
        /*002e*/ 	.short	0x0101


	//----- nvinfo : EIATTR_COOP_GROUP_MASK_REGIDS
	.align		4
        /*0030*/ 	.byte	0x04, 0x29
        /*0032*/ 	.short	(.L_473 - .L_472)


	//   ....[0]....
.L_472:
        /*0034*/ 	.word	0x05000008


	//   ....[1]....
        /*0038*/ 	.word	0x0500000a


	//   ....[2]....
        /*003c*/ 	.word	0x05000009


	//   ....[3]....
        /*0040*/ 	.word	0x0500000c


	//   ....[4]....
        /*0044*/ 	.word	0xffffffff


	//   ....[5]....
        /*0048*/ 	.word	0xffffffff


	//   ....[6]....
        /*004c*/ 	.word	0xffffffff


	//   ....[7]....
        /*0050*/ 	.word	0xffffffff


	//   ....[8]....
        /*0054*/ 	.word	0xffffffff


	//   ....[9]....
        /*0058*/ 	.word	0xffffffff


	//   ....[10]....
        /*005c*/ 	.word	0xffffffff


	//   ....[11]....
        /*0060*/ 	.word	0xffffffff


	//   ....[12]....
        /*0064*/ 	.word	0xffffffff


	//   ....[13]....
        /*0068*/ 	.word	0xffffffff


	//   ....[14]....
        /*006c*/ 	.word	0xffffffff


	//   ....[15]....
        /*0070*/ 	.word	0xffffffff


	//   ....[16]....
        /*0074*/ 	.word	0xffffffff


	//   ....[17]....
        /*0078*/ 	.word	0xffffffff


	//   ....[18]....
        /*007c*/ 	.word	0xffffffff


	//   ....[19]....
        /*0080*/ 	.word	0xffffffff


	//   ....[20]....
        /*0084*/ 	.word	0xffffffff


	//   ....[21]....
        /*0088*/ 	.word	0xffffffff


	//   ....[22]....
        /*008c*/ 	.word	0x0500000f


	//   ....[23]....
        /*0090*/ 	.word	0x0500000f


	//   ....[24]....
        /*0094*/ 	.word	0x0500000f


	//   ....[25]....
        /*0098*/ 	.word	0x0500000f


	//   ....[26]....
        /*009c*/ 	.word	0x0500000f


	//   ....[27]....
        /*00a0*/ 	.word	0x0500000f


	//   ....[28]....
        /*00a4*/ 	.word	0x0500000f


	//   ....[29]....
        /*00a8*/ 	.word	0x0500000f


	//   ....[30]....
        /*00ac*/ 	.word	0x0500000f


	//   ....[31]....
        /*00b0*/ 	.word	0x0500000f


	//   ....[32]....
        /*00b4*/ 	.word	0x0500000f


	//----- nvinfo : EIATTR_COOP_GROUP_INSTR_OFFSETS
	.align		4
.L_473:
        /*00b8*/ 	.byte	0x04, 0x28
        /*00ba*/ 	.short	(.L_475 - .L_474)


	//   ....[0]....
.L_474:
        /*00bc*/ 	.word	0x00001840


	//   ....[1]....
        /*00c0*/ 	.word	0x00001860


	//   ....[2]....
        /*00c4*/ 	.word	0x00001880


	//   ....[3]....
        /*00c8*/ 	.word	0x000018a0


	//   ....[4]....
        /*00cc*/ 	.word	0x000021f0


	//   ....[5]....
        /*00d0*/ 	.word	0x000029d0


	//   ....[6]....
        /*00d4*/ 	.word	0x00002fe0


	//   ....[7]....
        /*00d8*/ 	.word	0x00003240


	//   ....[8]....
        /*00dc*/ 	.word	0x00003260


	//   ....[9]....
        /*00e0*/ 	.word	0x00003280


	//   ....[10]....
        /*00e4*/ 	.word	0x000032a0


	//   ....[11]....
        /*00e8*/ 	.word	0x000033a0


	//   ....[12]....
        /*00ec*/ 	.word	0x000033c0


	//   ....[13]....
        /*00f0*/ 	.word	0x00003400


	//   ....[14]....
        /*00f4*/ 	.word	0x00004a70


	//   ....[15]....
        /*00f8*/ 	.word	0x00004af0


	//   ....[16]....
        /*00fc*/ 	.word	0x00004b90


	//   ....[17]....
        /*0100*/ 	.word	0x00004bb0


	//   ....[18]....
        /*0104*/ 	.word	0x00004bd0


	//   ....[19]....
        /*0108*/ 	.word	0x00004c40


	//   ....[20]....
        /*010c*/ 	.word	0x00004c60


	//   ....[21]....
        /*0110*/ 	.word	0x00004c80


	//   ....[22]....
        /*0114*/ 	.word	0x000088b0


	//   ....[23]....
        /*0118*/ 	.word	0x00008910


	//   ....[24]....
        /*011c*/ 	.word	0x00008970


	//   ....[25]....
        /*0120*/ 	.word	0x000089d0


	//   ....[26]....
        /*0124*/ 	.word	0x00008a40


	//   ....[27]....
        /*0128*/ 	.word	0x00008ac0


	//   ....[28]....
        /*012c*/ 	.word	0x00008b50


	//   ....[29]....
        /*0130*/ 	.word	0x00008bf0


	//   ....[30]....
        /*0134*/ 	.word	0x00008c70


	//   ....[31]....
        /*0138*/ 	.word	0x00008cd0


	//   ....[32]....
        /*013c*/ 	.word	0x00008d30


	//----- nvinfo : EIATTR_VRC_CTA_INIT_COUNT
	.align		4
.L_475:
        /*0140*/ 	.byte	0x02, 0x4a
	.zero		1
	.zero		1


	//----- nvinfo : EIATTR_SYSCALL_OFFSETS
	.align		4
        /*0144*/ 	.byte	0x04, 0x46
        /*0146*/ 	.short	(.L_477 - .L_476)


	//   ....[0]....
.L_476:
        /*0148*/ 	.word	0x00001160


	//----- nvinfo : EIATTR_EXIT_INSTR_OFFSETS
	.align		4
.L_477:
        /*014c*/ 	.byte	0x04, 0x1c
        /*014e*/ 	.short	(.L_479 - .L_478)


	//   ....[0]....
.L_478:
        /*0150*/ 	.word	0x000000d0


	//   ....[1]....
        /*0154*/ 	.word	0x000083f0


	//   ....[2]....
        /*0158*/ 	.word	0x000087a0


	//   ....[3]....
        /*015c*/ 	.word	0x00008860


	//----- nvinfo : EIATTR_CRS_STACK_SIZE
	.align		4
.L_479:
        /*0160*/ 	.byte	0x04, 0x1e
        /*0162*/ 	.short	(.L_481 - .L_480)
.L_480:
        /*0164*/ 	.word	0x00000000


	//----- nvinfo : EIATTR_CBANK_PARAM_SIZE
	.align		4
.L_481:
        /*0168*/ 	.byte	0x03, 0x19
        /*016a*/ 	.short	0x0128


	//----- nvinfo : EIATTR_PARAM_CBANK
	.align		4
        /*016c*/ 	.byte	0x04, 0x0a
        /*016e*/ 	.short	(.L_483 - .L_482)
	.align		4
.L_482:
        /*0170*/ 	.word	index@(.nv.constant0._ZN4mmha33masked_multihead_attention_kernelItLi32ELi32ELi2ELi4ELi128ELb0ELb0EEEv26Multihead_attention_paramsIT_XT5_EE)
        /*0174*/ 	.short	0x0380
        /*0176*/ 	.short	0x0128


	//----- nvinfo : EIATTR_SW_WAR
	.align		4
.L_483:
        /*0178*/ 	.byte	0x04, 0x36
        /*017a*/ 	.short	(.L_485 - .L_484)
.L_484:
        /*017c*/ 	.word	0x00000008
.L_485:


//--------------------- .nv.info._ZN4mmha33masked_multihead_attention_kernelItLi32ELi32ELi4ELi4ELi64ELb0ELb0EEEv26Multihead_attention_paramsIT_XT5_EE --------------------------
	.section	.nv.info._ZN4mmha33masked_multihead_attention_kernelItLi32ELi32ELi4ELi4ELi64ELb0ELb0EEEv26Multihead_attention_paramsIT_XT5_EE,"",@"SHT_CUDA_INFO"
	.sectionflags	@""
	.align	4


	//----- nvinfo : EIATTR_CUDA_API_VERSION
	.align		4
        /*0000*/ 	.byte	0x04, 0x37
        /*0002*/ 	.short	(.L_487 - .L_486)
.L_486:
        /*0004*/ 	.word	0x00000082


	//----- nvinfo : EIATTR_KPARAM_INFO
	.align		4
.L_487:
        /*0008*/ 	.byte	0x04, 0x17
        /*000a*/ 	.short	(.L_489 - .L_488)
.L_488:
        /*000c*/ 	.word	0x00000000
        /*0010*/ 	.short	0x0000
        /*0012*/ 	.short	0x0000
        /*0014*/ 	.byte	0x00, 0xf0, 0xa1, 0x04


	//----- nvinfo : EIATTR_SPARSE_MMA_MASK
	.align		4
.L_489:
        /*0018*/ 	.byte	0x03, 0x50
        /*001a*/ 	.short	0x0000


	//----- nvinfo : EIATTR_MAXREG_COUNT
	.align		4
        /*001c*/ 	.byte	0x03, 0x1b
        /*001e*/ 	.short	0x00ff


	//----- nvinfo : EIATTR_NUM_BARRIERS
	.align		4
        /*0020*/ 	.byte	0x02, 0x4c
        /*0022*/ 	.byte	0x01
	.zero		1


	//----- nvinfo : EIATTR_EXTERNS
	.align		4
        /*0024*/ 	.byte	0x04, 0x0f
        /*0026*/ 	.short	(.L_491 - .L_490)


	//   ....[0]....
	.align		4
.L_490:
        /*0028*/ 	.word	index@(__assertfail)


	//----- nvinfo : EIATTR_MERCURY_ISA_VERSION
	.align		4
.L_491:
        /*002c*/ 	.byte	0x03, 0x5f
        /*002e*/ 	.short	0x0101


	//----- nvinfo : EIATTR_COOP_GROUP_MASK_REGIDS
	.align		4
        /*0030*/ 	.byte	0x04, 0x29
        /*0032*/ 	.short	(.L_493 - .L_492)


	//   ....[0]....
.L_492:
        /*0034*/ 	.word	0x05000008


	//   ....[1]....
        /*0038*/ 	.word	0x0500000a


	//   ....[2]....
        /*003c*/ 	.word	0x05000009


	//   ....[3]....
        /*0040*/ 	.word	0x0500000c


	//   ....[4]....
        /*0044*/ 	.word	0xffffffff


	//   ....[5]....
        /*0048*/ 	.word	0xffffffff


	//   ....[6]....
        /*004c*/ 	.word	0xffffffff


	//   ....[7]....
        /*0050*/ 	.word	0xffffffff


	//   ....[8]....
        /*0054*/ 	.word	0xffffffff


	//   ....[9]....
        /*0058*/ 	.word	0xffffffff


	//   ....[10]....
        /*005c*/ 	.word	0xffffffff


	//   ....[11]....
        /*0060*/ 	.word	0xffffffff


	//   ....[12]....
        /*0064*/ 	.word	0xffffffff


	//   ....[13]....
        /*0068*/ 	.word	0xffffffff


	//   ....[14]....
        /*006c*/ 	.word	0xffffffff


	//   ....[15]....
        /*0070*/ 	.word	0xffffffff


	//   ....[16]....
        /*0074*/ 	.word	0xffffffff


	//   ....[17]....
        /*0078*/ 	.word	0xffffffff


	//   ....[18]....
        /*007c*/ 	.word	0xffffffff


	//   ....[19]....
        /*0080*/ 	.word	0xffffffff


	//   ....[20]....
        /*0084*/ 	.word	0xffffffff


	//   ....[21]....
        /*0088*/ 	.word	0xffffffff


	//   ....[22]....
        /*008c*/ 	.word	0x0500000f


	//   ....[23]....
        /*0090*/ 	.word	0x0500000f


	//   ....[24]....
        /*0094*/ 	.word	0x0500000f


	//   ....[25]....
        /*0098*/ 	.word	0x0500000f


	//   ....[26]....
        /*009c*/ 	.word	0x0500000f


	//   ....[27]....
        /*00a0*/ 	.word	0x0500000f


	//   ....[28]....
        /*00a4*/ 	.word	0x0500000f


	//   ....[29]....
        /*00a8*/ 	.word	0x0500000f


	//   ....[30]....
        /*00ac*/ 	.word	0x0500000f


	//   ....[31]....
        /*00b0*/ 	.word	0x0500000f


	//   ....[32]....
        /*00b4*/ 	.word	0x0500000f


	//   ....[33]....
        /*00b8*/ 	.word	0x0500000f


	//   ....[34]....
        /*00bc*/ 	.word	0x0500000f


	//----- nvinfo : EIATTR_COOP_GROUP_INSTR_OFFSETS
	.align		4
.L_493:
        /*00c0*/ 	.byte	0x04, 0x28
        /*00c2*/ 	.short	(.L_495 - .L_494)


	//   ....[0]....
.L_494:
        /*00c4*/ 	.word	0x00001730


	//   ....[1]....
        /*00c8*/ 	.word	0x00001750


	//   ....[2]....
        /*00cc*/ 	.word	0x00001770


	//   ....[3]....
        /*00d0*/ 	.word	0x00001790


	//   ....[4]....
        /*00d4*/ 	.word	0x00002020


	//   ....[5]....
        /*00d8*/ 	.word	0x00002040


	//   ....[6]....
        /*00dc*/ 	.word	0x000027a0


	//   ....[7]....
        /*00e0*/ 	.word	0x000027c0


	//   ....[8]....
        /*00e4*/ 	.word	0x00002d80


	//   ....[9]....
        /*00e8*/ 	.word	0x00002da0


	//   ....[10]....
        /*00ec*/ 	.word	0x00002fb0


	//   ....[11]....
        /*00f0*/ 	.word	0x00002fd0


	//   ....[12]....
        /*00f4*/ 	.word	0x00002ff0


	//   ....[13]....
        /*00f8*/ 	.word	0x00003100


	//   ....[14]....
        /*00fc*/ 	.word	0x00003130


	//   ....[15]....
        /*0100*/ 	.word	0x00004770


	//   ....[16]....
        /*0104*/ 	.word	0x000047d0


	//   ....[17]....
        /*0108*/ 	.word	0x000047f0


	//   ....[18]....
        /*010c*/ 	.word	0x00004820


	//   ....[19]....
        /*0110*/ 	.word	0x00004860


	//   ....[20]....
        /*0114*/ 	.word	0x00004910


	//   ....[21]....
        /*0118*/ 	.word	0x00004930


	//   ....[22]....
        /*011c*/ 	.word	0x00008360


	//   ....[23]....
        /*0120*/ 	.word	0x000083c0


	//   ....[24]....
        /*0124*/ 	.word	0x00008420


	//   ....[25]....
        /*0128*/ 	.word	0x00008480


	//   ....[26]....
        /*012c*/ 	.word	0x000084f0


	//   ....[27]....
        /*0130*/ 	.word	0x00008550


	//   ....[28]....
        /*0134*/ 	.word	0x000085d0


	//   ....[29]....
        /*0138*/ 	.word	0x00008650


	//   ....[30]....
        /*013c*/ 	.word	0x000086e0


	//   ....[31]....
        /*0140*/ 	.word	0x00008760


	//   ....[32]....
        /*0144*/ 	.word	0x000087f0


	//   ....[33]....
        /*0148*/ 	.word	0x00008870


	//   ....[34]....
        /*014c*/ 	.word	0x000088d0


	//----- nvinfo : EIATTR_VRC_CTA_INIT_COUNT
	.align		4
.L_495:
        /*0150*/ 	.byte	0x02, 0x4a
	.zero		1
	.zero		1


	//----- nvinfo : EIATTR_SYSCALL_OFFSETS
	.align		4
        /*0154*/ 	.byte	0x04, 0x46
        /*0156*/ 	.short	(.L_497 - .L_496)


	//   ....[0]....
.L_496:
        /*0158*/ 	.word	0x00001060


	//----- nvinfo : EIATTR_EXIT_INSTR_OFFSETS
	.align		4
.L_497:
        /*015c*/ 	.byte	0x04, 0x1c
        /*015e*/ 	.short	(.L_499 - .L_498)


	//   ....[0]....
.L_498:
        /*0160*/ 	.word	0x000000b0


	//   ....[1]....
        /*0164*/ 	.word	0x00007ea0


	//   ....[2]....
        /*0168*/ 	.word	0x00008250


	//   ....[3]....
        /*016c*/ 	.word	0x00008310


	//----- nvinfo : EIATTR_CRS_STACK_SIZE
	.align		4
.L_499:
        /*0170*/ 	.byte	0x04, 0x1e
        /*0172*/ 	.short	(.L_501 - .L_500)
.L_500:
        /*0174*/ 	.word	0x00000000


	//----- nvinfo : EIATTR_CBANK_PARAM_SIZE
	.align		4
.L_501:
        /*0178*/ 	.byte	0x03, 0x19
        /*017a*/ 	.short	0x0128


	//----- nvinfo : EIATTR_PARAM_CBANK
	.align		4
        /*017c*/ 	.byte	0x04, 0x0a
        /*017e*/ 	.short	(.L_503 - .L_502)
	.align		4
.L_502:
        /*0180*/ 	.word	index@(.nv.constant0._ZN4mmha33masked_multihead_attention_kernelItLi32ELi32ELi4ELi4ELi64ELb0ELb0EEEv26Multihead_attention_paramsIT_XT5_EE)
        /*0184*/ 	.short	0x0380
        /*0186*/ 	.short	0x0128


	//----- nvinfo : EIATTR_SW_WAR
	.align		4
.L_503:
        /*0188*/ 	.byte	0x04, 0x36
        /*018a*/ 	.short	(.L_505 - .L_504)
.L_504:
        /*018c*/ 	.word	0x00000008
.L_505:


//--------------------- .nv.info._ZN4mmha33masked_multihead_attention_kernelIfLi32ELi32ELi1ELi8ELi256ELb0ELb1EEEv26Multihead_attention_paramsIT_XT5_EE --------------------------
	.section	.nv.info._ZN4mmha33masked_multihead_attention_kernelIfLi32ELi32ELi1ELi8ELi256ELb0ELb1EEEv26Multihead_attention_paramsIT_XT5_EE,"",@"SHT_CUDA_INFO"
	.sectionflags	@""
	.align	4


	//----- nvinfo : EIATTR_CUDA_API_VERSION
	.align		4
        /*0000*/ 	.byte	0x04, 0x37
        /*0002*/ 	.short	(.L_507 - .L_506)
.L_506:
        /*0004*/ 	.word	0x00000082


	//----- nvinfo : EIATTR_KPARAM_INFO
	.align		4
.L_507:
        /*0008*/ 	.byte	0x04, 0x17
        /*000a*/ 	.short	(.L_509 - .L_508)
.L_508:
        /*000c*/ 	.word	0x00000000
        /*0010*/ 	.short	0x0000
        /*0012*/ 	.short	0x0000
        /*0014*/ 	.byte	0x00, 0xf0, 0xa1, 0x04


	//----- nvinfo : EIATTR_SPARSE_MMA_MASK
	.align		4
.L_509:
        /*0018*/ 	.byte	0x03, 0x50
        /*001a*/ 	.short	0x0000


	//----- nvinfo : EIATTR_MAXREG_COUNT
	.align		4
        /*001c*/ 	.byte	0x03, 0x1b
        /*001e*/ 	.short	0x00ff


	//----- nvinfo : EIATTR_NUM_BARRIERS
	.align		4
        /*0020*/ 	.byte	0x02, 0x4c
        /*0022*/ 	.byte	0x01
	.zero		1


	//----- nvinfo : EIATTR_MERCURY_ISA_VERSION
	.align		4
        /*0024*/ 	.byte	0x03, 0x5f
        /*0026*/ 	.short	0x0101


	//----- nvinfo : EIATTR_COOP_GROUP_MASK_REGIDS
	.align		4
        /*0028*/ 	.byte	0x04, 0x29
        /*002a*/ 	.short	(.L_511 - .L_510)


	//   ....[0]....
.L_510:
        /*002c*/ 	.word	0xffffffff


	//   ....[1]....
        /*0030*/ 	.word	0xffffffff


	//   ....[2]....
        /*0034*/ 	.word	0xffffffff


	//   ....[3]....
        /*0038*/ 	.word	0xffffffff


	//   ....[4]....
        /*003c*/ 	.word	0xffffffff


	//   ....[5]....
        /*0040*/ 	.word	0xffffffff


	//   ....[6]....
        /*0044*/ 	.word	0xffffffff


	//   ....[7]....
        /*0048*/ 	.word	0xffffffff


	//   ....[8]....
        /*004c*/ 	.word	0xffffffff


	//   ....[9]....
        /*0050*/ 	.word	0xffffffff


	//   ....[10]....
        /*0054*/ 	.word	0xffffffff


	//   ....[11]....
        /*0058*/ 	.word	0xffffffff


	//   ....[12]....
        /*005c*/ 	.word	0xffffffff


	//   ....[13]....
        /*0060*/ 	.word	0xffffffff


	//   ....[14]....
        /*0064*/ 	.word	0xffffffff


	//   ....[15]....
        /*0068*/ 	.word	0xffffffff


	//   ....[16]....
        /*006c*/ 	.word	0xffffffff


	//   ....[17]....
        /*0070*/ 	.word	0xffffffff


	//   ....[18]....
        /*0074*/ 	.word	0xffffffff


	//   ....[19]....
        /*0078*/ 	.word	0xffffffff


	//   ....[20]....
        /*007c*/ 	.word	0xffffffff


	//   ....[21]....
        /*0080*/ 	.word	0xffffffff


	//   ....[22]....
        /*0084*/ 	.word	0xffffffff


	//   ....[23]....
        /*0088*/ 	.word	0x05000012


	//   ....[24]....
        /*008c*/ 	.word	0x05000012


	//   ....[25]....
        /*0090*/ 	.word	0x05000012


	//   ....[26]....
        /*0094*/ 	.word	0x05000012


	//   ....[27]....
        /*0098*/ 	.word	0x05000012


	//----- nvinfo : EIATTR_COOP_GROUP_INSTR_OFFSETS
	.align		4
.L_511:
        /*009c*/ 	.byte	0x04, 0x28
        /*009e*/ 	.short	(.L_513 - .L_512)


	//   ....[0]....
.L_512:
        /*00a0*/ 	.word	0x00000f40


	//   ....[1]....
        /*00a4*/ 	.word	0x00000f60


	//   ....[2]....
        /*00a8*/ 	.word	0x00000f80


	//   ....[3]....
        /*00ac*/ 	.word	0x00000fa0


	//   ....[4]....
        /*00b0*/ 	.word	0x00000fc0


	//   ....[5]....
        /*00b4*/ 	.word	0x000021c0


	//   ....[6]....
        /*00b8*/ 	.word	0x00002240


	//   ....[7]....
        /*00bc*/ 	.word	0x000022a0


	//   ....[8]....
        /*00c0*/ 	.word	0x000022d0


	//   ....[9]....
        /*00c4*/ 	.word	0x00002310


	//   ....[10]....
        /*00c8*/ 	.word	0x00002360


	//   ....[11]....
        /*00cc*/ 	.word	0x00002390


	//   ....[12]....
        /*00d0*/ 	.word	0x000023c0


	//   ....[13]....
        /*00d4*/ 	.word	0x00002400


	//   ....[14]....
        /*00d8*/ 	.word	0x00003a40


	//   ....[15]....
        /*00dc*/ 	.word	0x00003ac0


	//   ....[16]....
        /*00e0*/ 	.word	0x00003af0


	//   ....[17]....
        /*00e4*/ 	.word	0x00003b10


	//   ....[18]....
        /*00e8*/ 	.word	0x00003b30


	//   ....[19]....
        /*00ec*/ 	.word	0x00003b90


	//   ....[20]....
        /*00f0*/ 	.word	0x00003bb0


	//   ....[21]....
        /*00f4*/ 	.word	0x00003be0


	//   ....[22]....
        /*00f8*/ 	.word	0x00003c00


	//   ....[23]....
        /*00fc*/ 	.word	0x00007cb0


	//   ....[24]....
        /*0100*/ 	.word	0x00007d20


	//   ....[25]....
        /*0104*/ 	.word	0x00007d90


	//   ....[26]....
        /*0108*/ 	.word	0x00007e00


	//   ....[27]....
        /*010c*/ 	.word	0x00007e70


	//----- nvinfo : EIATTR_VRC_CTA_INIT_COUNT
	.align		4
.L_513:
        /*0110*/ 	.byte	0x02, 0x4a
	.zero		1
	.zero		1


	//----- nvinfo : EIATTR_EXIT_INSTR_OFFSETS
	.align		4
        /*0114*/ 	.byte	0x04, 0x1c
        /*0116*/ 	.short	(.L_515 - .L_514)


	//   ....[0]....
.L_514:
        /*0118*/ 	.word	0x000000b0


	//   ....[1]....
        /*011c*/ 	.word	0x000079b0


	//   ....[2]....
        /*0120*/ 	.word	0x00007c10


	//   ....[3]....
        /*0124*/ 	.word	0x00007c60


	//----- nvinfo : EIATTR_CRS_STACK_SIZE
	.align		4
.L_515:
        /*0128*/ 	.byte	0x04, 0x1e
        /*012a*/ 	.short	(.L_517 - .L_516)
.L_516:
        /*012c*/ 	.word	0x00000000


	//----- nvinfo : EIATTR_CBANK_PARAM_SIZE
	.align		4
.L_517:
        /*0130*/ 	.byte	0x03, 0x19
        /*0132*/ 	.short	0x0128


	//----- nvinfo : EIATTR_PARAM_CBANK
	.align		4
        /*0134*/ 	.byte	0x04, 0x0a
        /*0136*/ 	.short	(.L_519 - .L_518)
	.align		4
.L_518:
        /*0138*/ 	.word	index@(.nv.constant0._ZN4mmha33masked_multihead_attention_kernelIfLi32ELi32ELi1ELi8ELi256ELb0ELb1EEEv26Multihead_attention_paramsIT_XT5_EE)
        /*013c*/ 	.short	0x0380
        /*013e*/ 	.short	0x0128


	//----- nvinfo : EIATTR_SW_WAR
	.align		4
.L_519:
        /*0140*/ 	.byte	0x04, 0x36
        /*0142*/ 	.short	(.L_521 - .L_520)
.L_520:
        /*0144*/ 	.word	0x00000008
.L_521:


//--------------------- .nv.info._ZN4mmha33masked_multihead_attention_kernelIfLi32ELi32ELi2ELi8ELi128ELb0ELb1EEEv26Multihead_attention_paramsIT_XT5_EE --------------------------
	.section	.nv.info._ZN4mmha33masked_multihead_attention_kernelIfLi32ELi32ELi2ELi8ELi128ELb0ELb1EEEv26Multihead_attention_paramsIT_XT5_EE,"",@"SHT_CUDA_INFO"
	.sectionflags	@""
	.align	4


	//----- nvinfo : EIATTR_CUDA_API_VERSION
	.align		4
        /*0000*/ 	.byte	0x04, 0x37
        /*0002*/ 	.short	(.L_523 - .L_522)
.L_522:
        /*0004*/ 	.word	0x00000082


	//----- nvinfo : EIATTR_KPARAM_INFO
	.align		4
.L_523:
        /*0008*/ 	.byte	0x04, 0x17
        /*000a*/ 	.short	(.L_525 - .L_524)
.L_524:
        /*000c*/ 	.word	0x00000000
        /*0010*/ 	.short	0x0000
        /*0012*/ 	.short	0x0000
        /*0014*/ 	.byte	0x00, 0xf0, 0xa1, 0x04


	//----- nvinfo : EIATTR_SPARSE_MMA_MASK
	.align		4
.L_525:
        /*0018*/ 	.byte	0x03, 0x50
        /*001a*/ 	.short	0x0000


	//----- nvinfo : EIATTR_MAXREG_COUNT
	.align		4
        /*001c*/ 	.byte	0x03, 0x1b
        /*001e*/ 	.short	0x00ff


	//----- nvinfo : EIATTR_NUM_BARRIERS
	.align		4
        /*0020*/ 	.byte	0x02, 0x4c
        /*0022*/ 	.byte	0x01
	.zero		1


	//----- nvinfo : EIATTR_MERCURY_ISA_VERSION
	.align		4
        /*0024*/ 	.byte	0x03, 0x5f
        /*0026*/ 	.short	0x0101


	//----- nvinfo : EIATTR_INT_WARP_WIDE_INSTR_OFFSETS
	.align		4
        /*0028*/ 	.byte	0x04, 0x31
        /*002a*/ 	.short	(.L_527 - .L_526)


	//   ....[0]....
.L_526:
        /*002c*/ 	.word	0x00000960


	//----- nvinfo : EIATTR_COOP_GROUP_MASK_REGIDS
	.align		4
.L_527:
        /*0030*/ 	.byte	0x04, 0x29
        /*0032*/ 	.short	(.L_529 - .L_528)


	//   ....[0]....
.L_528:
        /*0034*/ 	.word	0xffffffff


	//   ....[1]....
        /*0038*/ 	.word	0xffffffff


	//   ....[2]....
        /*003c*/ 	.word	0xffffffff


	//   ....[3]....
        /*0040*/ 	.word	0xffffffff


	//   ....[4]....
        /*0044*/ 	.word	0xffffffff


	//   ....[5]....
        /*0048*/ 	.word	0xffffffff


	//   ....[6]....
        /*004c*/ 	.word	0xffffffff


	//   ....[7]....
        /*0050*/ 	.word	0xffffffff


	//   ....[8]....
        /*0054*/ 	.word	0xffffffff


	//   ....[9]....
        /*0058*/ 	.word	0xffffffff


	//   ....[10]....
        /*005c*/ 	.word	0xffffffff


	//   ....[11]....
        /*0060*/ 	.word	0xffffffff


	//   ....[12]....
        /*0064*/ 	.word	0xffffffff


	//   ....[13]....
        /*0068*/ 	.word	0xffffffff


	//   ....[14]....
        /*006c*/ 	.word	0xffffffff


	//   ....[15]....
        /*0070*/ 	.word	0xffffffff


	//   ....[16]....
        /*0074*/ 	.word	0xffffffff


	//   ....[17]....
        /*0078*/ 	.word	0xffffffff


	//   ....[18]....
        /*007c*/ 	.word	0xffffffff


	//   ....[19]....
        /*0080*/ 	.word	0xffffffff


	//   ....[20]....
        /*0084*/ 	.word	0xffffffff


	//   ....[21]....
        /*0088*/ 	.word	0x0500000a


	//   ....[22]....
        /*008c*/ 	.word	0x0500000a


	//   ....[23]....
        /*0090*/ 	.word	0x0500000a


	//   ....[24]....
        /*0094*/ 	.word	0x0500000a


	//   ....[25]....
        /*0098*/ 	.word	0x0500000a


	//   ....[26]....
        /*009c*/ 	.word	0x0500000a


	//   ....[27]....
        /*00a0*/ 	.word	0x0500000a


	//   ....[28]....
        /*00a4*/ 	.word	0x0500000a


	//   ....[29]....
        /*00a8*/ 	.word	0x0500000a


	//   ....[30]....
        /*00ac*/ 	.word	0x0500000a


	//----- nvinfo : EIATTR_COOP_GROUP_INSTR_OFFSETS
	.align		4
.L_529:
        /*00b0*/ 	.byte	0x04, 0x28
        /*00b2*/ 	.short	(.L_531 - .L_530)


	//   ....[0]....
.L_530:
        /*00b4*/ 	.word	0x00001070


	//   ....[1]....
        /*00b8*/ 	.word	0x00001090


	//   ....[2]....
        /*00bc*/ 	.word	0x000010b0


	//   ....[3]....
        /*00c0*/ 	.word	0x000010d0


	//   ....[4]....
        /*00c4*/ 	.word	0x000010f0


	//   ....[5]....
        /*00c8*/ 	.word	0x00001e00


	//   ....[6]....
        /*00cc*/ 	.word	0x00002150


	//   ....[7]....
        /*00d0*/ 	.word	0x00002170


	//   ....[8]....
        /*00d4*/ 	.word	0x00002190


	//   ....[9]....
        /*00d8*/ 	.word	0x000021b0


	//   ....[10]....
        /*00dc*/ 	.word	0x000022b0


	//   ....[11]....
        /*00e0*/ 	.word	0x000022e0


	//   ....[12]....
        /*00e4*/ 	.word	0x00002320


	//   ....[13]....
        /*00e8*/ 	.word	0x000039a0


	//   ....[14]....
        /*00ec*/ 	.word	0x00003a20


	//   ....[15]....
        /*00f0*/ 	.word	0x00003a40


	//   ....[16]....
        /*00f4*/ 	.word	0x00003a60


	//   ....[17]....
        /*00f8*/ 	.word	0x00003a80


	//   ....[18]....
        /*00fc*/ 	.word	0x00003ae0


	//   ....[19]....
        /*0100*/ 	.word	0x00003b00


	//   ....[20]....
        /*0104*/ 	.word	0x00003b20


	//   ....[21]....
        /*0108*/ 	.word	0x00007c40


	//   ....[22]....
        /*010c*/ 	.word	0x00007ca0


	//   ....[23]....
        /*0110*/ 	.word	0x00007d00


	//   ....[24]....
        /*0114*/ 	.word	0x00007d60


	//   ....[25]....
        /*0118*/ 	.word	0x00007dc0


	//   ....[26]....
        /*011c*/ 	.word	0x00007e50


	//   ....[27]....
        /*0120*/ 	.word	0x00007ef0


	//   ....[28]....
        /*0124*/ 	.word	0x00007f80


	//   ....[29]....
        /*0128*/ 	.word	0x00007fe0


	//   ....[30]....
        /*012c*/ 	.word	0x00008040


	//----- nvinfo : EIATTR_VRC_CTA_INIT_COUNT
	.align		4
.L_531:
        /*0130*/ 	.byte	0x02, 0x4a
	.zero		1
	.zero		1


	//----- nvinfo : EIATTR_EXIT_INSTR_OFFSETS
	.align		4
        /*0134*/ 	.byte	0x04, 0x1c
        /*0136*/ 	.short	(.L_533 - .L_532)


	//   ....[0]....
.L_532:
        /*0138*/ 	.word	0x000000d0


	//   ....[1]....
        /*013c*/ 	.word	0x00007930


	//   ....[2]....
        /*0140*/ 	.word	0x00007b90


	//   ....[3]....
        /*0144*/ 	.word	0x00007be0


	//----- nvinfo : EIATTR_CRS_STACK_SIZE
	.align		4
.L_533:
        /*0148*/ 	.byte	0x04, 0x1e
        /*014a*/ 	.short	(.L_535 - .L_534)
.L_534:
        /*014c*/ 	.word	0x00000000


	//----- nvinfo : EIATTR_CBANK_PARAM_SIZE
	.align		4
.L_535:
        /*0150*/ 	.byte	0x03, 0x19
        /*0152*/ 	.short	0x0128


	//----- nvinfo : EIATTR_PARAM_CBANK
	.align		4
        /*0154*/ 	.byte	0x04, 0x0a
        /*0156*/ 	.short	(.L_537 - .L_536)
	.align		4
.L_536:
        /*0158*/ 	.word	index@(.nv.constant0._ZN4mmha33masked_multihead_attention_kernelIfLi32ELi32ELi2ELi8ELi128ELb0ELb1EEEv26Multihead_attention_paramsIT_XT5_EE)
        /*015c*/ 	.short	0x0380
        /*015e*/ 	.short	0x0128


	//----- nvinfo : EIATTR_SW_WAR
	.align		4
.L_537:
        /*0160*/ 	.byte	0x04, 0x36
        /*0162*/ 	.short	(.L_539 - .L_538)
.L_538:
        /*0164*/ 	.word	0x00000008
.L_539:


//--------------------- .nv.info._ZN4mmha33masked_multihead_attention_kernelIfLi32ELi32ELi4ELi8ELi64ELb0ELb1EEEv26Multihead_attention_paramsIT_XT5_EE --------------------------
	.section	.nv.info._ZN4mmha33masked_multihead_attention_kernelIfLi32ELi32ELi4ELi8ELi64ELb0ELb1EEEv26Multihead_attention_paramsIT_XT5_EE,"",@"SHT_CUDA_INFO"
	.sectionflags	@""
	.align	4


	//----- nvinfo : EIATTR_CUDA_API_VERSION
	.align		4
        /*0000*/ 	.byte	0x04, 0x37
        /*0002*/ 	.short	(.L_541 - .L_540)
.L_540:
        /*0004*/ 	.word	0x00000082


	//----- nvinfo : EIATTR_KPARAM_INFO
	.align		4
.L_541:
        /*0008*/ 	.byte	0x04, 0x17
        /*000a*/ 	.short	(.L_543 - .L_542)
.L_542:
        /*000c*/ 	.word	0x00000000
        /*0010*/ 	.short	0x0000
        /*0012*/ 	.short	0x0000
        /*0014*/ 	.byte	0x00, 0xf0, 0xa1, 0x04


	//----- nvinfo : EIATTR_SPARSE_MMA_MASK
	.align		4
.L_543:
        /*0018*/ 	.byte	0x03, 0x50
        /*001a*/ 	.short	0x0000


	//----- nvinfo : EIATTR_MAXREG_COUNT
	.align		4
        /*001c*/ 	.byte	0x03, 0x1b
        /*001e*/ 	.short	0x00ff


	//----- nvinfo : EIATTR_NUM_BARRIERS
	.align		4
        /*0020*/ 	.byte	0x02, 0x4c
        /*0022*/ 	.byte	0x01
	.zero		1


	//----- nvinfo : EIATTR_MERCURY_ISA_VERSION
	.align		4
        /*0024*/ 	.byte	0x03, 0x5f
        /*0026*/ 	.short	0x0101


	//----- nvinfo : EIATTR_COOP_GROUP_MASK_REGIDS
	.align		4
        /*0028*/ 	.byte	0x04, 0x29
        /*002a*/ 	.short	(.L_545 - .L_544)


	//   ....[0]....
.L_544:
        /*002c*/ 	.word	0xffffffff


	//   ....[1]....
        /*0030*/ 	.word	0xffffffff


	//   ....[2]....
        /*0034*/ 	.word	0xffffffff


	//   ....[3]....
        /*0038*/ 	.word	0xffffffff


	//   ....[4]....
        /*003c*/ 	.word	0xffffffff


	//   ....[5]....
        /*0040*/ 	.word	0xffffffff


	//   ....[6]....
        /*0044*/ 	.word	0xffffffff


	//   ....[7]....
        /*0048*/ 	.word	0xffffffff


	//   ....[8]....
        /*004c*/ 	.word	0xffffffff


	//   ....[9]....
        /*0050*/ 	.word	0xffffffff


	//   ....[10]....
        /*0054*/ 	.word	0xffffffff


	//   ....[11]....
        /*0058*/ 	.word	0xffffffff


	//   ....[12]....
        /*005c*/ 	.word	0xffffffff


	//   ....[13]....
        /*0060*/ 	.word	0xffffffff


	//   ....[14]....
        /*0064*/ 	.word	0xffffffff


	//   ....[15]....
        /*0068*/ 	.word	0xffffffff


	//   ....[16]....
        /*006c*/ 	.word	0xffffffff


	//   ....[17]....
        /*0070*/ 	.word	0xffffffff


	//   ....[18]....
        /*0074*/ 	.word	0xffffffff


	//   ....[19]....
        /*0078*/ 	.word	0x05000015


	//   ....[20]....
        /*007c*/ 	.word	0x05000015


	//   ....[21]....
        /*0080*/ 	.word	0x05000015


	//   ....[22]....
        /*0084*/ 	.word	0x05000015


	//   ....[23]....
        /*0088*/ 	.word	0x05000015


	//   ....[24]....
        /*008c*/ 	.word	0x05000015


	//   ....[25]....
        /*0090*/ 	.word	0x05000015


	//   ....[26]....
        /*0094*/ 	.word	0x05000015


	//   ....[27]....
        /*0098*/ 	.word	0x05000015


	//   ....[28]....
        /*009c*/ 	.word	0x05000015


	//----- nvinfo : EIATTR_COOP_GROUP_INSTR_OFFSETS
	.align		4
.L_545:
        /*00a0*/ 	.byte	0x04, 0x28
        /*00a2*/ 	.short	(.L_547 - .L_546)


	//   ....[0]....
.L_546:
        /*00a4*/ 	.word	0x00000f10


	//   ....[1]....
        /*00a8*/ 	.word	0x00000f30


	//   ....[2]....
        /*00ac*/ 	.word	0x00000f50


	//   ....[3]....
        /*00b0*/ 	.word	0x00000f70


	//   ....[4]....
        /*00b4*/ 	.word	0x00000f90


	//   ....[5]....
        /*00b8*/ 	.word	0x00001b60


	//   ....[6]....
        /*00bc*/ 	.word	0x00001b80


	//   ....[7]....
        /*00c0*/ 	.word	0x00001e80


	//   ....[8]....
        /*00c4*/ 	.word	0x00001ea0


	//   ....[9]....
        /*00c8*/ 	.word	0x00001ec0


	//   ....[10]....
        /*00cc*/ 	.word	0x00001ff0


	//   ....[11]....
        /*00d0*/ 	.word	0x00002010


	//   ....[12]....
        /*00d4*/ 	.word	0x00003660


	//   ....[13]....
        /*00d8*/ 	.word	0x000036c0


	//   ....[14]....
        /*00dc*/ 	.word	0x000036e0


	//   ....[15]....
        /*00e0*/ 	.word	0x00003700


	//   ....[16]....
        /*00e4*/ 	.word	0x00003720


	//   ....[17]....
        /*00e8*/ 	.word	0x00003790


	//   ....[18]....
        /*00ec*/ 	.word	0x000037b0


	//   ....[19]....
        /*00f0*/ 	.word	0x00007780


	//   ....[20]....
        /*00f4*/ 	.word	0x000077e0


	//   ....[21]....
        /*00f8*/ 	.word	0x00007840


	//   ....[22]....
        /*00fc*/ 	.word	0x000078a0


	//   ....[23]....
        /*0100*/ 	.word	0x00007900


	//   ....[24]....
        /*0104*/ 	.word	0x00007980


	//   ....[25]....
        /*0108*/ 	.word	0x00007a00


	//   ....[26]....
        /*010c*/ 	.word	0x00007a90


	//   ....[27]....
        /*0110*/ 	.word	0x00007b10


	//   ....[28]....
        /*0114*/ 	.word	0x00007b70


	//----- nvinfo : EIATTR_VRC_CTA_INIT_COUNT
	.align		4
.L_547:
        /*0118*/ 	.byte	0x02, 0x4a
	.zero		1
	.zero		1


	//----- nvinfo : EIATTR_EXIT_INSTR_OFFSETS
	.align		4
        /*011c*/ 	.byte	0x04, 0x1c
        /*011e*/ 	.short	(.L_549 - .L_548)


	//   ....[0]....
.L_548:
        /*0120*/ 	.word	0x000000b0


	//   ....[1]....
        /*0124*/ 	.word	0x00007470


	//   ....[2]....
        /*0128*/ 	.word	0x000076d0


	//   ....[3]....
        /*012c*/ 	.word	0x00007720


	//----- nvinfo : EIATTR_CRS_STACK_SIZE
	.align		4
.L_549:
        /*0130*/ 	.byte	0x04, 0x1e
        /*0132*/ 	.short	(.L_551 - .L_550)
.L_550:
        /*0134*/ 	.word	0x00000000


	//----- nvinfo : EIATTR_CBANK_PARAM_SIZE
	.align		4
.L_551:
        /*0138*/ 	.byte	0x03, 0x19
        /*013a*/ 	.short	0x0128


	//----- nvinfo : EIATTR_PARAM_CBANK
	.align		4
        /*013c*/ 	.byte	0x04, 0x0a
        /*013e*/ 	.short	(.L_553 - .L_552)
	.align		4
.L_552:
        /*0140*/ 	.word	index@(.nv.constant0._ZN4mmha33masked_multihead_attention_kernelIfLi32ELi32ELi4ELi8ELi64ELb0ELb1EEEv26Multihead_attention_paramsIT_XT5_EE)
        /*0144*/ 	.short	0x0380
        /*0146*/ 	.short	0x0128


	//----- nvinfo : EIATTR_SW_WAR
	.align		4
.L_553:
        /*0148*/ 	.byte	0x04, 0x36
        /*014a*/ 	.short	(.L_555 - .L_554)
.L_554:
        /*014c*/ 	.word	0x00000008
.L_555:


//--------------------- .nv.info._ZN4mmha33masked_multihead_attention_kernelIfLi32ELi32ELi1ELi8ELi256ELb0ELb0EEEv26Multihead_attention_paramsIT_XT5_EE --------------------------
	.section	.nv.info._ZN4mmha33masked_multihead_attention_kernelIfLi32ELi32ELi1ELi8ELi256ELb0ELb0EEEv26Multihead_attention_paramsIT_XT5_EE,"",@"SHT_CUDA_INFO"
	.sectionflags	@""
	.align	4


	//----- nvinfo : EIATTR_CUDA_API_VERSION
	.align		4
        /*0000*/ 	.byte	0x04, 0x37
        /*0002*/ 	.short	(.L_557 - .L_556)
.L_556:
        /*0004*/ 	.word	0x00000082


	//----- nvinfo : EIATTR_KPARAM_INFO
	.align		4
.L_557:
        /*0008*/ 	.byte	0x04, 0x17
        /*000a*/ 	.short	(.L_559 - .L_558)
.L_558:
        /*000c*/ 	.word	0x00000000
        /*0010*/ 	.short	0x0000
        /*0012*/ 	.short	0x0000
        /*0014*/ 	.byte	0x00, 0xf0, 0xa1, 0x04


	//----- nvinfo : EIATTR_SPARSE_MMA_MASK
	.align		4
.L_559:
        /*0018*/ 	.byte	0x03, 0x50
        /*001a*/ 	.short	0x0000


	//----- nvinfo : EIATTR_MAXREG_COUNT
	.align		4
        /*001c*/ 	.byte	0x03, 0x1b
        /*001e*/ 	.short	0x00ff


	//----- nvinfo : EIATTR_NUM_BARRIERS
	.align		4
        /*0020*/ 	.byte	0x02, 0x4c
        /*0022*/ 	.byte	0x01
	.zero		1


	//----- nvinfo : EIATTR_MERCURY_ISA_VERSION
	.align		4
        /*0024*/ 	.byte	0x03, 0x5f
        /*0026*/ 	.short	0x0101


	//----- nvinfo : EIATTR_COOP_GROUP_MASK_REGIDS
	.align		4
        /*0028*/ 	.byte	0x04, 0x29
        /*002a*/ 	.short	(.L_561 - .L_560)


	//   ....[0]....
.L_560:
        /*002c*/ 	.word	0xffffffff


	//   ....[1]....
        /*0030*/ 	.word	0xffffffff


	//   ....[2]....
        /*0034*/ 	.word	0xffffffff


	//   ....[3]....
        /*0038*/ 	.word	0xffffffff


	//   ....[4]....
        /*003c*/ 	.word	0xffffffff


	//   ....[5]....
        /*0040*/ 	.word	0xffffffff


	//   ....[6]....
        /*0044*/ 	.word	0xffffffff


	//   ....[7]....
        /*0048*/ 	.word	0xffffffff


	//   ....[8]....
        /*004c*/ 	.word	0xffffffff


	//   ....[9]....
        /*0050*/ 	.word	0xffffffff


	//   ....[10]....
        /*0054*/ 	.word	0xffffffff


	//   ....[11]....
        /*0058*/ 	.word	0xffffffff


	//   ....[12]....
        /*005c*/ 	.word	0xffffffff


	//   ....[13]....
        /*0060*/ 	.word	0xffffffff


	//   ....[14]....
        /*0064*/ 	.word	0xffffffff


	//   ....[15]....
        /*0068*/ 	.word	0xffffffff


	//   ....[16]....
        /*006c*/ 	.word	0xffffffff


	//   ....[17]....
        /*0070*/ 	.word	0xffffffff


	//   ....[18]....
        /*0074*/ 	.word	0xffffffff


	//   ....[19]....
        /*0078*/ 	.word	0xffffffff


	//   ....[20]....
        /*007c*/ 	.word	0xffffffff


	//   ....[21]....
        /*0080*/ 	.word	0xffffffff


	//   ....[22]....
        /*0084*/ 	.word	0xffffffff


	//   ....[23]....
        /*0088*/ 	.word	0x05000013


	//   ....[24]....
        /*008c*/ 	.word	0x05000013


	//   ....[25]....
        /*0090*/ 	.word	0x05000013


	//   ....[26]....
        /*0094*/ 	.word	0x05000013


	//   ....[27]....
        /*0098*/ 	.word	0x05000013


	//----- nvinfo : EIATTR_COOP_GROUP_INSTR_OFFSETS
	.align		4
.L_561:
        /*009c*/ 	.byte	0x04, 0x28
        /*009e*/ 	.short	(.L_563 - .L_562)


	//   ....[0]....
.L_562:
        /*00a0*/ 	.word	0x00000f00


	//   ....[1]....
        /*00a4*/ 	.word	0x00000f20


	//   ....[2]....
        /*00a8*/ 	.word	0x00000f40


	//   ....[3]....
        /*00ac*/ 	.word	0x00000f60


	//   ....[4]....
        /*00b0*/ 	.word	0x00000f80


	//   ....[5]....
        /*00b4*/ 	.word	0x00001dd0


	//   ....[6]....
        /*00b8*/ 	.word	0x00001e50


	//   ....[7]....
        /*00bc*/ 	.word	0x00001e80


	//   ....[8]....
        /*00c0*/ 	.word	0x00001ea0


	//   ....[9]....
        /*00c4*/ 	.word	0x00001ee0


	//   ....[10]....
        /*00c8*/ 	.word	0x00001f70


	//   ....[11]....
        /*00cc*/ 	.word	0x00001f90


	//   ....[12]....
        /*00d0*/ 	.word	0x00001fc0


	//   ....[13]....
        /*00d4*/ 	.word	0x00001fe0


	//   ....[14]....
        /*00d8*/ 	.word	0x00003650


	//   ....[15]....
        /*00dc*/ 	.word	0x000036c0


	//   ....[16]....
        /*00e0*/ 	.word	0x000036e0


	//   ....[17]....
        /*00e4*/ 	.word	0x00003700


	//   ....[18]....
        /*00e8*/ 	.word	0x00003730


	//   ....[19]....
        /*00ec*/ 	.word	0x000037b0


	//   ....[20]....
        /*00f0*/ 	.word	0x000037d0


	//   ....[21]....
        /*00f4*/ 	.word	0x000037f0


	//   ....[22]....
        /*00f8*/ 	.word	0x00003820


	//   ....[23]....
        /*00fc*/ 	.word	0x00007870


	//   ....[24]....
        /*0100*/ 	.word	0x000078e0


	//   ....[25]....
        /*0104*/ 	.word	0x00007950


	//   ....[26]....
        /*0108*/ 	.word	0x000079c0


	//   ....[27]....
        /*010c*/ 	.word	0x00007a30


	//----- nvinfo : EIATTR_VRC_CTA_INIT_COUNT
	.align		4
.L_563:
        /*0110*/ 	.byte	0x02, 0x4a
	.zero		1
	.zero		1


	//----- nvinfo : EIATTR_EXIT_INSTR_OFFSETS
	.align		4
        /*0114*/ 	.byte	0x04, 0x1c
        /*0116*/ 	.short	(.L_565 - .L_564)


	//   ....[0]....
.L_564:
        /*0118*/ 	.word	0x000000b0


	//   ....[1]....
        /*011c*/ 	.word	0x00007570


	//   ....[2]....
        /*0120*/ 	.word	0x000077d0


	//   ....[3]....
        /*0124*/ 	.word	0x00007820


	//----- nvinfo : EIATTR_CRS_STACK_SIZE
	.align		4
.L_565:
        /*0128*/ 	.byte	0x04, 0x1e
        /*012a*/ 	.short	(.L_567 - .L_566)
.L_566:
        /*012c*/ 	.word	0x00000000


	//----- nvinfo : EIATTR_CBANK_PARAM_SIZE
	.align		4
.L_567:
        /*0130*/ 	.byte	0x03, 0x19
        /*0132*/ 	.short	0x0128


	//----- nvinfo : EIATTR_PARAM_CBANK
	.align		4
        /*0134*/ 	.byte	0x04, 0x0a
        /*0136*/ 	.short	(.L_569 - .L_568)
	.align		4
.L_568:
        /*0138*/ 	.word	index@(.nv.constant0._ZN4mmha33masked_multihead_attention_kernelIfLi32ELi32ELi1ELi8ELi256ELb0ELb0EEEv26Multihead_attention_paramsIT_XT5_EE)
        /*013c*/ 	.short	0x0380
        /*013e*/ 	.short	0x0128


	//----- nvinfo : EIATTR_SW_WAR
	.align		4
.L_569:
        /*0140*/ 	.byte	0x04, 0x36
        /*0142*/ 	.short	(.L_571 - .L_570)
.L_570:
        /*0144*/ 	.word	0x00000008
.L_571:


//--------------------- .nv.info._ZN4mmha33masked_multihead_attention_kernelIfLi32ELi32ELi2ELi8ELi128ELb0ELb0EEEv26Multihead_attention_paramsIT_XT5_EE --------------------------
	.section	.nv.info._ZN4mmha33masked_multihead_attention_kernelIfLi32ELi32ELi2ELi8ELi128ELb0ELb0EEEv26Multihead_attention_paramsIT_XT5_EE,"",@"SHT_CUDA_INFO"
	.sectionflags	@""
	.align	4


	//----- nvinfo : EIATTR_CUDA_API_VERSION
	.align		4
        /*0000*/ 	.byte	0x04, 0x37
        /*0002*/ 	.short	(.L_573 - .L_572)
.L_572:
        /*0004*/ 	.word	0x00000082


	//----- nvinfo : EIATTR_KPARAM_INFO
	.align		4
.L_573:
        /*0008*/ 	.byte	0x04, 0x17
        /*000a*/ 	.short	(.L_575 - .L_574)
.L_574:
        /*000c*/ 	.word	0x00000000
        /*0010*/ 	.short	0x0000
        /*0012*/ 	.short	0x0000
        /*0014*/ 	.byte	0x00, 0xf0, 0xa1, 0x04


	//----- nvinfo : EIATTR_SPARSE_MMA_MASK
	.align		4
.L_575:
        /*0018*/ 	.byte	0x03, 0x50
        /*001a*/ 	.short	0x0000


	//----- nvinfo : EIATTR_MAXREG_COUNT
	.align		4
        /*001c*/ 	.byte	0x03, 0x1b
        /*001e*/ 	.short	0x00ff


	//----- nvinfo : EIATTR_NUM_BARRIERS
	.align		4
        /*0020*/ 	.byte	0x02, 0x4c
        /*0022*/ 	.byte	0x01
	.zero		1


	//----- nvinfo : EIATTR_MERCURY_ISA_VERSION
	.align		4
        /*0024*/ 	.byte	0x03, 0x5f
        /*0026*/ 	.short	0x0101


	//----- nvinfo : EIATTR_INT_WARP_WIDE_INSTR_OFFSETS
	.align		4
        /*0028*/ 	.byte	0x04, 0x31
        /*002a*/ 	.short	(.L_577 - .L_576)


	//   ....[0]....
.L_576:
        /*002c*/ 	.word	0x00000950


	//----- nvinfo : EIATTR_COOP_GROUP_MASK_REGIDS
	.align		4
.L_577:
        /*0030*/ 	.byte	0x04, 0x29
        /*0032*/ 	.short	(.L_579 - .L_578)


	//   ....[0]....
.L_578:
        /*0034*/ 	.word	0xffffffff


	//   ....[1]....
        /*0038*/ 	.word	0xffffffff


	//   ....[2]....
        /*003c*/ 	.word	0xffffffff


	//   ....[3]....
        /*0040*/ 	.word	0xffffffff


	//   ....[4]....
        /*0044*/ 	.word	0xffffffff


	//   ....[5]....
        /*0048*/ 	.word	0xffffffff


	//   ....[6]....
        /*004c*/ 	.word	0xffffffff


	//   ....[7]....
        /*0050*/ 	.word	0xffffffff


	//   ....[8]....
        /*0054*/ 	.word	0xffffffff


	//   ....[9]....
        /*0058*/ 	.word	0xffffffff


	//   ....[10]....
        /*005c*/ 	.word	0xffffffff


	//   ....[11]....
        /*0060*/ 	.word	0xffffffff


	//   ....[12]....
        /*0064*/ 	.word	0xffffffff


	//   ....[13]....
        /*0068*/ 	.word	0xffffffff


	//   ....[14]....
        /*006c*/ 	.word	0xffffffff


	//   ....[15]....
        /*0070*/ 	.word	0xffffffff


	//   ....[16]....
        /*0074*/ 	.word	0xffffffff


	//   ....[17]....
        /*0078*/ 	.word	0xffffffff


	//   ....[18]....
        /*007c*/ 	.word	0xffffffff


	//   ....[19]....
        /*0080*/ 	.word	0xffffffff


	//   ....[20]....
        /*0084*/ 	.word	0xffffffff


	//   ....[21]....
        /*0088*/ 	.word	0x0500000a


	//   ....[22]....
        /*008c*/ 	.word	0x0500000a


	//   ....[23]....
        /*0090*/ 	.word	0x0500000a


	//   ....[24]....
        /*0094*/ 	.word	0x0500000a


	//   ....[25]....
        /*0098*/ 	.word	0x0500000a


	//   ....[26]....
        /*009c*/ 	.word	0x0500000a


	//   ....[27]....
        /*00a0*/ 	.word	0x0500000a


	//   ....[28]....
        /*00a4*/ 	.word	0x0500000a


	//   ....[29]....
        /*00a8*/ 	.word	0x0500000a


	//   ....[30]....
        /*00ac*/ 	.word	0x0500000a


	//----- nvinfo : EIATTR_COOP_GROUP_INSTR_OFFSETS
	.align		4
.L_579:
        /*00b0*/ 	.byte	0x04, 0x28
        /*00b2*/ 	.short	(.L_581 - .L_580)


	//   ....[0]....
.L_580:
        /*00b4*/ 	.word	0x00001060


	//   ....[1]....
        /*00b8*/ 	.word	0x00001080


	//   ....[2]....
        /*00bc*/ 	.word	0x000010a0


	//   ....[3]....
        /*00c0*/ 	.word	0x000010c0


	//   ....[4]....
        /*00c4*/ 	.word	0x000010e0


	//   ....[5]....
        /*00c8*/ 	.word	0x00001c10


	//   ....[6]....
        /*00cc*/ 	.word	0x00001f10


	//   ....[7]....
        /*00d0*/ 	.word	0x00001f30


	//   ....[8]....
        /*00d4*/ 	.word	0x00001f50


	//   ....[9]....
        /*00d8*/ 	.word	0x00001f70


	//   ....[10]....
        /*00dc*/ 	.word	0x00002080


	//   ....[11]....
        /*00e0*/ 	.word	0x000020b0


	//   ....[12]....
        /*00e4*/ 	.word	0x000020e0


	//   ....[13]....
        /*00e8*/ 	.word	0x00003760


	//   ....[14]....
        /*00ec*/ 	.word	0x000037e0


	//   ....[15]....
        /*00f0*/ 	.word	0x00003800


	//   ....[16]....
        /*00f4*/ 	.word	0x00003820


	//   ....[17]....
        /*00f8*/ 	.word	0x00003840


	//   ....[18]....
        /*00fc*/ 	.word	0x000038a0


	//   ....[19]....
        /*0100*/ 	.word	0x000038c0


	//   ....[20]....
        /*0104*/ 	.word	0x000038e0


	//   ....[21]....
        /*0108*/ 	.word	0x00007980


	//   ....[22]....
        /*010c*/ 	.word	0x000079e0


	//   ....[23]....
        /*0110*/ 	.word	0x00007a40


	//   ....[24]....
        /*0114*/ 	.word	0x00007aa0


	//   ....[25]....
        /*0118*/ 	.word	0x00007b00


	//   ....[26]....
        /*011c*/ 	.word	0x00007b90


	//   ....[27]....
        /*0120*/ 	.word	0x00007c30


	//   ....[28]....
        /*0124*/ 	.word	0x00007cc0


	//   ....[29]....
        /*0128*/ 	.word	0x00007d20


	//   ....[30]....
        /*012c*/ 	.word	0x00007d80


	//----- nvinfo : EIATTR_VRC_CTA_INIT_COUNT
	.align		4
.L_581:
        /*0130*/ 	.byte	0x02, 0x4a
	.zero		1
	.zero		1


	//----- nvinfo : EIATTR_EXIT_INSTR_OFFSETS
	.align		4
        /*0134*/ 	.byte	0x04, 0x1c
        /*0136*/ 	.short	(.L_583 - .L_582)


	//   ....[0]....
.L_582:
        /*0138*/ 	.word	0x000000d0


	//   ....[1]....
        /*013c*/ 	.word	0x00007670


	//   ....[2]....
        /*0140*/ 	.word	0x000078d0


	//   ....[3]....
        /*0144*/ 	.word	0x00007920


	//----- nvinfo : EIATTR_CRS_STACK_SIZE
	.align		4
.L_583:
        /*0148*/ 	.byte	0x04, 0x1e
        /*014a*/ 	.short	(.L_585 - .L_584)
.L_584:
        /*014c*/ 	.word	0x00000000


	//----- nvinfo : EIATTR_CBANK_PARAM_SIZE
	.align		4
.L_585:
        /*0150*/ 	.byte	0x03, 0x19
        /*0152*/ 	.short	0x0128


	//----- nvinfo : EIATTR_PARAM_CBANK
	.align		4
        /*0154*/ 	.byte	0x04, 0x0a
        /*0156*/ 	.short	(.L_587 - .L_586)
	.align		4
.L_586:
        /*0158*/ 	.word	index@(.nv.constant0._ZN4mmha33masked_multihead_attention_kernelIfLi32ELi32ELi2ELi8ELi128ELb0ELb0EEEv26Multihead_attention_paramsIT_XT5_EE)
        /*015c*/ 	.short	0x0380
        /*015e*/ 	.short	0x0128


	//----- nvinfo : EIATTR_SW_WAR
	.align		4
.L_587:
        /*0160*/ 	.byte	0x04, 0x36
        /*0162*/ 	.short	(.L_589 - .L_588)
.L_588:
        /*0164*/ 	.word	0x00000008
.L_589:


//--------------------- .nv.info._ZN4mmha33masked_multihead_attention_kernelIfLi32ELi32ELi4ELi8ELi64ELb0ELb0EEEv26Multihead_attention_paramsIT_XT5_EE --------------------------
	.section	.nv.info._ZN4mmha33masked_multihead_attention_kernelIfLi32ELi32ELi4ELi8ELi64ELb0ELb0EEEv26Multihead_attention_paramsIT_XT5_EE,"",@"SHT_CUDA_INFO"
	.sectionflags	@""
	.align	4


	//----- nvinfo : EIATTR_CUDA_API_VERSION
	.align		4
        /*0000*/ 	.byte	0x04, 0x37
        /*0002*/ 	.short	(.L_591 - .L_590)
.L_590:
        /*0004*/ 	.word	0x00000082


	//----- nvinfo : EIATTR_KPARAM_INFO
	.align		4
.L_591:
        /*0008*/ 	.byte	0x04, 0x17
        /*000a*/ 	.short	(.L_593 - .L_592)
.L_592:
        /*000c*/ 	.word	0x00000000
        /*0010*/ 	.short	0x0000
        /*0012*/ 	.short	0x0000
        /*0014*/ 	.byte	0x00, 0xf0, 0xa1, 0x04


	//----- nvinfo : EIATTR_SPARSE_MMA_MASK
	.align		4
.L_593:
        /*0018*/ 	.byte	0x03, 0x50
        /*001a*/ 	.short	0x0000


	//----- nvinfo : EIATTR_MAXREG_COUNT
	.align		4
        /*001c*/ 	.byte	0x03, 0x1b
        /*001e*/ 	.short	0x00ff


	//----- nvinfo : EIATTR_NUM_BARRIERS
	.align		4
        /*0020*/ 	.byte	0x02, 0x4c
        /*0022*/ 	.byte	0x01
	.zero		1


	//----- nvinfo : EIATTR_MERCURY_ISA_VERSION
	.align		4
        /*0024*/ 	.byte	0x03, 0x5f
        /*0026*/ 	.short	0x0101


	//----- nvinfo : EIATTR_COOP_GROUP_MASK_REGIDS
	.align		4
        /*0028*/ 	.byte	0x04, 0x29
        /*002a*/ 	.short	(.L_595 - .L_594)


	//   ....[0]....
.L_594:
        /*002c*/ 	.word	0xffffffff


	//   ....[1]....
        /*0030*/ 	.word	0xffffffff


	//   ....[2]....
        /*0034*/ 	.word	0xffffffff


	//   ....[3]....
        /*0038*/ 	.word	0xffffffff


	//   ....[4]....
        /*003c*/ 	.word	0xffffffff


	//   ....[5]....
        /*0040*/ 	.word	0xffffffff


	//   ....[6]....
        /*0044*/ 	.word	0xffffffff


	//   ....[7]....
        /*0048*/ 	.word	0xffffffff


	//   ....[8]....
        /*004c*/ 	.word	0xffffffff


	//   ....[9]....
        /*0050*/ 	.word	0xffffffff


	//   ....[10]....
        /*0054*/ 	.word	0xffffffff


	//   ....[11]....
        /*0058*/ 	.word	0xffffffff


	//   ....[12]....
        /*005c*/ 	.word	0xffffffff


	//   ....[13]....
        /*0060*/ 	.word	0xffffffff


	//   ....[14]....
        /*0064*/ 	.word	0xffffffff


	//   ....[15]....
        /*0068*/ 	.word	0xffffffff


	//   ....[16]....
        /*006c*/ 	.word	0xffffffff


	//   ....[17]....
        /*0070*/ 	.word	0xffffffff


	//   ....[18]....
        /*0074*/ 	.word	0xffffffff


	//   ....[19]....
        /*0078*/ 	.word	0x05000019


	//   ....[20]....
        /*007c*/ 	.word	0x05000019


	//   ....[21]....
        /*0080*/ 	.word	0x05000019


	//   ....[22]....
        /*0084*/ 	.word	0x05000019


	//   ....[23]....
        /*0088*/ 	.word	0x05000019


	//   ....[24]....
        /*008c*/ 	.word	0x05000019


	//   ....[25]....
        /*0090*/ 	.word	0x05000019


	//   ....[26]....
        /*0094*/ 	.word	0x05000019


	//   ....[27]....
        /*0098*/ 	.word	0x05000019


	//   ....[28]....
        /*009c*/ 	.word	0x05000019


	//----- nvinfo : EIATTR_COOP_GROUP_INSTR_OFFSETS
	.align		4
.L_595:
        /*00a0*/ 	.byte	0x04, 0x28
        /*00a2*/ 	.short	(.L_597 - .L_596)


	//   ....[0]....
.L_596:
        /*00a4*/ 	.word	0x00000f00


	//   ....[1]....
        /*00a8*/ 	.word	0x00000f20


	//   ....[2]....
        /*00ac*/ 	.word	0x00000f40


	//   ....[3]....
        /*00b0*/ 	.word	0x00000f60


	//   ....[4]....
        /*00b4*/ 	.word	0x00000f80


	//   ....[5]....
        /*00b8*/ 	.word	0x00001990


	//   ....[6]....
        /*00bc*/ 	.word	0x000019b0


	//   ....[7]....
        /*00c0*/ 	.word	0x00001bd0


	//   ....[8]....
        /*00c4*/ 	.word	0x00001bf0


	//   ....[9]....
        /*00c8*/ 	.word	0x00001c10


	//   ....[10]....
        /*00cc*/ 	.word	0x00001d40


	//   ....[11]....
        /*00d0*/ 	.word	0x00001d60


	//   ....[12]....
        /*00d4*/ 	.word	0x000033a0


	//   ....[13]....
        /*00d8*/ 	.word	0x00003400


	//   ....[14]....
        /*00dc*/ 	.word	0x00003420


	//   ....[15]....
        /*00e0*/ 	.word	0x00003440


	//   ....[16]....
        /*00e4*/ 	.word	0x00003460


	//   ....[17]....
        /*00e8*/ 	.word	0x000034d0


	//   ....[18]....
        /*00ec*/ 	.word	0x000034f0


	//   ....[19]....
        /*00f0*/ 	.word	0x00007460


	//   ....[20]....
        /*00f4*/ 	.word	0x000074c0


	//   ....[21]....
        /*00f8*/ 	.word	0x00007520


	//   ....[22]....
        /*00fc*/ 	.word	0x00007580


	//   ....[23]....
        /*0100*/ 	.word	0x000075e0


	//   ....[24]....
        /*0104*/ 	.word	0x00007670


	//   ....[25]....
        /*0108*/ 	.word	0x000076f0


	//   ....[26]....
        /*010c*/ 	.word	0x00007780


	//   ....[27]....
        /*0110*/ 	.word	0x00007800


	//   ....[28]....
        /*0114*/ 	.word	0x00007860


	//----- nvinfo : EIATTR_VRC_CTA_INIT_COUNT
	.align		4
.L_597:
        /*0118*/ 	.byte	0x02, 0x4a
	.zero		1
	.zero		1


	//----- nvinfo : EIATTR_EXIT_INSTR_OFFSETS
	.align		4
        /*011c*/ 	.byte	0x04, 0x1c
        /*011e*/ 	.short	(.L_599 - .L_598)


	//   ....[0]....
.L_598:
        /*0120*/ 	.word	0x000000b0


	//   ....[1]....
        /*0124*/ 	.word	0x00007160


	//   ....[2]....
        /*0128*/ 	.word	0x000073c0


	//   ....[3]....
        /*012c*/ 	.word	0x00007410


	//----- nvinfo : EIATTR_CRS_STACK_SIZE
	.align		4
.L_599:
        /*0130*/ 	.byte	0x04, 0x1e
        /*0132*/ 	.short	(.L_601 - .L_600)
.L_600:
        /*0134*/ 	.word	0x00000000


	//----- nvinfo : EIATTR_CBANK_PARAM_SIZE
	.align		4
.L_601:
        /*0138*/ 	.byte	0x03, 0x19
        /*013a*/ 	.short	0x0128


	//----- nvinfo : EIATTR_PARAM_CBANK
	.align		4
        /*013c*/ 	.byte	0x04, 0x0a
        /*013e*/ 	.short	(.L_603 - .L_602)
	.align		4
.L_602:
        /*0140*/ 	.word	index@(.nv.constant0._ZN4mmha33masked_multihead_attention_kernelIfLi32ELi32ELi4ELi8ELi64ELb0ELb0EEEv26Multihead_attention_paramsIT_XT5_EE)
        /*0144*/ 	.short	0x0380
        /*0146*/ 	.short	0x0128


	//----- nvinfo : EIATTR_SW_WAR
	.align		4
.L_603:
        /*0148*/ 	.byte	0x04, 0x36
        /*014a*/ 	.short	(.L_605 - .L_604)
.L_604:
        /*014c*/ 	.word	0x00000008
.L_605:


//--------------------- .nv.callgraph             --------------------------
	.section	.nv.callgraph,"",@"SHT_CUDA_CALLGRAPH"
	.align	4
	.sectionentsize	8
	.align		4
        /*0000*/ 	.word	0x00000000
	.align		4
        /*0004*/ 	.word	0xffffffff
	.align		4
        /*0008*/ 	.word	index@(_ZN4mmha33masked_multihead_attention_kernelItLi32ELi32ELi1ELi4ELi256ELb1ELb1EEEv26Multihead_attention_paramsIT_XT5_EE)
	.align		4
        /*000c*/ 	.word	index@(__assertfail)
	.align		4
        /*0010*/ 	.word	index@(_ZN4mmha33masked_multihead_attention_kernelItLi32ELi32ELi2ELi4ELi128ELb1ELb1EEEv26Multihead_attention_paramsIT_XT5_EE)
	.align		4
        /*0014*/ 	.word	index@(__assertfail)
	.align		4
        /*0018*/ 	.word	index@(_ZN4mmha33masked_multihead_attention_kernelItLi32ELi32ELi4ELi4ELi64ELb1ELb1EEEv26Multihead_attention_paramsIT_XT5_EE)
	.align		4
        /*001c*/ 	.word	index@(__assertfail)
	.align		4
        /*0020*/ 	.word	index@(_ZN4mmha33masked_multihead_attention_kernelItLi32ELi32ELi1ELi4ELi256ELb1ELb0EEEv26Multihead_attention_paramsIT_XT5_EE)
	.align		4
        /*0024*/ 	.word	index@(__assertfail)
	.align		4
        /*0028*/ 	.word	index@(_ZN4mmha33masked_multihead_attention_kernelItLi32ELi32ELi2ELi4ELi128ELb1ELb0EEEv26Multihead_attention_paramsIT_XT5_EE)
	.align		4
        /*002c*/ 	.word	index@(__assertfail)
	.align		4
        /*0030*/ 	.word	index@(_ZN4mmha33masked_multihead_attention_kernelItLi32ELi32ELi4ELi4ELi64ELb1ELb0EEEv26Multihead_attention_paramsIT_XT5_EE)
	.align		4
        /*0034*/ 	.word	index@(__assertfail)
	.align		4
        /*0038*/ 	.word	index@(_ZN4mmha33masked_multihead_attention_kernelItLi32ELi32ELi1ELi4ELi256ELb0ELb1EEEv26Multihead_attention_paramsIT_XT5_EE)
	.align		4
        /*003c*/ 	.word	index@(__assertfail)
	.align		4
        /*0040*/ 	.word	index@(_ZN4mmha33masked_multihead_attention_kernelItLi32ELi32ELi2ELi4ELi128ELb0ELb1EEEv26Multihead_attention_paramsIT_XT5_EE)
	.align		4
        /*0044*/ 	.word	index@(__assertfail)
	.align		4
        /*0048*/ 	.word	index@(_ZN4mmha33masked_multihead_attention_kernelItLi32ELi32ELi4ELi4ELi64ELb0ELb1EEEv26Multihead_attention_paramsIT_XT5_EE)
	.align		4
        /*004c*/ 	.word	index@(__assertfail)
	.align		4
        /*0050*/ 	.word	index@(_ZN4mmha33masked_multihead_attention_kernelItLi32ELi32ELi1ELi4ELi256ELb0ELb0EEEv26Multihead_attention_paramsIT_XT5_EE)
	.align		4
        /*0054*/ 	.word	index@(__assertfail)
	.align		4
        /*0058*/ 	.word	index@(_ZN4mmha33masked_multihead_attention_kernelItLi32ELi32ELi2ELi4ELi128ELb0ELb0EEEv26Multihead_attention_paramsIT_XT5_EE)
	.align		4
        /*005c*/ 	.word	index@(__assertfail)
	.align		4
        /*0060*/ 	.word	index@(_ZN4mmha33masked_multihead_attention_kernelItLi32ELi32ELi4ELi4ELi64ELb0ELb0EEEv26Multihead_attention_paramsIT_XT5_EE)
	.align		4
        /*0064*/ 	.word	index@(__assertfail)
	.align		4
        /*0068*/ 	.word	0x00000000
	.align		4
        /*006c*/ 	.word	0xfffffffe
	.align		4
        /*0070*/ 	.word	0x00000000
	.align		4
        /*0074*/ 	.word	0xfffffffd
	.align		4
        /*0078*/ 	.word	0x00000000
	.align		4
        /*007c*/ 	.word	0xfffffffc


//--------------------- .nv.constant4             --------------------------
	.section	.nv.constant4,"a",@progbits
	.align	8
	.align		8
.nv.constant4:
        /*0000*/ 	.dword	__assertfail
	.align		8
        /*0008*/ 	.dword	__unnamed_1
	.align		8
        /*0010*/ 	.dword	__unnamed_2
	.align		8
        /*0018*/ 	.dword	__unnamed_3
	.align		8
        /*0020*/ 	.dword	__unnamed_4
	.align		8
        /*0028*/ 	.dword	__unnamed_5
	.align		8
        /*0030*/ 	.dword	__unnamed_6
	.align		8
        /*0038*/ 	.dword	__unnamed_7
	.align		8
        /*0040*/ 	.dword	__unnamed_8
	.align		8
        /*0048*/ 	.dword	__unnamed_9
	.align		8
        /*0050*/ 	.dword	__unnamed_10
	.align		8
        /*0058*/ 	.dword	__unnamed_11
	.align		8
        /*0060*/ 	.dword	__unnamed_12
	.align		8
        /*0068*/ 	.dword	$str
	.align		8
        /*0070*/ 	.dword	$str$1


//--------------------- .text._ZN4mmha33masked_multihead_attention_kernelItLi32ELi32ELi1ELi4ELi256ELb1ELb1EEEv26Multihead_attention_paramsIT_XT5_EE --------------------------
	.section	.text._ZN4mmha33masked_multihead_attention_kernelItLi32ELi32ELi1ELi4ELi256ELb1ELb1EEEv26Multihead_attention_paramsIT_XT5_EE,"ax",@progbits
	.align	128
        .global         _ZN4mmha33masked_multihead_attention_kernelItLi32ELi32ELi1ELi4ELi256ELb1ELb1EEEv26Multihead_attention_paramsIT_XT5_EE
        .type           _ZN4mmha33masked_multihead_attention_kernelItLi32ELi32ELi1ELi4ELi256ELb1ELb1EEEv26Multihead_attention_paramsIT_XT5_EE,@function
        .size           _ZN4mmha33masked_multihead_attention_kernelItLi32ELi32ELi1ELi4ELi256ELb1ELb1EEEv26Multihead_attention_paramsIT_XT5_EE,(.L_x_2682 - _ZN4mmha33masked_multihead_attention_kernelItLi32ELi32ELi1ELi4ELi256ELb1ELb1EEEv26Multihead_attention_paramsIT_XT5_EE)
        .other          _ZN4mmha33masked_multihead_attention_kernelItLi32ELi32ELi1ELi4ELi256ELb1ELb1EEEv26Multihead_attention_paramsIT_XT5_EE,@"STO_CUDA_ENTRY STV_DEFAULT"
_ZN4mmha33masked_multihead_attention_kernelItLi32ELi32ELi1ELi4ELi256ELb1ELb1EEEv26Multihead_attention_paramsIT_XT5_EE:
.text._ZN4mmha33masked_multihead_attention_kernelItLi32ELi32ELi1ELi4ELi256ELb1ELb1EEEv26Multihead_attention_paramsIT_XT5_EE:
[----:B------:R-:W0:Y:S01]  /*0000*/  LDC R1, c[0x0][0x37c] ;  /* 0x0000df00ff017b82 */ /* 0x000e220000000800 */
[----:B------:R-:W1:Y:S07]  /*0010*/  LDCU.64 UR4, c[0x0][0x490] ;  /* 0x00009200ff0477ac */ /* 0x000e6e0008000a00 */
[----:B------:R-:W2:Y:S01]  /*0020*/  S2UR UR39, SR_CTAID.Y ;  /* 0x00000000002779c3 */ /* 0x000ea20000002600 */
[----:B------:R-:W3:Y:S01]  /*0030*/  LDCU.64 UR36, c[0x0][0x358] ;  /* 0x00006b00ff2477ac */ /* 0x000ee20008000a00 */
[----:B-1----:R-:W-:-:S04]  /*0040*/  UISETP.NE.U32.AND UP0, UPT, UR4, URZ, UPT ;  /* 0x000000ff0400728c */ /* 0x002fc8000bf05070 */
[----:B------:R-:W-:-:S09]  /*0050*/  UISETP.NE.AND.EX UP0, UPT, UR5, URZ, UPT, UP0 ;  /* 0x000000ff0500728c */ /* 0x000fd2000bf05300 */
[----:B--23--:R-:W-:Y:S05]  /*0060*/  BRA.U !UP0, `(.L_x_0) ;  /* 0x00000001081c7547 */ /* 0x00cfea000b800000 */
[----:B------:R-:W-:-:S04]  /*0070*/  UIADD3 UR4, UP0, UPT, UR39, UR4, URZ ;  /* 0x0000000427047290 */ /* 0x000fc8000ff1e0ff */
[----:B------:R-:W-:Y:S02]  /*0080*/  UIADD3.X UR5, UPT, UPT, URZ, UR5, URZ, UP0, !UPT ;  /* 0x00000005ff057290 */ /* 0x000fe400087fe4ff */
[----:B------:R-:W-:-:S04]  /*0090*/  MOV R2, UR4 ;  /* 0x0000000400027c02 */ /* 0x000fc80008000f00 */
[----:B------:R-:W-:-:S05]  /*00a0*/  MOV R3, UR5 ;  /* 0x0000000500037c02 */ /* 0x000fca0008000f00 */
[----:B------:R-:W2:Y:S02]  /*00b0*/  LDG.E.U8 R2, desc[UR36][R2.64] ;  /* 0x0000002402027981 */ /* 0x000ea4000c1e1100 */
[----:B--2---:R-:W-:-:S13]  /*00c0*/  ISETP.NE.AND P0, PT, R2, 0x1, PT ;  /* 0x000000010200780c */ /* 0x004fda0003f05270 */
[----:B------:R-:W-:Y:S05]  /*00d0*/  @!P0 EXIT ;  /* 0x000000000000894d */ /* 0x000fea0003800000 */
.L_x_0:
[----:B------:R-:W1:Y:S01]  /*00e0*/  LDCU.64 UR4, c[0x0][0x498] ;  /* 0x00009300ff0477ac */ /* 0x000e620008000a00 */
[----:B------:R-:W2:Y:S01]  /*00f0*/  LDC R13, c[0x0][0x3f0] ;  /* 0x0000fc00ff0d7b82 */ /* 0x000ea20000000800 */
[----:B------:R-:W3:Y:S01]  /*0100*/  S2R R6, SR_CTAID.Y ;  /* 0x0000000000067919 */ /* 0x000ee20000002600 */
[----:B------:R-:W4:Y:S06]  /*0110*/  LDCU UR6, c[0x0][0x3f4] ;  /* 0x00007e80ff0677ac */ /* 0x000f2c0008000800 */
[----:B------:R-:W0:Y:S01]  /*0120*/  LDC.64 R10, c[0x0][0x460] ;  /* 0x00011800ff0a7b82 */ /* 0x000e220000000a00 */
[----:B------:R-:W4:Y:S01]  /*0130*/  S2R R63, SR_TID.X ;  /* 0x00000000003f7919 */ /* 0x000f220000002100 */
[----:B------:R-:W4:Y:S06]  /*0140*/  S2R R17, SR_CTAID.X ;  /* 0x0000000000117919 */ /* 0x000f2c0000002500 */
[----:B------:R-:W4:Y:S01]  /*0150*/  LDC R21, c[0x0][0x3f8] ;  /* 0x0000fe00ff157b82 */ /* 0x000f220000000800 */
[----:B-1----:R-:W-:-:S06]  /*0160*/  UIMAD.WIDE.U32 UR4, UR39, 0x4, UR4 ;  /* 0x00000004270478a5 */ /* 0x002fcc000f8e0004 */
[----:B------:R-:W-:Y:S01]  /*0170*/  MOV R2, UR4 ;  /* 0x0000000400027c02 */ /* 0x000fe20008000f00 */
[----:B------:R-:W-:Y:S01]  /*0180*/  IMAD.U32 R3, RZ, RZ, UR5 ;  /* 0x00000005ff037e24 */ /* 0x000fe2000f8e00ff */
[----:B--2---:R-:W-:-:S04]  /*0190*/  IABS R7, R13 ;  /* 0x0000000d00077213 */ /* 0x004fc80000000000 */
[----:B------:R1:W2:Y:S01]  /*01a0*/  LDG.E R12, desc[UR36][R2.64] ;  /* 0x00000024020c7981 */ /* 0x0002a2000c1e1900 */
[----:B------:R-:W3:Y:S01]  /*01b0*/  I2F.RP R0, R7 ;  /* 0x0000000700007306 */ /* 0x000ee20000209400 */
[----:B-1----:R-:W1:Y:S07]  /*01c0*/  LDC R3, c[0x0][0x40c] ;  /* 0x00010300ff037b82 */ /* 0x002e6e0000000800 */
[----:B---3--:R-:W3:Y:S02]  /*01d0*/  MUFU.RCP R0, R0 ;  /* 0x0000000000007308 */ /* 0x008ee40000001000 */
[----:B---3--:R-:W-:-:S06]  /*01e0*/  IADD3 R4, PT, PT, R0, 0xffffffe, RZ ;  /* 0x0ffffffe00047810 */ /* 0x008fcc0007ffe0ff */
[----:B------:R3:W0:Y:S01]  /*01f0*/  F2I.FTZ.U32.TRUNC.NTZ R5, R4 ;  /* 0x0000000400057305 */ /* 0x000622000021f000 */
[----:B------:R-:W-:Y:S01]  /*0200*/  IABS R0, R6 ;  /* 0x0000000600007213 */ /* 0x000fe20000000000 */
[----:B---3--:R-:W-:Y:S01]  /*0210*/  HFMA2 R4, -RZ, RZ, 0, 0 ;  /* 0x00000000ff047431 */ /* 0x008fe200000001ff */
[----:B0-----:R-:W-:-:S05]  /*0220*/  IADD3 R8, PT, PT, RZ, -R5, RZ ;  /* 0x80000005ff087210 */ /* 0x001fca0007ffe0ff */
[----:B------:R-:W-:-:S04]  /*0230*/  IMAD R9, R8, R7, RZ ;  /* 0x0000000708097224 */ /* 0x000fc800078e02ff */
[----:B------:R-:W-:-:S06]  /*0240*/  IMAD.HI.U32 R5, R5, R9, R4 ;  /* 0x0000000905057227 */ /* 0x000fcc00078e0004 */
[----:B------:R-:W-:-:S04]  /*0250*/  IMAD.HI.U32 R28, R5, R0, RZ ;  /* 0x00000000051c7227 */ /* 0x000fc800078e00ff */
[----:B------:R-:W-:-:S04]  /*0260*/  IMAD.MOV R2, RZ, RZ, -R28 ;  /* 0x000000ffff027224 */ /* 0x000fc800078e0a1c */
[----:B------:R-:W-:-:S05]  /*0270*/  IMAD R0, R7, R2, R0 ;  /* 0x0000000207007224 */ /* 0x000fca00078e0200 */
[----:B------:R-:W-:Y:S02]  /*0280*/  ISETP.GT.U32.AND P1, PT, R7, R0, PT ;  /* 0x000000000700720c */ /* 0x000fe40003f24070 */
[----:B------:R-:W-:-:S04]  /*0290*/  ISETP.NE.U32.AND P0, PT, R10, RZ, PT ;  /* 0x000000ff0a00720c */ /* 0x000fc80003f05070 */
[----:B------:R-:W-:-:S04]  /*02a0*/  ISETP.NE.AND.EX P0, PT, R11, RZ, PT, P0 ;  /* 0x000000ff0b00720c */ /* 0x000fc80003f05300 */
[----:B-1----:R-:W-:-:S03]  /*02b0*/  ISETP.EQ.AND P5, PT, R3, RZ, P0 ;  /* 0x000000ff0300720c */ /* 0x002fc600007a2270 */
[----:B------:R-:W-:-:S04]  /*02c0*/  @!P1 IADD3 R0, PT, PT, R0, -R7, RZ ;  /* 0x8000000700009210 */ /* 0x000fc80007ffe0ff */
[----:B------:R-:W-:Y:S02]  /*02d0*/  ISETP.GE.U32.AND P0, PT, R0, R7, PT ;  /* 0x000000070000720c */ /* 0x000fe40003f06070 */
[----:B------:R-:W-:-:S04]  /*02e0*/  LOP3.LUT R0, R13, UR39, RZ, 0x3c, !PT ;  /* 0x000000270d007c12 */ /* 0x000fc8000f8e3cff */
[----:B------:R-:W-:Y:S01]  /*02f0*/  ISETP.GE.AND P2, PT, R0, RZ, PT ;  /* 0x000000ff0000720c */ /* 0x000fe20003f46270 */
[----:B------:R-:W0:Y:S01]  /*0300*/  @P5 LDC.64 R4, c[0x0][0x460] ;  /* 0x00011800ff045b82 */ /* 0x000e220000000a00 */
[----:B----4-:R-:W-:-:S04]  /*0310*/  MOV R0, UR6 ;  /* 0x0000000600007c02 */ /* 0x010fc80008000f00 */
[----:B------:R-:W-:-:S04]  /*0320*/  IABS R8, R0 ;  /* 0x0000000000087213 */ /* 0x000fc80000000000 */
[----:B------:R-:W1:Y:S01]  /*0330*/  I2F.RP R0, R8 ;  /* 0x0000000800007306 */ /* 0x000e620000209400 */
[----:B------:R-:W-:-:S07]  /*0340*/  @!P1 IADD3 R28, PT, PT, R28, 0x1, RZ ;  /* 0x000000011c1c9810 */ /* 0x000fce0007ffe0ff */
[----:B-1----:R-:W1:Y:S01]  /*0350*/  MUFU.RCP R0, R0 ;  /* 0x0000000000007308 */ /* 0x002e620000001000 */
[----:B------:R-:W-:Y:S02]  /*0360*/  ISETP.NE.AND P1, PT, R13, RZ, PT ;  /* 0x000000ff0d00720c */ /* 0x000fe40003f25270 */
[----:B------:R-:W-:-:S05]  /*0370*/  @P0 IADD3 R28, PT, PT, R28, 0x1, RZ ;  /* 0x000000011c1c0810 */ /* 0x000fca0007ffe0ff */
[----:B------:R-:W-:Y:S01]  /*0380*/  @!P2 IMAD.MOV R28, RZ, RZ, -R28 ;  /* 0x000000ffff1ca224 */ /* 0x000fe200078e0a1c */
[----:B-1----:R-:W-:-:S04]  /*0390*/  IADD3 R6, PT, PT, R0, 0xffffffe, RZ ;  /* 0x0ffffffe00067810 */ /* 0x002fc80007ffe0ff */
[----:B------:R1:W3:Y:S01]  /*03a0*/  F2I.FTZ.U32.TRUNC.NTZ R7, R6 ;  /* 0x0000000600077305 */ /* 0x0002e2000021f000 */
[----:B------:R-:W-:Y:S02]  /*03b0*/  @!P1 LOP3.LUT R28, RZ, R13, RZ, 0x33, !PT ;  /* 0x0000000dff1c9212 */ /* 0x000fe400078e33ff */
[----:B------:R-:W-:-:S03]  /*03c0*/  MOV R2, RZ ;  /* 0x000000ff00027202 */ /* 0x000fc60000000f00 */
[----:B0-----:R-:W-:-:S05]  /*03d0*/  @P5 IMAD.WIDE R4, R28, 0x4, R4 ;  /* 0x000000041c045825 */ /* 0x001fca00078e0204 */
[----:B------:R3:W5:Y:S01]  /*03e0*/  @P5 LDG.E R2, desc[UR36][R4.64] ;  /* 0x0000002404025981 */ /* 0x000762000c1e1900 */
[----:B-1----:R-:W-:Y:S02]  /*03f0*/  HFMA2 R6, -RZ, RZ, 0, 0 ;  /* 0x00000000ff067431 */ /* 0x002fe400000001ff */
[----:B---3--:R-:W-:-:S04]  /*0400*/  IMAD.MOV R5, RZ, RZ, -R7 ;  /* 0x000000ffff057224 */ /* 0x008fc800078e0a07 */
[----:B------:R-:W-:-:S04]  /*0410*/  IMAD R5, R5, R8, RZ ;  /* 0x0000000805057224 */ /* 0x000fc800078e02ff */
[----:B------:R-:W-:Y:S01]  /*0420*/  IMAD.HI.U32 R7, R7, R5, R6 ;  /* 0x0000000507077227 */ /* 0x000fe200078e0006 */
[----:B------:R-:W-:Y:S01]  /*0430*/  ISETP.GT.U32.AND P3, PT, R63, 0xf, PT ;  /* 0x0000000f3f00780c */ /* 0x000fe20003f64070 */
[----:B------:R-:W-:Y:S02]  /*0440*/  UISETP.NE.AND UP0, UPT, UR6, URZ, UPT ;  /* 0x000000ff0600728c */ /* 0x000fe4000bf05270 */
[----:B------:R-:W-:Y:S01]  /*0450*/  IMAD R24, R21, UR39, R17 ;  /* 0x0000002715187c24 */ /* 0x000fe2000f8e0211 */
[----:B--2---:R-:W-:-:S13]  /*0460*/  R2UR UR40, R12 ;  /* 0x000000000c2872ca */ /* 0x004fda00000e0000 */
[----:B------:R-:W-:-:S06]  /*0470*/  UIADD3 UR41, UPT, UPT, UR40, -0x1, URZ ;  /* 0xffffffff28297890 */ /* 0x000fcc000fffe0ff */
[----:B------:R-:W-:-:S04]  /*0480*/  MOV R44, UR41 ;  /* 0x00000029002c7c02 */ /* 0x000fc80008000f00 */
[----:B------:R-:W-:-:S05]  /*0490*/  IABS R0, R44 ;  /* 0x0000002c00007213 */ /* 0x000fca0000000000 */
[----:B------:R-:W-:-:S05]  /*04a0*/  IMAD.HI.U32 R7, R7, R0, RZ ;  /* 0x0000000007077227 */ /* 0x000fca00078e00ff */
[----:B------:R-:W-:-:S05]  /*04b0*/  IADD3 R7, PT, PT, -R7, RZ, RZ ;  /* 0x000000ff07077210 */ /* 0x000fca0007ffe1ff */
[----:B------:R-:W-:-:S05]  /*04c0*/  IMAD R7, R8, R7, R0 ;  /* 0x0000000708077224 */ /* 0x000fca00078e0200 */
[----:B------:R-:W-:Y:S02]  /*04d0*/  R2UR UR38, R7 ;  /* 0x00000000072672ca */ /* 0x000fe400000e0000 */
[----:B------:R-:W0:Y:S11]  /*04e0*/  LDC R7, c[0x0][0x3e8] ;  /* 0x0000fa00ff077b82 */ /* 0x000e360000000800 */
[----:B------:R-:W-:-:S13]  /*04f0*/  ISETP.GT.U32.AND P0, PT, R8, UR38, PT ;  /* 0x0000002608007c0c */ /* 0x000fda000bf04070 */
[----:B------:R-:W-:-:S04]  /*0500*/  @!P0 IADD3 R0, PT, PT, -R8, UR38, RZ ;  /* 0x0000002608008c10 */ /* 0x000fc8000fffe1ff */
[----:B------:R-:W-:-:S13]  /*0510*/  @!P0 R2UR UR38, R0 ;  /* 0x00000000002682ca */ /* 0x000fda00000e0000 */
[----:B------:R-:W-:Y:S02]  /*0520*/  ISETP.GT.U32.AND P1, PT, R8, UR38, PT ;  /* 0x0000002608007c0c */ /* 0x000fe4000bf24070 */
[----:B0-----:R-:W-:Y:S01]  /*0530*/  ISETP.NE.AND P0, PT, R7, RZ, PT ;  /* 0x000000ff0700720c */ /* 0x001fe20003f05270 */
[----:B------:R-:W-:-:S10]  /*0540*/  UISETP.GE.AND UP1, UPT, UR41, URZ, UPT ;  /* 0x000000ff2900728c */ /* 0x000fd4000bf26270 */
[----:B------:R-:W-:-:S04]  /*0550*/  @!P1 IADD3 R8, PT, PT, -R8, UR38, RZ ;  /* 0x0000002608089c10 */ /* 0x000fc8000fffe1ff */
[----:B------:R-:W-:Y:S02]  /*0560*/  @!P1 R2UR UR38, R8 ;  /* 0x00000000082692ca */ /* 0x000fe400000e0000 */
[----:B------:R-:W-:Y:S01]  /*0570*/  @P0 SHF.L.U32 R0, R17, 0x5, RZ ;  /* 0x0000000511000819 */ /* 0x000fe200000006ff */
[----:B------:R-:W-:Y:S01]  /*0580*/  BSSY.RECONVERGENT B0, `(.L_x_1) ;  /* 0x000001a000007945 */ /* 0x000fe20003800200 */
[----:B------:R-:W-:Y:S01]  /*0590*/  @!P0 IMAD.SHL.U32 R5, R24, 0x20, RZ ;  /* 0x0000002018058824 */ /* 0x000fe200078e00ff */
[----:B------:R-:W-:Y:S02]  /*05a0*/  P2R R18, PR, RZ, 0x20 ;  /* 0x00000020ff127803 */ /* 0x000fe40000000000 */
[----:B------:R-:W-:Y:S01]  /*05b0*/  @P0 IMAD R5, R7, UR39, R0 ;  /* 0x0000002707050c24 */ /* 0x000fe2000f8e0200 */
[----:B------:R-:W-:-:S05]  /*05c0*/  MOV R27, RZ ;  /* 0x000000ff001b7202 */ /* 0x000fca0000000f00 */
[----:B------:R-:W-:Y:S02]  /*05d0*/  @!UP1 UIADD3 UR38, UPT, UPT, -UR38, URZ, URZ ;  /* 0x000000ff26269290 */ /* 0x000fe4000fffe1ff */
[----:B------:R-:W-:Y:S01]  /*05e0*/  @!UP0 ULOP3.LUT UR38, URZ, UR6, URZ, 0x33, !UPT ;  /* 0x00000006ff268292 */ /* 0x000fe2000f8e33ff */
[----:B------:R-:W-:Y:S01]  /*05f0*/  SHF.L.U32 R0, R63, 0x1, RZ ;  /* 0x000000013f007819 */ /* 0x000fe200000006ff */
[----:B------:R-:W-:Y:S10]  /*0600*/  @P3 BRA `(.L_x_2) ;  /* 0x0000000000443947 */ /* 0x000ff40003800000 */
[----:B------:R-:W0:Y:S01]  /*0610*/  LDC R4, c[0x0][0x478] ;  /* 0x00011e00ff047b82 */ /* 0x000e220000000800 */
[----:B------:R-:W-:Y:S01]  /*0620*/  IMAD.IADD R15, R0, 0x1, R5 ;  /* 0x00000001000f7824 */ /* 0x000fe200078e0205 */
[----:B0-----:R-:W-:-:S13]  /*0630*/  ISETP.NE.AND P0, PT, R4, 0x2, PT ;  /* 0x000000020400780c */ /* 0x001fda0003f05270 */
[----:B------:R-:W0:Y:S08]  /*0640*/  @!P0 LDC.64 R8, c[0x0][0x388] ;  /* 0x0000e200ff088b82 */ /* 0x000e300000000a00 */
[----:B------:R-:W1:Y:S08]  /*0650*/  @!P0 LDC.64 R4, c[0x0][0x468] ;  /* 0x00011a00ff048b82 */ /* 0x000e700000000a00 */
[----:B------:R-:W2:Y:S01]  /*0660*/  @P0 LDC.64 R6, c[0x0][0x388] ;  /* 0x0000e200ff060b82 */ /* 0x000ea20000000a00 */
[----:B0-----:R-:W-:-:S04]  /*0670*/  @!P0 IADD3 R8, P1, PT, R15, R8, RZ ;  /* 0x000000080f088210 */ /* 0x001fc80007f3e0ff */
[C---:B------:R-:W-:Y:S01]  /*0680*/  @!P0 LEA.HI.X.SX32 R9, R15.reuse, R9, 0x1, P1 ;  /* 0x000000090f098211 */ /* 0x040fe200008f0eff */
[----:B-1----:R-:W3:Y:S04]  /*0690*/  @!P0 LDG.E R4, desc[UR36][R4.64] ;  /* 0x0000002404048981 */ /* 0x002ee8000c1e1900 */
[----:B------:R-:W4:Y:S01]  /*06a0*/  @!P0 LDG.E.U16 R8, desc[UR36][R8.64] ;  /* 0x0000002408088981 */ /* 0x000f22000c1e1500 */
[----:B--2---:R-:W-:Y:S01]  /*06b0*/  @P0 IMAD.WIDE R6, R15, 0x2, R6 ;  /* 0x000000020f060825 */ /* 0x004fe200078e0206 */
[----:B----4-:R-:W3:Y:S08]  /*06c0*/  @!P0 I2F.S8 R11, R8 ;  /* 0x00000008000b8306 */ /* 0x010ef00000001400 */
[----:B------:R-:W0:Y:S01]  /*06d0*/  @!P0 I2F.S8 R13, R8.B1 ;  /* 0x10000008000d8306 */ /* 0x000e220000001400 */
[C---:B---3--:R-:W-:Y:S01]  /*06e0*/  @!P0 FMUL.FTZ R11, R4.reuse, R11 ;  /* 0x0000000b040b8220 */ /* 0x048fe20000410000 */
[----:B0-----:R-:W-:-:S05]  /*06f0*/  @!P0 FMUL.FTZ R10, R4, R13 ;  /* 0x0000000d040a8220 */ /* 0x001fca0000410000 */
[----:B------:R-:W-:-:S06]  /*0700*/  @!P0 F2FP.F16.F32.PACK_AB R27, R10, R11 ;  /* 0x0000000b0a1b823e */ /* 0x000fcc00000000ff */
[----:B------:R0:W5:Y:S02]  /*0710*/  @P0 LDG.E R27, desc[UR36][R6.64] ;  /* 0x00000024061b0981 */ /* 0x000164000c1e1900 */
.L_x_2:
[----:B------:R-:W-:Y:S05]  /*0720*/  BSYNC.RECONVERGENT B0 ;  /* 0x0000000000007941 */ /* 0x000fea0003800200 */
.L_x_1:
[----:B------:R-:W1:Y:S01]  /*0730*/  LDCU.64 UR8, c[0x0][0x3a0] ;  /* 0x00007400ff0877ac */ /* 0x000e620008000a00 */
[----:B------:R-:W2:Y:S01]  /*0740*/  LDC.64 R4, c[0x0][0x418] ;  /* 0x00010600ff047b82 */ /* 0x000ea20000000a00 */
[----:B------:R-:W-:Y:S01]  /*0750*/  SHF.R.U32.HI R19, RZ, 0x2, R63 ;  /* 0x00000002ff137819 */ /* 0x000fe2000001163f */
[----:B------:R-:W-:Y:S01]  /*0760*/  IMAD.MOV.U32 R22, RZ, RZ, RZ ;  /* 0x000000ffff167224 */ /* 0x000fe200078e00ff */
[----:B------:R-:W3:Y:S01]  /*0770*/  LDCU.64 UR4, c[0x0][0x390] ;  /* 0x00007200ff0477ac */ /* 0x000ee20008000a00 */
[----:B------:R-:W-:Y:S01]  /*0780*/  LOP3.LUT R23, R0, 0x6, RZ, 0xc0, !PT ;  /* 0x0000000600177812 */ /* 0x000fe200078ec0ff */
[----:B------:R-:W-:Y:S01]  /*0790*/  HFMA2 R25, -RZ, RZ, 0, 0 ;  /* 0x00000000ff197431 */ /* 0x000fe200000001ff */
[----:B------:R-:W-:Y:S01]  /*07a0*/  SHF.L.U32 R24, R24, 0x5, RZ ;  /* 0x0000000518187819 */ /* 0x000fe200000006ff */
[----:B------:R-:W-:-:S04]  /*07b0*/  @!P3 IMAD R13, R19, UR6, R44 ;  /* 0x00000006130dbc24 */ /* 0x000fc8000f8e022c */
[----:B------:R-:W-:-:S05]  /*07c0*/  @!P3 IMAD R12, R24, UR6, R23 ;  /* 0x00000006180cbc24 */ /* 0x000fca000f8e0217 */
[----:B------:R-:W-:Y:S02]  /*07d0*/  @!P3 LEA R15, R13, R12, 0x3 ;  /* 0x0000000c0d0fb211 */ /* 0x000fe400078e18ff */
[----:B-1----:R-:W-:Y:S02]  /*07e0*/  ISETP.NE.U32.AND P0, PT, RZ, UR8, PT ;  /* 0x00000008ff007c0c */ /* 0x002fe4000bf05070 */
[----:B------:R-:W-:Y:S02]  /*07f0*/  LEA R13, R17, R0, 0x5 ;  /* 0x00000000110d7211 */ /* 0x000fe400078e28ff */
[----:B------:R-:W-:Y:S02]  /*0800*/  ISETP.NE.AND.EX P0, PT, RZ, UR9, PT, P0 ;  /* 0x00000009ff007c0c */ /* 0x000fe4000bf05300 */
[----:B---3--:R-:W-:Y:S02]  /*0810*/  ISETP.NE.U32.AND P1, PT, RZ, UR4, PT ;  /* 0x00000004ff007c0c */ /* 0x008fe4000bf25070 */
[----:B------:R-:W-:-:S02]  /*0820*/  ISETP.GT.U32.OR P0, PT, R63, 0xf, !P0 ;  /* 0x0000000f3f00780c */ /* 0x000fc40004704470 */
[----:B------:R-:W-:Y:S02]  /*0830*/  ISETP.NE.AND.EX P1, PT, RZ, UR5, PT, P1 ;  /* 0x00000005ff007c0c */ /* 0x000fe4000bf25310 */
[----:B------:R-:W-:Y:S02]  /*0840*/  ISETP.NE.OR P2, PT, R3, RZ, P0 ;  /* 0x000000ff0300720c */ /* 0x000fe40000745670 */
[C---:B------:R-:W-:Y:S02]  /*0850*/  ISETP.GT.U32.OR P0, PT, R63.reuse, 0xf, !P1 ;  /* 0x0000000f3f00780c */ /* 0x040fe40004f04470 */
[----:B------:R-:W-:Y:S02]  /*0860*/  ISETP.GT.U32.OR P1, PT, R63, 0xf, !P5 ;  /* 0x0000000f3f00780c */ /* 0x000fe40006f24470 */
[----:B--2---:R-:W-:Y:S02]  /*0870*/  ISETP.NE.U32.AND P4, PT, R4, RZ, PT ;  /* 0x000000ff0400720c */ /* 0x004fe40003f85070 */
[----:B------:R-:W-:-:S02]  /*0880*/  R2UR UR4, R5 ;  /* 0x00000000050472ca */ /* 0x000fc400000e0000 */
[----:B------:R-:W1:Y:S07]  /*0890*/  @!P3 LDC.64 R4, c[0x0][0x3b8] ;  /* 0x0000ee00ff04bb82 */ /* 0x000e6e0000000a00 */
[----:B-----5:R-:W-:Y:S01]  /*08a0*/  @!P1 IMAD R12, R2, R21, RZ ;  /* 0x00000015020c9224 */ /* 0x020fe200078e02ff */
[----:B------:R-:W2:Y:S01]  /*08b0*/  @!P2 LDC.64 R8, c[0x0][0x3a0] ;  /* 0x0000e800ff08ab82 */ /* 0x000ea20000000a00 */
[----:B------:R-:W-:Y:S02]  /*08c0*/  VOTEU.ANY UP0, P4 ;  /* 0x0000000000ff7886 */ /* 0x000fe40002000100 */
[----:B------:R-:W-:-:S05]  /*08d0*/  UISETP.NE.AND.EX UP0, UPT, UR4, URZ, UPT, UP0 ;  /* 0x000000ff0400728c */ /* 0x000fca000bf05300 */
[----:B0-----:R-:W0:Y:S06]  /*08e0*/  @!P0 LDC.64 R6, c[0x0][0x390] ;  /* 0x0000e400ff068b82 */ /* 0x001e2c0000000a00 */
[----:B------:R-:W3:Y:S02]  /*08f0*/  @UP0 LDCU.64 UR4, c[0x0][0x418] ;  /* 0x00008300ff0407ac */ /* 0x000ee40008000a00 */
[----:B------:R-:W4:Y:S01]  /*0900*/  @!P1 LDC.64 R10, c[0x0][0x450] ;  /* 0x00011400ff0a9b82 */ /* 0x000f220000000a00 */
[----:B-1----:R-:W-:Y:S01]  /*0910*/  @!P3 IMAD.WIDE R4, R15, 0x2, R4 ;  /* 0x000000020f04b825 */ /* 0x002fe200078e0204 */
[----:B------:R-:W-:-:S02]  /*0920*/  @!P1 LEA R15, R12, R13, 0x5 ;  /* 0x0000000d0c0f9211 */ /* 0x000fc400078e28ff */
[----:B------:R-:W-:Y:S02]  /*0930*/  MOV R12, RZ ;  /* 0x000000ff000c7202 */ /* 0x000fe40000000f00 */
[----:B------:R1:W4:Y:S01]  /*0940*/  @!P3 LDG.E R22, desc[UR36][R4.64] ;  /* 0x000000240416b981 */ /* 0x000322000c1e1900 */
[----:B--2---:R-:W-:-:S05]  /*0950*/  @!P2 IMAD.WIDE.U32 R8, R13, 0x2, R8 ;  /* 0x000000020d08a825 */ /* 0x004fca00078e0008 */
[----:B------:R-:W2:Y:S01]  /*0960*/  @!P2 LDG.E R25, desc[UR36][R8.64] ;  /* 0x000000240819a981 */ /* 0x000ea2000c1e1900 */
[----:B0-----:R-:W-:Y:S01]  /*0970*/  @!P0 IMAD.WIDE.U32 R6, R13, 0x2, R6 ;  /* 0x000000020d068825 */ /* 0x001fe200078e0006 */
[----:B---3--:R-:W-:Y:S01]  /*0980*/  @UP0 UIMAD.WIDE.U32 UR4, UR39, 0x4, UR4 ;  /* 0x00000004270408a5 */ /* 0x008fe2000f8e0004 */
[----:B------:R-:W0:Y:S03]  /*0990*/  LDC R13, c[0x0][0x400] ;  /* 0x00010000ff0d7b82 */ /* 0x000e260000000800 */
[----:B------:R-:W3:Y:S01]  /*09a0*/  @!P0 LDG.E R12, desc[UR36][R6.64] ;  /* 0x00000024060c8981 */ /* 0x000ee2000c1e1900 */
[----:B----4-:R-:W-:-:S06]  /*09b0*/  @!P1 IMAD.WIDE R10, R15, 0x2, R10 ;  /* 0x000000020f0a9825 */ /* 0x010fcc00078e020a */
[----:B------:R-:W4:Y:S01]  /*09c0*/  @!P1 LDG.E R11, desc[UR36][R10.64] ;  /* 0x000000240a0b9981 */ /* 0x000f22000c1e1900 */
[----:B-1----:R-:W-:Y:S01]  /*09d0*/  MOV R4, UR4 ;  /* 0x0000000400047c02 */ /* 0x002fe20008000f00 */
[----:B------:R-:W1:Y:S01]  /*09e0*/  LDCU.U8 UR4, c[0x0][0x404] ;  /* 0x00008080ff0477ac */ /* 0x000e620008000000 */
[----:B------:R-:W-:Y:S01]  /*09f0*/  PLOP3.LUT P2, PT, PT, PT, UP0, 0x80, 0x8 ;  /* 0x000000000008781c */ /* 0x000fe20003f4f008 */
[----:B------:R-:W-:Y:S01]  /*0a00*/  IMAD.MOV.U32 R16, RZ, RZ, RZ ;  /* 0x000000ffff107224 */ /* 0x000fe200078e00ff */
[----:B------:R-:W-:-:S11]  /*0a10*/  MOV R5, UR5 ;  /* 0x0000000500057c02 */ /* 0x000fd60008000f00 */
[----:B------:R0:W5:Y:S01]  /*0a20*/  @P2 LDG.E R16, desc[UR36][R4.64] ;  /* 0x0000002404102981 */ /* 0x000162000c1e1900 */
[----:B------:R-:W-:Y:S02]  /*0a30*/  ISETP.NE.AND P2, PT, R3, RZ, PT ;  /* 0x000000ff0300720c */ /* 0x000fe40003f45270 */
[----:B-1----:R-:W-:-:S04]  /*0a40*/  ISETP.NE.AND P0, PT, RZ, UR4, PT ;  /* 0x00000004ff007c0c */ /* 0x002fc8000bf05270 */
[----:B0-----:R-:W-:Y:S01]  /*0a50*/  ISETP.LT.OR P0, PT, R13, 0x1, P0 ;  /* 0x000000010d00780c */ /* 0x001fe20000701670 */
[----:B------:R-:W-:Y:S01]  /*0a60*/  UIMAD UR39, UR39, UR6, URZ ;  /* 0x00000006272772a4 */ /* 0x000fe2000f8e02ff */
[----:B------:R-:W-:Y:S03]  /*0a70*/  BSSY.RECONVERGENT B6, `(.L_x_3) ;  /* 0x00000df000067945 */ /* 0x000fe60003800200 */
[----:B------:R-:W-:Y:S01]  /*0a80*/  USHF.R.S32.HI UR42, URZ, 0x1f, UR39 ;  /* 0x0000001fff2a7899 */ /* 0x000fe20008011427 */
[----:B------:R-:W-:Y:S02]  /*0a90*/  IMAD R28, R28, R21, RZ ;  /* 0x000000151c1c7224 */ /* 0x000fe400078e02ff */
[----:B--2---:R-:W-:Y:S02]  /*0aa0*/  @!P2 HADD2 R22, R22, R25 ;  /* 0x000000191616a230 */ /* 0x004fe40000000000 */
[----:B---3--:R-:W-:-:S02]  /*0ab0*/  HFMA2 R27, R27, 1, 1, R12 ;  /* 0x3c003c001b1b7831 */ /* 0x008fc4000000000c */
[----:B----4-:R-:W-:Y:S01]  /*0ac0*/  @!P1 HMUL2 R22, R22, R11 ;  /* 0x0000000b16169232 */ /* 0x010fe20000000000 */
[----:B------:R-:W-:Y:S06]  /*0ad0*/  @P0 BRA `(.L_x_4) ;  /* 0x0000000000d00947 */ /* 0x000fec0003800000 */
[----:B------:R-:W-:Y:S05]  /*0ae0*/  @P2 BRA `(.L_x_5) ;  /* 0x0000000000742947 */ /* 0x000fea0003800000 */
[----:B------:R-:W-:-:S13]  /*0af0*/  ISETP.GE.AND P0, PT, R0, R13, PT ;  /* 0x0000000d0000720c */ /* 0x000fda0003f06270 */
[----:B------:R-:W-:Y:S05]  /*0b00*/  @P0 BRA `(.L_x_6) ;  /* 0x0000000c00540947 */ /* 0x000fea0003800000 */
[----:B------:R-:W-:Y:S01]  /*0b10*/  I2FP.F32.U32 R4, R13 ;  /* 0x0000000d00047245 */ /* 0x000fe20000201000 */
[----:B------:R-:W-:Y:S01]  /*0b20*/  HADD2.F32 R6, -RZ, R27.H1_H1 ;  /* 0x3000001bff067230 */ /* 0x000fe20000004100 */
[----:B------:R-:W-:Y:S01]  /*0b30*/  I2FP.F32.U32 R0, R0 ;  /* 0x0000000000007245 */ /* 0x000fe20000201000 */
[--C-:B------:R-:W-:Y:S01]  /*0b40*/  HADD2.F32 R8, -RZ, R22.reuse.H1_H1 ;  /* 0x30000016ff087230 */ /* 0x100fe20000004100 */
[----:B------:R0:W1:Y:S01]  /*0b50*/  MUFU.RCP R5, R4 ;  /* 0x0000000400057308 */ /* 0x0000620000001000 */
[----:B-----5:R-:W-:Y:S01]  /*0b60*/  IADD3 R3, PT, PT, -R16, R3, RZ ;  /* 0x0000000310037210 */ /* 0x020fe20007ffe1ff */
[----:B------:R-:W-:-:S03]  /*0b70*/  HADD2.F32 R22, -RZ, R22.H0_H0 ;  /* 0x20000016ff167230 */ /* 0x000fc60000004100 */
[----:B------:R-:W-:Y:S01]  /*0b80*/  I2FP.F32.S32 R3, R3 ;  /* 0x0000000300037245 */ /* 0x000fe20000201400 */
[----:B0-----:R-:W-:Y:S02]  /*0b90*/  HADD2.F32 R4, -RZ, R27.H0_H0 ;  /* 0x2000001bff047230 */ /* 0x001fe40000004100 */
[----:B-1----:R-:W-:-:S04]  /*0ba0*/  FMUL.FTZ R0, R0, R5 ;  /* 0x0000000500007220 */ /* 0x002fc80000410000 */
[----:B------:R-:W-:-:S06]  /*0bb0*/  FMUL.FTZ R0, R0, 13.28771209716796875 ;  /* 0x41549a7800007820 */ /* 0x000fcc0000410000 */
[----:B------:R-:W0:Y:S02]  /*0bc0*/  MUFU.EX2 R0, -R0 ;  /* 0x8000000000007308 */ /* 0x000e240000000800 */
[----:B0-----:R-:W-:-:S04]  /*0bd0*/  FMUL.FTZ R3, R3, R0 ;  /* 0x0000000003037220 */ /* 0x001fc80000410000 */
[----:B------:R-:W-:-:S04]  /*0be0*/  FMUL.RZ R9, R3, 0.15915493667125701904 ;  /* 0x3e22f98303097820 */ /* 0x000fc8000040c000 */
[----:B------:R-:W0:Y:S08]  /*0bf0*/  MUFU.SIN R5, R9 ;  /* 0x0000000900057308 */ /* 0x000e300000000400 */
[----:B------:R-:W1:Y:S01]  /*0c00*/  MUFU.COS R3, R9 ;  /* 0x0000000900037308 */ /* 0x000e620000000000 */
[C---:B0-----:R-:W-:Y:S01]  /*0c10*/  FMUL.FTZ R0, R5.reuse, R6 ;  /* 0x0000000605007220 */ /* 0x041fe20000410000 */
[----:B------:R-:W-:Y:S01]  /*0c20*/  FMUL.FTZ R7, R5, R8 ;  /* 0x0000000805077220 */ /* 0x000fe20000410000 */
[C---:B-1----:R-:W-:Y:S01]  /*0c30*/  FMUL.FTZ R6, R3.reuse, R6 ;  /* 0x0000000603067220 */ /* 0x042fe20000410000 */
[----:B------:R-:W-:-:S02]  /*0c40*/  FMUL.FTZ R8, R3, R8 ;  /* 0x0000000803087220 */ /* 0x000fc40000410000 */
[C---:B------:R-:W-:Y:S01]  /*0c50*/  FFMA.FTZ R7, R3.reuse, R22, -R7 ;  /* 0x0000001603077223 */ /* 0x040fe20000010807 */
[-C--:B------:R-:W-:Y:S01]  /*0c60*/  FFMA.FTZ R0, R3, R4.reuse, -R0 ;  /* 0x0000000403007223 */ /* 0x080fe20000010800 */
[C---:B------:R-:W-:Y:S01]  /*0c70*/  FFMA.FTZ R27, R5.reuse, R4, R6 ;  /* 0x00000004051b7223 */ /* 0x040fe20000010006 */
[----:B------:R-:W-:-:S04]  /*0c80*/  FFMA.FTZ R22, R5, R22, R8 ;  /* 0x0000001605167223 */ /* 0x000fc80000010008 */
[----:B------:R-:W-:Y:S02]  /*0c90*/  F2FP.F16.F32.PACK_AB R27, R27, R0 ;  /* 0x000000001b1b723e */ /* 0x000fe400000000ff */
[----:B------:R-:W-:Y:S01]  /*0ca0*/  F2FP.F16.F32.PACK_AB R22, R22, R7 ;  /* 0x000000071616723e */ /* 0x000fe200000000ff */
[----:B------:R-:W-:Y:S06]  /*0cb0*/  BRA `(.L_x_6) ;  /* 0x0000000800e87947 */ /* 0x000fec0003800000 */
.L_x_5:
[----:B------:R-:W-:-:S13]  /*0cc0*/  ISETP.GE.AND P0, PT, R0, R13, PT ;  /* 0x0000000d0000720c */ /* 0x000fda0003f06270 */
[----:B------:R-:W-:Y:S05]  /*0cd0*/  @P0 BRA `(.L_x_6) ;  /* 0x0000000800e00947 */ /* 0x000fea0003800000 */
[----:B------:R-:W-:Y:S01]  /*0ce0*/  I2FP.F32.U32 R13, R13 ;  /* 0x0000000d000d7245 */ /* 0x000fe20000201000 */
[----:B-----5:R-:W-:Y:S01]  /*0cf0*/  IMAD.IADD R3, R3, 0x1, -R16 ;  /* 0x0000000103037824 */ /* 0x020fe200078e0a10 */
[----:B------:R-:W-:Y:S01]  /*0d00*/  I2FP.F32.U32 R0, R0 ;  /* 0x0000000000007245 */ /* 0x000fe20000201000 */
[--C-:B------:R-:W-:Y:S02]  /*0d10*/  HADD2.F32 R6, -RZ, R27.reuse.H1_H1 ;  /* 0x3000001bff067230 */ /* 0x100fe40000004100 */
[----:B------:R-:W-:Y:S01]  /*0d20*/  HADD2.F32 R27, -RZ, R27.H0_H0 ;  /* 0x2000001bff1b7230 */ /* 0x000fe20000004100 */
[----:B------:R-:W0:Y:S01]  /*0d30*/  MUFU.RCP R13, R13 ;  /* 0x0000000d000d7308 */ /* 0x000e220000001000 */
[----:B------:R-:W-:Y:S01]  /*0d40*/  I2FP.F32.S32 R3, R3 ;  /* 0x0000000300037245 */ /* 0x000fe20000201400 */
[----:B0-----:R-:W-:-:S04]  /*0d50*/  FMUL.FTZ R0, R0, R13 ;  /* 0x0000000d00007220 */ /* 0x001fc80000410000 */
[----:B------:R-:W-:-:S06]  /*0d60*/  FMUL.FTZ R0, R0, 13.28771209716796875 ;  /* 0x41549a7800007820 */ /* 0x000fcc0000410000 */
[----:B------:R-:W0:Y:S02]  /*0d70*/  MUFU.EX2 R0, -R0 ;  /* 0x8000000000007308 */ /* 0x000e240000000800 */
[----:B0-----:R-:W-:-:S04]  /*0d80*/  FMUL.FTZ R3, R3, R0 ;  /* 0x0000000003037220 */ /* 0x001fc80000410000 */
[----:B------:R-:W-:-:S04]  /*0d90*/  FMUL.RZ R3, R3, 0.15915493667125701904 ;  /* 0x3e22f98303037820 */ /* 0x000fc8000040c000 */
[----:B------:R-:W0:Y:S08]  /*0da0*/  MUFU.SIN R5, R3 ;  /* 0x0000000300057308 */ /* 0x000e300000000400 */
[----:B------:R-:W1:Y:S01]  /*0db0*/  MUFU.COS R4, R3 ;  /* 0x0000000300047308 */ /* 0x000e620000000000 */
[-C--:B0-----:R-:W-:Y:S01]  /*0dc0*/  FMUL.FTZ R7, R5, R6.reuse ;  /* 0x0000000605077220 */ /* 0x081fe20000410000 */
[----:B-1----:R-:W-:-:S03]  /*0dd0*/  FMUL.FTZ R6, R4, R6 ;  /* 0x0000000604067220 */ /* 0x002fc60000410000 */
[-C--:B------:R-:W-:Y:S01]  /*0de0*/  FFMA.FTZ R7, R4, R27.reuse, -R7 ;  /* 0x0000001b04077223 */ /* 0x080fe20000010807 */
[----:B------:R-:W-:-:S05]  /*0df0*/  FFMA.FTZ R6, R5, R27, R6 ;  /* 0x0000001b05067223 */ /* 0x000fca0000010006 */
[----:B------:R-:W-:Y:S01]  /*0e00*/  F2FP.F16.F32.PACK_AB R27, R6, R7 ;  /* 0x00000007061b723e */ /* 0x000fe200000000ff */
[----:B------:R-:W-:Y:S06]  /*0e10*/  BRA `(.L_x_6) ;  /* 0x0000000800907947 */ /* 0x000fec0003800000 */
.L_x_4:
[----:B------:R-:W-:-:S04]  /*0e20*/  ISETP.NE.AND P0, PT, RZ, UR4, PT ;  /* 0x00000004ff007c0c */ /* 0x000fc8000bf05270 */
[----:B------:R-:W-:-:S13]  /*0e30*/  ISETP.LT.OR P0, PT, R13, 0x1, !P0 ;  /* 0x000000010d00780c */ /* 0x000fda0004701670 */
[----:B------:R-:W-:Y:S05]  /*0e40*/  @P0 BRA `(.L_x_6) ;  /* 0x0000000800840947 */ /* 0x000fea0003800000 */
[----:B------:R-:W-:Y:S02]  /*0e50*/  LEA.HI R29, R13, R13, RZ, 0x1 ;  /* 0x0000000d0d1d7211 */ /* 0x000fe400078f08ff */
[----:B------:R-:W-:Y:S02]  /*0e60*/  IABS R8, R0 ;  /* 0x0000000000087213 */ /* 0x000fe40000000000 */
[----:B------:R-:W-:-:S04]  /*0e70*/  SHF.R.S32.HI R29, RZ, 0x1, R29 ;  /* 0x00000001ff1d7819 */ /* 0x000fc8000001141d */
[-C--:B------:R-:W-:Y:S02]  /*0e80*/  IABS R6, R29.reuse ;  /* 0x0000001d00067213 */ /* 0x080fe40000000000 */
[----:B------:R-:W-:Y:S02]  /*0e90*/  IABS R9, R29 ;  /* 0x0000001d00097213 */ /* 0x000fe40000000000 */
[----:B------:R-:W0:Y:S08]  /*0ea0*/  I2F.RP R3, R6 ;  /* 0x0000000600037306 */ /* 0x000e300000209400 */
[----:B0-----:R-:W0:Y:S02]  /*0eb0*/  MUFU.RCP R3, R3 ;  /* 0x0000000300037308 */ /* 0x001e240000001000 */
[----:B0-----:R-:W-:Y:S01]  /*0ec0*/  IADD3 R4, PT, PT, R3, 0xffffffe, RZ ;  /* 0x0ffffffe03047810 */ /* 0x001fe20007ffe0ff */
[----:B------:R-:W-:-:S05]  /*0ed0*/  IMAD.MOV R3, RZ, RZ, -R9 ;  /* 0x000000ffff037224 */ /* 0x000fca00078e0a09 */
[----:B------:R0:W1:Y:S02]  /*0ee0*/  F2I.FTZ.U32.TRUNC.NTZ R5, R4 ;  /* 0x0000000400057305 */ /* 0x000064000021f000 */
[----:B0-----:R-:W-:Y:S02]  /*0ef0*/  MOV R4, RZ ;  /* 0x000000ff00047202 */ /* 0x001fe40000000f00 */
[----:B-1----:R-:W-:-:S05]  /*0f00*/  IADD3 R7, PT, PT, RZ, -R5, RZ ;  /* 0x80000005ff077210 */ /* 0x002fca0007ffe0ff */
[----:B------:R-:W-:-:S04]  /*0f10*/  IMAD R7, R7, R6, RZ ;  /* 0x0000000607077224 */ /* 0x000fc800078e02ff */
[----:B------:R-:W-:-:S06]  /*0f20*/  IMAD.HI.U32 R5, R5, R7, R4 ;  /* 0x0000000705057227 */ /* 0x000fcc00078e0004 */
[----:B------:R-:W-:-:S04]  /*0f30*/  IMAD.HI.U32 R26, R5, R8, RZ ;  /* 0x00000008051a7227 */ /* 0x000fc800078e00ff */
[----:B------:R-:W-:-:S05]  /*0f40*/  IMAD R3, R26, R3, R8 ;  /* 0x000000031a037224 */ /* 0x000fca00078e0208 */
[----:B------:R-:W-:-:S13]  /*0f50*/  ISETP.GT.U32.AND P1, PT, R6, R3, PT ;  /* 0x000000030600720c */ /* 0x000fda0003f24070 */
[-C--:B------:R-:W-:Y:S02]  /*0f60*/  @!P1 IADD3 R3, PT, PT, R3, -R6.reuse, RZ ;  /* 0x8000000603039210 */ /* 0x080fe40007ffe0ff */
[----:B------:R-:W-:Y:S02]  /*0f70*/  @!P1 IADD3 R26, PT, PT, R26, 0x1, RZ ;  /* 0x000000011a1a9810 */ /* 0x000fe40007ffe0ff */
[----:B------:R-:W-:Y:S02]  /*0f80*/  ISETP.GE.U32.AND P0, PT, R3, R6, PT ;  /* 0x000000060300720c */ /* 0x000fe40003f06070 */
[----:B------:R-:W-:Y:S02]  /*0f90*/  LOP3.LUT R3, R0, R29, RZ, 0x3c, !PT ;  /* 0x0000001d00037212 */ /* 0x000fe400078e3cff */
[----:B------:R-:W-:Y:S02]  /*0fa0*/  ISETP.NE.AND P1, PT, R29, RZ, PT ;  /* 0x000000ff1d00720c */ /* 0x000fe40003f25270 */
[----:B------:R-:W-:-:S02]  /*0fb0*/  ISETP.GE.AND P2, PT, R3, RZ, PT ;  /* 0x000000ff0300720c */ /* 0x000fc40003f46270 */
[----:B------:R-:W-:-:S05]  /*0fc0*/  LOP3.LUT R3, R29, 0x1, RZ, 0xc0, !PT ;  /* 0x000000011d037812 */ /* 0x000fca00078ec0ff */
[----:B------:R-:W-:Y:S02]  /*0fd0*/  @P0 IADD3 R26, PT, PT, R26, 0x1, RZ ;  /* 0x000000011a1a0810 */ /* 0x000fe40007ffe0ff */
[----:B------:R-:W-:-:S04]  /*0fe0*/  ISETP.GE.AND P0, PT, R0, R13, PT ;  /* 0x0000000d0000720c */ /* 0x000fc80003f06270 */
[----:B------:R-:W-:Y:S01]  /*0ff0*/  @!P2 IMAD.MOV R26, RZ, RZ, -R26 ;  /* 0x000000ffff1aa224 */ /* 0x000fe200078e0a1a */
[----:B------:R-:W-:Y:S02]  /*1000*/  @!P1 LOP3.LUT R26, RZ, R29, RZ, 0x33, !PT ;  /* 0x0000001dff1a9212 */ /* 0x000fe400078e33ff */
[----:B------:R-:W-:Y:S02]  /*1010*/  ISETP.GT.U32.OR P1, PT, R63, 0xf, P0 ;  /* 0x0000000f3f00780c */ /* 0x000fe40000724470 */
[----:B------:R-:W-:Y:S02]  /*1020*/  ISETP.NE.U32.AND P0, PT, R3, 0x1, PT ;  /* 0x000000010300780c */ /* 0x000fe40003f05070 */
[----:B------:R-:W-:Y:S02]  /*1030*/  IADD3 R30, PT, PT, -R26, RZ, RZ ;  /* 0x000000ff1a1e7210 */ /* 0x000fe40007ffe1ff */
[----:B------:R-:W-:-:S03]  /*1040*/  P2R R31, PR, RZ, 0x2 ;  /* 0x00000002ff1f7803 */ /* 0x000fc60000000000 */
[----:B------:R-:W-:-:S06]  /*1050*/  IMAD R30, R29, R30, R0 ;  /* 0x0000001e1d1e7224 */ /* 0x000fcc00078e0200 */
[----:B------:R-:W-:Y:S05]  /*1060*/  @P0 BRA `(.L_x_7) ;  /* 0x0000000000400947 */ /* 0x000fea0003800000 */
[----:B------:R-:W-:Y:S01]  /*1070*/  MOV R0, 0x0 ;  /* 0x0000000000007802 */ /* 0x000fe20000000f00 */
[----:B------:R-:W0:Y:S01]  /*1080*/  LDCU.64 UR4, c[0x4][0x68] ;  /* 0x01000d00ff0477ac */ /* 0x000e220008000a00 */
[----:B------:R-:W-:Y:S02]  /*1090*/  HFMA2 R12, -RZ, RZ, 0, 5.9604644775390625e-08 ;  /* 0x00000001ff0c7431 */ /* 0x000fe400000001ff */
[----:B------:R-:W-:Y:S01]  /*10a0*/  IMAD.MOV.U32 R8, RZ, RZ, 0x53f ;  /* 0x0000053fff087424 */ /* 0x000fe200078e00ff */
[----:B------:R1:W2:Y:S01]  /*10b0*/  LDC.64 R14, c[0x4][R0] ;  /* 0x01000000000e7b82 */ /* 0x0002a20000000a00 */
[----:B------:R-:W3:Y:S01]  /*10c0*/  LDCU.64 UR6, c[0x4][0x70] ;  /* 0x01000e00ff0677ac */ /* 0x000ee20008000a00 */
[----:B------:R-:W-:Y:S01]  /*10d0*/  MOV R13, RZ ;  /* 0x000000ff000d7202 */ /* 0x000fe20000000f00 */
[----:B------:R-:W4:Y:S01]  /*10e0*/  LDCU.64 UR8, c[0x4][0x60] ;  /* 0x01000c00ff0877ac */ /* 0x000f220008000a00 */
[----:B0-----:R-:W-:Y:S02]  /*10f0*/  MOV R4, UR4 ;  /* 0x0000000400047c02 */ /* 0x001fe40008000f00 */
[----:B------:R-:W-:Y:S01]  /*1100*/  MOV R5, UR5 ;  /* 0x0000000500057c02 */ /* 0x000fe20008000f00 */
[----:B---3--:R-:W-:Y:S01]  /*1110*/  IMAD.U32 R6, RZ, RZ, UR6 ;  /* 0x00000006ff067e24 */ /* 0x008fe2000f8e00ff */
[----:B------:R-:W-:-:S02]  /*1120*/  MOV R7, UR7 ;  /* 0x0000000700077c02 */ /* 0x000fc40008000f00 */
[----:B----4-:R-:W-:Y:S02]  /*1130*/  MOV R10, UR8 ;  /* 0x00000008000a7c02 */ /* 0x010fe40008000f00 */
[----:B-1----:R-:W-:-:S07]  /*1140*/  MOV R11, UR9 ;  /* 0x00000009000b7c02 */ /* 0x002fce0008000f00 */
[----:B------:R-:W-:-:S07]  /*1150*/  LEPC R20, `(.L_x_7) ;  /* 0x000000001014794e */ /* 0x000fce0000000000 */
[----:B--2--5:R-:W-:Y:S05]  /*1160*/  CALL.ABS.NOINC R14 ;  /* 0x000000000e007343 */ /* 0x024fea0003c00000 */
.L_x_7:
[----:B------:R-:W0:Y:S01]  /*1170*/  S2R R3, SR_CgaCtaId ;  /* 0x0000000000037919 */ /* 0x000e220000008800 */
[----:B------:R-:W1:Y:S01]  /*1180*/  LDC R9, c[0x0][0x400] ;  /* 0x00010000ff097b82 */ /* 0x000e620000000800 */
[----:B------:R-:W-:Y:S02]  /*1190*/  ISETP.NE.AND P6, PT, R31, RZ, PT ;  /* 0x000000ff1f00720c */ /* 0x000fe40003fc5270 */
[----:B------:R-:W-:-:S04]  /*11a0*/  MOV R0, 0x400 ;  /* 0x0000040000007802 */ /* 0x000fc80000000f00 */
[----:B------:R-:W-:-:S04]  /*11b0*/  IADD3 R0, PT, PT, R0, 0xc0, RZ ;  /* 0x000000c000007810 */ /* 0x000fc80007ffe0ff */
[----:B0-----:R-:W-:-:S05]  /*11c0*/  LEA R3, R3, R0, 0x18 ;  /* 0x0000000003037211 */ /* 0x001fca00078ec0ff */
[----:B-1----:R-:W-:Y:S01]  /*11d0*/  IMAD R0, R9, 0x2, R3 ;  /* 0x0000000209007824 */ /* 0x002fe200078e0203 */
[----:B------:R-:W-:Y:S06]  /*11e0*/  @P6 BRA `(.L_x_8) ;  /* 0x00000000001c6947 */ /* 0x000fec0003800000 */
[----:B------:R-:W0:Y:S01]  /*11f0*/  LDCU UR4, c[0x0][0x40c] ;  /* 0x00008180ff0477ac */ /* 0x000e220008000800 */
[----:B------:R-:W-:-:S05]  /*1200*/  IMAD R5, R29, R26, R30 ;  /* 0x0000001a1d057224 */ /* 0x000fca00078e021e */
[----:B------:R-:W-:-:S05]  /*1210*/  LEA R4, R5, R3, 0x1 ;  /* 0x0000000305047211 */ /* 0x000fca00078e08ff */
[----:B------:R1:W-:Y:S01]  /*1220*/  STS [R4], R27 ;  /* 0x0000001b04007388 */ /* 0x0003e20000000800 */
[----:B0-----:R-:W-:-:S13]  /*1230*/  ISETP.NE.AND P0, PT, RZ, UR4, PT ;  /* 0x00000004ff007c0c */ /* 0x001fda000bf05270 */
[----:B------:R-:W-:-:S05]  /*1240*/  @!P0 LEA R5, R5, R0, 0x1 ;  /* 0x0000000005058211 */ /* 0x000fca00078e08ff */
[----:B------:R1:W-:Y:S02]  /*1250*/  @!P0 STS [R5], R22 ;  /* 0x0000001605008388 */ /* 0x0003e40000000800 */
.L_x_8:
[----:B------:R-:W-:Y:S05]  /*1260*/  WARPSYNC.ALL ;  /* 0x0000000000007948 */ /* 0x000fea0003800000 */
[----:B------:R-:W-:Y:S06]  /*1270*/  BAR.SYNC.DEFER_BLOCKING 0x0 ;  /* 0x0000000000007b1d */ /* 0x000fec0000010000 */
[----:B------:R-:W-:Y:S05]  /*1280*/  @P6 BRA.U `(.L_x_9) ;  /* 0x0000000500446947 */ /* 0x000fea0003800000 */
[----:B-1----:R-:W-:Y:S01]  /*1290*/  SHF.R.S32.HI R4, RZ, 0x1f, R9 ;  /* 0x0000001fff047819 */ /* 0x002fe20000011409 */
[----:B------:R-:W-:Y:S01]  /*12a0*/  BSSY.RECONVERGENT B0, `(.L_x_9) ;  /* 0x000004f000007945 */ /* 0x000fe20003800200 */
[----:B------:R-:W-:Y:S02]  /*12b0*/  SHF.R.U32.HI R6, RZ, 0x1, R30 ;  /* 0x00000001ff067819 */ /* 0x000fe4000001161e */
[----:B------:R-:W-:-:S04]  /*12c0*/  LEA.HI R4, R4, R9, RZ, 0x2 ;  /* 0x0000000904047211 */ /* 0x000fc800078f10ff */
[----:B------:R-:W-:-:S05]  /*12d0*/  SHF.R.S32.HI R5, RZ, 0x2, R4 ;  /* 0x00000002ff057819 */ /* 0x000fca0000011404 */
[----:B------:R-:W-:Y:S01]  /*12e0*/  IMAD R5, R26, R5, R6 ;  /* 0x000000051a057224 */ /* 0x000fe200078e0206 */
[----:B------:R-:W-:Y:S06]  /*12f0*/  @P6 BRA `(.L_x_10) ;  /* 0x0000000400246947 */ /* 0x000fec0003800000 */
[----:B------:R-:W-:Y:S01]  /*1300*/  SHF.L.U32 R8, R5, 0x1, RZ ;  /* 0x0000000105087819 */ /* 0x000fe200000006ff */
[----:B------:R-:W0:Y:S01]  /*1310*/  LDC R11, c[0x0][0x40c] ;  /* 0x00010300ff0b7b82 */ /* 0x000e220000000800 */
[----:B------:R-:W-:Y:S03]  /*1320*/  BSSY.RECONVERGENT B1, `(.L_x_11) ;  /* 0x0000043000017945 */ /* 0x000fe60003800200 */
[----:B------:R-:W-:-:S05]  /*1330*/  IMAD.IADD R4, R3, 0x1, R8 ;  /* 0x0000000103047824 */ /* 0x000fca00078e0208 */
[----:B------:R-:W-:Y:S01]  /*1340*/  LEA R5, R29, R4, 0x1 ;  /* 0x000000041d057211 */ /* 0x000fe200078e08ff */
[----:B------:R-:W-:Y:S04]  /*1350*/  LDS.U16 R27, [R4] ;  /* 0x00000000041b7984 */ /* 0x000fe80000000400 */
[----:B------:R-:W1:Y:S01]  /*1360*/  LDS.U16 R6, [R5] ;  /* 0x0000000005067984 */ /* 0x000e620000000400 */
[----:B0-----:R-:W-:Y:S02]  /*1370*/  ISETP.NE.AND P0, PT, R11, RZ, PT ;  /* 0x000000ff0b00720c */ /* 0x001fe40003f05270 */
[----:B-1----:R-:W-:-:S11]  /*1380*/  PRMT R27, R27, 0x5410, R6 ;  /* 0x000054101b1b7816 */ /* 0x002fd60000000006 */
[----:B------:R-:W-:Y:S05]  /*1390*/  @P0 BRA `(.L_x_12) ;  /* 0x00000000009c0947 */ /* 0x000fea0003800000 */
[----:B------:R-:W-:Y:S01]  /*13a0*/  IADD3 R13, PT, PT, R0, R8, RZ ;  /* 0x00000008000d7210 */ /* 0x000fe20007ffe0ff */
[----:B------:R-:W-:Y:S01]  /*13b0*/  BSSY.RECONVERGENT B2, `(.L_x_13) ;  /* 0x0000021000027945 */ /* 0x000fe20003800200 */
[----:B------:R-:W-:Y:S02]  /*13c0*/  ISETP.GE.AND P0, PT, R8, R9, PT ;  /* 0x000000090800720c */ /* 0x000fe40003f06270 */
[----:B------:R-:W-:Y:S01]  /*13d0*/  LEA R14, R29, R13, 0x1 ;  /* 0x0000000d1d0e7211 */ /* 0x000fe200078e08ff */
[----:B------:R-:W-:Y:S04]  /*13e0*/  LDS.U16 R22, [R13] ;  /* 0x000000000d167984 */ /* 0x000fe80000000400 */
[----:B------:R-:W0:Y:S02]  /*13f0*/  LDS.U16 R7, [R14] ;  /* 0x000000000e077984 */ /* 0x000e240000000400 */
[----:B0-----:R-:W-:-:S04]  /*1400*/  PRMT R22, R22, 0x5410, R7 ;  /* 0x0000541016167816 */ /* 0x001fc80000000007 */
[----:B------:R-:W-:Y:S05]  /*1410*/  @P0 BRA `(.L_x_14) ;  /* 0x0000000000680947 */ /* 0x000fea0003800000 */
[----:B------:R-:W-:Y:S01]  /*1420*/  I2FP.F32.S32 R7, R9 ;  /* 0x0000000900077245 */ /* 0x000fe20000201400 */
[----:B-----5:R-:W-:Y:S01]  /*1430*/  IMAD.IADD R11, R11, 0x1, -R16 ;  /* 0x000000010b0b7824 */ /* 0x020fe200078e0a10 */
[----:B------:R-:W-:Y:S01]  /*1440*/  I2FP.F32.S32 R6, R8 ;  /* 0x0000000800067245 */ /* 0x000fe20000201400 */
[--C-:B------:R-:W-:Y:S02]  /*1450*/  HADD2.F32 R10, -RZ, R27.reuse.H1_H1 ;  /* 0x3000001bff0a7230 */ /* 0x100fe40000004100 */
[--C-:B------:R-:W-:Y:S01]  /*1460*/  HADD2.F32 R15, -RZ, R22.reuse.H1_H1 ;  /* 0x30000016ff0f7230 */ /* 0x100fe20000004100 */
[----:B------:R-:W0:Y:S01]  /*1470*/  MUFU.RCP R7, R7 ;  /* 0x0000000700077308 */ /* 0x000e220000001000 */
[----:B------:R-:W-:Y:S01]  /*1480*/  I2FP.F32.S32 R11, R11 ;  /* 0x0000000b000b7245 */ /* 0x000fe20000201400 */
[----:B------:R-:W-:Y:S02]  /*1490*/  HADD2.F32 R20, -RZ, R27.H0_H0 ;  /* 0x2000001bff147230 */ /* 0x000fe40000004100 */
[----:B------:R-:W-:-:S02]  /*14a0*/  HADD2.F32 R22, -RZ, R22.H0_H0 ;  /* 0x20000016ff167230 */ /* 0x000fc40000004100 */
[----:B0-----:R-:W-:-:S04]  /*14b0*/  FMUL.FTZ R6, R6, R7 ;  /* 0x0000000706067220 */ /* 0x001fc80000410000 */
[----:B------:R-:W-:-:S06]  /*14c0*/  FMUL.FTZ R6, R6, 13.28771209716796875 ;  /* 0x41549a7806067820 */ /* 0x000fcc0000410000 */
[----:B------:R-:W0:Y:S02]  /*14d0*/  MUFU.EX2 R6, -R6 ;  /* 0x8000000600067308 */ /* 0x000e240000000800 */
[----:B0-----:R-:W-:-:S04]  /*14e0*/  FMUL.FTZ R8, R11, R6 ;  /* 0x000000060b087220 */ /* 0x001fc80000410000 */
[----:B------:R-:W-:-:S04]  /*14f0*/  FMUL.RZ R12, R8, 0.15915493667125701904 ;  /* 0x3e22f983080c7820 */ /* 0x000fc8000040c000 */
[----:B------:R-:W0:Y:S08]  /*1500*/  MUFU.SIN R9, R12 ;  /* 0x0000000c00097308 */ /* 0x000e300000000400 */
[----:B------:R-:W1:Y:S01]  /*1510*/  MUFU.COS R8, R12 ;  /* 0x0000000c00087308 */ /* 0x000e620000000000 */
[CC--:B0-----:R-:W-:Y:S01]  /*1520*/  FMUL.FTZ R7, R10.reuse, R9.reuse ;  /* 0x000000090a077220 */ /* 0x0c1fe20000410000 */
[CC--:B------:R-:W-:Y:S01]  /*1530*/  FMUL.FTZ R11, R15.reuse, R9.reuse ;  /* 0x000000090f0b7220 */ /* 0x0c0fe20000410000 */
[-C--:B-1----:R-:W-:Y:S01]  /*1540*/  FMUL.FTZ R6, R10, R8.reuse ;  /* 0x000000080a067220 */ /* 0x082fe20000410000 */
[-C--:B------:R-:W-:Y:S01]  /*1550*/  FMUL.FTZ R10, R15, R8.reuse ;  /* 0x000000080f0a7220 */ /* 0x080fe20000410000 */
[-C--:B------:R-:W-:Y:S01]  /*1560*/  FFMA.FTZ R7, R20, R8.reuse, -R7 ;  /* 0x0000000814077223 */ /* 0x080fe20000010807 */
[----:B------:R-:W-:Y:S01]  /*1570*/  FFMA.FTZ R11, R22, R8, -R11 ;  /* 0x00000008160b7223 */ /* 0x000fe2000001080b */
[-C--:B------:R-:W-:Y:S01]  /*1580*/  FFMA.FTZ R6, R20, R9.reuse, R6 ;  /* 0x0000000914067223 */ /* 0x080fe20000010006 */
[----:B------:R-:W-:-:S04]  /*1590*/  FFMA.FTZ R10, R22, R9, R10 ;  /* 0x00000009160a7223 */ /* 0x000fc8000001000a */
[----:B------:R-:W-:Y:S02]  /*15a0*/  F2FP.F16.F32.PACK_AB R27, R6, R7 ;  /* 0x00000007061b723e */ /* 0x000fe400000000ff */
[----:B------:R-:W-:-:S07]  /*15b0*/  F2FP.F16.F32.PACK_AB R22, R10, R11 ;  /* 0x0000000b0a16723e */ /* 0x000fce00000000ff */
.L_x_14:
[----:B------:R-:W-:Y:S05]  /*15c0*/  BSYNC.RECONVERGENT B2 ;  /* 0x0000000000027941 */ /* 0x000fea0003800200 */
.L_x_13:
[----:B------:R-:W-:Y:S01]  /*15d0*/  PRMT R7, R22, 0x7632, R7 ;  /* 0x0000763216077816 */ /* 0x000fe20000000007 */
[----:B------:R0:W-:Y:S04]  /*15e0*/  STS.U16 [R13], R22 ;  /* 0x000000160d007388 */ /* 0x0001e80000000400 */
[----:B------:R0:W-:Y:S01]  /*15f0*/  STS.U16 [R14], R7 ;  /* 0x000000070e007388 */ /* 0x0001e20000000400 */
[----:B------:R-:W-:Y:S05]  /*1600*/  BRA `(.L_x_15) ;  /* 0x0000000000507947 */ /* 0x000fea0003800000 */
.L_x_12:
[----:B------:R-:W-:-:S13]  /*1610*/  ISETP.GE.AND P0, PT, R8, R9, PT ;  /* 0x000000090800720c */ /* 0x000fda0003f06270 */
[----:B------:R-:W-:Y:S05]  /*1620*/  @P0 BRA `(.L_x_15) ;  /* 0x0000000000480947 */ /* 0x000fea0003800000 */
[----:B------:R-:W-:Y:S01]  /*1630*/  I2FP.F32.S32 R9, R9 ;  /* 0x0000000900097245 */ /* 0x000fe20000201400 */
[----:B------:R-:W-:Y:S01]  /*1640*/  HADD2.F32 R14, -RZ, R27.H0_H0 ;  /* 0x2000001bff0e7230 */ /* 0x000fe20000004100 */
[----:B------:R-:W-:Y:S02]  /*1650*/  I2FP.F32.S32 R8, R8 ;  /* 0x0000000800087245 */ /* 0x000fe40000201400 */
[----:B------:R-:W-:Y:S02]  /*1660*/  I2FP.F32.S32 R6, R11 ;  /* 0x0000000b00067245 */ /* 0x000fe40000201400 */
[----:B------:R-:W0:Y:S02]  /*1670*/  MUFU.RCP R9, R9 ;  /* 0x0000000900097308 */ /* 0x000e240000001000 */
[----:B0-----:R-:W-:-:S04]  /*1680*/  FMUL.FTZ R8, R8, R9 ;  /* 0x0000000908087220 */ /* 0x001fc80000410000 */
[----:B------:R-:W-:Y:S01]  /*1690*/  FMUL.FTZ R12, R8, 13.28771209716796875 ;  /* 0x41549a78080c7820 */ /* 0x000fe20000410000 */
[----:B------:R-:W-:-:S03]  /*16a0*/  HADD2.F32 R8, -RZ, R27.H1_H1 ;  /* 0x3000001bff087230 */ /* 0x000fc60000004100 */
[----:B------:R-:W0:Y:S02]  /*16b0*/  MUFU.EX2 R7, -R12 ;  /* 0x8000000c00077308 */ /* 0x000e240000000800 */
[----:B0-----:R-:W-:-:S04]  /*16c0*/  FMUL.FTZ R6, R6, R7 ;  /* 0x0000000706067220 */ /* 0x001fc80000410000 */
[----:B------:R-:W-:-:S04]  /*16d0*/  FMUL.RZ R10, R6, 0.15915493667125701904 ;  /* 0x3e22f983060a7820 */ /* 0x000fc8000040c000 */
[----:B------:R-:W0:Y:S08]  /*16e0*/  MUFU.SIN R7, R10 ;  /* 0x0000000a00077308 */ /* 0x000e300000000400 */
[----:B------:R-:W1:Y:S01]  /*16f0*/  MUFU.COS R6, R10 ;  /* 0x0000000a00067308 */ /* 0x000e620000000000 */
[C---:B0-----:R-:W-:Y:S01]  /*1700*/  FMUL.FTZ R9, R8.reuse, R7 ;  /* 0x0000000708097220 */ /* 0x041fe20000410000 */
[----:B-1----:R-:W-:-:S03]  /*1710*/  FMUL.FTZ R8, R8, R6 ;  /* 0x0000000608087220 */ /* 0x002fc60000410000 */
[C---:B------:R-:W-:Y:S01]  /*1720*/  FFMA.FTZ R9, R14.reuse, R6, -R9 ;  /* 0x000000060e097223 */ /* 0x040fe20000010809 */
[----:B------:R-:W-:-:S05]  /*1730*/  FFMA.FTZ R8, R14, R7, R8 ;  /* 0x000000070e087223 */ /* 0x000fca0000010008 */
[----:B------:R-:W-:-:S07]  /*1740*/  F2FP.F16.F32.PACK_AB R27, R8, R9 ;  /* 0x00000009081b723e */ /* 0x000fce00000000ff */
.L_x_15:
[----:B------:R-:W-:Y:S05]  /*1750*/  BSYNC.RECONVERGENT B1 ;  /* 0x0000000000017941 */ /* 0x000fea0003800200 */
.L_x_11:
[----:B------:R-:W-:Y:S01]  /*1760*/  PRMT R6, R27, 0x7632, R6 ;  /* 0x000076321b067816 */ /* 0x000fe20000000006 */
[----:B------:R1:W-:Y:S04]  /*1770*/  STS.U16 [R4], R27 ;  /* 0x0000001b04007388 */ /* 0x0003e80000000400 */
[----:B------:R1:W-:Y:S02]  /*1780*/  STS.U16 [R5], R6 ;  /* 0x0000000605007388 */ /* 0x0003e40000000400 */
.L_x_10:
[----:B------:R-:W-:Y:S05]  /*1790*/  BSYNC.RECONVERGENT B0 ;  /* 0x0000000000007941 */ /* 0x000fea0003800200 */
.L_x_9:
[----:B------:R-:W-:Y:S06]  /*17a0*/  BAR.SYNC.DEFER_BLOCKING 0x0 ;  /* 0x0000000000007b1d */ /* 0x000fec0000010000 */
[----:B------:R-:W-:Y:S04]  /*17b0*/  BSSY.RECONVERGENT B0, `(.L_x_16) ;  /* 0x0000009000007945 */ /* 0x000fe80003800200 */
[----:B------:R-:W-:Y:S05]  /*17c0*/  @P6 BRA `(.L_x_17) ;  /* 0x00000000001c6947 */ /* 0x000fea0003800000 */
[----:B------:R-:W2:Y:S01]  /*17d0*/  LDCU UR4, c[0x0][0x40c] ;  /* 0x00008180ff0477ac */ /* 0x000ea20008000800 */
[----:B------:R-:W-:-:S05]  /*17e0*/  IMAD R26, R29, R26, R30 ;  /* 0x0000001a1d1a7224 */ /* 0x000fca00078e021e */
[----:B------:R-:W-:-:S05]  /*17f0*/  LEA R3, R26, R3, 0x1 ;  /* 0x000000031a037211 */ /* 0x000fca00078e08ff */
[----:B-1----:R3:W4:Y:S01]  /*1800*/  LDS R27, [R3] ;  /* 0x00000000031b7984 */ /* 0x0027220000000800 */
[----:B--2---:R-:W-:-:S13]  /*1810*/  ISETP.NE.AND P0, PT, RZ, UR4, PT ;  /* 0x00000004ff007c0c */ /* 0x004fda000bf05270 */
[----:B------:R-:W-:-:S05]  /*1820*/  @!P0 LEA R0, R26, R0, 0x1 ;  /* 0x000000001a008211 */ /* 0x000fca00078e08ff */
[----:B0-----:R3:W2:Y:S02]  /*1830*/  @!P0 LDS R22, [R0] ;  /* 0x0000000000168984 */ /* 0x0016a40000000800 */
.L_x_17:
[----:B------:R-:W-:Y:S05]  /*1840*/  BSYNC.RECONVERGENT B0 ;  /* 0x0000000000007941 */ /* 0x000fea0003800200 */
.L_x_16:
[----:B------:R-:W-:Y:S06]  /*1850*/  BAR.SYNC.DEFER_BLOCKING 0x0 ;  /* 0x0000000000007b1d */ /* 0x000fec0000010000 */
.L_x_6:
[----:B------:R-:W-:Y:S05]  /*1860*/  BSYNC.RECONVERGENT B6 ;  /* 0x0000000000067941 */ /* 0x000fea0003800200 */
.L_x_3:
[----:B-1----:R-:W0:Y:S01]  /*1870*/  LDC R6, c[0x0][0x3f4] ;  /* 0x0000fd00ff067b82 */ /* 0x002e220000000800 */
[----:B------:R-:W-:Y:S01]  /*1880*/  ISETP.GT.U32.AND P0, PT, R63, 0xf, PT ;  /* 0x0000000f3f00780c */ /* 0x000fe20003f04070 */
[----:B---3--:R-:W-:Y:S01]  /*1890*/  IMAD.MOV.U32 R0, RZ, RZ, -0x800001 ;  /* 0xff7fffffff007424 */ /* 0x008fe200078e00ff */
[----:B0-----:R-:W-:-:S04]  /*18a0*/  IADD3 R7, PT, PT, RZ, -R6, RZ ;  /* 0x80000006ff077210 */ /* 0x001fc80007ffe0ff */
[----:B------:R-:W-:-:S07]  /*18b0*/  VIADDMNMX R7, R7, UR40, RZ, !PT ;  /* 0x0000002807077c46 */ /* 0x000fce000f8001ff */
[----:B------:R-:W-:Y:S05]  /*18c0*/  @P0 BRA `(.L_x_18) ;  /* 0x0000000000e80947 */ /* 0x000fea0003800000 */
[----:B------:R-:W0:Y:S01]  /*18d0*/  S2R R20, SR_CgaCtaId ;  /* 0x0000000000147919 */ /* 0x000e220000008800 */
[----:B------:R-:W-:Y:S01]  /*18e0*/  MOV R9, 0x400 ;  /* 0x0000040000097802 */ /* 0x000fe20000000f00 */
[----:B------:R-:W1:Y:S03]  /*18f0*/  LDCU UR4, c[0x0][0x40c] ;  /* 0x00008180ff0477ac */ /* 0x000e660008000800 */
[----:B------:R-:W-:Y:S01]  /*1900*/  IADD3 R3, PT, PT, R9, 0x40, RZ ;  /* 0x0000004009037810 */ /* 0x000fe20007ffe0ff */
[----:B-1----:R-:W-:-:S03]  /*1910*/  UISETP.NE.AND UP0, UPT, UR4, URZ, UPT ;  /* 0x000000ff0400728c */ /* 0x002fc6000bf05270 */
[----:B0-----:R-:W-:Y:S01]  /*1920*/  LEA R4, R20, R3, 0x18 ;  /* 0x0000000314047211 */ /* 0x001fe200078ec0ff */
[----:B--2-4-:R-:W-:-:S03]  /*1930*/  HMUL2 R3, R27, R22 ;  /* 0x000000161b037232 */ /* 0x014fc60000000000 */
[----:B------:R-:W-:Y:S02]  /*1940*/  LEA R4, R63, R4, 0x2 ;  /* 0x000000043f047211 */ /* 0x000fe400078e10ff */
[--C-:B------:R-:W-:Y:S02]  /*1950*/  HADD2.F32 R13, -RZ, R3.reuse.H0_H0 ;  /* 0x20000003ff0d7230 */ /* 0x100fe40000004100 */
[----:B------:R-:W-:Y:S01]  /*1960*/  HADD2.F32 R10, -RZ, R3.H1_H1 ;  /* 0x30000003ff0a7230 */ /* 0x000fe20000004100 */
[----:B------:R0:W-:Y:S01]  /*1970*/  STS [R4], R27 ;  /* 0x0000001b04007388 */ /* 0x0001e20000000800 */
[----:B------:R-:W-:Y:S05]  /*1980*/  BRA.U UP0, `(.L_x_19) ;  /* 0x0000000100287547 */ /* 0x000fea000b800000 */
[----:B0-----:R-:W0:Y:S01]  /*1990*/  LDC.64 R4, c[0x0][0x3b8] ;  /* 0x0000ee00ff047b82 */ /* 0x001e220000000a00 */
[-C--:B------:R-:W-:Y:S01]  /*19a0*/  IMAD R24, R24, R6.reuse, R23 ;  /* 0x0000000618187224 */ /* 0x080fe200078e0217 */
[----:B------:R-:W-:Y:S01]  /*19b0*/  IADD3 R3, PT, PT, R9, 0x80, RZ ;  /* 0x0000008009037810 */ /* 0x000fe20007ffe0ff */
[----:B------:R-:W-:-:S03]  /*19c0*/  IMAD R19, R19, R6, UR38 ;  /* 0x0000002613137e24 */ /* 0x000fc6000f8e0206 */
[----:B------:R-:W-:Y:S01]  /*19d0*/  LEA R8, R20, R3, 0x18 ;  /* 0x0000000314087211 */ /* 0x000fe200078ec0ff */
[----:B------:R-:W-:-:S03]  /*19e0*/  IMAD R19, R19, 0x8, R24 ;  /* 0x0000000813137824 */ /* 0x000fc600078e0218 */
[----:B------:R-:W-:-:S05]  /*19f0*/  LEA R8, R63, R8, 0x2 ;  /* 0x000000083f087211 */ /* 0x000fca00078e10ff */
[----:B------:R1:W-:Y:S01]  /*1a00*/  STS [R8], R25 ;  /* 0x0000001908007388 */ /* 0x0003e20000000800 */
[----:B0-----:R-:W-:-:S05]  /*1a10*/  IMAD.WIDE R4, R19, 0x2, R4 ;  /* 0x0000000213047825 */ /* 0x001fca00078e0204 */
[----:B------:R1:W-:Y:S02]  /*1a20*/  STG.E desc[UR36][R4.64], R22 ;  /* 0x0000001604007986 */ /* 0x0003e4000c101924 */
.L_x_19:
[----:B------:R-:W-:Y:S01]  /*1a30*/  UMOV UR4, 0xffff ;  /* 0x0000ffff00047882 */ /* 0x000fe20000000000 */
[----:B------:R-:W-:Y:S02]  /*1a40*/  FADD.FTZ R13, R13, R10 ;  /* 0x0000000a0d0d7221 */ /* 0x000fe40000010000 */
[----:B------:R-:W-:Y:S05]  /*1a50*/  BRA.DIV UR4, `(.L_x_20) ;  /* 0x0000006604d87947 */ /* 0x000fea000b800000 */
[----:B-1----:R-:W-:Y:S01]  /*1a60*/  MOV R8, 0xffff ;  /* 0x0000ffff00087802 */ /* 0x002fe20000000f00 */
[----:B------:R-:W-:Y:S01]  /*1a70*/  IMAD.MOV.U32 R11, RZ, RZ, 0xffff ;  /* 0x0000ffffff0b7424 */ /* 0x000fe200078e00ff */
[----:B------:R-:W-:Y:S02]  /*1a80*/  MOV R10, 0xffff ;  /* 0x0000ffff000a7802 */ /* 0x000fe40000000f00 */
[----:B------:R-:W-:Y:S01]  /*1a90*/  MOV R12, 0xffff ;  /* 0x0000ffff000c7802 */ /* 0x000fe20000000f00 */
[----:B------:R-:W1:Y:S02]  /*1aa0*/  SHFL.BFLY PT, R14, R13, 0x8, 0x1f ;  /* 0x0d001f000d0e7f89 */ /* 0x000e6400000e0000 */
[----:B-1----:R-:W-:-:S05]  /*1ab0*/  FADD.FTZ R3, R13, R14 ;  /* 0x0000000e0d037221 */ /* 0x002fca0000010000 */
[----:B------:R-:W0:Y:S02]  /*1ac0*/  SHFL.BFLY PT, R14, R3, 0x4, 0x1f ;  /* 0x0c801f00030e7f89 */ /* 0x000e2400000e0000 */
[----:B0-----:R-:W-:-:S05]  /*1ad0*/  FADD.FTZ R4, R3, R14 ;  /* 0x0000000e03047221 */ /* 0x001fca0000010000 */
[----:B------:R-:W0:Y:S02]  /*1ae0*/  SHFL.BFLY PT, R14, R4, 0x2, 0x1f ;  /* 0x0c401f00040e7f89 */ /* 0x000e2400000e0000 */
[----:B0-----:R-:W-:-:S05]  /*1af0*/  FADD.FTZ R5, R4, R14 ;  /* 0x0000000e04057221 */ /* 0x001fca0000010000 */
[----:B------:R0:W1:Y:S02]  /*1b00*/  SHFL.BFLY PT, R14, R5, 0x1, 0x1f ;  /* 0x0c201f00050e7f89 */ /* 0x00006400000e0000 */
.L_x_111:
[----:B------:R-:W-:Y:S01]  /*1b10*/  ISETP.NE.AND P0, PT, R63, RZ, PT ;  /* 0x000000ff3f00720c */ /* 0x000fe20003f05270 */
[----:B-1----:R-:W-:-:S12]  /*1b20*/  FADD.FTZ R14, R5, R14 ;  /* 0x0000000e050e7221 */ /* 0x002fd80000010000 */
[----:B------:R-:W-:Y:S05]  /*1b30*/  @P0 BRA `(.L_x_18) ;  /* 0x00000000004c0947 */ /* 0x000fea0003800000 */
[----:B------:R-:W1:Y:S02]  /*1b40*/  LDCU.64 UR4, c[0x0][0x438] ;  /* 0x00008700ff0477ac */ /* 0x000e640008000a00 */
[----:B-1----:R-:W-:Y:S01]  /*1b50*/  ISETP.NE.U32.AND P0, PT, RZ, UR4, PT ;  /* 0x00000004ff007c0c */ /* 0x002fe2000bf05070 */
[----:B------:R-:W1:Y:S03]  /*1b60*/  LDCU UR4, c[0x0][0x410] ;  /* 0x00008200ff0477ac */ /* 0x000e660008000800 */
[----:B------:R-:W-:-:S13]  /*1b70*/  ISETP.NE.AND.EX P0, PT, RZ, UR5, PT, P0 ;  /* 0x00000005ff007c0c */ /* 0x000fda000bf05300 */
[----:B------:R-:W2:Y:S01]  /*1b80*/  @P0 LDC R8, c[0x0][0x440] ;  /* 0x00011000ff080b82 */ /* 0x000ea20000000800 */
[----:B-----5:R-:W-:-:S07]  /*1b90*/  @P0 IADD3 R0, PT, PT, -R16, UR41, RZ ;  /* 0x0000002910000c10 */ /* 0x020fce000fffe1ff */
[----:B0-----:R-:W0:Y:S01]  /*1ba0*/  @P0 LDC.64 R4, c[0x0][0x438] ;  /* 0x00010e00ff040b82 */ /* 0x001e220000000a00 */
[----:B--2---:R-:W-:-:S04]  /*1bb0*/  @P0 IMAD R3, R17, R8, R0 ;  /* 0x0000000811030224 */ /* 0x004fc800078e0200 */
[----:B------:R-:W-:-:S04]  /*1bc0*/  @P0 IMAD R3, R3, R8, R0 ;  /* 0x0000000803030224 */ /* 0x000fc800078e0200 */
[----:B0-----:R-:W-:-:S06]  /*1bd0*/  @P0 IMAD.WIDE R4, R3, 0x2, R4 ;  /* 0x0000000203040825 */ /* 0x001fcc00078e0204 */
[----:B------:R-:W2:Y:S01]  /*1be0*/  @P0 LDG.E.U16 R4, desc[UR36][R4.64] ;  /* 0x0000002404040981 */ /* 0x000ea2000c1e1500 */
[----:B------:R-:W-:Y:S01]  /*1bf0*/  IADD3 R9, PT, PT, R9, 0xc0, RZ ;  /* 0x000000c009097810 */ /* 0x000fe20007ffe0ff */
[----:B-1----:R-:W-:Y:S01]  /*1c00*/  FMUL.FTZ R0, R14, UR4 ;  /* 0x000000040e007c20 */ /* 0x002fe20008410000 */
[----:B------:R-:W-:Y:S02]  /*1c10*/  IADD3 R8, PT, PT, -R7, UR40, RZ ;  /* 0x0000002807087c10 */ /* 0x000fe4000fffe1ff */
[----:B------:R-:W-:-:S04]  /*1c20*/  LEA R9, R20, R9, 0x18 ;  /* 0x0000000914097211 */ /* 0x000fc800078ec0ff */
[----:B------:R-:W-:Y:S01]  /*1c30*/  LEA R9, R8, R9, 0x2 ;  /* 0x0000000908097211 */ /* 0x000fe200078e10ff */
[----:B--2---:R-:W-:-:S05]  /*1c40*/  @P0 HADD2.F32 R3, -RZ, R4.H0_H0 ;  /* 0x20000004ff030230 */ /* 0x004fca0000004100 */
[----:B------:R-:W-:-:S05]  /*1c50*/  @P0 FADD.FTZ R0, R0, R3 ;  /* 0x0000000300000221 */ /* 0x000fca0000010000 */
[----:B------:R1:W-:Y:S02]  /*1c60*/  STS [R9+-0x4], R0 ;  /* 0xfffffc0009007388 */ /* 0x0003e40000000800 */
.L_x_18:
[----:B------:R-:W-:Y:S05]  /*1c70*/  WARPSYNC.ALL ;  /* 0x0000000000007948 */ /* 0x000fea0003800000 */
[----:B------:R-:W3:Y:S01]  /*1c80*/  S2UR UR9, SR_CgaCtaId ;  /* 0x00000000000979c3 */ /* 0x000ee20000008800 */
[----:B------:R-:W0:Y:S01]  /*1c90*/  LDCU UR4, c[0x0][0x40c] ;  /* 0x00008180ff0477ac */ /* 0x000e220008000800 */
[----:B------:R-:W-:Y:S01]  /*1ca0*/  IADD3 R3, PT, PT, R44, 0x1f, -R7 ;  /* 0x0000001f2c037810 */ /* 0x000fe20007ffe807 */
[----:B------:R-:W-:Y:S01]  /*1cb0*/  BSSY.RECONVERGENT B0, `(.L_x_21) ;  /* 0x000012e000007945 */ /* 0x000fe20003800200 */
[----:B------:R-:W-:Y:S02]  /*1cc0*/  UMOV UR8, 0x400 ;  /* 0x0000040000087882 */ /* 0x000fe40000000000 */
[----:B------:R-:W-:Y:S01]  /*1cd0*/  SHF.R.S32.HI R4, RZ, 0x1f, R3 ;  /* 0x0000001fff047819 */ /* 0x000fe20000011403 */
[----:B------:R-:W1:Y:S03]  /*1ce0*/  LDCU UR11, c[0x0][0x40c] ;  /* 0x00008180ff0b77ac */ /* 0x000e660008000800 */
[----:B------:R-:W-:Y:S01]  /*1cf0*/  LEA.HI R4, R4, R3, RZ, 0x5 ;  /* 0x0000000304047211 */ /* 0x000fe200078f28ff */
[----:B------:R-:W1:Y:S03]  /*1d00*/  LDCU UR20, c[0x0][0x3f4] ;  /* 0x00007e80ff1477ac */ /* 0x000e660008000800 */
[----:B------:R-:W-:Y:S01]  /*1d10*/  LOP3.LUT R4, R4, 0xffffffe0, RZ, 0xc0, !PT ;  /* 0xffffffe004047812 */ /* 0x000fe200078ec0ff */
[----:B------:R-:W1:Y:S01]  /*1d20*/  LDCU UR14, c[0x0][0x3f8] ;  /* 0x00007f00ff0e77ac */ /* 0x000e620008000800 */
[----:B------:R-:W-:Y:S01]  /*1d30*/  BAR.SYNC.DEFER_BLOCKING 0x0 ;  /* 0x0000000000007b1d */ /* 0x000fe20000010000 */
[----:B0-----:R-:W-:-:S05]  /*1d40*/  ISETP.NE.AND P0, PT, RZ, UR4, PT ;  /* 0x00000004ff007c0c */ /* 0x001fca000bf05270 */
[----:B------:R-:W0:Y:S01]  /*1d50*/  LDCU UR4, c[0x0][0x3f0] ;  /* 0x00007e00ff0477ac */ /* 0x000e220008000800 */
[----:B---3--:R-:W-:Y:S01]  /*1d60*/  ULEA UR5, UR9, UR8, 0x18 ;  /* 0x0000000809057291 */ /* 0x008fe2000f8ec0ff */
[----:B------:R-:W3:Y:S01]  /*1d70*/  LDCU UR15, c[0x0][0x410] ;  /* 0x00008200ff0f77ac */ /* 0x000ee20008000800 */
[----:B------:R-:W2:Y:S01]  /*1d80*/  LDCU.64 UR12, c[0x0][0x3c8] ;  /* 0x00007900ff0c77ac */ /* 0x000ea20008000a00 */
[----:B------:R-:W2:Y:S06]  /*1d90*/  LDCU.64 UR16, c[0x0][0x3b8] ;  /* 0x00007700ff1077ac */ /* 0x000eac0008000a00 */
[----:B-1----:R-:W1:Y:S01]  /*1da0*/  @!P0 LDS.128 R8, [UR5+0x80] ;  /* 0x00008005ff088984 */ /* 0x002e620008000c00 */
[----:B0-----:R-:W-:Y:S01]  /*1db0*/  IMAD R19, R28, UR4, R17 ;  /* 0x000000041c137c24 */ /* 0x001fe2000f8e0211 */
[----:B------:R-:W0:Y:S02]  /*1dc0*/  LDCU.64 UR18, c[0x0][0x438] ;  /* 0x00008700ff1277ac */ /* 0x000e240008000a00 */
[----:B------:R-:W0:Y:S01]  /*1dd0*/  @!P0 LDS.128 R12, [UR5+0x90] ;  /* 0x00009005ff0c8984 */ /* 0x000e220008000c00 */
[----:B------:R-:W-:-:S03]  /*1de0*/  IMAD.SHL.U32 R19, R19, 0x20, RZ ;  /* 0x0000002013137824 */ /* 0x000fc600078e00ff */
[----:B--2---:R-:W2:Y:S04]  /*1df0*/  @!P0 LDS.128 R20, [UR5+0xa0] ;  /* 0x0000a005ff148984 */ /* 0x004ea80008000c00 */
[----:B----4-:R-:W4:Y:S01]  /*1e00*/  @!P0 LDS.128 R24, [UR5+0xb0] ;  /* 0x0000b005ff188984 */ /* 0x010f220008000c00 */
[----:B------:R-:W-:-:S13]  /*1e10*/  ISETP.GE.AND P0, PT, R63, R4, PT ;  /* 0x000000043f00720c */ /* 0x000fda0003f06270 */
[----:B---3--:R-:W-:Y:S05]  /*1e20*/  @P0 BRA `(.L_x_22) ;  /* 0x0000001000580947 */ /* 0x008fea0003800000 */
[----:B------:R-:W3:Y:S01]  /*1e30*/  LDS.128 R28, [UR5+0x40] ;  /* 0x00004005ff1c7984 */ /* 0x000ee20008000c00 */
[----:B------:R-:W1:Y:S01]  /*1e40*/  LDCU UR4, c[0x0][0x3f8] ;  /* 0x00007f00ff0477ac */ /* 0x000e620008000800 */
[----:B------:R-:W0:Y:S01]  /*1e50*/  LDC.64 R68, c[0x0][0x450] ;  /* 0x00011400ff447b82 */ /* 0x000e220000000a00 */
[----:B------:R-:W-:Y:S01]  /*1e60*/  IADD3 R7, PT, PT, R63, R7, RZ ;  /* 0x000000073f077210 */ /* 0x000fe20007ffe0ff */
[----:B------:R-:W0:Y:S01]  /*1e70*/  LDS.128 R32, [UR5+0x50] ;  /* 0x00005005ff207984 */ /* 0x000e220008000c00 */
[----:B------:R-:W2:Y:S02]  /*1e80*/  LDCU.64 UR6, c[0x0][0x420] ;  /* 0x00008400ff0677ac */ /* 0x000ea40008000a00 */
[----:B------:R-:W-:Y:S01]  /*1e90*/  IADD3 R64, PT, PT, R7, 0x1, RZ ;  /* 0x0000000107407810 */ /* 0x000fe20007ffe0ff */
[----:B------:R-:W0:Y:S01]  /*1ea0*/  LDS.128 R36, [UR5+0x60] ;  /* 0x00006005ff247984 */ /* 0x000e220008000c00 */
[----:B------:R-:W4:Y:S03]  /*1eb0*/  LDCU UR10, c[0x0][0x440] ;  /* 0x00008800ff0a77ac */ /* 0x000f260008000800 */
[----:B------:R-:W3:Y:S01]  /*1ec0*/  LDS.128 R40, [UR5+0x70] ;  /* 0x00007005ff287984 */ /* 0x000ee20008000c00 */
[----:B-1----:R-:W-:Y:S01]  /*1ed0*/  IMAD R3, R2, UR4, R17 ;  /* 0x0000000402037c24 */ /* 0x002fe2000f8e0211 */
[----:B------:R-:W-:Y:S01]  /*1ee0*/  UIADD3 UR4, UPT, UPT, UR8, 0xc0, URZ ;  /* 0x000000c008047890 */ /* 0x000fe2000fffe0ff */
[----:B--2---:R-:W-:-:S03]  /*1ef0*/  MOV R60, UR6 ;  /* 0x00000006003c7c02 */ /* 0x004fc60008000f00 */
[----:B------:R-:W-:Y:S01]  /*1f00*/  ULEA UR4, UR9, UR4, 0x18 ;  /* 0x0000000409047291 */ /* 0x000fe2000f8ec0ff */
[----:B------:R-:W-:Y:S01]  /*1f10*/  SHF.L.U32 R3, R3, 0x5, RZ ;  /* 0x0000000503037819 */ /* 0x000fe200000006ff */
[----:B------:R-:W-:Y:S01]  /*1f20*/  IMAD.U32 R61, RZ, RZ, UR7 ;  /* 0x00000007ff3d7e24 */ /* 0x000fe2000f8e00ff */
[----:B------:R-:W-:Y:S01]  /*1f30*/  ISETP.NE.U32.AND P0, PT, RZ, UR6, PT ;  /* 0x00000006ff007c0c */ /* 0x000fe2000bf05070 */
[----:B----4-:R-:W-:Y:S01]  /*1f40*/  IMAD R44, R17, UR10, R44 ;  /* 0x0000000a112c7c24 */ /* 0x010fe2000f8e022c */
[----:B------:R-:W-:Y:S01]  /*1f50*/  IADD3 R60, P1, P2, R60, UR39, R7 ;  /* 0x000000273c3c7c10 */ /* 0x000fe2000fa3e007 */
[----:B0-----:R-:W-:Y:S01]  /*1f60*/  IMAD.WIDE R68, R3, 0x2, R68 ;  /* 0x0000000203447825 */ /* 0x001fe200078e0244 */
[----:B------:R-:W-:Y:S02]  /*1f70*/  IABS R3, R6 ;  /* 0x0000000600037213 */ /* 0x000fe40000000000 */
[----:B------:R-:W-:Y:S01]  /*1f80*/  ISETP.NE.AND.EX P0, PT, RZ, UR7, PT, P0 ;  /* 0x00000007ff007c0c */ /* 0x000fe2000bf05300 */
[----:B------:R-:W-:Y:S01]  /*1f90*/  IMAD R62, R44, UR10, R7 ;  /* 0x0000000a2c3e7c24 */ /* 0x000fe2000f8e0207 */
[----:B------:R-:W-:-:S02]  /*1fa0*/  LEA R63, R63, UR4, 0x2 ;  /* 0x000000043f3f7c11 */ /* 0x000fc4000f8e10ff */
[----:B---3--:R-:W-:-:S09]  /*1fb0*/  IADD3.X R61, PT, PT, R61, UR42, RZ, P1, P2 ;  /* 0x0000002a3d3d7c10 */ /* 0x008fd20008fe44ff */
.L_x_31:
[----:B------:R-:W0:Y:S01]  /*1fc0*/  I2F.RP R58, R3 ;  /* 0x00000003003a7306 */ /* 0x000e220000209400 */
[----:B------:R-:W1:Y:S07]  /*1fd0*/  LDC R66, c[0x0][0x3f4] ;  /* 0x0000fd00ff427b82 */ /* 0x000e6e0000000800 */
[----:B0-----:R-:W0:Y:S02]  /*1fe0*/  MUFU.RCP R58, R58 ;  /* 0x0000003a003a7308 */ /* 0x001e240000001000 */
[----:B0-----:R-:W-:-:S06]  /*1ff0*/  IADD3 R59, PT, PT, R58, 0xffffffe, RZ ;  /* 0x0ffffffe3a3b7810 */ /* 0x001fcc0007ffe0ff */
[----:B------:R1:W0:Y:S02]  /*2000*/  F2I.FTZ.U32.TRUNC.NTZ R57, R59 ;  /* 0x0000003b00397305 */ /* 0x000224000021f000 */
[----:B-1----:R-:W-:Y:S02]  /*2010*/  IABS R59, R66 ;  /* 0x00000042003b7213 */ /* 0x002fe40000000000 */
[----:B0-----:R-:W-:-:S05]  /*2020*/  IADD3 R56, PT, PT, RZ, -R57, RZ ;  /* 0x80000039ff387210 */ /* 0x001fca0007ffe0ff */
[----:B------:R-:W-:Y:S02]  /*2030*/  IMAD R65, R56, R3, RZ ;  /* 0x0000000338417224 */ /* 0x000fe400078e02ff */
[----:B------:R-:W-:-:S04]  /*2040*/  IMAD.MOV.U32 R56, RZ, RZ, RZ ;  /* 0x000000ffff387224 */ /* 0x000fc800078e00ff */
[----:B------:R-:W-:Y:S01]  /*2050*/  IMAD.HI.U32 R57, R57, R65, R56 ;  /* 0x0000004139397227 */ /* 0x000fe200078e0038 */
[----:B------:R-:W-:-:S04]  /*2060*/  IADD3 R56, PT, PT, R64, -0x1, RZ ;  /* 0xffffffff40387810 */ /* 0x000fc80007ffe0ff */
[----:B------:R-:W-:-:S05]  /*2070*/  IABS R65, R56 ;  /* 0x0000003800417213 */ /* 0x000fca0000000000 */
[----:B------:R-:W-:-:S05]  /*2080*/  IMAD.HI.U32 R57, R57, R65, RZ ;  /* 0x0000004139397227 */ /* 0x000fca00078e00ff */
[----:B------:R-:W-:Y:S02]  /*2090*/  IADD3 R58, PT, PT, -R57, RZ, RZ ;  /* 0x000000ff393a7210 */ /* 0x000fe40007ffe1ff */
[----:B------:R-:W2:Y:S03]  /*20a0*/  @P0 LDG.E.U8 R57, desc[UR36][R60.64] ;  /* 0x000000243c390981 */ /* 0x000ea6000c1e1100 */
[----:B------:R-:W-:-:S05]  /*20b0*/  IMAD R65, R59, R58, R65 ;  /* 0x0000003a3b417224 */ /* 0x000fca00078e0241 */
[----:B------:R-:W-:Y:S02]  /*20c0*/  ISETP.GT.U32.AND P1, PT, R3, R65, PT ;  /* 0x000000410300720c */ /* 0x000fe40003f24070 */
[----:B------:R-:W-:-:S11]  /*20d0*/  ISETP.GE.AND P2, PT, R56, RZ, PT ;  /* 0x000000ff3800720c */ /* 0x000fd60003f46270 */
[----:B------:R-:W-:-:S04]  /*20e0*/  @!P1 IADD3 R65, PT, PT, R65, -R59, RZ ;  /* 0x8000003b41419210 */ /* 0x000fc80007ffe0ff */
[----:B------:R-:W-:Y:S02]  /*20f0*/  ISETP.GT.U32.AND P1, PT, R3, R65, PT ;  /* 0x000000410300720c */ /* 0x000fe40003f24070 */
[----:B------:R-:W-:Y:S01]  /*2100*/  ISETP.NE.AND P5, PT, R66, RZ, PT ;  /* 0x000000ff4200720c */ /* 0x000fe20003fa5270 */
[----:B------:R-:W-:Y:S10]  /*2110*/  BSSY.RECONVERGENT B1, `(.L_x_23) ;  /* 0x0000030000017945 */ /* 0x000ff40003800200 */
[----:B------:R-:W-:-:S05]  /*2120*/  @!P1 IMAD.IADD R65, R65, 0x1, -R59 ;  /* 0x0000000141419824 */ /* 0x000fca00078e0a3b */
[----:B------:R-:W-:Y:S02]  /*2130*/  @!P2 IADD3 R65, PT, PT, -R65, RZ, RZ ;  /* 0x000000ff4141a210 */ /* 0x000fe40007ffe1ff */
[----:B------:R-:W-:Y:S02]  /*2140*/  @!P5 LOP3.LUT R65, RZ, R66, RZ, 0x33, !PT ;  /* 0x00000042ff41d212 */ /* 0x000fe400078e33ff */
[----:B--2---:R-:W-:Y:S02]  /*2150*/  ISETP.NE.AND P3, PT, R57, RZ, P0 ;  /* 0x000000ff3900720c */ /* 0x004fe40000765270 */
[----:B------:R-:W-:-:S04]  /*2160*/  MOV R57, UR40 ;  /* 0x0000002800397c02 */ /* 0x000fc80008000f00 */
[----:B------:R-:W-:-:S04]  /*2170*/  IADD3 R57, PT, PT, R57, -0x1, RZ ;  /* 0xffffffff39397810 */ /* 0x000fc80007ffe0ff */
[CC--:B------:R-:W-:Y:S02]  /*2180*/  ISETP.GE.AND P4, PT, R56.reuse, R57.reuse, PT ;  /* 0x000000393800720c */ /* 0x0c0fe40003f86270 */
[----:B------:R-:W-:-:S11]  /*2190*/  ISETP.GE.AND P1, PT, R56, R57, PT ;  /* 0x000000393800720c */ /* 0x000fd60003f26270 */
[----:B-----5:R-:W-:Y:S05]  /*21a0*/  @P4 BRA `(.L_x_24) ;  /* 0x0000000000984947 */ /* 0x020fea0003800000 */
[----:B------:R-:W-:Y:S02]  /*21b0*/  USHF.R.S32.HI UR4, URZ, 0x1f, UR39 ;  /* 0x0000001fff047899 */ /* 0x000fe40008011427 */
[----:B------:R-:W-:-:S04]  /*21c0*/  IADD3 R44, P2, PT, R65, UR39, RZ ;  /* 0x00000027412c7c10 */ /* 0x000fc8000ff5e0ff */
[----:B------:R-:W-:Y:S02]  /*21d0*/  IADD3.X R45, PT, PT, RZ, UR4, RZ, P2, !PT ;  /* 0x00000004ff2d7c10 */ /* 0x000fe400097fe4ff */
[----:B------:R-:W-:-:S04]  /*21e0*/  LEA R46, P2, R44, UR12, 0x2 ;  /* 0x0000000c2c2e7c11 */ /* 0x000fc8000f8410ff */
[----:B------:R-:W-:-:S05]  /*21f0*/  LEA.HI.X R47, R44, UR13, R45, 0x2, P2 ;  /* 0x0000000d2c2f7c11 */ /* 0x000fca00090f142d */
[----:B------:R-:W2:Y:S01]  /*2200*/  LDG.E R46, desc[UR36][R46.64] ;  /* 0x000000242e2e7981 */ /* 0x000ea2000c1e1900 */
[----:B------:R-:W-:-:S04]  /*2210*/  IMAD R45, R66, UR14, RZ ;  /* 0x0000000e422d7c24 */ /* 0x000fc8000f8e02ff */
[----:B--2---:R-:W-:Y:S02]  /*2220*/  IMAD R44, R46, R45, RZ ;  /* 0x0000002d2e2c7224 */ /* 0x004fe400078e02ff */
[----:B------:R-:W-:Y:S02]  /*2230*/  IMAD R45, R19, R66, RZ ;  /* 0x00000042132d7224 */ /* 0x000fe400078e02ff */
[----:B------:R-:W-:-:S03]  /*2240*/  IMAD R44, R44, 0x4, R65 ;  /* 0x000000042c2c7824 */ /* 0x000fc600078e0241 */
[----:B------:R-:W-:Y:S02]  /*2250*/  SHF.R.S32.HI R57, RZ, 0x1f, R45 ;  /* 0x0000001fff397819 */ /* 0x000fe4000001142d */
[----:B------:R-:W-:-:S04]  /*2260*/  SHF.L.U32 R44, R44, 0x3, RZ ;  /* 0x000000032c2c7819 */ /* 0x000fc800000006ff */
[----:B------:R-:W-:-:S04]  /*2270*/  IADD3 R45, P2, PT, R44, R45, RZ ;  /* 0x0000002d2c2d7210 */ /* 0x000fc80007f5e0ff */
[----:B------:R-:W-:Y:S02]  /*2280*/  LEA.HI.X.SX32 R56, R44, R57, 0x1, P2 ;  /* 0x000000392c387211 */ /* 0x000fe400010f0eff */
[----:B------:R-:W-:-:S04]  /*2290*/  LEA R44, P2, R45, UR16, 0x1 ;  /* 0x000000102d2c7c11 */ /* 0x000fc8000f8408ff */
[----:B------:R-:W-:-:S06]  /*22a0*/  LEA.HI.X R45, R45, UR17, R56, 0x1, P2 ;  /* 0x000000112d2d7c11 */ /* 0x000fcc00090f0c38 */
[----:B------:R-:W5:Y:S01]  /*22b0*/  LDG.E.128 R44, desc[UR36][R44.64] ;  /* 0x000000242c2c7981 */ /* 0x000f62000c1e1d00 */
[----:B------:R-:W-:-:S09]  /*22c0*/  UISETP.NE.AND UP0, UPT, UR11, URZ, UPT ;  /* 0x000000ff0b00728c */ /* 0x000fd2000bf05270 */
[----:B------:R-:W-:Y:S05]  /*22d0*/  BRA.U UP0, `(.L_x_24) ;  /* 0x00000001004c7547 */ /* 0x000fea000b800000 */
[----:B------:R-:W-:-:S13]  /*22e0*/  ISETP.NE.AND P6, PT, R18, RZ, PT ;  /* 0x000000ff1200720c */ /* 0x000fda0003fc5270 */
[----:B------:R-:W2:Y:S01]  /*22f0*/  @P6 LDG.E.128 R56, desc[UR36][R68.64] ;  /* 0x0000002444386981 */ /* 0x000ea2000c1e1d00 */
[----:B-----5:R-:W-:Y:S02]  /*2300*/  HFMA2 R44, R44, 1, 1, R8 ;  /* 0x3c003c002c2c7831 */ /* 0x020fe40000000008 */
[----:B------:R-:W-:Y:S02]  /*2310*/  HADD2 R45, R45, R9 ;  /* 0x000000092d2d7230 */ /* 0x000fe40000000000 */
[----:B------:R-:W-:Y:S02]  /*2320*/  HFMA2 R46, R46, 1, 1, R10 ;  /* 0x3c003c002e2e7831 */ /* 0x000fe4000000000a */
[----:B------:R-:W-:Y:S02]  /*2330*/  HADD2 R47, R47, R11 ;  /* 0x0000000b2f2f7230 */ /* 0x000fe40000000000 */
[----:B--2---:R-:W-:Y:S02]  /*2340*/  @P6 HMUL2 R44, R44, R56 ;  /* 0x000000382c2c6232 */ /* 0x004fe40000000000 */
[----:B------:R-:W-:Y:S01]  /*2350*/  @P6 HFMA2 R45, R45, R57, -RZ ;  /* 0x000000392d2d6231 */ /* 0x000fe200001000ff */
[----:B------:R-:W0:Y:S01]  /*2360*/  S2R R56, SR_CTAID.Y ;  /* 0x0000000000387919 */ /* 0x000e220000002600 */
[----:B------:R-:W-:-:S02]  /*2370*/  @P6 HMUL2 R46, R46, R58 ;  /* 0x0000003a2e2e6232 */ /* 0x000fc40000000000 */
[----:B------:R-:W-:Y:S02]  /*2380*/  @P6 HFMA2 R47, R47, R59, -RZ ;  /* 0x0000003b2f2f6231 */ /* 0x000fe400001000ff */
[----:B0-----:R-:W-:-:S04]  /*2390*/  IMAD R57, R56, UR14, R17 ;  /* 0x0000000e38397c24 */ /* 0x001fc8000f8e0211 */
[----:B------:R-:W-:-:S05]  /*23a0*/  IMAD R56, R57, R66, RZ ;  /* 0x0000004239387224 */ /* 0x000fca00078e02ff */
[----:B------:R-:W-:-:S04]  /*23b0*/  SHF.L.U32 R56, R56, 0x5, RZ ;  /* 0x0000000538387819 */ /* 0x000fc800000006ff */
[----:B------:R-:W-:-:S04]  /*23c0*/  LEA R57, P2, R65, R56, 0x3 ;  /* 0x0000003841397211 */ /* 0x000fc800078418ff */
[----:B------:R-:W-:Y:S02]  /*23d0*/  LEA.HI.X.SX32 R58, R56, RZ, 0x1, P2 ;  /* 0x000000ff383a7211 */ /* 0x000fe400010f0eff */
[----:B------:R-:W-:-:S04]  /*23e0*/  LEA R56, P2, R57, UR16, 0x1 ;  /* 0x0000001039387c11 */ /* 0x000fc8000f8408ff */
[----:B------:R-:W-:-:S05]  /*23f0*/  LEA.HI.X R57, R57, UR17, R58, 0x1, P2 ;  /* 0x0000001139397c11 */ /* 0x000fca00090f0c3a */
[----:B------:R0:W-:Y:S04]  /*2400*/  STG.E.128 desc[UR36][R56.64], R44 ;  /* 0x0000002c38007986 */ /* 0x0001e8000c101d24 */
.L_x_24:
[----:B------:R-:W-:Y:S05]  /*2410*/  BSYNC.RECONVERGENT B1 ;  /* 0x0000000000017941 */ /* 0x000fea0003800200 */
.L_x_23:
[----:B------:R-:W-:Y:S04]  /*2420*/  BSSY.RECONVERGENT B1, `(.L_x_25) ;  /* 0x0000071000017945 */ /* 0x000fe80003800200 */
[----:B------:R-:W-:Y:S05]  /*2430*/  @P1 BRA `(.L_x_26) ;  /* 0x0000000400bc1947 */ /* 0x000fea0003800000 */
[----:B------:R-:W-:Y:S02]  /*2440*/  USHF.R.S32.HI UR4, URZ, 0x1f, UR39 ;  /* 0x0000001fff047899 */ /* 0x000fe40008011427 */
[----:B------:R-:W-:Y:S02]  /*2450*/  IADD3 R4, P2, PT, R65, UR39, RZ ;  /* 0x0000002741047c10 */ /* 0x000fe4000ff5e0ff */
[----:B------:R-:W-:Y:S02]  /*2460*/  ISETP.NE.AND P5, PT, R18, RZ, PT ;  /* 0x000000ff1200720c */ /* 0x000fe40003fa5270 */
[----:B------:R-:W-:Y:S02]  /*2470*/  IADD3.X R5, PT, PT, RZ, UR4, RZ, P2, !PT ;  /* 0x00000004ff057c10 */ /* 0x000fe400097fe4ff */
[----:B------:R-:W-:-:S04]  /*2480*/  LEA R52, P2, R4, UR12, 0x2 ;  /* 0x0000000c04347c11 */ /* 0x000fc8000f8410ff */
[----:B------:R-:W-:-:S05]  /*2490*/  LEA.HI.X R53, R4, UR13, R5, 0x2, P2 ;  /* 0x0000000d04357c11 */ /* 0x000fca00090f1405 */
[----:B------:R-:W2:Y:S01]  /*24a0*/  LDG.E R6, desc[UR36][R52.64] ;  /* 0x0000002434067981 */ /* 0x000ea2000c1e1900 */
[-C--:B0-----:R-:W-:Y:S01]  /*24b0*/  IADD3 R57, PT, PT, R65, R66.reuse, RZ ;  /* 0x0000004241397210 */ /* 0x081fe20007ffe0ff */
[----:B------:R-:W-:Y:S01]  /*24c0*/  IMAD R5, R66, UR14, RZ ;  /* 0x0000000e42057c24 */ /* 0x000fe2000f8e02ff */
[----:B------:R-:W-:Y:S01]  /*24d0*/  UISETP.NE.AND UP0, UPT, UR11, URZ, UPT ;  /* 0x000000ff0b00728c */ /* 0x000fe2000bf05270 */
[----:B------:R-:W-:Y:S02]  /*24e0*/  IMAD R4, R19, R66, RZ ;  /* 0x0000004213047224 */ /* 0x000fe400078e02ff */
[----:B------:R-:W-:-:S03]  /*24f0*/  IMAD.SHL.U32 R54, R57, 0x8, RZ ;  /* 0x0000000839367824 */ /* 0x000fc600078e00ff */
[----:B------:R-:W-:Y:S01]  /*2500*/  SHF.R.S32.HI R48, RZ, 0x1f, R4 ;  /* 0x0000001fff307819 */ /* 0x000fe20000011404 */
[----:B--2---:R-:W-:-:S05]  /*2510*/  IMAD R5, R5, R6, RZ ;  /* 0x0000000605057224 */ /* 0x004fca00078e02ff */
[----:B------:R-:W-:-:S04]  /*2520*/  LEA R5, R5, R54, 0x5 ;  /* 0x0000003605057211 */ /* 0x000fc800078e28ff */
[----:B------:R-:W-:-:S04]  /*2530*/  IADD3 R4, P2, PT, R4, R5, RZ ;  /* 0x0000000504047210 */ /* 0x000fc80007f5e0ff */
[----:B------:R-:W-:Y:S02]  /*2540*/  LEA.HI.X.SX32 R5, R5, R48, 0x1, P2 ;  /* 0x0000003005057211 */ /* 0x000fe400010f0eff */
[----:B------:R-:W-:-:S04]  /*2550*/  LEA R48, P2, R4, UR16, 0x1 ;  /* 0x0000001004307c11 */ /* 0x000fc8000f8408ff */
[----:B------:R-:W-:-:S06]  /*2560*/  LEA.HI.X R49, R4, UR17, R5, 0x1, P2 ;  /* 0x0000001104317c11 */ /* 0x000fcc00090f0c05 */
[----:B------:R-:W5:Y:S01]  /*2570*/  LDG.E.128 R48, desc[UR36][R48.64] ;  /* 0x0000002430307981 */ /* 0x000f62000c1e1d00 */
[----:B------:R-:W-:Y:S05]  /*2580*/  BRA.U UP0, `(.L_x_27) ;  /* 0x0000000100507547 */ /* 0x000fea000b800000 */
[----:B------:R-:W2:Y:S01]  /*2590*/  @P5 LDG.E.128 R4, desc[UR36][R68.64+0x10] ;  /* 0x0000102444045981 */ /* 0x000ea2000c1e1d00 */
[----:B-----5:R-:W-:Y:S02]  /*25a0*/  HADD2 R48, R48, R12 ;  /* 0x0000000c30307230 */ /* 0x020fe40000000000 */
[----:B------:R-:W-:Y:S02]  /*25b0*/  HFMA2 R49, R49, 1, 1, R13 ;  /* 0x3c003c0031317831 */ /* 0x000fe4000000000d */
[----:B------:R-:W-:Y:S01]  /*25c0*/  HADD2 R50, R50, R14 ;  /* 0x0000000e32327230 */ /* 0x000fe20000000000 */
[----:B------:R-:W0:Y:S01]  /*25d0*/  S2R R56, SR_CTAID.Y ;  /* 0x0000000000387919 */ /* 0x000e220000002600 */
[----:B------:R-:W-:Y:S02]  /*25e0*/  HADD2 R51, R51, R15 ;  /* 0x0000000f33337230 */ /* 0x000fe40000000000 */
[----:B0-----:R-:W-:-:S04]  /*25f0*/  IMAD R55, R56, UR14, R17 ;  /* 0x0000000e38377c24 */ /* 0x001fc8000f8e0211 */
[----:B------:R-:W-:-:S05]  /*2600*/  IMAD R55, R55, R66, RZ ;  /* 0x0000004237377224 */ /* 0x000fca00078e02ff */
[----:B------:R-:W-:Y:S02]  /*2610*/  SHF.L.U32 R56, R55, 0x5, RZ ;  /* 0x0000000537387819 */ /* 0x000fe400000006ff */
[----:B------:R-:W-:Y:S02]  /*2620*/  SHF.R.S32.HI R55, RZ, 0x1f, R54 ;  /* 0x0000001fff377819 */ /* 0x000fe40000011436 */
[----:B------:R-:W-:-:S04]  /*2630*/  IADD3 R54, P2, PT, R56, R54, RZ ;  /* 0x0000003638367210 */ /* 0x000fc80007f5e0ff */
[----:B------:R-:W-:Y:S01]  /*2640*/  LEA.HI.X.SX32 R55, R56, R55, 0x1, P2 ;  /* 0x0000003738377211 */ /* 0x000fe200010f0eff */
[----:B--2---:R-:W-:Y:S01]  /*2650*/  @P5 HMUL2 R48, R48, R4 ;  /* 0x0000000430305232 */ /* 0x004fe20000000000 */
[C---:B------:R-:W-:Y:S01]  /*2660*/  LEA R4, P2, R54.reuse, UR16, 0x1 ;  /* 0x0000001036047c11 */ /* 0x040fe2000f8408ff */
[----:B------:R-:W-:Y:S02]  /*2670*/  @P5 HFMA2 R49, R49, R5, -RZ ;  /* 0x0000000531315231 */ /* 0x000fe400001000ff */
[----:B------:R-:W-:Y:S02]  /*2680*/  @P5 HMUL2 R50, R50, R6 ;  /* 0x0000000632325232 */ /* 0x000fe40000000000 */
[----:B------:R-:W-:Y:S01]  /*2690*/  @P5 HFMA2 R51, R51, R7, -RZ ;  /* 0x0000000733335231 */ /* 0x000fe200001000ff */
[----:B------:R-:W-:-:S05]  /*26a0*/  LEA.HI.X R5, R54, UR17, R55, 0x1, P2 ;  /* 0x0000001136057c11 */ /* 0x000fca00090f0c37 */
[----:B------:R0:W-:Y:S04]  /*26b0*/  STG.E.128 desc[UR36][R4.64], R48 ;  /* 0x0000003004007986 */ /* 0x0001e8000c101d24 */
[----:B------:R0:W5:Y:S02]  /*26c0*/  LDG.E R6, desc[UR36][R52.64] ;  /* 0x0000002434067981 */ /* 0x000164000c1e1900 */
.L_x_27:
[C---:B------:R-:W-:Y:S01]  /*26d0*/  LEA R56, R66.reuse, R65, 0x1 ;  /* 0x0000004142387211 */ /* 0x040fe200078e08ff */
[----:B0-----:R-:W-:Y:S02]  /*26e0*/  IMAD R5, R66, UR14, RZ ;  /* 0x0000000e42057c24 */ /* 0x001fe4000f8e02ff */
[----:B------:R-:W-:Y:S01]  /*26f0*/  IMAD R4, R19, R66, RZ ;  /* 0x0000004213047224 */ /* 0x000fe200078e02ff */
[----:B------:R-:W-:Y:S01]  /*2700*/  SHF.L.U32 R56, R56, 0x3, RZ ;  /* 0x0000000338387819 */ /* 0x000fe200000006ff */
[----:B-----5:R-:W-:-:S03]  /*2710*/  IMAD R5, R5, R6, RZ ;  /* 0x0000000605057224 */ /* 0x020fc600078e02ff */
[----:B------:R-:W-:Y:S01]  /*2720*/  SHF.R.S32.HI R6, RZ, 0x1f, R4 ;  /* 0x0000001fff067819 */ /* 0x000fe20000011404 */
[----:B------:R-:W-:-:S05]  /*2730*/  IMAD R5, R5, 0x20, R56 ;  /* 0x0000002005057824 */ /* 0x000fca00078e0238 */
[----:B------:R-:W-:-:S04]  /*2740*/  IADD3 R4, P2, PT, R4, R5, RZ ;  /* 0x0000000504047210 */ /* 0x000fc80007f5e0ff */
[----:B------:R-:W-:Y:S02]  /*2750*/  LEA.HI.X.SX32 R5, R5, R6, 0x1, P2 ;  /* 0x0000000605057211 */ /* 0x000fe400010f0eff */
[C---:B------:R-:W-:Y:S02]  /*2760*/  LEA R52, P4, R4.reuse, UR16, 0x1 ;  /* 0x0000001004347c11 */ /* 0x040fe4000f8808ff */
[----:B------:R-:W-:Y:S02]  /*2770*/  IADD3 R65, P2, PT, R65, UR39, RZ ;  /* 0x0000002741417c10 */ /* 0x000fe4000ff5e0ff */
[----:B------:R-:W-:-:S06]  /*2780*/  LEA.HI.X R53, R4, UR17, R5, 0x1, P4 ;  /* 0x0000001104357c11 */ /* 0x000fcc000a0f0c05 */
[----:B------:R-:W5:Y:S01]  /*2790*/  LDG.E.128 R52, desc[UR36][R52.64] ;  /* 0x0000002434347981 */ /* 0x000f62000c1e1d00 */
[----:B------:R-:W-:Y:S05]  /*27a0*/  BRA.U UP0, `(.L_x_28) ;  /* 0x00000001004c7547 */ /* 0x000fea000b800000 */
[----:B------:R-:W2:Y:S01]  /*27b0*/  @P5 LDG.E.128 R4, desc[UR36][R68.64+0x20] ;  /* 0x0000202444045981 */ /* 0x000ea2000c1e1d00 */
[----:B-----5:R-:W-:Y:S02]  /*27c0*/  HADD2 R52, R52, R20 ;  /* 0x0000001434347230 */ /* 0x020fe40000000000 */
[----:B------:R-:W-:Y:S02]  /*27d0*/  HFMA2 R53, R53, 1, 1, R21 ;  /* 0x3c003c0035357831 */ /* 0x000fe40000000015 */
[----:B------:R-:W-:Y:S02]  /*27e0*/  HADD2 R54, R54, R22 ;  /* 0x0000001636367230 */ /* 0x000fe40000000000 */
[----:B------:R-:W-:Y:S02]  /*27f0*/  HADD2 R55, R55, R23 ;  /* 0x0000001737377230 */ /* 0x000fe40000000000 */
[----:B--2---:R-:W-:Y:S02]  /*2800*/  @P5 HMUL2 R52, R52, R4 ;  /* 0x0000000434345232 */ /* 0x004fe40000000000 */
[----:B------:R-:W-:Y:S01]  /*2810*/  @P5 HFMA2 R54, R54, R6, -RZ ;  /* 0x0000000636365231 */ /* 0x000fe200001000ff */
[----:B------:R-:W0:Y:S01]  /*2820*/  S2R R4, SR_CTAID.Y ;  /* 0x0000000000047919 */ /* 0x000e220000002600 */
[----:B------:R-:W-:-:S02]  /*2830*/  @P5 HMUL2 R53, R53, R5 ;  /* 0x0000000535355232 */ /* 0x000fc40000000000 */
[----:B------:R-:W-:Y:S02]  /*2840*/  @P5 HMUL2 R55, R55, R7 ;  /* 0x0000000737375232 */ /* 0x000fe40000000000 */
[----:B0-----:R-:W-:Y:S01]  /*2850*/  IMAD R59, R4, UR14, R17 ;  /* 0x0000000e043b7c24 */ /* 0x001fe2000f8e0211 */
[----:B------:R-:W-:-:S03]  /*2860*/  SHF.R.S32.HI R4, RZ, 0x1f, R56 ;  /* 0x0000001fff047819 */ /* 0x000fc60000011438 */
[----:B------:R-:W-:-:S05]  /*2870*/  IMAD R59, R59, R66, RZ ;  /* 0x000000423b3b7224 */ /* 0x000fca00078e02ff */
[----:B------:R-:W-:-:S04]  /*2880*/  SHF.L.U32 R59, R59, 0x5, RZ ;  /* 0x000000053b3b7819 */ /* 0x000fc800000006ff */
[----:B------:R-:W-:-:S04]  /*2890*/  IADD3 R56, P4, PT, R59, R56, RZ ;  /* 0x000000383b387210 */ /* 0x000fc80007f9e0ff */
[----:B------:R-:W-:Y:S02]  /*28a0*/  LEA.HI.X.SX32 R5, R59, R4, 0x1, P4 ;  /* 0x000000043b057211 */ /* 0x000fe400020f0eff */
[----:B------:R-:W-:-:S04]  /*28b0*/  LEA R4, P4, R56, UR16, 0x1 ;  /* 0x0000001038047c11 */ /* 0x000fc8000f8808ff */
[----:B------:R-:W-:-:S05]  /*28c0*/  LEA.HI.X R5, R56, UR17, R5, 0x1, P4 ;  /* 0x0000001138057c11 */ /* 0x000fca000a0f0c05 */
[----:B------:R0:W-:Y:S04]  /*28d0*/  STG.E.128 desc[UR36][R4.64], R52 ;  /* 0x0000003404007986 */ /* 0x0001e8000c101d24 */
.L_x_28:
[----:B------:R-:W-:Y:S02]  /*28e0*/  IADD3.X R6, PT, PT, RZ, UR4, RZ, P2, !PT ;  /* 0x00000004ff067c10 */ /* 0x000fe400097fe4ff */
[----:B0-----:R-:W-:-:S04]  /*28f0*/  LEA R4, P2, R65, UR12, 0x2 ;  /* 0x0000000c41047c11 */ /* 0x001fc8000f8410ff */
[----:B------:R-:W-:-:S05]  /*2900*/  LEA.HI.X R5, R65, UR13, R6, 0x2, P2 ;  /* 0x0000000d41057c11 */ /* 0x000fca00090f1406 */
[----:B------:R-:W2:Y:S01]  /*2910*/  LDG.E R4, desc[UR36][R4.64] ;  /* 0x0000002404047981 */ /* 0x000ea2000c1e1900 */
[C---:B------:R-:W-:Y:S01]  /*2920*/  LEA R65, R66.reuse, R57, 0x1 ;  /* 0x0000003942417211 */ /* 0x040fe200078e08ff */
[----:B------:R-:W-:Y:S02]  /*2930*/  IMAD R7, R66, UR14, RZ ;  /* 0x0000000e42077c24 */ /* 0x000fe4000f8e02ff */
[----:B------:R-:W-:Y:S01]  /*2940*/  IMAD R57, R19, R66, RZ ;  /* 0x0000004213397224 */ /* 0x000fe200078e02ff */
[----:B------:R-:W-:Y:S01]  /*2950*/  SHF.L.U32 R65, R65, 0x3, RZ ;  /* 0x0000000341417819 */ /* 0x000fe200000006ff */
[----:B--2---:R-:W-:-:S04]  /*2960*/  IMAD R6, R7, R4, RZ ;  /* 0x0000000407067224 */ /* 0x004fc800078e02ff */
[----:B------:R-:W-:-:S05]  /*2970*/  IMAD R6, R6, 0x20, R65 ;  /* 0x0000002006067824 */ /* 0x000fca00078e0241 */
[----:B------:R-:W-:Y:S02]  /*2980*/  SHF.R.S32.HI R7, RZ, 0x1f, R6 ;  /* 0x0000001fff077819 */ /* 0x000fe40000011406 */
[----:B------:R-:W-:-:S04]  /*2990*/  IADD3 R56, P2, PT, R57, R6, RZ ;  /* 0x0000000639387210 */ /* 0x000fc80007f5e0ff */
[----:B------:R-:W-:Y:S02]  /*29a0*/  LEA.HI.X.SX32 R7, R57, R7, 0x1, P2 ;  /* 0x0000000739077211 */ /* 0x000fe400010f0eff */
[----:B------:R-:W-:-:S04]  /*29b0*/  LEA R6, P2, R56, UR16, 0x1 ;  /* 0x0000001038067c11 */ /* 0x000fc8000f8408ff */
[----:B------:R-:W-:-:S06]  /*29c0*/  LEA.HI.X R7, R56, UR17, R7, 0x1, P2 ;  /* 0x0000001138077c11 */ /* 0x000fcc00090f0c07 */
[----:B------:R-:W5:Y:S01]  /*29d0*/  LDG.E.128 R4, desc[UR36][R6.64] ;  /* 0x0000002406047981 */ /* 0x000f62000c1e1d00 */
[----:B------:R-:W-:-:S09]  /*29e0*/  UISETP.NE.AND UP0, UPT, UR11, URZ, UPT ;  /* 0x000000ff0b00728c */ /* 0x000fd2000bf05270 */
[----:B------:R-:W-:Y:S05]  /*29f0*/  BRA.U UP0, `(.L_x_26) ;  /* 0x00000001004c7547 */ /* 0x000fea000b800000 */
        /* <DEDUP_REMOVED lines=19> */
.L_x_26:
[----:B------:R-:W-:Y:S05]  /*2b30*/  BSYNC.RECONVERGENT B1 ;  /* 0x0000000000017941 */ /* 0x000fea0003800200 */
.L_x_25:
[----:B------:R-:W-:Y:S04]  /*2b40*/  BSSY.RECONVERGENT B1, `(.L_x_29) ;  /* 0x0000032000017945 */ /* 0x000fe80003800200 */
[----:B------:R-:W-:Y:S05]  /*2b50*/  @P1 BRA `(.L_x_30) ;  /* 0x0000000000c01947 */ /* 0x000fea0003800000 */
[----:B01----:R-:W0:Y:S01]  /*2b60*/  LDC.64 R56, c[0x0][0x448] ;  /* 0x00011200ff387b82 */ /* 0x003e220000000a00 */
[----:B------:R-:W-:-:S04]  /*2b70*/  ISETP.NE.U32.AND P2, PT, RZ, UR18, PT ;  /* 0x00000012ff007c0c */ /* 0x000fc8000bf45070 */
[----:B------:R-:W-:Y:S02]  /*2b80*/  ISETP.NE.AND.EX P2, PT, RZ, UR19, PT, P2 ;  /* 0x00000013ff007c0c */ /* 0x000fe4000bf45320 */
[----:B0-----:R-:W-:-:S04]  /*2b90*/  ISETP.NE.U32.AND P1, PT, R56, RZ, PT ;  /* 0x000000ff3800720c */ /* 0x001fc80003f25070 */
[----:B------:R-:W-:-:S13]  /*2ba0*/  ISETP.NE.AND.EX P1, PT, R57, RZ, PT, P1 ;  /* 0x000000ff3900720c */ /* 0x000fda0003f25310 */
[----:B------:R-:W0:Y:S08]  /*2bb0*/  @P1 LDC R56, c[0x0][0x408] ;  /* 0x00010200ff381b82 */ /* 0x000e300000000800 */
[----:B------:R-:W0:Y:S02]  /*2bc0*/  @P1 LDC R57, c[0x0][0x430] ;  /* 0x00010c00ff391b82 */ /* 0x000e240000000800 */
[----:B0-----:R-:W-:-:S02]  /*2bd0*/  @P1 IADD3 R56, PT, PT, R56, R57, RZ ;  /* 0x0000003938381210 */ /* 0x001fc40007ffe0ff */
[----:B------:R-:W-:-:S04]  /*2be0*/  IADD3 R57, PT, PT, R64, -0x1, RZ ;  /* 0xffffffff40397810 */ /* 0x000fc80007ffe0ff */
[----:B------:R-:W-:Y:S01]  /*2bf0*/  @P1 ISETP.GE.AND P4, PT, R57, R56, PT ;  /* 0x000000383900120c */ /* 0x000fe20003f86270 */
[----:B-----5:R-:W-:Y:S02]  /*2c00*/  HMUL2 R56, R28, R44 ;  /* 0x0000002c1c387232 */ /* 0x020fe40000000000 */
[----:B------:R-:W-:Y:S02]  /*2c10*/  HFMA2 R57, R29, R45, -RZ ;  /* 0x0000002d1d397231 */ /* 0x000fe400001000ff */
[----:B------:R-:W-:Y:S02]  /*2c20*/  HFMA2 R58, R32, R48, R56 ;  /* 0x00000030203a7231 */ /* 0x000fe40000000038 */
[----:B------:R-:W-:Y:S02]  /*2c30*/  HFMA2 R57, R33, R49, R57 ;  /* 0x0000003121397231 */ /* 0x000fe40000000039 */
[----:B------:R-:W-:Y:S02]  /*2c40*/  HMUL2 R56, R30, R46 ;  /* 0x0000002e1e387232 */ /* 0x000fe40000000000 */
[----:B------:R-:W-:-:S02]  /*2c50*/  HFMA2 R58, R36, R52, R58 ;  /* 0x00000034243a7231 */ /* 0x000fc4000000003a */
[----:B------:R-:W-:Y:S02]  /*2c60*/  HFMA2 R57, R37, R53, R57 ;  /* 0x0000003525397231 */ /* 0x000fe40000000039 */
[----:B------:R-:W-:Y:S02]  /*2c70*/  HFMA2 R56, R34, R50, R56 ;  /* 0x0000003222387231 */ /* 0x000fe40000000038 */
[----:B------:R-:W-:Y:S02]  /*2c80*/  HFMA2 R58, R40, R4, R58 ;  /* 0x00000004283a7231 */ /* 0x000fe4000000003a */
[----:B------:R-:W-:Y:S02]  /*2c90*/  HFMA2 R57, R41, R5, R57 ;  /* 0x0000000529397231 */ /* 0x000fe40000000039 */
[----:B------:R-:W-:Y:S02]  /*2ca0*/  HFMA2 R56, R38, R54, R56 ;  /* 0x0000003626387231 */ /* 0x000fe40000000038 */
[----:B------:R-:W-:-:S02]  /*2cb0*/  HADD2 R57, R58, R57 ;  /* 0x000000393a397230 */ /* 0x000fc40000000000 */
[----:B------:R-:W-:Y:S02]  /*2cc0*/  HFMA2 R56, R42, R6, R56 ;  /* 0x000000062a387231 */ /* 0x000fe40000000038 */
[----:B------:R-:W-:Y:S02]  /*2cd0*/  HMUL2 R58, R31, R47 ;  /* 0x0000002f1f3a7232 */ /* 0x000fe40000000000 */
[----:B------:R-:W-:Y:S02]  /*2ce0*/  HADD2 R59, R57, R56 ;  /* 0x00000038393b7230 */ /* 0x000fe40000000000 */
[----:B------:R-:W0:Y:S01]  /*2cf0*/  @P2 LDC.64 R56, c[0x0][0x438] ;  /* 0x00010e00ff382b82 */ /* 0x000e220000000a00 */
[----:B------:R-:W-:-:S04]  /*2d00*/  HFMA2 R58, R35, R51, R58 ;  /* 0x00000033233a7231 */ /* 0x000fc8000000003a */
[----:B------:R-:W-:-:S04]  /*2d10*/  HFMA2 R58, R39, R55, R58 ;  /* 0x00000037273a7231 */ /* 0x000fc8000000003a */
[----:B------:R-:W-:-:S04]  /*2d20*/  HFMA2 R58, R43, R7, R58 ;  /* 0x000000072b3a7231 */ /* 0x000fc8000000003a */
[----:B------:R-:W-:Y:S02]  /*2d30*/  HADD2 R65, R59, R58 ;  /* 0x0000003a3b417230 */ /* 0x000fe40000000000 */
[----:B0-----:R-:W-:-:S04]  /*2d40*/  @P2 IMAD.WIDE R58, R62, 0x2, R56 ;  /* 0x000000023e3a2825 */ /* 0x001fc800078e0238 */
[--C-:B------:R-:W-:Y:S02]  /*2d50*/  HADD2.F32 R56, -RZ, R65.reuse.H0_H0 ;  /* 0x20000041ff387230 */ /* 0x100fe40000004100 */
[----:B------:R-:W-:Y:S01]  /*2d60*/  HADD2.F32 R65, -RZ, R65.H1_H1 ;  /* 0x30000041ff417230 */ /* 0x000fe20000004100 */
[----:B------:R-:W2:Y:S04]  /*2d70*/  @P2 LDG.E.U16 R58, desc[UR36][R58.64] ;  /* 0x000000243a3a2981 */ /* 0x000ea8000c1e1500 */
[----:B------:R-:W-:Y:S02]  /*2d80*/  FADD.FTZ R65, R56, R65 ;  /* 0x0000004138417221 */ /* 0x000fe40000010000 */
[----:B------:R-:W0:Y:S02]  /*2d90*/  @P1 LDC.64 R56, c[0x0][0x448] ;  /* 0x00011200ff381b82 */ /* 0x000e240000000a00 */
[----:B0-----:R-:W-:-:S06]  /*2da0*/  @P1 IMAD.WIDE.U32 R56, R17, 0x2, R56 ;  /* 0x0000000211381825 */ /* 0x001fcc00078e0038 */
[----:B------:R-:W3:Y:S01]  /*2db0*/  @P1 LDG.E.U16 R56, desc[UR36][R56.64] ;  /* 0x0000002438381981 */ /* 0x000ee2000c1e1500 */
[----:B------:R-:W-:Y:S01]  /*2dc0*/  @P1 SEL R67, R16, RZ, !P4 ;  /* 0x000000ff10431207 */ /* 0x000fe20006000000 */
[----:B------:R-:W-:-:S03]  /*2dd0*/  FMUL.FTZ R65, R65, UR15 ;  /* 0x0000000f41417c20 */ /* 0x000fc60008410000 */
[----:B------:R-:W-:Y:S01]  /*2de0*/  @P1 IADD3 R67, PT, PT, R64, -UR40, R67 ;  /* 0x8000002840431c10 */ /* 0x000fe2000fffe043 */
[----:B--2---:R-:W-:-:S03]  /*2df0*/  @P2 HADD2.F32 R66, -RZ, R58.H0_H0 ;  /* 0x2000003aff422230 */ /* 0x004fc60000004100 */
[----:B------:R-:W-:Y:S02]  /*2e00*/  @P1 I2FP.F32.S32 R58, R67 ;  /* 0x00000043003a1245 */ /* 0x000fe40000201400 */
[----:B------:R-:W-:Y:S01]  /*2e10*/  @P2 FADD.FTZ R65, R65, R66 ;  /* 0x0000004241412221 */ /* 0x000fe20000010000 */
[----:B---3--:R-:W-:-:S05]  /*2e20*/  @P1 HADD2.F32 R66, -RZ, R56.H0_H0 ;  /* 0x20000038ff421230 */ /* 0x008fca0000004100 */
[----:B------:R-:W-:-:S05]  /*2e30*/  @P1 FFMA.FTZ R65, R58, R66, R65 ;  /* 0x000000423a411223 */ /* 0x000fca0000010041 */
[----:B------:R2:W-:Y:S01]  /*2e40*/  STS [R63], R65 ;  /* 0x000000413f007388 */ /* 0x0005e20000000800 */
[----:B------:R-:W-:-:S07]  /*2e50*/  @!P3 FMNMX.FTZ R0, R0, R65, !PT ;  /* 0x000000410000b209 */ /* 0x000fce0007810000 */
.L_x_30:
[----:B------:R-:W-:Y:S05]  /*2e60*/  BSYNC.RECONVERGENT B1 ;  /* 0x0000000000017941 */ /* 0x000fea0003800200 */
.L_x_29:
[----:B01----:R-:W-:Y:S01]  /*2e70*/  MOV R56, UR20 ;  /* 0x0000001400387c02 */ /* 0x003fe20008000f00 */
[----:B------:R-:W-:Y:S01]  /*2e80*/  UIADD3 UR4, UPT, UPT, UR40, -0x1, URZ ;  /* 0xffffffff28047890 */ /* 0x000fe2000fffe0ff */
[----:B------:R-:W-:Y:S01]  /*2e90*/  IADD3 R60, P2, PT, R60, 0x100, RZ ;  /* 0x000001003c3c7810 */ /* 0x000fe20007f5e0ff */
[----:B--2---:R-:W-:Y:S01]  /*2ea0*/  VIADD R63, R63, 0x400 ;  /* 0x000004003f3f7836 */ /* 0x004fe20000000000 */
[----:B------:R-:W-:Y:S01]  /*2eb0*/  IADD3 R62, PT, PT, R62, 0x100, RZ ;  /* 0x000001003e3e7810 */ /* 0x000fe20007ffe0ff */
[----:B------:R-:W-:Y:S01]  /*2ec0*/  IMAD.MOV R56, RZ, RZ, -R56 ;  /* 0x000000ffff387224 */ /* 0x000fe200078e0a38 */
[----:B------:R-:W-:Y:S02]  /*2ed0*/  IADD3.X R61, PT, PT, RZ, R61, RZ, P2, !PT ;  /* 0x0000003dff3d7210 */ /* 0x000fe400017fe4ff */
[----:B------:R-:W-:Y:S02]  /*2ee0*/  MOV R57, UR4 ;  /* 0x0000000400397c02 */ /* 0x000fe40008000f00 */
[----:B------:R-:W-:-:S04]  /*2ef0*/  VIADDMNMX R56, R56, UR40, RZ, !PT ;  /* 0x0000002838387c46 */ /* 0x000fc8000f8001ff */
[----:B------:R-:W-:-:S04]  /*2f00*/  IADD3 R57, PT, PT, R57, 0x1f, -R56 ;  /* 0x0000001f39397810 */ /* 0x000fc80007ffe838 */
[----:B------:R-:W-:-:S04]  /*2f10*/  SHF.R.S32.HI R58, RZ, 0x1f, R57 ;  /* 0x0000001fff3a7819 */ /* 0x000fc80000011439 */
[----:B------:R-:W-:-:S04]  /*2f20*/  LEA.HI R58, R58, R57, RZ, 0x5 ;  /* 0x000000393a3a7211 */ /* 0x000fc800078f28ff */
[----:B------:R-:W-:-:S04]  /*2f30*/  LOP3.LUT R57, R58, 0xffffffe0, RZ, 0xc0, !PT ;  /* 0xffffffe03a397812 */ /* 0x000fc800078ec0ff */
[----:B------:R-:W-:Y:S02]  /*2f40*/  IADD3 R57, PT, PT, R57, R56, RZ ;  /* 0x0000003839397210 */ /* 0x000fe40007ffe0ff */
[C---:B------:R-:W-:Y:S02]  /*2f50*/  IADD3 R56, PT, PT, R64.reuse, 0xff, RZ ;  /* 0x000000ff40387810 */ /* 0x040fe40007ffe0ff */
[----:B------:R-:W-:Y:S02]  /*2f60*/  IADD3 R64, PT, PT, R64, 0x100, RZ ;  /* 0x0000010040407810 */ /* 0x000fe40007ffe0ff */
[----:B------:R-:W-:-:S13]  /*2f70*/  ISETP.GE.AND P1, PT, R56, R57, PT ;  /* 0x000000393800720c */ /* 0x000fda0003f26270 */
[----:B------:R-:W-:Y:S05]  /*2f80*/  @!P1 BRA `(.L_x_31) ;  /* 0xfffffff0000c9947 */ /* 0x000fea000383ffff */
.L_x_22:
[----:B0-----:R-:W-:Y:S05]  /*2f90*/  BSYNC.RECONVERGENT B0 ;  /* 0x0000000000007941 */ /* 0x001fea0003800200 */
.L_x_21:
[----:B------:R-:W0:Y:S01]  /*2fa0*/  SHFL.BFLY PT, R3, R0, 0x10, 0x1f ;  /* 0x0e001f0000037f89 */ /* 0x000e2200000e0000 */
[----:B------:R-:W-:Y:S01]  /*2fb0*/  MOV R15, 0x400 ;  /* 0x00000400000f7802 */ /* 0x000fe20000000f00 */
[----:B------:R-:W3:Y:S01]  /*2fc0*/  LDCU UR4, c[0x0][0x3f4] ;  /* 0x00007e80ff0477ac */ /* 0x000ee20008000800 */
[----:B------:R-:W-:Y:S01]  /*2fd0*/  BSSY.RECONVERGENT B0, `(.L_x_32) ;  /* 0x000016f000007945 */ /* 0x000fe20003800200 */
[----:B-----5:R-:W1:Y:S01]  /*2fe0*/  S2R R6, SR_TID.X ;  /* 0x0000000000067919 */ /* 0x020e620000002100 */
[----:B------:R-:W-:Y:S01]  /*2ff0*/  USHF.R.S32.HI UR14, URZ, 0x1f, UR39 ;  /* 0x0000001fff0e7899 */ /* 0x000fe20008011427 */
[----:B------:R-:W2:Y:S01]  /*3000*/  S2R R16, SR_CgaCtaId ;  /* 0x0000000000107919 */ /* 0x000ea20000008800 */
[----:B0-----:R-:W-:-:S05]  /*3010*/  FMNMX.FTZ R3, R3, R0, !PT ;  /* 0x0000000003037209 */ /* 0x001fca0007810000 */
[----:B------:R-:W0:Y:S01]  /*3020*/  SHFL.BFLY PT, R4, R3, 0x8, 0x1f ;  /* 0x0d001f0003047f89 */ /* 0x000e2200000e0000 */
[----:B-1----:R-:W-:Y:S02]  /*3030*/  LOP3.LUT P0, R0, R6, 0x1f, RZ, 0xc0, !PT ;  /* 0x0000001f06007812 */ /* 0x002fe4000780c0ff */
[----:B--2---:R-:W-:Y:S02]  /*3040*/  LEA R9, R16, R15, 0x18 ;  /* 0x0000000f10097211 */ /* 0x004fe400078ec0ff */
[----:B------:R-:W-:Y:S02]  /*3050*/  ISETP.GT.U32.AND P1, PT, R0, 0x7, PT ;  /* 0x000000070000780c */ /* 0x000fe40003f24070 */
[----:B0-----:R-:W-:Y:S02]  /*3060*/  FMNMX.FTZ R4, R3, R4, !PT ;  /* 0x0000000403047209 */ /* 0x001fe40007810000 */
[----:B------:R-:W-:-:S03]  /*3070*/  LEA.HI R3, R6, R9, RZ, 0x1d ;  /* 0x0000000906037211 */ /* 0x000fc600078fe8ff */
[----:B------:R-:W0:Y:S02]  /*3080*/  SHFL.BFLY PT, R5, R4, 0x4, 0x1f ;  /* 0x0c801f0004057f89 */ /* 0x000e2400000e0000 */
[----:B0-----:R-:W-:Y:S02]  /*3090*/  FMNMX.FTZ R5, R4, R5, !PT ;  /* 0x0000000504057209 */ /* 0x001fe40007810000 */
[----:B------:R-:W-:Y:S01]  /*30a0*/  LEA R4, R0, R9, 0x2 ;  /* 0x0000000900047211 */ /* 0x000fe200078e10ff */
[----:B---3--:R-:W-:Y:S02]  /*30b0*/  IMAD.U32 R9, RZ, RZ, UR4 ;  /* 0x00000004ff097e24 */ /* 0x008fe4000f8e00ff */
[----:B------:R-:W0:Y:S03]  /*30c0*/  SHFL.BFLY PT, R8, R5, 0x2, 0x1f ;  /* 0x0c401f0005087f89 */ /* 0x000e2600000e0000 */
[----:B------:R-:W-:-:S02]  /*30d0*/  IADD3 R11, PT, PT, RZ, -R9, RZ ;  /* 0x80000009ff0b7210 */ /* 0x000fc40007ffe0ff */
[----:B0-----:R-:W-:Y:S02]  /*30e0*/  FMNMX.FTZ R8, R5, R8, !PT ;  /* 0x0000000805087209 */ /* 0x001fe40007810000 */
[----:B------:R-:W-:-:S03]  /*30f0*/  MOV R5, 0xff7fffff ;  /* 0xff7fffff00057802 */ /* 0x000fc60000000f00 */
[----:B------:R-:W0:Y:S02]  /*3100*/  SHFL.BFLY PT, R7, R8, 0x1, 0x1f ;  /* 0x0c201f0008077f89 */ /* 0x000e2400000e0000 */
[----:B0-----:R-:W-:-:S05]  /*3110*/  FMNMX.FTZ R12, R8, R7, !PT ;  /* 0x00000007080c7209 */ /* 0x001fca0007810000 */
[----:B------:R-:W-:Y:S01]  /*3120*/  @!P0 STS [R3], R12 ;  /* 0x0000000c03008388 */ /* 0x000fe20000000800 */
[----:B------:R-:W-:Y:S06]  /*3130*/  BAR.SYNC.DEFER_BLOCKING 0x0 ;  /* 0x0000000000007b1d */ /* 0x000fec0000010000 */
[----:B------:R-:W0:Y:S04]  /*3140*/  @!P1 LDS R5, [R4] ;  /* 0x0000000004059984 */ /* 0x000e280000000800 */
[----:B0-----:R-:W0:Y:S02]  /*3150*/  SHFL.BFLY PT, R8, R5, 0x4, 0x1f ;  /* 0x0c801f0005087f89 */ /* 0x001e2400000e0000 */
[----:B0-----:R-:W-:-:S05]  /*3160*/  FMNMX.FTZ R8, R8, R5, !PT ;  /* 0x0000000508087209 */ /* 0x001fca0007810000 */
[----:B------:R-:W0:Y:S02]  /*3170*/  SHFL.BFLY PT, R7, R8, 0x2, 0x1f ;  /* 0x0c401f0008077f89 */ /* 0x000e2400000e0000 */
[----:B0-----:R-:W-:Y:S01]  /*3180*/  FMNMX.FTZ R10, R8, R7, !PT ;  /* 0x00000007080a7209 */ /* 0x001fe20007810000 */
[----:B------:R-:W-:-:S04]  /*3190*/  HFMA2 R8, -RZ, RZ, 0, 0 ;  /* 0x00000000ff087431 */ /* 0x000fc800000001ff */
[----:B------:R-:W0:Y:S02]  /*31a0*/  SHFL.BFLY PT, R7, R10, 0x1, 0x1f ;  /* 0x0c201f000a077f89 */ /* 0x000e2400000e0000 */
[----:B0-----:R-:W-:Y:S02]  /*31b0*/  FMNMX.FTZ R9, R10, R7, !PT ;  /* 0x000000070a097209 */ /* 0x001fe40007810000 */
[----:B------:R-:W-:-:S04]  /*31c0*/  MOV R7, R11 ;  /* 0x0000000b00077202 */ /* 0x000fc80000000f00 */
[----:B------:R-:W-:Y:S01]  /*31d0*/  VIADDMNMX R5, R7, UR40, RZ, !PT ;  /* 0x0000002807057c46 */ /* 0x000fe2000f8001ff */
[----:B------:R-:W0:Y:S03]  /*31e0*/  SHFL.IDX PT, R9, R9, RZ, 0x1f ;  /* 0x00001fff09097589 */ /* 0x000e2600000e0000 */
[----:B------:R-:W-:-:S04]  /*31f0*/  IADD3 R7, PT, PT, R6, R5, RZ ;  /* 0x0000000506077210 */ /* 0x000fc80007ffe0ff */
[----:B------:R-:W-:-:S13]  /*3200*/  ISETP.GE.AND P0, PT, R7, UR40, PT ;  /* 0x0000002807007c0c */ /* 0x000fda000bf06270 */
[----:B------:R-:W-:Y:S05]  /*3210*/  @P0 BRA `(.L_x_33) ;  /* 0x0000001400280947 */ /* 0x000fea0003800000 */
[----:B------:R-:W1:Y:S02]  /*3220*/  LDC.64 R10, c[0x0][0x420] ;  /* 0x00010800ff0a7b82 */ /* 0x000e640000000a00 */
[----:B-1----:R-:W-:-:S04]  /*3230*/  ISETP.NE.U32.AND P0, PT, R10, RZ, PT ;  /* 0x000000ff0a00720c */ /* 0x002fc80003f05070 */
[----:B------:R-:W-:-:S13]  /*3240*/  ISETP.NE.AND.EX P0, PT, R11, RZ, PT, P0 ;  /* 0x000000ff0b00720c */ /* 0x000fda0003f05300 */
[----:B------:R-:W-:Y:S05]  /*3250*/  @P0 BRA `(.L_x_34) ;  /* 0x0000000c00940947 */ /* 0x000fea0003800000 */
[----:B------:R-:W-:Y:S01]  /*3260*/  IMAD.MOV.U32 R8, RZ, RZ, 0x100 ;  /* 0x00000100ff087424 */ /* 0x000fe200078e00ff */
[----:B------:R-:W-:Y:S01]  /*3270*/  LOP3.LUT R10, RZ, R6, RZ, 0x33, !PT ;  /* 0x00000006ff0a7212 */ /* 0x000fe200078e33ff */
[----:B------:R-:W-:Y:S01]  /*3280*/  BSSY.RECONVERGENT B1, `(.L_x_35) ;  /* 0x000001c000017945 */ /* 0x000fe20003800200 */
[----:B------:R-:W-:Y:S02]  /*3290*/  MOV R11, R7 ;  /* 0x00000007000b7202 */ /* 0x000fe40000000f00 */
[----:B------:R-:W-:-:S04]  /*32a0*/  VIADDMNMX R8, R7, R8, UR40, !PT ;  /* 0x0000002807087e46 */ /* 0x000fc8000f800108 */
[----:B------:R-:W-:-:S04]  /*32b0*/  IADD3 R10, PT, PT, -R5, R8, R10 ;  /* 0x00000008050a7210 */ /* 0x000fc80007ffe10a */
[C---:B------:R-:W-:Y:S02]  /*32c0*/  LOP3.LUT R8, R10.reuse, 0x300, RZ, 0xc0, !PT ;  /* 0x000003000a087812 */ /* 0x040fe400078ec0ff */
[----:B------:R-:W-:Y:S02]  /*32d0*/  ISETP.GE.U32.AND P1, PT, R10, 0x300, PT ;  /* 0x000003000a00780c */ /* 0x000fe40003f26070 */
[----:B------:R-:W-:Y:S02]  /*32e0*/  ISETP.NE.AND P0, PT, R8, 0x300, PT ;  /* 0x000003000800780c */ /* 0x000fe40003f05270 */
[----:B------:R-:W-:-:S11]  /*32f0*/  MOV R8, RZ ;  /* 0x000000ff00087202 */ /* 0x000fd60000000f00 */
[----:B------:R-:W-:Y:S05]  /*3300*/  @!P0 BRA `(.L_x_36) ;  /* 0x00000000004c8947 */ /* 0x000fea0003800000 */
[----:B------:R-:W-:Y:S02]  /*3310*/  IADD3 R11, PT, PT, R15, 0xc0, RZ ;  /* 0x000000c00f0b7810 */ /* 0x000fe40007ffe0ff */
[----:B------:R-:W-:Y:S02]  /*3320*/  LEA.HI R8, R10, 0x1, RZ, 0x18 ;  /* 0x000000010a087811 */ /* 0x000fe400078fc0ff */
[----:B------:R-:W-:Y:S01]  /*3330*/  LEA R13, R16, R11, 0x18 ;  /* 0x0000000b100d7211 */ /* 0x000fe200078ec0ff */
[----:B------:R-:W-:Y:S01]  /*3340*/  IMAD.MOV.U32 R11, RZ, RZ, R7 ;  /* 0x000000ffff0b7224 */ /* 0x000fe200078e0007 */
[----:B------:R-:W-:Y:S01]  /*3350*/  LOP3.LUT R10, R8, 0x3, RZ, 0xc0, !PT ;  /* 0x00000003080a7812 */ /* 0x000fe200078ec0ff */
[----:B------:R-:W-:Y:S01]  /*3360*/  HFMA2 R8, -RZ, RZ, 0, 0 ;  /* 0x00000000ff087431 */ /* 0x000fe200000001ff */
[----:B------:R-:W-:Y:S02]  /*3370*/  LEA R12, R6, R13, 0x2 ;  /* 0x0000000d060c7211 */ /* 0x000fe400078e10ff */
[----:B------:R-:W-:-:S07]  /*3380*/  IADD3 R10, PT, PT, -R10, RZ, RZ ;  /* 0x000000ff0a0a7210 */ /* 0x000fce0007ffe1ff */
.L_x_37:
[----:B------:R-:W0:Y:S01]  /*3390*/  LDS R14, [R12] ;  /* 0x000000000c0e7984 */ /* 0x000e220000000800 */
[----:B------:R-:W-:Y:S02]  /*33a0*/  IADD3 R10, PT, PT, R10, 0x1, RZ ;  /* 0x000000010a0a7810 */ /* 0x000fe40007ffe0ff */
[----:B------:R-:W-:Y:S02]  /*33b0*/  IADD3 R11, PT, PT, R11, 0x100, RZ ;  /* 0x000001000b0b7810 */ /* 0x000fe40007ffe0ff */
[----:B------:R-:W-:Y:S01]  /*33c0*/  ISETP.NE.AND P0, PT, R10, RZ, PT ;  /* 0x000000ff0a00720c */ /* 0x000fe20003f05270 */
[----:B0-----:R-:W-:-:S04]  /*33d0*/  FADD.FTZ R14, -R9, R14 ;  /* 0x0000000e090e7221 */ /* 0x001fc80000010100 */
[----:B------:R-:W-:-:S04]  /*33e0*/  FMUL.FTZ R14, R14, 1.4426950216293334961 ;  /* 0x3fb8aa3b0e0e7820 */ /* 0x000fc80000410000 */
[----:B------:R-:W0:Y:S02]  /*33f0*/  MUFU.EX2 R13, R14 ;  /* 0x0000000e000d7308 */ /* 0x000e240000000800 */
[----:B0-----:R0:W-:Y:S01]  /*3400*/  STS [R12], R13 ;  /* 0x0000000d0c007388 */ /* 0x0011e20000000800 */
[----:B------:R-:W-:Y:S01]  /*3410*/  FADD.FTZ R8, R13, R8 ;  /* 0x000000080d087221 */ /* 0x000fe20000010000 */
[----:B0-----:R-:W-:Y:S01]  /*3420*/  VIADD R12, R12, 0x400 ;  /* 0x000004000c0c7836 */ /* 0x001fe20000000000 */
[----:B------:R-:W-:Y:S06]  /*3430*/  @P0 BRA `(.L_x_37) ;  /* 0xfffffffc00d40947 */ /* 0x000fec000383ffff */
.L_x_36:
[----:B------:R-:W-:Y:S05]  /*3440*/  BSYNC.RECONVERGENT B1 ;  /* 0x0000000000017941 */ /* 0x000fea0003800200 */
.L_x_35:
[----:B------:R-:W-:Y:S05]  /*3450*/  @!P1 BRA `(.L_x_33) ;  /* 0x0000001000989947 */ /* 0x000fea0003800000 */
[----:B------:R-:W-:Y:S01]  /*3460*/  IADD3 R12, PT, PT, -R11, UR40, RZ ;  /* 0x000000280b0c7c10 */ /* 0x000fe2000fffe1ff */
[----:B------:R-:W-:Y:S01]  /*3470*/  BSSY.RECONVERGENT B1, `(.L_x_38) ;  /* 0x0000070000017945 */ /* 0x000fe20003800200 */
[----:B------:R-:W-:Y:S02]  /*3480*/  IADD3 R15, PT, PT, R15, 0xc0, RZ ;  /* 0x000000c00f0f7810 */ /* 0x000fe40007ffe0ff */
[----:B------:R-:W-:Y:S02]  /*3490*/  ISETP.GT.AND P1, PT, R12, 0xc00, PT ;  /* 0x00000c000c00780c */ /* 0x000fe40003f24270 */
[----:B------:R-:W-:Y:S02]  /*34a0*/  SHF.L.U32 R10, R5, 0x2, RZ ;  /* 0x00000002050a7819 */ /* 0x000fe400000006ff */
[----:B------:R-:W-:Y:S02]  /*34b0*/  LEA R15, R16, R15, 0x18 ;  /* 0x0000000f100f7211 */ /* 0x000fe400078ec0ff */
[----:B------:R-:W-:-:S02]  /*34c0*/  LEA R10, R11, -R10, 0x2 ;  /* 0x8000000a0b0a7211 */ /* 0x000fc400078e10ff */
[----:B------:R-:W-:Y:S02]  /*34d0*/  PLOP3.LUT P0, PT, PT, PT, PT, 0x80, 0x8 ;  /* 0x000000000008781c */ /* 0x000fe40003f0f070 */
[----:B------:R-:W-:-:S03]  /*34e0*/  IADD3 R10, PT, PT, R10, 0x800, R15 ;  /* 0x000008000a0a7810 */ /* 0x000fc60007ffe00f */
[----:B------:R-:W-:Y:S08]  /*34f0*/  @!P1 BRA `(.L_x_39) ;  /* 0x00000004009c9947 */ /* 0x000ff00003800000 */
[----:B------:R-:W-:Y:S02]  /*3500*/  MOV R12, UR40 ;  /* 0x00000028000c7c02 */ /* 0x000fe40008000f00 */
[----:B------:R-:W-:-:S03]  /*3510*/  PLOP3.LUT P0, PT, PT, PT, PT, 0x8, 0x80 ;  /* 0x000000000080781c */ /* 0x000fc60003f0e170 */
[----:B------:R-:W-:-:S10]  /*3520*/  VIADD R12, R12, 0xfffff400 ;  /* 0xfffff4000c0c7836 */ /* 0x000fd40000000000 */
.L_x_40:
[----:B------:R-:W0:Y:S01]  /*3530*/  LDS R14, [R10+-0x800] ;  /* 0xfff800000a0e7984 */ /* 0x000e220000000800 */
[----:B------:R-:W-:-:S03]  /*3540*/  IADD3 R11, PT, PT, R11, 0x1000, RZ ;  /* 0x000010000b0b7810 */ /* 0x000fc60007ffe0ff */
[----:B------:R-:W1:Y:S01]  /*3550*/  LDS R16, [R10+-0x400] ;  /* 0xfffc00000a107984 */ /* 0x000e620000000800 */
[----:B------:R-:W-:-:S03]  /*3560*/  ISETP.GE.AND P1, PT, R11, R12, PT ;  /* 0x0000000c0b00720c */ /* 0x000fc60003f26270 */
[----:B------:R-:W2:Y:S04]  /*3570*/  LDS R20, [R10] ;  /* 0x000000000a147984 */ /* 0x000ea80000000800 */
[----:B------:R-:W3:Y:S04]  /*3580*/  LDS R22, [R10+0x400] ;  /* 0x000400000a167984 */ /* 0x000ee80000000800 */
[----:B----4-:R-:W4:Y:S04]  /*3590*/  LDS R24, [R10+0x800] ;  /* 0x000800000a187984 */ /* 0x010f280000000800 */
[----:B------:R-:W5:Y:S04]  /*35a0*/  LDS R26, [R10+0xc00] ;  /* 0x000c00000a1a7984 */ /* 0x000f680000000800 */
[----:B------:R-:W5:Y:S04]  /*35b0*/  LDS R28, [R10+0x1000] ;  /* 0x001000000a1c7984 */ /* 0x000f680000000800 */
[----:B------:R-:W5:Y:S04]  /*35c0*/  LDS R30, [R10+0x1400] ;  /* 0x001400000a1e7984 */ /* 0x000f680000000800 */
[----:B------:R-:W5:Y:S04]  /*35d0*/  LDS R32, [R10+0x1800] ;  /* 0x001800000a207984 */ /* 0x000f680000000800 */
[----:B------:R-:W5:Y:S04]  /*35e0*/  LDS R34, [R10+0x1c00] ;  /* 0x001c00000a227984 */ /* 0x000f680000000800 */
[----:B------:R-:W5:Y:S01]  /*35f0*/  LDS R36, [R10+0x2000] ;  /* 0x002000000a247984 */ /* 0x000f620000000800 */
[----:B0-----:R-:W-:-:S03]  /*3600*/  FADD.FTZ R14, -R9, R14 ;  /* 0x0000000e090e7221 */ /* 0x001fc60000010100 */
[----:B------:R-:W0:Y:S01]  /*3610*/  LDS R38, [R10+0x2400] ;  /* 0x002400000a267984 */ /* 0x000e220000000800 */
[C---:B-1----:R-:W-:Y:S01]  /*3620*/  FADD.FTZ R16, -R9.reuse, R16 ;  /* 0x0000001009107221 */ /* 0x042fe20000010100 */
[----:B------:R-:W-:Y:S01]  /*3630*/  FMUL.FTZ R15, R14, 1.4426950216293334961 ;  /* 0x3fb8aa3b0e0f7820 */ /* 0x000fe20000410000 */
[C---:B--2---:R-:W-:Y:S01]  /*3640*/  FADD.FTZ R20, -R9.reuse, R20 ;  /* 0x0000001409147221 */ /* 0x044fe20000010100 */
[----:B------:R-:W1:Y:S01]  /*3650*/  LDS R40, [R10+0x2800] ;  /* 0x002800000a287984 */ /* 0x000e620000000800 */
[----:B------:R-:W-:Y:S01]  /*3660*/  FMUL.FTZ R16, R16, 1.4426950216293334961 ;  /* 0x3fb8aa3b10107820 */ /* 0x000fe20000410000 */
[----:B------:R-:W2:Y:S01]  /*3670*/  MUFU.EX2 R21, R15 ;  /* 0x0000000f00157308 */ /* 0x000ea20000000800 */
[----:B------:R-:W-:Y:S01]  /*3680*/  FMUL.FTZ R13, R20, 1.4426950216293334961 ;  /* 0x3fb8aa3b140d7820 */ /* 0x000fe20000410000 */
[----:B------:R-:W1:Y:S01]  /*3690*/  LDS R42, [R10+0x2c00] ;  /* 0x002c00000a2a7984 */ /* 0x000e620000000800 */
[C---:B---3--:R-:W-:Y:S01]  /*36a0*/  FADD.FTZ R22, -R9.reuse, R22 ;  /* 0x0000001609167221 */ /* 0x048fe20000010100 */
[----:B------:R-:W3:Y:S01]  /*36b0*/  MUFU.EX2 R23, R16 ;  /* 0x0000001000177308 */ /* 0x000ee20000000800 */
[C---:B----4-:R-:W-:Y:S01]  /*36c0*/  FADD.FTZ R24, -R9.reuse, R24 ;  /* 0x0000001809187221 */ /* 0x050fe20000010100 */
[----:B------:R-:W4:Y:S01]  /*36d0*/  LDS R44, [R10+0x3000] ;  /* 0x003000000a2c7984 */ /* 0x000f220000000800 */
[----:B------:R-:W-:Y:S01]  /*36e0*/  FMUL.FTZ R22, R22, 1.4426950216293334961 ;  /* 0x3fb8aa3b16167820 */ /* 0x000fe20000410000 */
[----:B------:R-:W3:Y:S01]  /*36f0*/  MUFU.EX2 R13, R13 ;  /* 0x0000000d000d7308 */ /* 0x000ee20000000800 */
[C---:B-----5:R-:W-:Y:S01]  /*3700*/  FADD.FTZ R26, -R9.reuse, R26 ;  /* 0x0000001a091a7221 */ /* 0x060fe20000010100 */
[----:B------:R-:W5:Y:S01]  /*3710*/  LDS R14, [R10+0x3400] ;  /* 0x003400000a0e7984 */ /* 0x000f620000000800 */
[----:B------:R-:W-:Y:S01]  /*3720*/  FMUL.FTZ R24, R24, 1.4426950216293334961 ;  /* 0x3fb8aa3b18187820 */ /* 0x000fe20000410000 */
[----:B------:R-:W0:Y:S01]  /*3730*/  MUFU.EX2 R15, R22 ;  /* 0x00000016000f7308 */ /* 0x000e220000000800 */
[----:B------:R-:W-:Y:S01]  /*3740*/  FADD.FTZ R28, -R9, R28 ;  /* 0x0000001c091c7221 */ /* 0x000fe20000010100 */
[----:B--2---:R-:W-:Y:S01]  /*3750*/  FADD.FTZ R8, R21, R8 ;  /* 0x0000000815087221 */ /* 0x004fe20000010000 */
[----:B------:R-:W-:Y:S01]  /*3760*/  FMUL.FTZ R26, R26, 1.4426950216293334961 ;  /* 0x3fb8aa3b1a1a7820 */ /* 0x000fe20000410000 */
[----:B------:R-:W2:Y:S01]  /*3770*/  MUFU.EX2 R25, R24 ;  /* 0x0000001800197308 */ /* 0x000ea20000000800 */
[C---:B------:R-:W-:Y:S01]  /*3780*/  FADD.FTZ R30, -R9.reuse, R30 ;  /* 0x0000001e091e7221 */ /* 0x040fe20000010100 */
[----:B---3--:R-:W-:Y:S01]  /*3790*/  FADD.FTZ R8, R8, R23 ;  /* 0x0000001708087221 */ /* 0x008fe20000010000 */
[----:B------:R-:W-:Y:S01]  /*37a0*/  FMUL.FTZ R28, R28, 1.4426950216293334961 ;  /* 0x3fb8aa3b1c1c7820 */ /* 0x000fe20000410000 */
[----:B------:R-:W3:Y:S01]  /*37b0*/  MUFU.EX2 R27, R26 ;  /* 0x0000001a001b7308 */ /* 0x000ee20000000800 */
[C---:B------:R-:W-:Y:S01]  /*37c0*/  FADD.FTZ R32, -R9.reuse, R32 ;  /* 0x0000002009207221 */ /* 0x040fe20000010100 */
[----:B------:R-:W-:Y:S01]  /*37d0*/  FADD.FTZ R8, R8, R13 ;  /* 0x0000000d08087221 */ /* 0x000fe20000010000 */
[----:B------:R-:W-:Y:S01]  /*37e0*/  FMUL.FTZ R30, R30, 1.4426950216293334961 ;  /* 0x3fb8aa3b1e1e7820 */ /* 0x000fe20000410000 */
[----:B------:R-:W1:Y:S01]  /*37f0*/  MUFU.EX2 R29, R28 ;  /* 0x0000001c001d7308 */ /* 0x000e620000000800 */
[C---:B------:R-:W-:Y:S01]  /*3800*/  FADD.FTZ R34, -R9.reuse, R34 ;  /* 0x0000002209227221 */ /* 0x040fe20000010100 */
[----:B0-----:R-:W-:Y:S01]  /*3810*/  FADD.FTZ R8, R8, R15 ;  /* 0x0000000f08087221 */ /* 0x001fe20000010000 */
[----:B------:R-:W-:Y:S01]  /*3820*/  FMUL.FTZ R32, R32, 1.4426950216293334961 ;  /* 0x3fb8aa3b20207820 */ /* 0x000fe20000410000 */
[----:B------:R-:W0:Y:S01]  /*3830*/  MUFU.EX2 R31, R30 ;  /* 0x0000001e001f7308 */ /* 0x000e220000000800 */
[C---:B------:R-:W-:Y:S01]  /*3840*/  FADD.FTZ R36, -R9.reuse, R36 ;  /* 0x0000002409247221 */ /* 0x040fe20000010100 */
[----:B--2---:R-:W-:Y:S01]  /*3850*/  FADD.FTZ R8, R8, R25 ;  /* 0x0000001908087221 */ /* 0x004fe20000010000 */
[----:B------:R-:W-:Y:S01]  /*3860*/  FMUL.FTZ R34, R34, 1.4426950216293334961 ;  /* 0x3fb8aa3b22227820 */ /* 0x000fe20000410000 */
[----:B------:R-:W2:Y:S01]  /*3870*/  MUFU.EX2 R33, R32 ;  /* 0x0000002000217308 */ /* 0x000ea20000000800 */
[C---:B------:R-:W-:Y:S01]  /*3880*/  FADD.FTZ R38, -R9.reuse, R38 ;  /* 0x0000002609267221 */ /* 0x040fe20000010100 */
[----:B---3--:R-:W-:Y:S01]  /*3890*/  FADD.FTZ R8, R8, R27 ;  /* 0x0000001b08087221 */ /* 0x008fe20000010000 */
[----:B------:R-:W-:Y:S01]  /*38a0*/  FMUL.FTZ R36, R36, 1.4426950216293334961 ;  /* 0x3fb8aa3b24247820 */ /* 0x000fe20000410000 */
[----:B------:R-:W3:Y:S01]  /*38b0*/  MUFU.EX2 R35, R34 ;  /* 0x0000002200237308 */ /* 0x000ee20000000800 */
[----:B------:R4:W-:Y:S01]  /*38c0*/  STS [R10+-0x800], R21 ;  /* 0xfff800150a007388 */ /* 0x0009e20000000800 */
[----:B-1----:R-:W-:Y:S01]  /*38d0*/  FADD.FTZ R8, R8, R29 ;  /* 0x0000001d08087221 */ /* 0x002fe20000010000 */
[C---:B------:R-:W-:Y:S01]  /*38e0*/  FADD.FTZ R40, -R9.reuse, R40 ;  /* 0x0000002809287221 */ /* 0x040fe20000010100 */
[----:B------:R-:W-:Y:S01]  /*38f0*/  FMUL.FTZ R38, R38, 1.4426950216293334961 ;  /* 0x3fb8aa3b26267820 */ /* 0x000fe20000410000 */
[----:B------:R1:W-:Y:S01]  /*3900*/  STS [R10+-0x400], R23 ;  /* 0xfffc00170a007388 */ /* 0x0003e20000000800 */
[----:B0-----:R-:W-:Y:S01]  /*3910*/  FADD.FTZ R8, R8, R31 ;  /* 0x0000001f08087221 */ /* 0x001fe20000010000 */
[C---:B------:R-:W-:Y:S01]  /*3920*/  FADD.FTZ R42, -R9.reuse, R42 ;  /* 0x0000002a092a7221 */ /* 0x040fe20000010100 */
[----:B------:R-:W-:Y:S01]  /*3930*/  FMUL.FTZ R40, R40, 1.4426950216293334961 ;  /* 0x3fb8aa3b28287820 */ /* 0x000fe20000410000 */
[----:B------:R-:W-:Y:S01]  /*3940*/  STS [R10], R13 ;  /* 0x0000000d0a007388 */ /* 0x000fe20000000800 */
[----:B--2---:R-:W-:Y:S01]  /*3950*/  FADD.FTZ R8, R8, R33 ;  /* 0x0000002108087221 */ /* 0x004fe20000010000 */
[----:B----4-:R-:W0:Y:S01]  /*3960*/  MUFU.EX2 R21, R36 ;  /* 0x0000002400157308 */ /* 0x010e220000000800 */
[C---:B------:R-:W-:Y:S01]  /*3970*/  FADD.FTZ R44, -R9.reuse, R44 ;  /* 0x0000002c092c7221 */ /* 0x040fe20000010100 */
[----:B------:R-:W-:Y:S01]  /*3980*/  FMUL.FTZ R42, R42, 1.4426950216293334961 ;  /* 0x3fb8aa3b2a2a7820 */ /* 0x000fe20000410000 */
[----:B---3--:R-:W-:Y:S01]  /*3990*/  FADD.FTZ R8, R8, R35 ;  /* 0x0000002308087221 */ /* 0x008fe20000010000 */
[----:B-1----:R-:W1:Y:S01]  /*39a0*/  MUFU.EX2 R23, R38 ;  /* 0x0000002600177308 */ /* 0x002e620000000800 */
[----:B-----5:R-:W-:Y:S01]  /*39b0*/  FADD.FTZ R14, -R9, R14 ;  /* 0x0000000e090e7221 */ /* 0x020fe20000010100 */
[----:B------:R-:W-:Y:S01]  /*39c0*/  FMUL.FTZ R44, R44, 1.4426950216293334961 ;  /* 0x3fb8aa3b2c2c7820 */ /* 0x000fe20000410000 */
[----:B------:R-:W-:Y:S01]  /*39d0*/  STS [R10+0x400], R15 ;  /* 0x0004000f0a007388 */ /* 0x000fe20000000800 */
[----:B------:R-:W2:Y:S01]  /*39e0*/  MUFU.EX2 R37, R40 ;  /* 0x0000002800257308 */ /* 0x000ea20000000800 */
[----:B------:R-:W-:-:S02]  /*39f0*/  FMUL.FTZ R14, R14, 1.4426950216293334961 ;  /* 0x3fb8aa3b0e0e7820 */ /* 0x000fc40000410000 */
[----:B------:R-:W-:Y:S01]  /*3a00*/  STS [R10+0x800], R25 ;  /* 0x000800190a007388 */ /* 0x000fe20000000800 */
[----:B------:R-:W3:Y:S01]  /*3a10*/  MUFU.EX2 R39, R42 ;  /* 0x0000002a00277308 */ /* 0x000ee20000000800 */
[----:B0-----:R-:W-:Y:S02]  /*3a20*/  FADD.FTZ R8, R8, R21 ;  /* 0x0000001508087221 */ /* 0x001fe40000010000 */
[----:B------:R-:W-:Y:S01]  /*3a30*/  STS [R10+0xc00], R27 ;  /* 0x000c001b0a007388 */ /* 0x000fe20000000800 */
[----:B------:R-:W0:Y:S01]  /*3a40*/  MUFU.EX2 R41, R44 ;  /* 0x0000002c00297308 */ /* 0x000e220000000800 */
[----:B-1----:R-:W-:Y:S02]  /*3a50*/  FADD.FTZ R8, R8, R23 ;  /* 0x0000001708087221 */ /* 0x002fe40000010000 */
[----:B------:R-:W-:Y:S01]  /*3a60*/  STS [R10+0x1000], R29 ;  /* 0x0010001d0a007388 */ /* 0x000fe20000000800 */
[----:B------:R-:W1:Y:S01]  /*3a70*/  MUFU.EX2 R43, R14 ;  /* 0x0000000e002b7308 */ /* 0x000e620000000800 */
[----:B--2---:R-:W-:-:S02]  /*3a80*/  FADD.FTZ R8, R8, R37 ;  /* 0x0000002508087221 */ /* 0x004fc40000010000 */
[----:B------:R-:W-:Y:S02]  /*3a90*/  STS [R10+0x1400], R31 ;  /* 0x0014001f0a007388 */ /* 0x000fe40000000800 */
[----:B---3--:R-:W-:Y:S02]  /*3aa0*/  FADD.FTZ R8, R8, R39 ;  /* 0x0000002708087221 */ /* 0x008fe40000010000 */
[----:B------:R-:W-:Y:S02]  /*3ab0*/  STS [R10+0x1800], R33 ;  /* 0x001800210a007388 */ /* 0x000fe40000000800 */
[----:B0-----:R-:W-:Y:S02]  /*3ac0*/  FADD.FTZ R8, R8, R41 ;  /* 0x0000002908087221 */ /* 0x001fe40000010000 */
[----:B------:R-:W-:Y:S02]  /*3ad0*/  STS [R10+0x1c00], R35 ;  /* 0x001c00230a007388 */ /* 0x000fe40000000800 */
[----:B-1----:R-:W-:-:S02]  /*3ae0*/  FADD.FTZ R8, R8, R43 ;  /* 0x0000002b08087221 */ /* 0x002fc40000010000 */
[----:B------:R-:W-:Y:S04]  /*3af0*/  STS [R10+0x2000], R21 ;  /* 0x002000150a007388 */ /* 0x000fe80000000800 */
[----:B------:R-:W-:Y:S04]  /*3b00*/  STS [R10+0x2400], R23 ;  /* 0x002400170a007388 */ /* 0x000fe80000000800 */
[----:B------:R-:W-:Y:S04]  /*3b10*/  STS [R10+0x2800], R37 ;  /* 0x002800250a007388 */ /* 0x000fe80000000800 */
[----:B------:R-:W-:Y:S04]  /*3b20*/  STS [R10+0x2c00], R39 ;  /* 0x002c00270a007388 */ /* 0x000fe80000000800 */
[----:B------:R-:W-:Y:S04]  /*3b30*/  STS [R10+0x3000], R41 ;  /* 0x003000290a007388 */ /* 0x000fe80000000800 */
[----:B------:R0:W-:Y:S02]  /*3b40*/  STS [R10+0x3400], R43 ;  /* 0x0034002b0a007388 */ /* 0x0001e40000000800 */
[----:B0-----:R-:W-:Y:S01]  /*3b50*/  IADD3 R10, PT, PT, R10, 0x4000, RZ ;  /* 0x000040000a0a7810 */ /* 0x001fe20007ffe0ff */
[----:B------:R-:W-:Y:S06]  /*3b60*/  @!P1 BRA `(.L_x_40) ;  /* 0xfffffff800709947 */ /* 0x000fec000383ffff */
.L_x_39:
[----:B------:R-:W-:Y:S05]  /*3b70*/  BSYNC.RECONVERGENT B1 ;  /* 0x0000000000017941 */ /* 0x000fea0003800200 */
.L_x_38:
[----:B------:R-:W-:Y:S01]  /*3b80*/  IADD3 R12, PT, PT, -R11, UR40, RZ ;  /* 0x000000280b0c7c10 */ /* 0x000fe2000fffe1ff */
[----:B------:R-:W-:Y:S03]  /*3b90*/  BSSY.RECONVERGENT B1, `(.L_x_41) ;  /* 0x0000036000017945 */ /* 0x000fe60003800200 */
[----:B------:R-:W-:-:S13]  /*3ba0*/  ISETP.GT.AND P1, PT, R12, 0x400, PT ;  /* 0x000004000c00780c */ /* 0x000fda0003f24270 */
[----:B------:R-:W-:Y:S05]  /*3bb0*/  @!P1 BRA `(.L_x_42) ;  /* 0x0000000000cc9947 */ /* 0x000fea0003800000 */
[----:B------:R-:W0:Y:S01]  /*3bc0*/  LDS R12, [R10+-0x800] ;  /* 0xfff800000a0c7984 */ /* 0x000e220000000800 */
[----:B------:R-:W-:Y:S02]  /*3bd0*/  PLOP3.LUT P0, PT, PT, PT, PT, 0x8, 0x80 ;  /* 0x000000000080781c */ /* 0x000fe40003f0e170 */
[----:B------:R-:W-:Y:S01]  /*3be0*/  IADD3 R11, PT, PT, R11, 0x800, RZ ;  /* 0x000008000b0b7810 */ /* 0x000fe20007ffe0ff */
[----:B------:R-:W1:Y:S04]  /*3bf0*/  LDS R14, [R10+-0x400] ;  /* 0xfffc00000a0e7984 */ /* 0x000e680000000800 */
[----:B------:R-:W2:Y:S04]  /*3c00*/  LDS R16, [R10] ;  /* 0x000000000a107984 */ /* 0x000ea80000000800 */
[----:B------:R-:W3:Y:S04]  /*3c10*/  LDS R20, [R10+0x400] ;  /* 0x000400000a147984 */ /* 0x000ee80000000800 */
[----:B------:R-:W5:Y:S04]  /*3c20*/  LDS R22, [R10+0x800] ;  /* 0x000800000a167984 */ /* 0x000f680000000800 */
[----:B----4-:R-:W4:Y:S04]  /*3c30*/  LDS R24, [R10+0xc00] ;  /* 0x000c00000a187984 */ /* 0x010f280000000800 */
[----:B------:R-:W4:Y:S04]  /*3c40*/  LDS R26, [R10+0x1000] ;  /* 0x001000000a1a7984 */ /* 0x000f280000000800 */
[----:B------:R-:W4:Y:S01]  /*3c50*/  LDS R28, [R10+0x1400] ;  /* 0x001400000a1c7984 */ /* 0x000f220000000800 */
[C---:B0-----:R-:W-:Y:S01]  /*3c60*/  FADD.FTZ R12, -R9.reuse, R12 ;  /* 0x0000000c090c7221 */ /* 0x041fe20000010100 */
[----:B-1----:R-:W-:-:S03]  /*3c70*/  FADD.FTZ R14, -R9, R14 ;  /* 0x0000000e090e7221 */ /* 0x002fc60000010100 */
[----:B------:R-:W-:Y:S01]  /*3c80*/  FMUL.FTZ R12, R12, 1.4426950216293334961 ;  /* 0x3fb8aa3b0c0c7820 */ /* 0x000fe20000410000 */
[C---:B--2---:R-:W-:Y:S01]  /*3c90*/  FADD.FTZ R16, -R9.reuse, R16 ;  /* 0x0000001009107221 */ /* 0x044fe20000010100 */
[----:B------:R-:W-:Y:S02]  /*3ca0*/  FMUL.FTZ R14, R14, 1.4426950216293334961 ;  /* 0x3fb8aa3b0e0e7820 */ /* 0x000fe40000410000 */
[----:B------:R-:W0:Y:S01]  /*3cb0*/  MUFU.EX2 R13, R12 ;  /* 0x0000000c000d7308 */ /* 0x000e220000000800 */
[C---:B---3--:R-:W-:Y:S01]  /*3cc0*/  FADD.FTZ R20, -R9.reuse, R20 ;  /* 0x0000001409147221 */ /* 0x048fe20000010100 */
[----:B------:R-:W-:Y:S02]  /*3cd0*/  FMUL.FTZ R16, R16, 1.4426950216293334961 ;  /* 0x3fb8aa3b10107820 */ /* 0x000fe40000410000 */
[----:B------:R-:W1:Y:S01]  /*3ce0*/  MUFU.EX2 R15, R14 ;  /* 0x0000000e000f7308 */ /* 0x000e620000000800 */
[----:B-----5:R-:W-:Y:S01]  /*3cf0*/  FADD.FTZ R22, -R9, R22 ;  /* 0x0000001609167221 */ /* 0x020fe20000010100 */
[----:B------:R-:W-:-:S02]  /*3d00*/  FMUL.FTZ R20, R20, 1.4426950216293334961 ;  /* 0x3fb8aa3b14147820 */ /* 0x000fc40000410000 */
[----:B------:R-:W2:Y:S01]  /*3d10*/  MUFU.EX2 R21, R16 ;  /* 0x0000001000157308 */ /* 0x000ea20000000800 */
[C---:B----4-:R-:W-:Y:S01]  /*3d20*/  FADD.FTZ R24, -R9.reuse, R24 ;  /* 0x0000001809187221 */ /* 0x050fe20000010100 */
[----:B------:R-:W-:Y:S02]  /*3d30*/  FMUL.FTZ R22, R22, 1.4426950216293334961 ;  /* 0x3fb8aa3b16167820 */ /* 0x000fe40000410000 */
[----:B------:R-:W3:Y:S01]  /*3d40*/  MUFU.EX2 R23, R20 ;  /* 0x0000001400177308 */ /* 0x000ee20000000800 */
[----:B0-----:R-:W-:Y:S01]  /*3d50*/  FADD.FTZ R8, R8, R13 ;  /* 0x0000000d08087221 */ /* 0x001fe20000010000 */
[C---:B------:R-:W-:Y:S01]  /*3d60*/  FADD.FTZ R26, -R9.reuse, R26 ;  /* 0x0000001a091a7221 */ /* 0x040fe20000010100 */
[----:B------:R-:W-:Y:S01]  /*3d70*/  FMUL.FTZ R24, R24, 1.4426950216293334961 ;  /* 0x3fb8aa3b18187820 */ /* 0x000fe20000410000 */
[----:B------:R-:W0:Y:S01]  /*3d80*/  MUFU.EX2 R25, R22 ;  /* 0x0000001600197308 */ /* 0x000e220000000800 */
[----:B-1----:R-:W-:Y:S01]  /*3d90*/  FADD.FTZ R8, R8, R15 ;  /* 0x0000000f08087221 */ /* 0x002fe20000010000 */
[----:B------:R-:W-:Y:S01]  /*3da0*/  FADD.FTZ R28, -R9, R28 ;  /* 0x0000001c091c7221 */ /* 0x000fe20000010100 */
[----:B------:R-:W-:Y:S01]  /*3db0*/  FMUL.FTZ R26, R26, 1.4426950216293334961 ;  /* 0x3fb8aa3b1a1a7820 */ /* 0x000fe20000410000 */
[----:B------:R-:W1:Y:S01]  /*3dc0*/  MUFU.EX2 R27, R24 ;  /* 0x00000018001b7308 */ /* 0x000e620000000800 */
[----:B--2---:R-:W-:Y:S01]  /*3dd0*/  FADD.FTZ R8, R8, R21 ;  /* 0x0000001508087221 */ /* 0x004fe20000010000 */
[----:B------:R-:W-:Y:S01]  /*3de0*/  FMUL.FTZ R28, R28, 1.4426950216293334961 ;  /* 0x3fb8aa3b1c1c7820 */ /* 0x000fe20000410000 */
[----:B------:R-:W-:Y:S01]  /*3df0*/  STS [R10+-0x800], R13 ;  /* 0xfff8000d0a007388 */ /* 0x000fe20000000800 */
[----:B------:R-:W2:Y:S01]  /*3e00*/  MUFU.EX2 R29, R26 ;  /* 0x0000001a001d7308 */ /* 0x000ea20000000800 */
[----:B---3--:R-:W-:-:S02]  /*3e10*/  FADD.FTZ R8, R8, R23 ;  /* 0x0000001708087221 */ /* 0x008fc40000010000 */
[----:B------:R-:W-:Y:S01]  /*3e20*/  STS [R10+-0x400], R15 ;  /* 0xfffc000f0a007388 */ /* 0x000fe20000000800 */
[----:B------:R-:W3:Y:S01]  /*3e30*/  MUFU.EX2 R31, R28 ;  /* 0x0000001c001f7308 */ /* 0x000ee20000000800 */
[----:B0-----:R-:W-:Y:S02]  /*3e40*/  FADD.FTZ R8, R8, R25 ;  /* 0x0000001908087221 */ /* 0x001fe40000010000 */
[----:B------:R-:W-:Y:S02]  /*3e50*/  STS [R10], R21 ;  /* 0x000000150a007388 */ /* 0x000fe40000000800 */
[----:B-1----:R-:W-:Y:S02]  /*3e60*/  FADD.FTZ R8, R8, R27 ;  /* 0x0000001b08087221 */ /* 0x002fe40000010000 */
[----:B------:R-:W-:Y:S02]  /*3e70*/  STS [R10+0x400], R23 ;  /* 0x000400170a007388 */ /* 0x000fe40000000800 */
[----:B--2---:R-:W-:-:S02]  /*3e80*/  FADD.FTZ R8, R8, R29 ;  /* 0x0000001d08087221 */ /* 0x004fc40000010000 */
[----:B------:R-:W-:Y:S02]  /*3e90*/  STS [R10+0x800], R25 ;  /* 0x000800190a007388 */ /* 0x000fe40000000800 */
[----:B---3--:R-:W-:Y:S02]  /*3ea0*/  FADD.FTZ R8, R8, R31 ;  /* 0x0000001f08087221 */ /* 0x008fe40000010000 */
[----:B------:R-:W-:Y:S04]  /*3eb0*/  STS [R10+0xc00], R27 ;  /* 0x000c001b0a007388 */ /* 0x000fe80000000800 */
[----:B------:R-:W-:Y:S04]  /*3ec0*/  STS [R10+0x1000], R29 ;  /* 0x0010001d0a007388 */ /* 0x000fe80000000800 */
[----:B------:R0:W-:Y:S02]  /*3ed0*/  STS [R10+0x1400], R31 ;  /* 0x0014001f0a007388 */ /* 0x0001e40000000800 */
[----:B0-----:R-:W-:-:S07]  /*3ee0*/  IADD3 R10, PT, PT, R10, 0x2000, RZ ;  /* 0x000020000a0a7810 */ /* 0x001fce0007ffe0ff */
.L_x_42:
[----:B------:R-:W-:Y:S05]  /*3ef0*/  BSYNC.RECONVERGENT B1 ;  /* 0x0000000000017941 */ /* 0x000fea0003800200 */
.L_x_41:
[----:B------:R-:W-:-:S13]  /*3f00*/  ISETP.LT.OR P0, PT, R11, UR40, P0 ;  /* 0x000000280b007c0c */ /* 0x000fda0008701670 */
[----:B------:R-:W-:Y:S05]  /*3f10*/  @!P0 BRA `(.L_x_33) ;  /* 0x0000000400e88947 */ /* 0x000fea0003800000 */
[----:B------:R-:W0:Y:S04]  /*3f20*/  LDS R12, [R10+-0x800] ;  /* 0xfff800000a0c7984 */ /* 0x000e280000000800 */
[----:B------:R-:W1:Y:S04]  /*3f30*/  LDS R14, [R10+-0x400] ;  /* 0xfffc00000a0e7984 */ /* 0x000e680000000800 */
[----:B------:R-:W2:Y:S04]  /*3f40*/  LDS R16, [R10] ;  /* 0x000000000a107984 */ /* 0x000ea80000000800 */
[----:B------:R-:W3:Y:S01]  /*3f50*/  LDS R20, [R10+0x400] ;  /* 0x000400000a147984 */ /* 0x000ee20000000800 */
[C---:B0-----:R-:W-:Y:S01]  /*3f60*/  FADD.FTZ R12, -R9.reuse, R12 ;  /* 0x0000000c090c7221 */ /* 0x041fe20000010100 */
[----:B-1----:R-:W-:-:S03]  /*3f70*/  FADD.FTZ R14, -R9, R14 ;  /* 0x0000000e090e7221 */ /* 0x002fc60000010100 */
[----:B------:R-:W-:Y:S01]  /*3f80*/  FMUL.FTZ R12, R12, 1.4426950216293334961 ;  /* 0x3fb8aa3b0c0c7820 */ /* 0x000fe20000410000 */
[C---:B--2---:R-:W-:Y:S01]  /*3f90*/  FADD.FTZ R16, -R9.reuse, R16 ;  /* 0x0000001009107221 */ /* 0x044fe20000010100 */
[----:B------:R-:W-:Y:S02]  /*3fa0*/  FMUL.FTZ R14, R14, 1.4426950216293334961 ;  /* 0x3fb8aa3b0e0e7820 */ /* 0x000fe40000410000 */
[----:B------:R-:W0:Y:S01]  /*3fb0*/  MUFU.EX2 R11, R12 ;  /* 0x0000000c000b7308 */ /* 0x000e220000000800 */
[----:B---3--:R-:W-:Y:S01]  /*3fc0*/  FADD.FTZ R20, -R9, R20 ;  /* 0x0000001409147221 */ /* 0x008fe20000010100 */
[----:B------:R-:W-:Y:S02]  /*3fd0*/  FMUL.FTZ R16, R16, 1.4426950216293334961 ;  /* 0x3fb8aa3b10107820 */ /* 0x000fe40000410000 */
[----:B------:R-:W1:Y:S01]  /*3fe0*/  MUFU.EX2 R9, R14 ;  /* 0x0000000e00097308 */ /* 0x000e620000000800 */
[----:B------:R-:W-:-:S03]  /*3ff0*/  FMUL.FTZ R20, R20, 1.4426950216293334961 ;  /* 0x3fb8aa3b14147820 */ /* 0x000fc60000410000 */
[----:B------:R-:W2:Y:S04]  /*4000*/  MUFU.EX2 R13, R16 ;  /* 0x00000010000d7308 */ /* 0x000ea80000000800 */
[----:B------:R-:W3:Y:S01]  /*4010*/  MUFU.EX2 R15, R20 ;  /* 0x00000014000f7308 */ /* 0x000ee20000000800 */
[----:B0-----:R0:W-:Y:S01]  /*4020*/  STS [R10+-0x800], R11 ;  /* 0xfff8000b0a007388 */ /* 0x0011e20000000800 */
[----:B------:R-:W-:-:S03]  /*4030*/  FADD.FTZ R8, R8, R11 ;  /* 0x0000000b08087221 */ /* 0x000fc60000010000 */
[----:B-1----:R0:W-:Y:S01]  /*4040*/  STS [R10+-0x400], R9 ;  /* 0xfffc00090a007388 */ /* 0x0021e20000000800 */
[----:B------:R-:W-:-:S03]  /*4050*/  FADD.FTZ R8, R8, R9 ;  /* 0x0000000908087221 */ /* 0x000fc60000010000 */
[----:B--2---:R0:W-:Y:S01]  /*4060*/  STS [R10], R13 ;  /* 0x0000000d0a007388 */ /* 0x0041e20000000800 */
[----:B------:R-:W-:-:S03]  /*4070*/  FADD.FTZ R8, R8, R13 ;  /* 0x0000000d08087221 */ /* 0x000fc60000010000 */
[----:B---3--:R0:W-:Y:S01]  /*4080*/  STS [R10+0x400], R15 ;  /* 0x0004000f0a007388 */ /* 0x0081e20000000800 */
[----:B------:R-:W-:Y:S01]  /*4090*/  FADD.FTZ R8, R8, R15 ;  /* 0x0000000f08087221 */ /* 0x000fe20000010000 */
[----:B------:R-:W-:Y:S06]  /*40a0*/  BRA `(.L_x_33) ;  /* 0x0000000400847947 */ /* 0x000fec0003800000 */
.L_x_34:
[----:B------:R-:W-:Y:S01]  /*40b0*/  IMAD.MOV.U32 R8, RZ, RZ, 0x100 ;  /* 0x00000100ff087424 */ /* 0x000fe200078e00ff */
[----:B------:R-:W-:Y:S01]  /*40c0*/  LOP3.LUT R12, RZ, R6, RZ, 0x33, !PT ;  /* 0x00000006ff0c7212 */ /* 0x000fe200078e33ff */
[----:B------:R-:W-:Y:S03]  /*40d0*/  BSSY.RECONVERGENT B1, `(.L_x_43) ;  /* 0x0000024000017945 */ /* 0x000fe60003800200 */
[----:B------:R-:W-:-:S04]  /*40e0*/  VIADDMNMX R8, R7, R8, UR40, !PT ;  /* 0x0000002807087e46 */ /* 0x000fc8000f800108 */
[----:B------:R-:W-:Y:S02]  /*40f0*/  IADD3 R13, PT, PT, -R5, R8, R12 ;  /* 0x00000008050d7210 */ /* 0x000fe40007ffe10c */
[----:B------:R-:W-:Y:S02]  /*4100*/  MOV R12, R7 ;  /* 0x00000007000c7202 */ /* 0x000fe40000000f00 */
[C---:B------:R-:W-:Y:S02]  /*4110*/  LOP3.LUT R8, R13.reuse, 0x300, RZ, 0xc0, !PT ;  /* 0x000003000d087812 */ /* 0x040fe400078ec0ff */
[----:B------:R-:W-:Y:S02]  /*4120*/  ISETP.GE.U32.AND P0, PT, R13, 0x300, PT ;  /* 0x000003000d00780c */ /* 0x000fe40003f06070 */
[----:B------:R-:W-:Y:S01]  /*4130*/  ISETP.NE.AND P1, PT, R8, 0x300, PT ;  /* 0x000003000800780c */ /* 0x000fe20003f25270 */
[----:B------:R-:W-:-:S12]  /*4140*/  HFMA2 R8, -RZ, RZ, 0, 0 ;  /* 0x00000000ff087431 */ /* 0x000fd800000001ff */
[----:B------:R-:W-:Y:S05]  /*4150*/  @!P1 BRA `(.L_x_44) ;  /* 0x00000000006c9947 */ /* 0x000fea0003800000 */
[----:B------:R-:W-:Y:S01]  /*4160*/  IADD3 R15, PT, PT, R15, 0xc0, RZ ;  /* 0x000000c00f0f7810 */ /* 0x000fe20007ffe0ff */
[--C-:B------:R-:W-:Y:S01]  /*4170*/  IMAD.MOV.U32 R12, RZ, RZ, R7.reuse ;  /* 0x000000ffff0c7224 */ /* 0x100fe200078e0007 */
[----:B------:R-:W-:Y:S02]  /*4180*/  LEA.HI R8, R13, 0x1, RZ, 0x18 ;  /* 0x000000010d087811 */ /* 0x000fe400078fc0ff */
[----:B------:R-:W-:Y:S02]  /*4190*/  IADD3 R20, P1, P2, R10, UR39, R7 ;  /* 0x000000270a147c10 */ /* 0x000fe4000fa3e007 */
[----:B------:R-:W-:Y:S02]  /*41a0*/  LEA R15, R16, R15, 0x18 ;  /* 0x0000000f100f7211 */ /* 0x000fe400078ec0ff */
[----:B------:R-:W-:Y:S02]  /*41b0*/  LOP3.LUT R10, R8, 0x3, RZ, 0xc0, !PT ;  /* 0x00000003080a7812 */ /* 0x000fe400078ec0ff */
[----:B------:R-:W-:-:S02]  /*41c0*/  IADD3.X R11, PT, PT, R11, UR14, RZ, P1, P2 ;  /* 0x0000000e0b0b7c10 */ /* 0x000fc40008fe44ff */
[----:B------:R-:W-:Y:S02]  /*41d0*/  MOV R8, RZ ;  /* 0x000000ff00087202 */ /* 0x000fe40000000f00 */
[----:B------:R-:W-:Y:S02]  /*41e0*/  LEA R13, R6, R15, 0x2 ;  /* 0x0000000f060d7211 */ /* 0x000fe400078e10ff */
[----:B------:R-:W-:-:S07]  /*41f0*/  IADD3 R14, PT, PT, -R10, RZ, RZ ;  /* 0x000000ff0a0e7210 */ /* 0x000fce0007ffe1ff */
.L_x_45:
[----:B------:R-:W-:-:S06]  /*4200*/  MOV R10, R20 ;  /* 0x00000014000a7202 */ /* 0x000fcc0000000f00 */
[----:B------:R1:W2:Y:S01]  /*4210*/  LDG.E.U8 R10, desc[UR36][R10.64] ;  /* 0x000000240a0a7981 */ /* 0x0002a2000c1e1100 */
[----:B------:R-:W-:Y:S02]  /*4220*/  HFMA2 R15, -RZ, RZ, 0, 0 ;  /* 0x00000000ff0f7431 */ /* 0x000fe400000001ff */
[----:B------:R-:W-:Y:S01]  /*4230*/  VIADD R14, R14, 0x1 ;  /* 0x000000010e0e7836 */ /* 0x000fe20000000000 */
[----:B------:R-:W-:Y:S02]  /*4240*/  IADD3 R20, P2, PT, R20, 0x100, RZ ;  /* 0x0000010014147810 */ /* 0x000fe40007f5e0ff */
[----:B------:R-:W-:Y:S02]  /*4250*/  IADD3 R12, PT, PT, R12, 0x100, RZ ;  /* 0x000001000c0c7810 */ /* 0x000fe40007ffe0ff */
[----:B-1----:R-:W-:Y:S02]  /*4260*/  IADD3.X R11, PT, PT, RZ, R11, RZ, P2, !PT ;  /* 0x0000000bff0b7210 */ /* 0x002fe400017fe4ff */
[----:B--2---:R-:W-:-:S13]  /*4270*/  ISETP.NE.AND P1, PT, R10, RZ, PT ;  /* 0x000000ff0a00720c */ /* 0x004fda0003f25270 */
[----:B------:R-:W0:Y:S02]  /*4280*/  @!P1 LDS R16, [R13] ;  /* 0x000000000d109984 */ /* 0x000e240000000800 */
[----:B0-----:R-:W-:-:S04]  /*4290*/  @!P1 FADD.FTZ R16, -R9, R16 ;  /* 0x0000001009109221 */ /* 0x001fc80000010100 */
[----:B------:R-:W-:-:S04]  /*42a0*/  @!P1 FMUL.FTZ R16, R16, 1.4426950216293334961 ;  /* 0x3fb8aa3b10109820 */ /* 0x000fc80000410000 */
[----:B------:R-:W0:Y:S01]  /*42b0*/  @!P1 MUFU.EX2 R15, R16 ;  /* 0x00000010000f9308 */ /* 0x000e220000000800 */
[----:B------:R-:W-:Y:S01]  /*42c0*/  ISETP.NE.AND P1, PT, R14, RZ, PT ;  /* 0x000000ff0e00720c */ /* 0x000fe20003f25270 */
[----:B0-----:R0:W-:Y:S01]  /*42d0*/  STS [R13], R15 ;  /* 0x0000000f0d007388 */ /* 0x0011e20000000800 */
[----:B------:R-:W-:Y:S01]  /*42e0*/  FADD.FTZ R8, R15, R8 ;  /* 0x000000080f087221 */ /* 0x000fe20000010000 */
[----:B0-----:R-:W-:-:S10]  /*42f0*/  IADD3 R13, PT, PT, R13, 0x400, RZ ;  /* 0x000004000d0d7810 */ /* 0x001fd40007ffe0ff */
[----:B------:R-:W-:Y:S05]  /*4300*/  @P1 BRA `(.L_x_45) ;  /* 0xfffffffc00bc1947 */ /* 0x000fea000383ffff */
.L_x_44:
[----:B------:R-:W-:Y:S05]  /*4310*/  BSYNC.RECONVERGENT B1 ;  /* 0x0000000000017941 */ /* 0x000fea0003800200 */
.L_x_43:
[----:B------:R-:W-:Y:S05]  /*4320*/  @!P0 BRA `(.L_x_33) ;  /* 0x0000000000e48947 */ /* 0x000fea0003800000 */
[----:B------:R-:W1:Y:S01]  /*4330*/  S2R R13, SR_CgaCtaId ;  /* 0x00000000000d7919 */ /* 0x000e620000008800 */
[----:B------:R-:W2:Y:S01]  /*4340*/  LDCU.64 UR4, c[0x0][0x420] ;  /* 0x00008400ff0477ac */ /* 0x000ea20008000a00 */
[----:B------:R-:W-:Y:S02]  /*4350*/  MOV R10, 0x400 ;  /* 0x00000400000a7802 */ /* 0x000fe40000000f00 */
[----:B------:R-:W-:-:S03]  /*4360*/  SHF.L.U32 R11, R5, 0x2, RZ ;  /* 0x00000002050b7819 */ /* 0x000fc600000006ff */
[----:B------:R-:W-:Y:S01]  /*4370*/  VIADD R10, R10, 0xc0 ;  /* 0x000000c00a0a7836 */ /* 0x000fe20000000000 */
[----:B--2---:R-:W-:Y:S02]  /*4380*/  MOV R15, UR4 ;  /* 0x00000004000f7c02 */ /* 0x004fe40008000f00 */
[----:B------:R-:W-:Y:S02]  /*4390*/  MOV R14, UR5 ;  /* 0x00000005000e7c02 */ /* 0x000fe40008000f00 */
[----:B------:R-:W-:-:S04]  /*43a0*/  IADD3 R15, P0, P1, R15, UR39, R12 ;  /* 0x000000270f0f7c10 */ /* 0x000fc8000f91e00c */
[----:B------:R-:W-:Y:S02]  /*43b0*/  IADD3 R15, P2, PT, R15, 0x200, RZ ;  /* 0x000002000f0f7810 */ /* 0x000fe40007f5e0ff */
[----:B-1----:R-:W-:Y:S02]  /*43c0*/  LEA R13, R13, R10, 0x18 ;  /* 0x0000000a0d0d7211 */ /* 0x002fe400078ec0ff */
[----:B------:R-:W-:Y:S02]  /*43d0*/  LEA R10, R12, -R11, 0x2 ;  /* 0x8000000b0c0a7211 */ /* 0x000fe400078e10ff */
[----:B------:R-:W-:Y:S02]  /*43e0*/  IADD3.X R11, PT, PT, R14, UR14, RZ, P0, P1 ;  /* 0x0000000e0e0b7c10 */ /* 0x000fe400087e24ff */
[----:B------:R-:W-:Y:S02]  /*43f0*/  IADD3 R13, PT, PT, R10, 0x800, R13 ;  /* 0x000008000a0d7810 */ /* 0x000fe40007ffe00d */
[----:B------:R-:W-:-:S07]  /*4400*/  IADD3.X R11, PT, PT, RZ, R11, RZ, P2, !PT ;  /* 0x0000000bff0b7210 */ /* 0x000fce00017fe4ff */
.L_x_46:
[----:B------:R-:W-:-:S05]  /*4410*/  IMAD.MOV.U32 R10, RZ, RZ, R15 ;  /* 0x000000ffff0a7224 */ /* 0x000fca00078e000f */
[----:B------:R-:W2:Y:S04]  /*4420*/  LDG.E.U8 R20, desc[UR36][R10.64+-0x200] ;  /* 0xfffe00240a147981 */ /* 0x000ea8000c1e1100 */
[----:B------:R-:W3:Y:S04]  /*4430*/  LDG.E.U8 R14, desc[UR36][R10.64+-0x100] ;  /* 0xffff00240a0e7981 */ /* 0x000ee8000c1e1100 */
[----:B------:R-:W5:Y:S04]  /*4440*/  LDG.E.U8 R15, desc[UR36][R10.64] ;  /* 0x000000240a0f7981 */ /* 0x000f68000c1e1100 */
[----:B------:R-:W4:Y:S01]  /*4450*/  LDG.E.U8 R16, desc[UR36][R10.64+0x100] ;  /* 0x000100240a107981 */ /* 0x000f22000c1e1100 */
[----:B------:R-:W-:Y:S01]  /*4460*/  VIADD R12, R12, 0x400 ;  /* 0x000004000c0c7836 */ /* 0x000fe20000000000 */
[----:B--2---:R-:W-:-:S02]  /*4470*/  ISETP.NE.AND P0, PT, R20, RZ, PT ;  /* 0x000000ff1400720c */ /* 0x004fc40003f05270 */
[----:B---3--:R-:W-:Y:S02]  /*4480*/  ISETP.NE.AND P1, PT, R14, RZ, PT ;  /* 0x000000ff0e00720c */ /* 0x008fe40003f25270 */
[----:B-----5:R-:W-:Y:S02]  /*4490*/  ISETP.NE.AND P2, PT, R15, RZ, PT ;  /* 0x000000ff0f00720c */ /* 0x020fe40003f45270 */
[----:B----4-:R-:W-:-:S07]  /*44a0*/  ISETP.NE.AND P3, PT, R16, RZ, PT ;  /* 0x000000ff1000720c */ /* 0x010fce0003f65270 */
[----:B------:R-:W0:Y:S04]  /*44b0*/  @!P0 LDS R14, [R13+-0x800] ;  /* 0xfff800000d0e8984 */ /* 0x000e280000000800 */
[----:B------:R-:W1:Y:S04]  /*44c0*/  @!P1 LDS R16, [R13+-0x400] ;  /* 0xfffc00000d109984 */ /* 0x000e680000000800 */
[----:B------:R-:W2:Y:S04]  /*44d0*/  @!P2 LDS R22, [R13] ;  /* 0x000000000d16a984 */ /* 0x000ea80000000800 */
[----:B------:R-:W3:Y:S01]  /*44e0*/  @!P3 LDS R24, [R13+0x400] ;  /* 0x000400000d18b984 */ /* 0x000ee20000000800 */
[----:B0-----:R-:W-:Y:S01]  /*44f0*/  @!P0 FADD.FTZ R15, -R9, R14 ;  /* 0x0000000e090f8221 */ /* 0x001fe20000010100 */
[----:B------:R-:W-:-:S03]  /*4500*/  MOV R14, RZ ;  /* 0x000000ff000e7202 */ /* 0x000fc60000000f00 */
[----:B------:R-:W-:Y:S01]  /*4510*/  @!P0 FMUL.FTZ R15, R15, 1.4426950216293334961 ;  /* 0x3fb8aa3b0f0f8820 */ /* 0x000fe20000410000 */
[C---:B-1----:R-:W-:Y:S01]  /*4520*/  @!P1 FADD.FTZ R20, -R9.reuse, R16 ;  /* 0x0000001009149221 */ /* 0x042fe20000010100 */
[----:B------:R-:W-:Y:S02]  /*4530*/  HFMA2 R16, -RZ, RZ, 0, 0 ;  /* 0x00000000ff107431 */ /* 0x000fe400000001ff */
[----:B------:R-:W0:Y:S01]  /*4540*/  @!P0 MUFU.EX2 R14, R15 ;  /* 0x0000000f000e8308 */ /* 0x000e220000000800 */
[----:B------:R-:W-:Y:S01]  /*4550*/  @!P1 FMUL.FTZ R20, R20, 1.4426950216293334961 ;  /* 0x3fb8aa3b14149820 */ /* 0x000fe20000410000 */
[C---:B--2---:R-:W-:Y:S01]  /*4560*/  @!P2 FADD.FTZ R21, -R9.reuse, R22 ;  /* 0x000000160915a221 */ /* 0x044fe20000010100 */
[----:B------:R-:W-:Y:S01]  /*4570*/  MOV R22, RZ ;  /* 0x000000ff00167202 */ /* 0x000fe20000000f00 */
[----:B---3--:R-:W-:Y:S01]  /*4580*/  @!P3 FADD.FTZ R23, -R9, R24 ;  /* 0x000000180917b221 */ /* 0x008fe20000010100 */
[----:B------:R-:W1:Y:S01]  /*4590*/  @!P1 MUFU.EX2 R16, R20 ;  /* 0x0000001400109308 */ /* 0x000e620000000800 */
[----:B------:R-:W-:Y:S01]  /*45a0*/  @!P2 FMUL.FTZ R21, R21, 1.4426950216293334961 ;  /* 0x3fb8aa3b1515a820 */ /* 0x000fe20000410000 */
[----:B------:R-:W-:-:S02]  /*45b0*/  HFMA2 R24, -RZ, RZ, 0, 0 ;  /* 0x00000000ff187431 */ /* 0x000fc400000001ff */
[----:B------:R-:W-:Y:S01]  /*45c0*/  @!P3 FMUL.FTZ R23, R23, 1.4426950216293334961 ;  /* 0x3fb8aa3b1717b820 */ /* 0x000fe20000410000 */
[----:B------:R-:W-:Y:S01]  /*45d0*/  ISETP.GE.AND P0, PT, R12, UR40, PT ;  /* 0x000000280c007c0c */ /* 0x000fe2000bf06270 */
[----:B------:R-:W2:Y:S04]  /*45e0*/  @!P2 MUFU.EX2 R22, R21 ;  /* 0x000000150016a308 */ /* 0x000ea80000000800 */
[----:B------:R-:W3:Y:S01]  /*45f0*/  @!P3 MUFU.EX2 R24, R23 ;  /* 0x000000170018b308 */ /* 0x000ee20000000800 */
[----:B0-----:R-:W-:Y:S01]  /*4600*/  FADD.FTZ R15, R14, R8 ;  /* 0x000000080e0f7221 */ /* 0x001fe20000010000 */
[----:B------:R-:W-:Y:S03]  /*4610*/  STS [R13+-0x800], R14 ;  /* 0xfff8000e0d007388 */ /* 0x000fe60000000800 */
[----:B-1----:R-:W-:Y:S01]  /*4620*/  FADD.FTZ R25, R15, R16 ;  /* 0x000000100f197221 */ /* 0x002fe20000010000 */
[----:B------:R-:W-:Y:S01]  /*4630*/  IADD3 R15, P1, PT, R10, 0x400, RZ ;  /* 0x000004000a0f7810 */ /* 0x000fe20007f3e0ff */
[----:B------:R-:W-:Y:S02]  /*4640*/  STS [R13+-0x400], R16 ;  /* 0xfffc00100d007388 */ /* 0x000fe40000000800 */
[----:B--2---:R-:W-:-:S02]  /*4650*/  FADD.FTZ R25, R25, R22 ;  /* 0x0000001619197221 */ /* 0x004fc40000010000 */
[----:B------:R-:W-:Y:S01]  /*4660*/  STS [R13], R22 ;  /* 0x000000160d007388 */ /* 0x000fe20000000800 */
[----:B------:R-:W-:Y:S01]  /*4670*/  IADD3.X R11, PT, PT, RZ, R11, RZ, P1, !PT ;  /* 0x0000000bff0b7210 */ /* 0x000fe20000ffe4ff */
[----:B---3--:R-:W-:Y:S02]  /*4680*/  FADD.FTZ R8, R25, R24 ;  /* 0x0000001819087221 */ /* 0x008fe40000010000 */
[----:B------:R0:W-:Y:S02]  /*4690*/  STS [R13+0x400], R24 ;  /* 0x000400180d007388 */ /* 0x0001e40000000800 */
[----:B0-----:R-:W-:Y:S01]  /*46a0*/  IADD3 R13, PT, PT, R13, 0x1000, RZ ;  /* 0x000010000d0d7810 */ /* 0x001fe20007ffe0ff */
[----:B------:R-:W-:Y:S06]  /*46b0*/  @!P0 BRA `(.L_x_46) ;  /* 0xfffffffc00548947 */ /* 0x000fec000383ffff */
.L_x_33:
[----:B------:R-:W-:Y:S05]  /*46c0*/  BSYNC.RECONVERGENT B0 ;  /* 0x0000000000007941 */ /* 0x000fea0003800200 */
.L_x_32:
[----:B0-----:R-:W0:Y:S01]  /*46d0*/  SHFL.BFLY PT, R9, R8, 0x10, 0x1f ;  /* 0x0e001f0008097f89 */ /* 0x001e2200000e0000 */
[C---:B------:R-:W-:Y:S01]  /*46e0*/  ISETP.NE.AND P0, PT, R0.reuse, RZ, PT ;  /* 0x000000ff0000720c */ /* 0x040fe20003f05270 */
[----:B------:R-:W1:Y:S01]  /*46f0*/  LDCU UR4, c[0x0][0x3f4] ;  /* 0x00007e80ff0477ac */ /* 0x000e620008000800 */
[----:B------:R-:W-:Y:S01]  /*4700*/  ISETP.GT.U32.AND P1, PT, R0, 0x7, PT ;  /* 0x000000070000780c */ /* 0x000fe20003f24070 */
[----:B------:R-:W2:Y:S01]  /*4710*/  LDCU.U8 UR7, c[0x0][0x48c] ;  /* 0x00009180ff0777ac */ /* 0x000ea20008000000 */
[----:B-1----:R-:W-:Y:S01]  /*4720*/  UIADD3 UR4, UPT, UPT, UR4, 0x4, URZ ;  /* 0x0000000404047890 */ /* 0x002fe2000fffe0ff */
[----:B0-----:R-:W-:-:S03]  /*4730*/  FADD.FTZ R9, R9, R8 ;  /* 0x0000000809097221 */ /* 0x001fc60000010000 */
[----:B------:R-:W-:Y:S02]  /*4740*/  USHF.R.S32.HI UR5, URZ, 0x1f, UR4 ;  /* 0x0000001fff057899 */ /* 0x000fe40008011404 */
[----:B------:R-:W0:Y:S02]  /*4750*/  SHFL.BFLY PT, R10, R9, 0x8, 0x1f ;  /* 0x0d001f00090a7f89 */ /* 0x000e2400000e0000 */
[----:B------:R-:W-:-:S04]  /*4760*/  ULEA.HI UR5, UR5, UR4, URZ, 0x2 ;  /* 0x0000000405057291 */ /* 0x000fc8000f8f10ff */
[----:B------:R-:W-:-:S04]  /*4770*/  USHF.L.U32 UR5, UR5, 0x2, URZ ;  /* 0x0000000205057899 */ /* 0x000fc800080006ff */
[----:B------:R-:W-:Y:S01]  /*4780*/  ULOP3.LUT UR5, UR5, 0xfffffff0, URZ, 0xc0, !UPT ;  /* 0xfffffff005057892 */ /* 0x000fe2000f8ec0ff */
[----:B0-----:R-:W-:-:S05]  /*4790*/  FADD.FTZ R10, R9, R10 ;  /* 0x0000000a090a7221 */ /* 0x001fca0000010000 */
[----:B------:R-:W0:Y:S02]  /*47a0*/  SHFL.BFLY PT, R11, R10, 0x4, 0x1f ;  /* 0x0c801f000a0b7f89 */ /* 0x000e2400000e0000 */
[----:B0-----:R-:W-:-:S05]  /*47b0*/  FADD.FTZ R11, R10, R11 ;  /* 0x0000000b0a0b7221 */ /* 0x001fca0000010000 */
[----:B------:R-:W0:Y:S02]  /*47c0*/  SHFL.BFLY PT, R12, R11, 0x2, 0x1f ;  /* 0x0c401f000b0c7f89 */ /* 0x000e2400000e0000 */
[----:B0-----:R-:W-:-:S05]  /*47d0*/  FADD.FTZ R12, R11, R12 ;  /* 0x0000000c0b0c7221 */ /* 0x001fca0000010000 */
[----:B------:R-:W0:Y:S02]  /*47e0*/  SHFL.BFLY PT, R13, R12, 0x1, 0x1f ;  /* 0x0c201f000c0d7f89 */ /* 0x000e2400000e0000 */
[----:B0-----:R-:W-:-:S05]  /*47f0*/  FADD.FTZ R0, R12, R13 ;  /* 0x0000000d0c007221 */ /* 0x001fca0000010000 */
[----:B------:R-:W-:Y:S01]  /*4800*/  @!P0 STS [R3+0x20], R0 ;  /* 0x0000200003008388 */ /* 0x000fe20000000800 */
[----:B------:R-:W-:Y:S01]  /*4810*/  BAR.SYNC.DEFER_BLOCKING 0x0 ;  /* 0x0000000000007b1d */ /* 0x000fe20000010000 */
[----:B--2---:R-:W-:-:S05]  /*4820*/  ISETP.NE.AND P0, PT, RZ, UR7, PT ;  /* 0x00000007ff007c0c */ /* 0x004fca000bf05270 */
[----:B------:R-:W0:Y:S01]  /*4830*/  @!P1 LDS R0, [R4+0x20] ;  /* 0x0000200004009984 */ /* 0x000e220000000800 */
[----:B------:R-:W-:-:S03]  /*4840*/  ISETP.GE.AND P1, PT, R7, UR40, PT ;  /* 0x0000002807007c0c */ /* 0x000fc6000bf26270 */
[----:B0-----:R-:W0:Y:S02]  /*4850*/  SHFL.BFLY PT, R9, R0, 0x4, 0x1f ;  /* 0x0c801f0000097f89 */ /* 0x001e2400000e0000 */
[----:B0-----:R-:W-:-:S05]  /*4860*/  FADD.FTZ R9, R9, R0 ;  /* 0x0000000009097221 */ /* 0x001fca0000010000 */
[----:B------:R-:W0:Y:S02]  /*4870*/  SHFL.BFLY PT, R8, R9, 0x2, 0x1f ;  /* 0x0c401f0009087f89 */ /* 0x000e2400000e0000 */
[----:B0-----:R-:W-:-:S05]  /*4880*/  FADD.FTZ R8, R9, R8 ;  /* 0x0000000809087221 */ /* 0x001fca0000010000 */
[----:B------:R-:W0:Y:S02]  /*4890*/  SHFL.BFLY PT, R11, R8, 0x1, 0x1f ;  /* 0x0c201f00080b7f89 */ /* 0x000e2400000e0000 */
[----:B0-----:R-:W-:Y:S01]  /*48a0*/  FADD.FTZ R11, R8, R11 ;  /* 0x0000000b080b7221 */ /* 0x001fe20000010000 */
[----:B------:R-:W-:-:S05]  /*48b0*/  CS2R R8, SRZ ;  /* 0x0000000000087805 */ /* 0x000fca000001ff00 */
[----:B------:R-:W0:Y:S02]  /*48c0*/  SHFL.IDX PT, R11, R11, RZ, 0x1f ;  /* 0x00001fff0b0b7589 */ /* 0x000e2400000e0000 */
[----:B0-----:R-:W-:-:S06]  /*48d0*/  FADD.FTZ R0, R11, 9.9999999747524270788e-07 ;  /* 0x358637bd0b007421 */ /* 0x001fcc0000010000 */
[----:B------:R-:W0:Y:S01]  /*48e0*/  MUFU.RCP R0, R0 ;  /* 0x0000000000007308 */ /* 0x000e220000001000 */
[----:B------:R-:W-:Y:S05]  /*48f0*/  @!P0 BRA `(.L_x_47) ;  /* 0x0000000000248947 */ /* 0x000fea0003800000 */
[----:B------:R-:W1:Y:S01]  /*4900*/  S2R R4, SR_CTAID.Y ;  /* 0x0000000000047919 */ /* 0x000e620000002600 */
[----:B------:R-:W1:Y:S08]  /*4910*/  LDC R8, c[0x0][0x3f8] ;  /* 0x0000fe00ff087b82 */ /* 0x000e700000000800 */
[----:B------:R-:W2:Y:S08]  /*4920*/  LDC R3, c[0x0][0x488] ;  /* 0x00012200ff037b82 */ /* 0x000eb00000000800 */
[----:B------:R-:W2:Y:S08]  /*4930*/  LDC R9, c[0x0][0x40c] ;  /* 0x00010300ff097b82 */ /* 0x000eb00000000800 */
[----:B------:R-:W3:Y:S01]  /*4940*/  LDC R10, c[0x0][0x3f4] ;  /* 0x0000fd00ff0a7b82 */ /* 0x000ee20000000800 */
[----:B-1----:R-:W-:-:S04]  /*4950*/  IMAD R4, R4, R8, R17 ;  /* 0x0000000804047224 */ /* 0x002fc800078e0211 */
[----:B--2---:R-:W-:-:S04]  /*4960*/  IMAD R3, R4, R3, R9 ;  /* 0x0000000304037224 */ /* 0x004fc800078e0209 */
[----:B---3--:R-:W-:-:S05]  /*4970*/  IMAD R8, R3, R10, RZ ;  /* 0x0000000a03087224 */ /* 0x008fca00078e02ff */
[----:B------:R-:W-:-:S07]  /*4980*/  SHF.R.S32.HI R9, RZ, 0x1f, R8 ;  /* 0x0000001fff097819 */ /* 0x000fce0000011408 */
.L_x_47:
[----:B------:R-:W-:Y:S04]  /*4990*/  BSSY.RECONVERGENT B0, `(.L_x_48) ;  /* 0x0000063000007945 */ /* 0x000fe80003800200 */
[----:B------:R-:W-:Y:S05]  /*49a0*/  @P1 BRA `(.L_x_49) ;  /* 0x0000000400841947 */ /* 0x000fea0003800000 */
[----:B------:R-:W-:Y:S01]  /*49b0*/  MOV R4, 0x100 ;  /* 0x0000010000047802 */ /* 0x000fe20000000f00 */
[----:B------:R-:W-:Y:S01]  /*49c0*/  BSSY.RECONVERGENT B1, `(.L_x_50) ;  /* 0x0000029000017945 */ /* 0x000fe20003800200 */
[----:B------:R-:W-:Y:S02]  /*49d0*/  LOP3.LUT R3, RZ, R6, RZ, 0x33, !PT ;  /* 0x00000006ff037212 */ /* 0x000fe400078e33ff */
[----:B------:R-:W-:-:S04]  /*49e0*/  VIADDMNMX R4, R7, R4, UR40, !PT ;  /* 0x0000002807047e46 */ /* 0x000fc8000f800104 */
[----:B------:R-:W-:-:S04]  /*49f0*/  IADD3 R3, PT, PT, -R5, R4, R3 ;  /* 0x0000000405037210 */ /* 0x000fc80007ffe103 */
[C---:B------:R-:W-:Y:S02]  /*4a00*/  LOP3.LUT R4, R3.reuse, 0x300, RZ, 0xc0, !PT ;  /* 0x0000030003047812 */ /* 0x040fe400078ec0ff */
[----:B------:R-:W-:Y:S02]  /*4a10*/  ISETP.GE.U32.AND P1, PT, R3, 0x300, PT ;  /* 0x000003000300780c */ /* 0x000fe40003f26070 */
[----:B------:R-:W-:-:S13]  /*4a20*/  ISETP.NE.AND P2, PT, R4, 0x300, PT ;  /* 0x000003000400780c */ /* 0x000fda0003f45270 */
[----:B------:R-:W-:Y:S05]  /*4a30*/  @!P2 BRA `(.L_x_51) ;  /* 0x000000000084a947 */ /* 0x000fea0003800000 */
[----:B------:R-:W1:Y:S01]  /*4a40*/  S2UR UR6, SR_CgaCtaId ;  /* 0x00000000000679c3 */ /* 0x000e620000008800 */
[----:B------:R-:W2:Y:S01]  /*4a50*/  LDCU.64 UR8, c[0x0][0x480] ;  /* 0x00009000ff0877ac */ /* 0x000ea20008000a00 */
[----:B------:R-:W-:Y:S02]  /*4a60*/  LEA.HI R3, R3, 0x1, RZ, 0x18 ;  /* 0x0000000103037811 */ /* 0x000fe400078fc0ff */
[----:B------:R-:W-:Y:S01]  /*4a70*/  IADD3 R14, P2, PT, R7, R8, RZ ;  /* 0x00000008070e7210 */ /* 0x000fe20007f5e0ff */
[----:B------:R-:W-:Y:S01]  /*4a80*/  UMOV UR4, 0x400 ;  /* 0x0000040000047882 */ /* 0x000fe20000000000 */
[C---:B------:R-:W-:Y:S01]  /*4a90*/  SHF.L.U32 R4, R3.reuse, 0x8, RZ ;  /* 0x0000000803047819 */ /* 0x040fe200000006ff */
[----:B------:R-:W-:Y:S01]  /*4aa0*/  UIADD3 UR4, UPT, UPT, UR4, 0xc0, URZ ;  /* 0x000000c004047890 */ /* 0x000fe2000fffe0ff */
[----:B------:R-:W-:Y:S01]  /*4ab0*/  LOP3.LUT R3, R3, 0x3, RZ, 0xc0, !PT ;  /* 0x0000000303037812 */ /* 0x000fe200078ec0ff */
[----:B------:R-:W-:Y:S01]  /*4ac0*/  IMAD.X R11, RZ, RZ, R9, P2 ;  /* 0x000000ffff0b7224 */ /* 0x000fe200010e0609 */
[----:B------:R-:W-:-:S02]  /*4ad0*/  LOP3.LUT R10, R4, 0x300, RZ, 0xc0, !PT ;  /* 0x00000300040a7812 */ /* 0x000fc400078ec0ff */
[----:B------:R-:W-:Y:S02]  /*4ae0*/  LEA R4, R6, UR5, 0x1 ;  /* 0x0000000506047c11 */ /* 0x000fe4000f8e08ff */
[----:B------:R-:W-:Y:S02]  /*4af0*/  IADD3 R12, PT, PT, -R3, RZ, RZ ;  /* 0x000000ff030c7210 */ /* 0x000fe40007ffe1ff */
[----:B------:R-:W-:Y:S02]  /*4b00*/  IADD3 R7, PT, PT, R7, R10, RZ ;  /* 0x0000000a07077210 */ /* 0x000fe40007ffe0ff */
[----:B--2---:R-:W-:-:S04]  /*4b10*/  LEA R13, P2, R14, UR8, 0x2 ;  /* 0x000000080e0d7c11 */ /* 0x004fc8000f8410ff */
[----:B------:R-:W-:Y:S01]  /*4b20*/  LEA.HI.X R14, R14, UR9, R11, 0x2, P2 ;  /* 0x000000090e0e7c11 */ /* 0x000fe200090f140b */
[----:B-1----:R-:W-:-:S06]  /*4b30*/  ULEA UR4, UR6, UR4, 0x18 ;  /* 0x0000000406047291 */ /* 0x002fcc000f8ec0ff */
[----:B------:R-:W-:Y:S02]  /*4b40*/  IADD3 R4, PT, PT, R4, UR4, RZ ;  /* 0x0000000404047c10 */ /* 0x000fe4000fffe0ff */
[----:B------:R-:W-:-:S07]  /*4b50*/  LEA R3, R6, UR4, 0x2 ;  /* 0x0000000406037c11 */ /* 0x000fce000f8e10ff */
.L_x_52:
[----:B-1----:R1:W0:Y:S01]  /*4b60*/  LDS R11, [R3] ;  /* 0x00000000030b7984 */ /* 0x0022220000000800 */
[----:B------:R-:W-:-:S04]  /*4b70*/  IADD3 R12, PT, PT, R12, 0x1, RZ ;  /* 0x000000010c0c7810 */ /* 0x000fc80007ffe0ff */
[----:B------:R-:W-:Y:S02]  /*4b80*/  ISETP.NE.AND P3, PT, R12, RZ, PT ;  /* 0x000000ff0c00720c */ /* 0x000fe40003f65270 */
[----:B-1----:R-:W-:Y:S01]  /*4b90*/  IADD3 R3, PT, PT, R3, 0x400, RZ ;  /* 0x0000040003037810 */ /* 0x002fe20007ffe0ff */
[----:B0-----:R-:W-:Y:S01]  /*4ba0*/  FMUL.FTZ R15, R11, R0 ;  /* 0x000000000b0f7220 */ /* 0x001fe20000410000 */
[----:B------:R-:W-:-:S04]  /*4bb0*/  @P0 IMAD.MOV.U32 R11, RZ, RZ, R14 ;  /* 0x000000ffff0b0224 */ /* 0x000fc800078e000e */
[----:B------:R-:W-:-:S04]  /*4bc0*/  F2FP.F16.F32.PACK_AB R10, RZ, R15 ;  /* 0x0000000fff0a723e */ /* 0x000fc800000000ff */
[----:B------:R-:W-:Y:S02]  /*4bd0*/  PRMT R16, R10, 0x7610, R16 ;  /* 0x000076100a107816 */ /* 0x000fe40000000010 */
[----:B------:R-:W-:Y:S02]  /*4be0*/  @P0 MOV R10, R13 ;  /* 0x0000000d000a0202 */ /* 0x000fe40000000f00 */
[----:B------:R-:W-:Y:S01]  /*4bf0*/  IADD3 R13, P2, PT, R13, 0x400, RZ ;  /* 0x000004000d0d7810 */ /* 0x000fe20007f5e0ff */
[----:B------:R0:W-:Y:S03]  /*4c00*/  STS.U16 [R4], R16 ;  /* 0x0000001004007388 */ /* 0x0001e60000000400 */
[----:B------:R-:W-:Y:S01]  /*4c10*/  IADD3.X R14, PT, PT, RZ, R14, RZ, P2, !PT ;  /* 0x0000000eff0e7210 */ /* 0x000fe200017fe4ff */
[----:B------:R1:W-:Y:S01]  /*4c20*/  @P0 STG.E desc[UR36][R10.64], R15 ;  /* 0x0000000f0a000986 */ /* 0x0003e2000c101924 */
[----:B0-----:R-:W-:Y:S01]  /*4c30*/  IADD3 R4, PT, PT, R4, 0x200, RZ ;  /* 0x0000020004047810 */ /* 0x001fe20007ffe0ff */
[----:B------:R-:W-:Y:S06]  /*4c40*/  @P3 BRA `(.L_x_52) ;  /* 0xfffffffc00c43947 */ /* 0x000fec000383ffff */
.L_x_51:
[----:B------:R-:W-:Y:S05]  /*4c50*/  BSYNC.RECONVERGENT B1 ;  /* 0x0000000000017941 */ /* 0x000fea0003800200 */
.L_x_50:
[----:B------:R-:W-:Y:S05]  /*4c60*/  @!P1 BRA `(.L_x_49) ;  /* 0x0000000000d49947 */ /* 0x000fea0003800000 */
[----:B------:R-:W2:Y:S01]  /*4c70*/  S2R R4, SR_CgaCtaId ;  /* 0x0000000000047919 */ /* 0x000ea20000008800 */
[----:B------:R-:W3:Y:S01]  /*4c80*/  LDCU.64 UR8, c[0x0][0x480] ;  /* 0x00009000ff0877ac */ /* 0x000ee20008000a00 */
[----:B------:R-:W-:Y:S02]  /*4c90*/  MOV R3, 0x400 ;  /* 0x0000040000037802 */ /* 0x000fe40000000f00 */
[----:B-1----:R-:W-:Y:S01]  /*4ca0*/  IADD3 R11, P0, PT, R7, R8, RZ ;  /* 0x00000008070b7210 */ /* 0x002fe20007f1e0ff */
[----:B------:R-:W-:Y:S01]  /*4cb0*/  UISETP.NE.AND UP0, UPT, UR7, URZ, UPT ;  /* 0x000000ff0700728c */ /* 0x000fe2000bf05270 */
[----:B------:R-:W-:Y:S01]  /*4cc0*/  SHF.L.U32 R8, R5, 0x2, RZ ;  /* 0x0000000205087819 */ /* 0x000fe200000006ff */
[----:B------:R-:W-:Y:S01]  /*4cd0*/  VIADD R3, R3, 0xc0 ;  /* 0x000000c003037836 */ /* 0x000fe20000000000 */
[----:B------:R-:W-:Y:S02]  /*4ce0*/  IADD3.X R12, PT, PT, RZ, R9, RZ, P0, !PT ;  /* 0x00000009ff0c7210 */ /* 0x000fe400007fe4ff */
[----:B------:R-:W-:-:S02]  /*4cf0*/  ISETP.NE.AND P1, PT, RZ, UR7, PT ;  /* 0x00000007ff007c0c */ /* 0x000fc4000bf25270 */
[----:B------:R-:W-:Y:S02]  /*4d00*/  PLOP3.LUT P0, PT, PT, PT, UP0, 0x80, 0x8 ;  /* 0x000000000008781c */ /* 0x000fe40003f0f008 */
[----:B---3--:R-:W-:-:S04]  /*4d10*/  LEA R10, P3, R11, UR8, 0x2 ;  /* 0x000000080b0a7c11 */ /* 0x008fc8000f8610ff */
[----:B------:R-:W-:Y:S02]  /*4d20*/  IADD3 R10, P2, PT, R10, 0x800, RZ ;  /* 0x000008000a0a7810 */ /* 0x000fe40007f5e0ff */
[----:B------:R-:W-:-:S04]  /*4d30*/  LEA.HI.X R12, R11, UR9, R12, 0x2, P3 ;  /* 0x000000090b0c7c11 */ /* 0x000fc800098f140c */
[----:B------:R-:W-:Y:S02]  /*4d40*/  IADD3.X R13, PT, PT, RZ, R12, RZ, P2, !PT ;  /* 0x0000000cff0d7210 */ /* 0x000fe400017fe4ff */
[----:B--2---:R-:W-:Y:S02]  /*4d50*/  LEA R9, R4, R3, 0x18 ;  /* 0x0000000304097211 */ /* 0x004fe400078ec0ff */
[C---:B------:R-:W-:Y:S02]  /*4d60*/  LEA R4, R7.reuse, UR5, 0x1 ;  /* 0x0000000507047c11 */ /* 0x040fe4000f8e08ff */
[----:B------:R-:W-:-:S03]  /*4d70*/  LEA R3, R7, -R8, 0x2 ;  /* 0x8000000807037211 */ /* 0x000fc600078e10ff */
[----:B------:R-:W-:Y:S01]  /*4d80*/  IMAD R4, R5, -0x2, R4 ;  /* 0xfffffffe05047824 */ /* 0x000fe200078e0204 */
[----:B------:R-:W-:-:S04]  /*4d90*/  IADD3 R3, PT, PT, R3, 0x800, R9 ;  /* 0x0000080003037810 */ /* 0x000fc80007ffe009 */
[----:B------:R-:W-:-:S07]  /*4da0*/  IADD3 R4, PT, PT, R4, 0x400, R9 ;  /* 0x0000040004047810 */ /* 0x000fce0007ffe009 */
.L_x_53:
[----:B------:R-:W0:Y:S01]  /*4db0*/  LDS R9, [R3+-0x800] ;  /* 0xfff8000003097984 */ /* 0x000e220000000800 */
[----:B------:R-:W-:-:S04]  /*4dc0*/  IADD3 R7, PT, PT, R7, 0x400, RZ ;  /* 0x0000040007077810 */ /* 0x000fc80007ffe0ff */
[----:B------:R-:W-:Y:S01]  /*4dd0*/  ISETP.GE.AND P2, PT, R7, UR40, PT ;  /* 0x0000002807007c0c */ /* 0x000fe2000bf46270 */
[----:B0-----:R-:W-:-:S05]  /*4de0*/  FMUL.FTZ R15, R9, R0 ;  /* 0x00000000090f7220 */ /* 0x001fca0000410000 */
[----:B------:R-:W-:-:S04]  /*4df0*/  F2FP.F16.F32.PACK_AB R8, RZ, R15 ;  /* 0x0000000fff08723e */ /* 0x000fc800000000ff */
[----:B------:R-:W-:-:S05]  /*4e00*/  PRMT R11, R8, 0x7610, R11 ;  /* 0x00007610080b7816 */ /* 0x000fca000000000b */
[----:B------:R-:W-:Y:S04]  /*4e10*/  STS.U16 [R4+-0x400], R11 ;  /* 0xfffc000b04007388 */ /* 0x000fe80000000400 */
[----:B------:R-:W0:Y:S02]  /*4e20*/  LDS R9, [R3+-0x400] ;  /* 0xfffc000003097984 */ /* 0x000e240000000800 */
[----:B0-----:R-:W-:-:S05]  /*4e30*/  FMUL.FTZ R21, R9, R0 ;  /* 0x0000000009157220 */ /* 0x001fca0000410000 */
[----:B------:R-:W-:-:S04]  /*4e40*/  F2FP.F16.F32.PACK_AB R8, RZ, R21 ;  /* 0x00000015ff08723e */ /* 0x000fc800000000ff */
[----:B------:R-:W-:-:S05]  /*4e50*/  PRMT R12, R8, 0x7610, R12 ;  /* 0x00007610080c7816 */ /* 0x000fca000000000c */
[----:B------:R-:W-:Y:S04]  /*4e60*/  STS.U16 [R4+-0x200], R12 ;  /* 0xfffe000c04007388 */ /* 0x000fe80000000400 */
[----:B------:R-:W0:Y:S02]  /*4e70*/  LDS R9, [R3] ;  /* 0x0000000003097984 */ /* 0x000e240000000800 */
[----:B0-----:R-:W-:Y:S01]  /*4e80*/  FMUL.FTZ R23, R9, R0 ;  /* 0x0000000009177220 */ /* 0x001fe20000410000 */
[----:B------:R-:W-:-:S04]  /*4e90*/  MOV R9, R13 ;  /* 0x0000000d00097202 */ /* 0x000fc80000000f00 */
[----:B------:R-:W-:-:S05]  /*4ea0*/  F2FP.F16.F32.PACK_AB R8, RZ, R23 ;  /* 0x00000017ff08723e */ /* 0x000fca00000000ff */
[----:B------:R0:W-:Y:S04]  /*4eb0*/  STS.U16 [R4], R8 ;  /* 0x0000000804007388 */ /* 0x0001e80000000400 */
[----:B------:R1:W2:Y:S01]  /*4ec0*/  LDS R11, [R3+0x400] ;  /* 0x00040000030b7984 */ /* 0x0002a20000000800 */
[----:B0-----:R-:W-:Y:S01]  /*4ed0*/  IMAD.MOV.U32 R8, RZ, RZ, R10 ;  /* 0x000000ffff087224 */ /* 0x001fe200078e000a */
[----:B-1----:R-:W-:-:S04]  /*4ee0*/  IADD3 R3, PT, PT, R3, 0x1000, RZ ;  /* 0x0000100003037810 */ /* 0x002fc80007ffe0ff */
[----:B------:R-:W-:Y:S01]  /*4ef0*/  @P0 STG.E desc[UR36][R8.64+-0x800], R15 ;  /* 0xfff8000f08000986 */ /* 0x000fe2000c101924 */
[----:B------:R-:W-:-:S13]  /*4f00*/  PLOP3.LUT P0, PT, P1, PT, PT, 0x80, 0x8 ;  /* 0x000000000008781c */ /* 0x000fda0000f0f070 */
[----:B------:R-:W-:Y:S04]  /*4f10*/  @P0 STG.E desc[UR36][R8.64+-0x400], R21 ;  /* 0xfffc001508000986 */ /* 0x000fe8000c101924 */
[----:B------:R-:W-:Y:S01]  /*4f20*/  @P0 STG.E desc[UR36][R8.64], R23 ;  /* 0x0000001708000986 */ /* 0x000fe2000c101924 */
[----:B--2---:R-:W-:-:S05]  /*4f30*/  FMUL.FTZ R11, R11, R0 ;  /* 0x000000000b0b7220 */ /* 0x004fca0000410000 */
[----:B------:R-:W-:Y:S01]  /*4f40*/  @P0 STG.E desc[UR36][R8.64+0x400], R11 ;  /* 0x0004000b08000986 */ /* 0x000fe2000c101924 */
[----:B------:R-:W-:-:S04]  /*4f50*/  F2FP.F16.F32.PACK_AB R10, RZ, R11 ;  /* 0x0000000bff0a723e */ /* 0x000fc800000000ff */
[----:B------:R-:W-:Y:S02]  /*4f60*/  PRMT R12, R10, 0x7610, R12 ;  /* 0x000076100a0c7816 */ /* 0x000fe4000000000c */
[----:B------:R-:W-:-:S03]  /*4f70*/  IADD3 R10, P3, PT, R8, 0x1000, RZ ;  /* 0x00001000080a7810 */ /* 0x000fc60007f7e0ff */
[----:B------:R0:W-:Y:S01]  /*4f80*/  STS.U16 [R4+0x200], R12 ;  /* 0x0002000c04007388 */ /* 0x0001e20000000400 */
[----:B------:R-:W-:Y:S01]  /*4f90*/  IADD3.X R13, PT, PT, RZ, R9, RZ, P3, !PT ;  /* 0x00000009ff0d7210 */ /* 0x000fe20001ffe4ff */
[----:B0-----:R-:W-:Y:S01]  /*4fa0*/  VIADD R4, R4, 0x800 ;  /* 0x0000080004047836 */ /* 0x001fe20000000000 */
[----:B------:R-:W-:Y:S07]  /*4fb0*/  @!P2 BRA `(.L_x_53) ;  /* 0xfffffffc007ca947 */ /* 0x000fee000383ffff */
.L_x_49:
[----:B------:R-:W-:Y:S05]  /*4fc0*/  BSYNC.RECONVERGENT B0 ;  /* 0x0000000000007941 */ /* 0x000fea0003800200 */
.L_x_48:
[----:B------:R-:W-:Y:S01]  /*4fd0*/  UIADD3 UR15, UPT, UPT, UR40, -0x1, URZ ;  /* 0xffffffff280f7890 */ /* 0x000fe2000fffe0ff */
[----:B------:R-:W2:Y:S01]  /*4fe0*/  S2UR UR7, SR_CgaCtaId ;  /* 0x00000000000779c3 */ /* 0x000ea20000008800 */
[----:B------:R-:W3:Y:S01]  /*4ff0*/  LDCU UR6, c[0x0][0x40c] ;  /* 0x00008180ff0677ac */ /* 0x000ee20008000800 */
[----:B------:R-:W-:Y:S01]  /*5000*/  SHF.R.U32.HI R4, RZ, 0x2, R6 ;  /* 0x00000002ff047819 */ /* 0x000fe20000011606 */
[----:B------:R-:W-:Y:S01]  /*5010*/  BSSY.RECONVERGENT B0, `(.L_x_54) ;  /* 0x000001d000007945 */ /* 0x000fe20003800200 */
[C---:B------:R-:W-:Y:S01]  /*5020*/  SHF.L.U32 R3, R6.reuse, 0x3, RZ ;  /* 0x0000000306037819 */ /* 0x040fe200000006ff */
[----:B------:R-:W-:Y:S01]  /*5030*/  UMOV UR4, 0x400 ;  /* 0x0000040000047882 */ /* 0x000fe20000000000 */
[----:B0-----:R-:W-:Y:S02]  /*5040*/  MOV R0, UR15 ;  /* 0x0000000f00007c02 */ /* 0x001fe40008000f00 */
[----:B-1----:R-:W-:Y:S02]  /*5050*/  CS2R R14, SRZ ;  /* 0x00000000000e7805 */ /* 0x002fe4000001ff00 */
[----:B------:R-:W-:-:S02]  /*5060*/  SHF.L.U32 R33, R6, 0x4, RZ ;  /* 0x0000000406217819 */ /* 0x000fc400000006ff */
[----:B------:R-:W-:Y:S02]  /*5070*/  CS2R R12, SRZ ;  /* 0x00000000000c7805 */ /* 0x000fe4000001ff00 */
[----:B------:R-:W-:Y:S02]  /*5080*/  SHF.R.S32.HI R0, RZ, 0x1f, R0 ;  /* 0x0000001fff007819 */ /* 0x000fe40000011400 */
[----:B------:R-:W-:Y:S02]  /*5090*/  LOP3.LUT R3, R3, 0x18, RZ, 0xc0, !PT ;  /* 0x0000001803037812 */ /* 0x000fe400078ec0ff */
[----:B------:R-:W-:Y:S02]  /*50a0*/  LEA.HI R0, R0, UR15, RZ, 0x6 ;  /* 0x0000000f00007c11 */ /* 0x000fe4000f8f30ff */
[----:B------:R-:W-:Y:S02]  /*50b0*/  LOP3.LUT R33, R33, 0x30, RZ, 0xc0, !PT ;  /* 0x0000003021217812 */ /* 0x000fe400078ec0ff */
[----:B------:R-:W-:-:S02]  /*50c0*/  LOP3.LUT R0, R0, 0xffffffc0, RZ, 0xc0, !PT ;  /* 0xffffffc000007812 */ /* 0x000fc400078ec0ff */
[----:B---3--:R-:W-:Y:S01]  /*50d0*/  MOV R28, UR6 ;  /* 0x00000006001c7c02 */ /* 0x008fe20008000f00 */
[----:B------:R-:W-:Y:S01]  /*50e0*/  UIADD3 UR6, UPT, UPT, UR4, 0x80, URZ ;  /* 0x0000008004067890 */ /* 0x000fe2000fffe0ff */
[----:B------:R-:W-:-:S03]  /*50f0*/  IADD3 R35, PT, PT, -R0, UR15, RZ ;  /* 0x0000000f00237c10 */ /* 0x000fc6000fffe1ff */
[----:B--2---:R-:W-:Y:S01]  /*5100*/  ULEA UR6, UR7, UR6, 0x18 ;  /* 0x0000000607067291 */ /* 0x004fe2000f8ec0ff */
[----:B------:R-:W-:-:S04]  /*5110*/  ISETP.NE.AND P0, PT, R4, R35, PT ;  /* 0x000000230400720c */ /* 0x000fc80003f05270 */
[----:B------:R-:W-:-:S13]  /*5120*/  ISETP.NE.OR P0, PT, R28, RZ, P0 ;  /* 0x000000ff1c00720c */ /* 0x000fda0000705670 */
[----:B------:R-:W-:Y:S05]  /*5130*/  @P0 BRA `(.L_x_55) ;  /* 0x0000000000280947 */ /* 0x000fea0003800000 */
[----:B------:R-:W0:Y:S01]  /*5140*/  LDCU.64 UR8, c[0x0][0x3b0] ;  /* 0x00007600ff0877ac */ /* 0x000e220008000a00 */
[----:B------:R-:W-:Y:S01]  /*5150*/  IMAD.MOV.U32 R15, RZ, RZ, RZ ;  /* 0x000000ffff0f7224 */ /* 0x000fe200078e00ff */
[----:B0-----:R-:W-:-:S04]  /*5160*/  UISETP.NE.U32.AND UP0, UPT, UR8, URZ, UPT ;  /* 0x000000ff0800728c */ /* 0x001fc8000bf05070 */
[----:B------:R-:W-:-:S09]  /*5170*/  UISETP.NE.AND.EX UP0, UPT, UR9, URZ, UPT, UP0 ;  /* 0x000000ff0900728c */ /* 0x000fd2000bf05300 */
[----:B------:R-:W-:Y:S05]  /*5180*/  BRA.U !UP0, `(.L_x_56) ;  /* 0x0000000108107547 */ /* 0x000fea000b800000 */
[----:B------:R-:W0:Y:S01]  /*5190*/  LDC.64 R12, c[0x0][0x3b0] ;  /* 0x0000ec00ff0c7b82 */ /* 0x000e220000000a00 */
[----:B------:R-:W-:-:S05]  /*51a0*/  LEA R7, R17, R3, 0x5 ;  /* 0x0000000311077211 */ /* 0x000fca00078e28ff */
[----:B0-----:R-:W-:-:S06]  /*51b0*/  IMAD.WIDE.U32 R12, R7, 0x2, R12 ;  /* 0x00000002070c7825 */ /* 0x001fcc00078e000c */
[----:B------:R-:W5:Y:S02]  /*51c0*/  LDG.E.128 R12, desc[UR36][R12.64] ;  /* 0x000000240c0c7981 */ /* 0x000f64000c1e1d00 */
.L_x_56:
[----:B-----5:R0:W-:Y:S02]  /*51d0*/  STS.128 [R33+UR6], R12 ;  /* 0x0000000c21007988 */ /* 0x0201e40008000c06 */
.L_x_55:
[----:B------:R-:W-:Y:S05]  /*51e0*/  BSYNC.RECONVERGENT B0 ;  /* 0x0000000000007941 */ /* 0x000fea0003800200 */
.L_x_54:
[----:B------:R-:W1:Y:S01]  /*51f0*/  S2UR UR8, SR_CTAID.Y ;  /* 0x00000000000879c3 */ /* 0x000e620000002600 */
[----:B------:R-:W2:Y:S01]  /*5200*/  LDCU UR9, c[0x0][0x3f4] ;  /* 0x00007e80ff0977ac */ /* 0x000ea20008000800 */
[----:B------:R-:W-:Y:S01]  /*5210*/  IADD3 R34, PT, PT, R4, R5, RZ ;  /* 0x0000000504227210 */ /* 0x000fe20007ffe0ff */
[----:B------:R-:W-:Y:S01]  /*5220*/  BSSY.RECONVERGENT B0, `(.L_x_57) ;  /* 0x00000bb000007945 */ /* 0x000fe20003800200 */
[----:B------:R-:W-:Y:S01]  /*5230*/  IMAD.MOV.U32 R32, RZ, RZ, RZ ;  /* 0x000000ffff207224 */ /* 0x000fe200078e00ff */
[----:B------:R-:W-:Y:S01]  /*5240*/  UIADD3 UR4, UPT, UPT, UR4, 0xc0, URZ ;  /* 0x000000c004047890 */ /* 0x000fe2000fffe0ff */
[----:B------:R-:W-:Y:S01]  /*5250*/  MOV R16, RZ ;  /* 0x000000ff00107202 */ /* 0x000fe20000000f00 */
[----:B------:R-:W3:Y:S01]  /*5260*/  LDCU.64 UR12, c[0x0][0x3c8] ;  /* 0x00007900ff0c77ac */ /* 0x000ee20008000a00 */
[----:B------:R-:W1:Y:S01]  /*5270*/  LDC R44, c[0x0][0x3f8] ;  /* 0x0000fe00ff2c7b82 */ /* 0x000e620000000800 */
[----:B------:R-:W-:Y:S02]  /*5280*/  CS2R R8, SRZ ;  /* 0x0000000000087805 */ /* 0x000fe4000001ff00 */
[----:B------:R-:W-:Y:S01]  /*5290*/  CS2R R10, SRZ ;  /* 0x00000000000a7805 */ /* 0x000fe2000001ff00 */
[----:B------:R-:W-:-:S04]  /*52a0*/  ULEA UR4, UR7, UR4, 0x18 ;  /* 0x0000000407047291 */ /* 0x000fc8000f8ec0ff */
[----:B------:R-:W-:Y:S01]  /*52b0*/  UIADD3 UR7, UPT, UPT, UR4, UR5, URZ ;  /* 0x0000000504077290 */ /* 0x000fe2000fffe0ff */
[----:B------:R-:W5:Y:S01]  /*52c0*/  LDC.64 R36, c[0x0][0x3c0] ;  /* 0x0000f000ff247b82 */ /* 0x000f620000000a00 */
[----:B--2---:R-:W-:Y:S01]  /*52d0*/  MOV R41, UR9 ;  /* 0x0000000900297c02 */ /* 0x004fe20008000f00 */
[----:B------:R-:W-:Y:S02]  /*52e0*/  IMAD R39, R19, UR9, R3 ;  /* 0x0000000913277c24 */ /* 0x000fe4000f8e0203 */
[----:B------:R-:W-:Y:S01]  /*52f0*/  HFMA2 R19, -RZ, RZ, 0, 0 ;  /* 0x00000000ff137431 */ /* 0x000fe200000001ff */
[----:B------:R-:W-:Y:S02]  /*5300*/  LEA R40, R4, UR7, 0x1 ;  /* 0x0000000704287c11 */ /* 0x000fe4000f8e08ff */
[----:B------:R-:W-:Y:S01]  /*5310*/  VIMNMX R41, PT, PT, R41, UR15, PT ;  /* 0x0000000f29297c48 */ /* 0x000fe2000bfe0100 */
[----:B------:R-:W-:Y:S03]  /*5320*/  BAR.SYNC.DEFER_BLOCKING 0x0 ;  /* 0x0000000000007b1d */ /* 0x000fe60000010000 */
[----:B------:R-:W-:Y:S01]  /*5330*/  ISETP.GE.AND P0, PT, R34, R41, PT ;  /* 0x000000292200720c */ /* 0x000fe20003f06270 */
[----:B-1----:R-:W-:-:S02]  /*5340*/  IMAD R0, R44, UR8, R17 ;  /* 0x000000082c007c24 */ /* 0x002fc4000f8e0211 */
[----:B------:R-:W1:Y:S03]  /*5350*/  LDCU UR8, c[0x0][0x40c] ;  /* 0x00008180ff0877ac */ /* 0x000e660008000800 */
[----:B------:R-:W-:Y:S01]  /*5360*/  SHF.L.U32 R0, R0, 0x5, RZ ;  /* 0x0000000500007819 */ /* 0x000fe200000006ff */
[----:B-----5:R-:W-:-:S04]  /*5370*/  IMAD.WIDE R38, R39, 0x2, R36 ;  /* 0x0000000227267825 */ /* 0x020fc800078e0224 */
[----:B------:R-:W-:-:S04]  /*5380*/  IMAD R7, R0, UR9, R3 ;  /* 0x0000000900077c24 */ /* 0x000fc8000f8e0203 */
[----:B------:R-:W-:-:S04]  /*5390*/  IMAD.WIDE R36, R7, 0x2, R36 ;  /* 0x0000000207247825 */ /* 0x000fc800078e0224 */
[----:B------:R-:W-:Y:S01]  /*53a0*/  HFMA2 R7, -RZ, RZ, 0, 0 ;  /* 0x00000000ff077431 */ /* 0x000fe200000001ff */
[----:B-1-3--:R-:W-:Y:S06]  /*53b0*/  @P0 BRA `(.L_x_58) ;  /* 0x0000000800840947 */ /* 0x00afec0003800000 */
[----:B------:R-:W-:Y:S01]  /*53c0*/  IADD3 R30, PT, PT, R34, 0x40, RZ ;  /* 0x00000040221e7810 */ /* 0x000fe20007ffe0ff */
[----:B------:R-:W1:Y:S01]  /*53d0*/  LDC.64 R42, c[0x0][0x458] ;  /* 0x00011600ff2a7b82 */ /* 0x000e620000000a00 */
[----:B------:R-:W-:Y:S01]  /*53e0*/  LOP3.LUT R8, RZ, R5, RZ, 0x33, !PT ;  /* 0x00000005ff087212 */ /* 0x000fe200078e33ff */
[----:B------:R-:W-:Y:S01]  /*53f0*/  IMAD R10, R2, R44, R17 ;  /* 0x0000002c020a7224 */ /* 0x000fe200078e0211 */
[----:B------:R-:W-:Y:S01]  /*5400*/  VIMNMX R31, PT, PT, R41, R30, !PT ;  /* 0x0000001e291f7248 */ /* 0x000fe20007fe0100 */
[----:B------:R-:W-:Y:S01]  /*5410*/  BSSY.RECONVERGENT B1, `(.L_x_59) ;  /* 0x000003b000017945 */ /* 0x000fe20003800200 */
[----:B------:R-:W-:Y:S01]  /*5420*/  IMAD R44, R44, UR9, RZ ;  /* 0x000000092c2c7c24 */ /* 0x000fe2000f8e02ff */
[----:B------:R-:W-:Y:S01]  /*5430*/  MOV R48, R34 ;  /* 0x0000002200307202 */ /* 0x000fe20000000f00 */
[----:B------:R-:W-:Y:S01]  /*5440*/  IMAD R7, R10, 0x20, R3 ;  /* 0x000000200a077824 */ /* 0x000fe200078e0203 */
[----:B------:R-:W-:Y:S02]  /*5450*/  IADD3 R31, PT, PT, -R4, R31, R8 ;  /* 0x0000001f041f7210 */ /* 0x000fe40007ffe108 */
[----:B------:R-:W-:-:S02]  /*5460*/  CS2R R10, SRZ ;  /* 0x00000000000a7805 */ /* 0x000fc4000001ff00 */
[----:B------:R-:W-:Y:S02]  /*5470*/  CS2R R8, SRZ ;  /* 0x0000000000087805 */ /* 0x000fe4000001ff00 */
[----:B------:R-:W-:Y:S01]  /*5480*/  MOV R16, RZ ;  /* 0x000000ff00107202 */ /* 0x000fe20000000f00 */
[----:B------:R-:W-:Y:S01]  /*5490*/  IMAD.MOV.U32 R32, RZ, RZ, RZ ;  /* 0x000000ffff207224 */ /* 0x000fe200078e00ff */
[----:B------:R-:W-:Y:S02]  /*54a0*/  LOP3.LUT P0, RZ, R31, 0x40, RZ, 0xc0, !PT ;  /* 0x000000401fff7812 */ /* 0x000fe4000780c0ff */
[----:B------:R-:W-:Y:S01]  /*54b0*/  MOV R19, RZ ;  /* 0x000000ff00137202 */ /* 0x000fe20000000f00 */
[----:B-1----:R-:W-:Y:S01]  /*54c0*/  IMAD.WIDE R42, R7, 0x2, R42 ;  /* 0x00000002072a7825 */ /* 0x002fe200078e022a */
[----:B------:R-:W-:-:S09]  /*54d0*/  MOV R7, RZ ;  /* 0x000000ff00077202 */ /* 0x000fd20000000f00 */
[----:B------:R-:W-:Y:S05]  /*54e0*/  @P0 BRA `(.L_x_60) ;  /* 0x0000000000b40947 */ /* 0x000fea0003800000 */
[----:B------:R-:W1:Y:S01]  /*54f0*/  LDCU.64 UR10, c[0x0][0x3c8] ;  /* 0x00007900ff0a77ac */ /* 0x000e620008000a00 */
[----:B------:R-:W-:Y:S01]  /*5500*/  IADD3 R7, P0, PT, R34, UR39, RZ ;  /* 0x0000002722077c10 */ /* 0x000fe2000ff1e0ff */
[----:B------:R-:W2:Y:S03]  /*5510*/  LDS.U16 R32, [R40] ;  /* 0x0000000028207984 */ /* 0x000ea60000000400 */
[----:B------:R-:W-:Y:S02]  /*5520*/  IADD3.X R8, PT, PT, RZ, UR14, RZ, P0, !PT ;  /* 0x0000000eff087c10 */ /* 0x000fe400087fe4ff */
[----:B-1----:R-:W-:-:S04]  /*5530*/  LEA R20, P0, R7, UR10, 0x2 ;  /* 0x0000000a07147c11 */ /* 0x002fc8000f8010ff */
[----:B------:R-:W-:-:S06]  /*5540*/  LEA.HI.X R21, R7, UR11, R8, 0x2, P0 ;  /* 0x0000000b07157c11 */ /* 0x000fcc00080f1408 */
[----:B------:R-:W3:Y:S01]  /*5550*/  LDG.E R21, desc[UR36][R20.64] ;  /* 0x0000002414157981 */ /* 0x000ee2000c1e1900 */
[----:B------:R-:W-:Y:S02]  /*5560*/  SHF.L.U32 R16, R34, 0x5, RZ ;  /* 0x0000000522107819 */ /* 0x000fe400000006ff */
[----:B------:R-:W-:Y:S01]  /*5570*/  ISETP.NE.AND P0, PT, R28, RZ, PT ;  /* 0x000000ff1c00720c */ /* 0x000fe20003f05270 */
[----:B---3--:R-:W-:-:S05]  /*5580*/  IMAD R7, R44, R21, RZ ;  /* 0x000000152c077224 */ /* 0x008fca00078e02ff */
[----:B------:R-:W-:-:S05]  /*5590*/  LEA R7, R7, R16, 0x5 ;  /* 0x0000001007077211 */ /* 0x000fca00078e28ff */
[----:B------:R-:W-:-:S06]  /*55a0*/  IMAD.WIDE R8, R7, 0x2, R38 ;  /* 0x0000000207087825 */ /* 0x000fcc00078e0226 */
[----:B------:R-:W5:Y:S01]  /*55b0*/  LDG.E.128 R8, desc[UR36][R8.64] ;  /* 0x0000002408087981 */ /* 0x000f62000c1e1d00 */
[----:B--2---:R-:W-:Y:S01]  /*55c0*/  HADD2.F32 R32, -RZ, R32.H0_H0 ;  /* 0x20000020ff207230 */ /* 0x004fe20000004100 */
[----:B------:R-:W-:Y:S06]  /*55d0*/  @P0 BRA `(.L_x_61) ;  /* 0x0000000000340947 */ /* 0x000fec0003800000 */
[----:B------:R-:W-:Y:S01]  /*55e0*/  ISETP.NE.AND P1, PT, R18, RZ, PT ;  /* 0x000000ff1200720c */ /* 0x000fe20003f25270 */
[----:B----4-:R-:W1:-:S12]  /*55f0*/  LDS.128 R24, [R33+UR6] ;  /* 0x0000000621187984 */ /* 0x010e580008000c00 */
[----:B------:R-:W2:Y:S01]  /*5600*/  @P1 LDG.E.128 R20, desc[UR36][R42.64] ;  /* 0x000000242a141981 */ /* 0x000ea2000c1e1d00 */
[----:B-1---5:R-:W-:Y:S02]  /*5610*/  HFMA2 R8, R8, 1, 1, R24 ;  /* 0x3c003c0008087831 */ /* 0x022fe40000000018 */
[----:B------:R-:W-:Y:S02]  /*5620*/  HADD2 R9, R9, R25 ;  /* 0x0000001909097230 */ /* 0x000fe40000000000 */
[----:B------:R-:W-:Y:S02]  /*5630*/  HFMA2 R10, R10, 1, 1, R26 ;  /* 0x3c003c000a0a7831 */ /* 0x000fe4000000001a */
[----:B------:R-:W-:Y:S02]  /*5640*/  HADD2 R11, R11, R27 ;  /* 0x0000001b0b0b7230 */ /* 0x000fe40000000000 */
[----:B--2---:R-:W-:Y:S02]  /*5650*/  @P1 HMUL2 R8, R8, R20 ;  /* 0x0000001408081232 */ /* 0x004fe40000000000 */
[----:B------:R-:W-:-:S02]  /*5660*/  @P1 HFMA2 R9, R9, R21, -RZ ;  /* 0x0000001509091231 */ /* 0x000fc400001000ff */
[----:B------:R-:W-:Y:S02]  /*5670*/  @P1 HMUL2 R10, R10, R22 ;  /* 0x000000160a0a1232 */ /* 0x000fe40000000000 */
[----:B------:R-:W-:Y:S02]  /*5680*/  @P1 HFMA2 R11, R11, R23, -RZ ;  /* 0x000000170b0b1231 */ /* 0x000fe400001000ff */
[----:B------:R-:W-:-:S05]  /*5690*/  IMAD.WIDE.U32 R20, R16, 0x2, R36 ;  /* 0x0000000210147825 */ /* 0x000fca00078e0024 */
[----:B------:R1:W-:Y:S02]  /*56a0*/  STG.E.128 desc[UR36][R20.64], R8 ;  /* 0x0000000814007986 */ /* 0x0003e4000c101d24 */
.L_x_61:
[--C-:B-----5:R-:W-:Y:S01]  /*56b0*/  HADD2.F32 R7, -RZ, R8.reuse.H1_H1 ;  /* 0x30000008ff077230 */ /* 0x120fe20000004100 */
[----:B------:R-:W-:Y:S01]  /*56c0*/  MOV R48, R30 ;  /* 0x0000001e00307202 */ /* 0x000fe20000000f00 */
[--C-:B------:R-:W-:Y:S02]  /*56d0*/  HADD2.F32 R19, -RZ, R9.reuse.H0_H0 ;  /* 0x20000009ff137230 */ /* 0x100fe40000004100 */
[----:B------:R-:W-:Y:S02]  /*56e0*/  HADD2.F32 R45, -RZ, R8.H0_H0 ;  /* 0x20000008ff2d7230 */ /* 0x000fe40000004100 */
[----:B-1----:R-:W-:Y:S02]  /*56f0*/  HADD2.F32 R21, -RZ, R9.H1_H1 ;  /* 0x30000009ff157230 */ /* 0x002fe40000004100 */
[----:B------:R-:W-:Y:S01]  /*5700*/  FFMA.FTZ R9, R32, R19, RZ ;  /* 0x0000001320097223 */ /* 0x000fe200000100ff */
[--C-:B------:R-:W-:Y:S02]  /*5710*/  HADD2.F32 R23, -RZ, R10.reuse.H0_H0 ;  /* 0x2000000aff177230 */ /* 0x100fe40000004100 */
[----:B----4-:R-:W-:-:S02]  /*5720*/  HADD2.F32 R25, -RZ, R10.H1_H1 ;  /* 0x3000000aff197230 */ /* 0x010fc40000004100 */
[C---:B------:R-:W-:Y:S01]  /*5730*/  FFMA.FTZ R10, R32.reuse, R7, RZ ;  /* 0x00000007200a7223 */ /* 0x040fe200000100ff */
[--C-:B------:R-:W-:Y:S02]  /*5740*/  HADD2.F32 R27, -RZ, R11.reuse.H0_H0 ;  /* 0x2000000bff1b7230 */ /* 0x100fe40000004100 */
[C---:B------:R-:W-:Y:S01]  /*5750*/  FFMA.FTZ R8, R32.reuse, R21, RZ ;  /* 0x0000001520087223 */ /* 0x040fe200000100ff */
[----:B------:R-:W-:Y:S02]  /*5760*/  HADD2.F32 R29, -RZ, R11.H1_H1 ;  /* 0x3000000bff1d7230 */ /* 0x000fe40000004100 */
[C---:B------:R-:W-:Y:S01]  /*5770*/  FFMA.FTZ R11, R32.reuse, R45, RZ ;  /* 0x0000002d200b7223 */ /* 0x040fe200000100ff */
[C---:B------:R-:W-:Y:S01]  /*5780*/  FFMA.FTZ R7, R32.reuse, R23, RZ ;  /* 0x0000001720077223 */ /* 0x040fe200000100ff */
[C---:B------:R-:W-:Y:S01]  /*5790*/  FFMA.FTZ R16, R32.reuse, R25, RZ ;  /* 0x0000001920107223 */ /* 0x040fe200000100ff */
[C---:B------:R-:W-:Y:S01]  /*57a0*/  FFMA.FTZ R19, R32.reuse, R27, RZ ;  /* 0x0000001b20137223 */ /* 0x040fe200000100ff */
[----:B------:R-:W-:-:S07]  /*57b0*/  FFMA.FTZ R32, R32, R29, RZ ;  /* 0x0000001d20207223 */ /* 0x000fce00000100ff */
.L_x_60:
[----:B------:R-:W-:Y:S05]  /*57c0*/  BSYNC.RECONVERGENT B1 ;  /* 0x0000000000017941 */ /* 0x000fea0003800200 */
.L_x_59:
[----:B------:R-:W-:-:S13]  /*57d0*/  ISETP.GE.U32.AND P0, PT, R31, 0x40, PT ;  /* 0x000000401f00780c */ /* 0x000fda0003f06070 */
[----:B------:R-:W-:Y:S05]  /*57e0*/  @!P0 BRA `(.L_x_58) ;  /* 0x0000000400788947 */ /* 0x000fea0003800000 */
[----:B------:R-:W-:Y:S01]  /*57f0*/  LEA R20, R48, UR5, 0x1 ;  /* 0x0000000530147c11 */ /* 0x000fe2000f8e08ff */
[----:B------:R-:W-:Y:S01]  /*5800*/  IMAD.U32 R49, RZ, RZ, UR4 ;  /* 0x00000004ff317e24 */ /* 0x000fe2000f8e00ff */
[----:B------:R-:W-:Y:S02]  /*5810*/  ISETP.NE.AND P1, PT, R28, RZ, PT ;  /* 0x000000ff1c00720c */ /* 0x000fe40003f25270 */
[----:B------:R-:W-:Y:S01]  /*5820*/  SHF.L.U32 R50, R48, 0x5, RZ ;  /* 0x0000000530327819 */ /* 0x000fe200000006ff */
[----:B------:R-:W-:Y:S01]  /*5830*/  IMAD R20, R5, -0x2, R20 ;  /* 0xfffffffe05147824 */ /* 0x000fe200078e0214 */
[----:B------:R-:W-:-:S04]  /*5840*/  SHF.L.U32 R45, R44, 0x5, RZ ;  /* 0x000000052c2d7819 */ /* 0x000fc800000006ff */
[----:B------:R-:W-:-:S07]  /*5850*/  IADD3 R49, PT, PT, R20, 0x80, R49 ;  /* 0x0000008014317810 */ /* 0x000fce0007ffe031 */
.L_x_65:
[----:B------:R-:W-:Y:S02]  /*5860*/  IADD3 R20, P0, PT, R48, UR39, RZ ;  /* 0x0000002730147c10 */ /* 0x000fe4000ff1e0ff */
[----:B------:R-:W-:Y:S02]  /*5870*/  ISETP.NE.AND P2, PT, R18, RZ, PT ;  /* 0x000000ff1200720c */ /* 0x000fe40003f45270 */
[----:B------:R-:W-:Y:S02]  /*5880*/  IADD3.X R21, PT, PT, RZ, UR14, RZ, P0, !PT ;  /* 0x0000000eff157c10 */ /* 0x000fe400087fe4ff */
[----:B------:R-:W-:-:S04]  /*5890*/  LEA R46, P0, R20, UR12, 0x2 ;  /* 0x0000000c142e7c11 */ /* 0x000fc8000f8010ff */
[----:B------:R-:W-:-:S05]  /*58a0*/  LEA.HI.X R47, R20, UR13, R21, 0x2, P0 ;  /* 0x0000000d142f7c11 */ /* 0x000fca00080f1415 */
[----:B------:R-:W2:Y:S02]  /*58b0*/  LDG.E R20, desc[UR36][R46.64] ;  /* 0x000000242e147981 */ /* 0x000ea4000c1e1900 */
[----:B--2---:R-:W-:-:S04]  /*58c0*/  IMAD R21, R20, R45, R50 ;  /* 0x0000002d14157224 */ /* 0x004fc800078e0232 */
[----:B------:R-:W-:-:S06]  /*58d0*/  IMAD.WIDE R20, R21, 0x2, R38 ;  /* 0x0000000215147825 */ /* 0x000fcc00078e0226 */
[----:B------:R-:W5:Y:S01]  /*58e0*/  LDG.E.128 R20, desc[UR36][R20.64] ;  /* 0x0000002414147981 */ /* 0x000f62000c1e1d00 */
[----:B------:R-:W-:Y:S04]  /*58f0*/  BSSY.RECONVERGENT B1, `(.L_x_62) ;  /* 0x000000e000017945 */ /* 0x000fe80003800200 */
[----:B------:R-:W-:Y:S05]  /*5900*/  @P1 BRA `(.L_x_63) ;  /* 0x0000000000301947 */ /* 0x000fea0003800000 */
[----:B----4-:R-:W2:Y:S04]  /*5910*/  @P2 LDG.E.128 R24, desc[UR36][R42.64] ;  /* 0x000000242a182981 */ /* 0x010ea8000c1e1d00 */
[----:B------:R-:W1:Y:S02]  /*5920*/  LDS.128 R28, [R33+UR6] ;  /* 0x00000006211c7984 */ /* 0x000e640008000c00 */
[----:B-1---5:R-:W-:Y:S02]  /*5930*/  HFMA2 R20, R20, 1, 1, R28 ;  /* 0x3c003c0014147831 */ /* 0x022fe4000000001c */
[----:B------:R-:W-:Y:S02]  /*5940*/  HADD2 R21, R21, R29 ;  /* 0x0000001d15157230 */ /* 0x000fe40000000000 */
[----:B------:R-:W-:-:S02]  /*5950*/  HFMA2 R22, R22, 1, 1, R30 ;  /* 0x3c003c0016167831 */ /* 0x000fc4000000001e */
[----:B------:R-:W-:Y:S02]  /*5960*/  HADD2 R23, R23, R31 ;  /* 0x0000001f17177230 */ /* 0x000fe40000000000 */
[----:B--2---:R-:W-:Y:S02]  /*5970*/  @P2 HMUL2 R20, R20, R24 ;  /* 0x0000001814142232 */ /* 0x004fe40000000000 */
[----:B------:R-:W-:Y:S02]  /*5980*/  @P2 HFMA2 R21, R21, R25, -RZ ;  /* 0x0000001915152231 */ /* 0x000fe400001000ff */
[----:B------:R-:W-:Y:S02]  /*5990*/  @P2 HMUL2 R22, R22, R26 ;  /* 0x0000001a16162232 */ /* 0x000fe40000000000 */
[----:B------:R-:W-:Y:S02]  /*59a0*/  @P2 HFMA2 R23, R23, R27, -RZ ;  /* 0x0000001b17172231 */ /* 0x000fe400001000ff */
[----:B------:R-:W-:-:S05]  /*59b0*/  IMAD.WIDE.U32 R24, R50, 0x2, R36 ;  /* 0x0000000232187825 */ /* 0x000fca00078e0024 */
[----:B------:R1:W-:Y:S02]  /*59c0*/  STG.E.128 desc[UR36][R24.64], R20 ;  /* 0x0000001418007986 */ /* 0x0003e4000c101d24 */
.L_x_63:
[----:B------:R-:W-:Y:S05]  /*59d0*/  BSYNC.RECONVERGENT B1 ;  /* 0x0000000000017941 */ /* 0x000fea0003800200 */
.L_x_62:
[----:B------:R-:W1:Y:S04]  /*59e0*/  LDG.E R47, desc[UR36][R46.64+0x100] ;  /* 0x000100242e2f7981 */ /* 0x000e68000c1e1900 */
[----:B------:R-:W2:Y:S01]  /*59f0*/  LDS.U16 R29, [R49+-0x80] ;  /* 0xffff8000311d7984 */ /* 0x000ea20000000400 */
[----:B-1--4-:R-:W-:-:S05]  /*5a00*/  IMAD R25, R44, R47, RZ ;  /* 0x0000002f2c197224 */ /* 0x012fca00078e02ff */
[----:B------:R-:W-:-:S05]  /*5a10*/  LEA R25, R25, R50, 0x5 ;  /* 0x0000003219197211 */ /* 0x000fca00078e28ff */
[----:B------:R-:W-:-:S04]  /*5a20*/  VIADD R25, R25, 0x800 ;  /* 0x0000080019197836 */ /* 0x000fc80000000000 */
[----:B------:R-:W-:-:S06]  /*5a30*/  IMAD.WIDE R24, R25, 0x2, R38 ;  /* 0x0000000219187825 */ /* 0x000fcc00078e0226 */
[----:B------:R-:W5:Y:S01]  /*5a40*/  LDG.E.128 R24, desc[UR36][R24.64] ;  /* 0x0000002418187981 */ /* 0x000f62000c1e1d00 */
[----:B------:R-:W-:Y:S01]  /*5a50*/  MOV R28, UR8 ;  /* 0x00000008001c7c02 */ /* 0x000fe20008000f00 */
[----:B--2---:R-:W-:Y:S02]  /*5a60*/  HADD2.F32 R52, -RZ, R29.H0_H0 ;  /* 0x2000001dff347230 */ /* 0x004fe40000004100 */
[--C-:B-----5:R-:W-:Y:S01]  /*5a70*/  HADD2.F32 R29, -RZ, R20.reuse.H0_H0 ;  /* 0x20000014ff1d7230 */ /* 0x120fe20000004100 */
[----:B------:R-:W-:Y:S01]  /*5a80*/  ISETP.NE.AND P1, PT, R28, RZ, PT ;  /* 0x000000ff1c00720c */ /* 0x000fe20003f25270 */
[----:B------:R-:W-:Y:S02]  /*5a90*/  HADD2.F32 R31, -RZ, R20.H1_H1 ;  /* 0x30000014ff1f7230 */ /* 0x000fe40000004100 */
[----:B------:R-:W-:Y:S02]  /*5aa0*/  HADD2.F32 R20, -RZ, R21.H0_H0 ;  /* 0x20000015ff147230 */ /* 0x000fe40000004100 */
[----:B------:R-:W-:Y:S01]  /*5ab0*/  FFMA.FTZ R29, R52, R29, R11 ;  /* 0x0000001d341d7223 */ /* 0x000fe2000001000b */
[----:B------:R-:W-:-:S02]  /*5ac0*/  HADD2.F32 R54, -RZ, R22.H0_H0 ;  /* 0x20000016ff367230 */ /* 0x000fc40000004100 */
[C---:B------:R-:W-:Y:S01]  /*5ad0*/  FFMA.FTZ R30, R52.reuse, R31, R10 ;  /* 0x0000001f341e7223 */ /* 0x040fe2000001000a */
[----:B------:R-:W-:Y:S02]  /*5ae0*/  HADD2.F32 R47, -RZ, R22.H1_H1 ;  /* 0x30000016ff2f7230 */ /* 0x000fe40000004100 */
[C---:B------:R-:W-:Y:S01]  /*5af0*/  FFMA.FTZ R31, R52.reuse, R20, R9 ;  /* 0x00000014341f7223 */ /* 0x040fe20000010009 */
[----:B------:R-:W-:Y:S02]  /*5b00*/  HADD2.F32 R21, -RZ, R21.H1_H1 ;  /* 0x30000015ff157230 */ /* 0x000fe40000004100 */
[C---:B------:R-:W-:Y:S01]  /*5b10*/  FFMA.FTZ R7, R52.reuse, R54, R7 ;  /* 0x0000003634077223 */ /* 0x040fe20000010007 */
[--C-:B------:R-:W-:Y:S02]  /*5b20*/  HADD2.F32 R22, -RZ, R23.reuse.H0_H0 ;  /* 0x20000017ff167230 */ /* 0x100fe40000004100 */
[----:B------:R-:W-:Y:S01]  /*5b30*/  FFMA.FTZ R16, R52, R47, R16 ;  /* 0x0000002f34107223 */ /* 0x000fe20000010010 */
[----:B------:R-:W-:-:S02]  /*5b40*/  HADD2.F32 R23, -RZ, R23.H1_H1 ;  /* 0x30000017ff177230 */ /* 0x000fc40000004100 */
[C---:B------:R-:W-:Y:S01]  /*5b50*/  FFMA.FTZ R46, R52.reuse, R21, R8 ;  /* 0x00000015342e7223 */ /* 0x040fe20000010008 */
[C---:B------:R-:W-:Y:S02]  /*5b60*/  FFMA.FTZ R19, R52.reuse, R22, R19 ;  /* 0x0000001634137223 */ /* 0x040fe40000010013 */
[----:B------:R-:W-:Y:S01]  /*5b70*/  FFMA.FTZ R52, R52, R23, R32 ;  /* 0x0000001734347223 */ /* 0x000fe20000010020 */
[----:B------:R-:W-:Y:S06]  /*5b80*/  @P1 BRA `(.L_x_64) ;  /* 0x0000000000341947 */ /* 0x000fec0003800000 */
[----:B------:R-:W2:Y:S04]  /*5b90*/  @P2 LDG.E.128 R8, desc[UR36][R42.64] ;  /* 0x000000242a082981 */ /* 0x000ea8000c1e1d00 */
[----:B------:R-:W1:Y:S02]  /*5ba0*/  LDS.128 R20, [R33+UR6] ;  /* 0x0000000621147984 */ /* 0x000e640008000c00 */
[----:B-1----:R-:W-:Y:S02]  /*5bb0*/  HADD2 R25, R25, R21 ;  /* 0x0000001519197230 */ /* 0x002fe40000000000 */
[----:B------:R-:W-:Y:S01]  /*5bc0*/  HFMA2 R24, R24, 1, 1, R20 ;  /* 0x3c003c0018187831 */ /* 0x000fe20000000014 */
[----:B------:R-:W-:Y:S01]  /*5bd0*/  IADD3 R21, PT, PT, R50, 0x800, RZ ;  /* 0x0000080032157810 */ /* 0x000fe20007ffe0ff */
        /* <DEDUP_REMOVED lines=8> */
.L_x_64:
[----:B-1----:R1:W2:Y:S01]  /*5c60*/  LDS.U16 R8, [R49] ;  /* 0x0000000031087984 */ /* 0x0022a20000000400 */
[----:B------:R-:W-:Y:S01]  /*5c70*/  IADD3 R48, PT, PT, R48, 0x80, RZ ;  /* 0x0000008030307810 */ /* 0x000fe20007ffe0ff */
[--C-:B------:R-:W-:Y:S01]  /*5c80*/  HADD2.F32 R11, -RZ, R24.reuse.H0_H0 ;  /* 0x20000018ff0b7230 */ /* 0x100fe20000004100 */
[----:B------:R-:W-:Y:S01]  /*5c90*/  IADD3 R50, PT, PT, R50, 0x1000, RZ ;  /* 0x0000100032327810 */ /* 0x000fe20007ffe0ff */
[----:B------:R-:W-:Y:S01]  /*5ca0*/  HADD2.F32 R9, -RZ, R24.H1_H1 ;  /* 0x30000018ff097230 */ /* 0x000fe20000004100 */
[----:B------:R-:W-:Y:S01]  /*5cb0*/  ISETP.GE.AND P0, PT, R48, R41, PT ;  /* 0x000000293000720c */ /* 0x000fe20003f06270 */
[--C-:B------:R-:W-:Y:S02]  /*5cc0*/  HADD2.F32 R20, -RZ, R25.reuse.H0_H0 ;  /* 0x20000019ff147230 */ /* 0x100fe40000004100 */
[----:B------:R-:W-:Y:S02]  /*5cd0*/  HADD2.F32 R25, -RZ, R25.H1_H1 ;  /* 0x30000019ff197230 */ /* 0x000fe40000004100 */
[----:B------:R-:W-:-:S02]  /*5ce0*/  HADD2.F32 R22, -RZ, R26.H0_H0 ;  /* 0x2000001aff167230 */ /* 0x000fc40000004100 */
[----:B------:R-:W-:Y:S02]  /*5cf0*/  HADD2.F32 R21, -RZ, R26.H1_H1 ;  /* 0x3000001aff157230 */ /* 0x000fe40000004100 */
[--C-:B------:R-:W-:Y:S02]  /*5d00*/  HADD2.F32 R24, -RZ, R27.reuse.H0_H0 ;  /* 0x2000001bff187230 */ /* 0x100fe40000004100 */
[----:B------:R-:W-:Y:S02]  /*5d10*/  HADD2.F32 R27, -RZ, R27.H1_H1 ;  /* 0x3000001bff1b7230 */ /* 0x000fe40000004100 */
[----:B-1----:R-:W-:Y:S02]  /*5d20*/  VIADD R49, R49, 0x100 ;  /* 0x0000010031317836 */ /* 0x002fe40000000000 */
[----:B--2---:R-:W-:-:S05]  /*5d30*/  HADD2.F32 R32, -RZ, R8.H0_H0 ;  /* 0x20000008ff207230 */ /* 0x004fca0000004100 */
[C---:B------:R-:W-:Y:S01]  /*5d40*/  FFMA.FTZ R10, R32.reuse, R9, R30 ;  /* 0x00000009200a7223 */ /* 0x040fe2000001001e */
[C---:B------:R-:W-:Y:S01]  /*5d50*/  FFMA.FTZ R11, R32.reuse, R11, R29 ;  /* 0x0000000b200b7223 */ /* 0x040fe2000001001d */
[C---:B------:R-:W-:Y:S01]  /*5d60*/  FFMA.FTZ R9, R32.reuse, R20, R31 ;  /* 0x0000001420097223 */ /* 0x040fe2000001001f */
[C---:B------:R-:W-:Y:S01]  /*5d70*/  FFMA.FTZ R8, R32.reuse, R25, R46 ;  /* 0x0000001920087223 */ /* 0x040fe2000001002e */
[C---:B------:R-:W-:Y:S01]  /*5d80*/  FFMA.FTZ R7, R32.reuse, R22, R7 ;  /* 0x0000001620077223 */ /* 0x040fe20000010007 */
[C---:B------:R-:W-:Y:S01]  /*5d90*/  FFMA.FTZ R16, R32.reuse, R21, R16 ;  /* 0x0000001520107223 */ /* 0x040fe20000010010 */
[C---:B------:R-:W-:Y:S01]  /*5da0*/  FFMA.FTZ R19, R32.reuse, R24, R19 ;  /* 0x0000001820137223 */ /* 0x040fe20000010013 */
[----:B------:R-:W-:Y:S01]  /*5db0*/  FFMA.FTZ R32, R32, R27, R52 ;  /* 0x0000001b20207223 */ /* 0x000fe20000010034 */
[----:B------:R-:W-:Y:S06]  /*5dc0*/  @!P0 BRA `(.L_x_65) ;  /* 0xfffffff800a48947 */ /* 0x000fec000383ffff */
.L_x_58:
[----:B------:R-:W-:Y:S05]  /*5dd0*/  BSYNC.RECONVERGENT B0 ;  /* 0x0000000000007941 */ /* 0x000fea0003800200 */
.L_x_57:
[----:B------:R-:W-:Y:S01]  /*5de0*/  ISETP.GE.AND P0, PT, R34, UR15, PT ;  /* 0x0000000f22007c0c */ /* 0x000fe2000bf06270 */
[----:B------:R-:W1:Y:S01]  /*5df0*/  LDCU UR10, c[0x0][0x40c] ;  /* 0x00008180ff0a77ac */ /* 0x000e620008000800 */
[----:B------:R-:W-:Y:S01]  /*5e00*/  BSSY.RECONVERGENT B0, `(.L_x_66) ;  /* 0x00000f4000007945 */ /* 0x000fe20003800200 */
[----:B------:R-:W2:Y:S10]  /*5e10*/  LDCU.64 UR12, c[0x0][0x3c8] ;  /* 0x00007900ff0c77ac */ /* 0x000eb40008000a00 */
[----:B------:R-:W-:Y:S05]  /*5e20*/  @P0 BRA `(.L_x_67) ;  /* 0x0000000c00c40947 */ /* 0x000fea0003800000 */
[----:B------:R-:W3:Y:S01]  /*5e30*/  LDCU UR8, c[0x0][0x3f8] ;  /* 0x00007f00ff0877ac */ /* 0x000ee20008000800 */
[----:B------:R-:W5:Y:S01]  /*5e40*/  LDC R23, c[0x0][0x3f4] ;  /* 0x0000fd00ff177b82 */ /* 0x000f620000000800 */
[----:B------:R-:W-:Y:S01]  /*5e50*/  IADD3 R44, PT, PT, R34, 0x40, RZ ;  /* 0x00000040222c7810 */ /* 0x000fe20007ffe0ff */
[----:B------:R-:W-:Y:S01]  /*5e60*/  BSSY.RECONVERGENT B1, `(.L_x_68) ;  /* 0x0000054000017945 */ /* 0x000fe20003800200 */
[----:B------:R-:W-:Y:S02]  /*5e70*/  LOP3.LUT R21, RZ, R5, RZ, 0x33, !PT ;  /* 0x00000005ff157212 */ /* 0x000fe400078e33ff */
[----:B------:R-:W-:-:S03]  /*5e80*/  VIMNMX R45, PT, PT, R44, UR15, !PT ;  /* 0x0000000f2c2d7c48 */ /* 0x000fc6000ffe0100 */
[----:B------:R-:W0:Y:S01]  /*5e90*/  LDC.64 R42, c[0x0][0x458] ;  /* 0x00011600ff2a7b82 */ /* 0x000e220000000a00 */
[----:B------:R-:W-:-:S04]  /*5ea0*/  IADD3 R45, PT, PT, -R4, R45, R21 ;  /* 0x0000002d042d7210 */ /* 0x000fc80007ffe115 */
[----:B------:R-:W-:Y:S01]  /*5eb0*/  LOP3.LUT P0, RZ, R45, 0x40, RZ, 0xc0, !PT ;  /* 0x000000402dff7812 */ /* 0x000fe2000780c0ff */
[----:B---3--:R-:W-:-:S05]  /*5ec0*/  IMAD R20, R2, UR8, R17 ;  /* 0x0000000802147c24 */ /* 0x008fca000f8e0211 */
[----:B------:R-:W-:Y:S01]  /*5ed0*/  LEA R21, R20, R3, 0x5 ;  /* 0x0000000314157211 */ /* 0x000fe200078e28ff */
[----:B-----5:R-:W-:Y:S01]  /*5ee0*/  IMAD R41, R23, UR8, RZ ;  /* 0x0000000817297c24 */ /* 0x020fe2000f8e02ff */
[----:B------:R-:W-:-:S03]  /*5ef0*/  MOV R20, R34 ;  /* 0x0000002200147202 */ /* 0x000fc60000000f00 */
[----:B0-----:R-:W-:Y:S02]  /*5f00*/  IMAD.WIDE R42, R21, 0x2, R42 ;  /* 0x00000002152a7825 */ /* 0x001fe400078e022a */
[----:B------:R-:W-:Y:S05]  /*5f10*/  @P0 BRA `(.L_x_69) ;  /* 0x0000000400200947 */ /* 0x000fea0003800000 */
[----:B------:R-:W-:Y:S02]  /*5f20*/  ISETP.GE.AND P0, PT, R34, R23, PT ;  /* 0x000000172200720c */ /* 0x000fe40003f06270 */
[----:B------:R-:W-:-:S11]  /*5f30*/  MOV R20, R44 ;  /* 0x0000002c00147202 */ /* 0x000fd60000000f00 */
[----:B------:R-:W-:Y:S05]  /*5f40*/  @!P0 BRA `(.L_x_69) ;  /* 0x0000000400148947 */ /* 0x000fea0003800000 */
[----:B----4-:R-:W-:Y:S01]  /*5f50*/  IABS R25, R23 ;  /* 0x0000001700197213 */ /* 0x010fe20000000000 */
[----:B------:R-:W0:Y:S01]  /*5f60*/  LDCU.64 UR8, c[0x0][0x3c8] ;  /* 0x00007900ff0877ac */ /* 0x000e220008000a00 */
[----:B------:R-:W-:Y:S01]  /*5f70*/  IABS R26, R34 ;  /* 0x00000022001a7213 */ /* 0x000fe20000000000 */
[----:B------:R-:W3:Y:S01]  /*5f80*/  LDS.U16 R40, [R40] ;  /* 0x0000000028287984 */ /* 0x000ee20000000400 */
[----:B------:R-:W4:Y:S01]  /*5f90*/  I2F.RP R22, R25 ;  /* 0x0000001900167306 */ /* 0x000f220000209400 */
[----:B------:R-:W-:Y:S02]  /*5fa0*/  ISETP.GE.AND P1, PT, R34, RZ, PT ;  /* 0x000000ff2200720c */ /* 0x000fe40003f26270 */
[----:B------:R-:W-:-:S05]  /*5fb0*/  ISETP.NE.AND P2, PT, R23, RZ, PT ;  /* 0x000000ff1700720c */ /* 0x000fca0003f45270 */
[----:B----4-:R-:W4:Y:S02]  /*5fc0*/  MUFU.RCP R22, R22 ;  /* 0x0000001600167308 */ /* 0x010f240000001000 */
[----:B----4-:R-:W-:-:S06]  /*5fd0*/  VIADD R24, R22, 0xffffffe ;  /* 0x0ffffffe16187836 */ /* 0x010fcc0000000000 */
[----:B------:R-:W4:Y:S02]  /*5fe0*/  F2I.FTZ.U32.TRUNC.NTZ R21, R24 ;  /* 0x0000001800157305 */ /* 0x000f24000021f000 */
[----:B----4-:R-:W-:-:S05]  /*5ff0*/  IADD3 R20, PT, PT, RZ, -R21, RZ ;  /* 0x80000015ff147210 */ /* 0x010fca0007ffe0ff */
[----:B------:R-:W-:Y:S02]  /*6000*/  IMAD R27, R20, R25, RZ ;  /* 0x00000019141b7224 */ /* 0x000fe400078e02ff */
[----:B------:R-:W-:-:S05]  /*6010*/  HFMA2 R20, -RZ, RZ, 0, 0 ;  /* 0x00000000ff147431 */ /* 0x000fca00000001ff */
[----:B------:R-:W-:Y:S01]  /*6020*/  IMAD.HI.U32 R20, R21, R27, R20 ;  /* 0x0000001b15147227 */ /* 0x000fe200078e0014 */
[----:B------:R-:W-:-:S05]  /*6030*/  MOV R21, R26 ;  /* 0x0000001a00157202 */ /* 0x000fca0000000f00 */
[----:B------:R-:W-:-:S05]  /*6040*/  IMAD.HI.U32 R20, R20, R21, RZ ;  /* 0x0000001514147227 */ /* 0x000fca00078e00ff */
[----:B------:R-:W-:-:S05]  /*6050*/  IADD3 R20, PT, PT, -R20, RZ, RZ ;  /* 0x000000ff14147210 */ /* 0x000fca0007ffe1ff */
[----:B------:R-:W-:-:S05]  /*6060*/  IMAD R20, R25, R20, R21 ;  /* 0x0000001419147224 */ /* 0x000fca00078e0215 */
[----:B------:R-:W-:-:S13]  /*6070*/  ISETP.GT.U32.AND P0, PT, R25, R20, PT ;  /* 0x000000141900720c */ /* 0x000fda0003f04070 */
[----:B------:R-:W-:-:S05]  /*6080*/  @!P0 IMAD.IADD R20, R20, 0x1, -R25 ;  /* 0x0000000114148824 */ /* 0x000fca00078e0a19 */
[----:B------:R-:W-:-:S13]  /*6090*/  ISETP.GT.U32.AND P0, PT, R25, R20, PT ;  /* 0x000000141900720c */ /* 0x000fda0003f04070 */
[----:B------:R-:W-:-:S04]  /*60a0*/  @!P0 IADD3 R20, PT, PT, R20, -R25, RZ ;  /* 0x8000001914148210 */ /* 0x000fc80007ffe0ff */
[----:B------:R-:W-:Y:S02]  /*60b0*/  @!P1 IADD3 R20, PT, PT, -R20, RZ, RZ ;  /* 0x000000ff14149210 */ /* 0x000fe40007ffe1ff */
[----:B------:R-:W-:-:S04]  /*60c0*/  @!P2 LOP3.LUT R20, RZ, R23, RZ, 0x33, !PT ;  /* 0x00000017ff14a212 */ /* 0x000fc800078e33ff */
[----:B------:R-:W-:-:S04]  /*60d0*/  IADD3 R21, P0, PT, R20, UR39, RZ ;  /* 0x0000002714157c10 */ /* 0x000fc8000ff1e0ff */
[----:B------:R-:W-:Y:S02]  /*60e0*/  IADD3.X R22, PT, PT, RZ, UR14, RZ, P0, !PT ;  /* 0x0000000eff167c10 */ /* 0x000fe400087fe4ff */
[----:B0-----:R-:W-:-:S04]  /*60f0*/  LEA R24, P0, R21, UR8, 0x2 ;  /* 0x0000000815187c11 */ /* 0x001fc8000f8010ff */
[----:B------:R-:W-:-:S05]  /*6100*/  LEA.HI.X R25, R21, UR9, R22, 0x2, P0 ;  /* 0x0000000915197c11 */ /* 0x000fca00080f1416 */
[----:B------:R-:W4:Y:S01]  /*6110*/  LDG.E R24, desc[UR36][R24.64] ;  /* 0x0000002418187981 */ /* 0x000f22000c1e1900 */
[----:B------:R-:W-:Y:S01]  /*6120*/  ISETP.NE.AND P0, PT, R28, RZ, PT ;  /* 0x000000ff1c00720c */ /* 0x000fe20003f05270 */
[----:B----4-:R-:W-:-:S05]  /*6130*/  IMAD R21, R41, R24, R20 ;  /* 0x0000001829157224 */ /* 0x010fca00078e0214 */
[----:B------:R-:W-:-:S05]  /*6140*/  SHF.L.U32 R21, R21, 0x5, RZ ;  /* 0x0000000515157819 */ /* 0x000fca00000006ff */
[----:B------:R-:W-:-:S06]  /*6150*/  IMAD.WIDE R20, R21, 0x2, R38 ;  /* 0x0000000215147825 */ /* 0x000fcc00078e0226 */
[----:B------:R-:W5:Y:S01]  /*6160*/  LDG.E.128 R20, desc[UR36][R20.64] ;  /* 0x0000002414147981 */ /* 0x000f62000c1e1d00 */
[----:B------:R-:W-:Y:S01]  /*6170*/  BSSY.RECONVERGENT B2, `(.L_x_70) ;  /* 0x0000011000027945 */ /* 0x000fe20003800200 */
[----:B---3--:R-:W-:-:S03]  /*6180*/  HADD2.F32 R46, -RZ, R40.H0_H0 ;  /* 0x20000028ff2e7230 */ /* 0x008fc60000004100 */
[----:B------:R-:W-:Y:S05]  /*6190*/  @P0 BRA `(.L_x_71) ;  /* 0x0000000000380947 */ /* 0x000fea0003800000 */
[----:B------:R-:W-:Y:S01]  /*61a0*/  ISETP.NE.AND P3, PT, R18, RZ, PT ;  /* 0x000000ff1200720c */ /* 0x000fe20003f65270 */
[----:B------:R-:W0:-:S12]  /*61b0*/  LDS.128 R28, [R33+UR6] ;  /* 0x00000006211c7984 */ /* 0x000e180008000c00 */
[----:B------:R-:W3:Y:S01]  /*61c0*/  @P3 LDG.E.128 R24, desc[UR36][R42.64] ;  /* 0x000000242a183981 */ /* 0x000ee2000c1e1d00 */
[----:B0----5:R-:W-:Y:S02]  /*61d0*/  HFMA2 R20, R20, 1, 1, R28 ;  /* 0x3c003c0014147831 */ /* 0x021fe4000000001c */
[----:B------:R-:W-:Y:S02]  /*61e0*/  HADD2 R21, R21, R29 ;  /* 0x0000001d15157230 */ /* 0x000fe40000000000 */
[----:B------:R-:W-:Y:S02]  /*61f0*/  HFMA2 R22, R22, 1, 1, R30 ;  /* 0x3c003c0016167831 */ /* 0x000fe4000000001e */
[----:B------:R-:W-:Y:S02]  /*6200*/  HADD2 R23, R23, R31 ;  /* 0x0000001f17177230 */ /* 0x000fe40000000000 */
[----:B------:R-:W-:Y:S02]  /*6210*/  IMAD.SHL.U32 R29, R34, 0x20, RZ ;  /* 0x00000020221d7824 */ /* 0x000fe400078e00ff */
[----:B---3--:R-:W-:-:S02]  /*6220*/  @P3 HMUL2 R20, R20, R24 ;  /* 0x0000001814143232 */ /* 0x008fc40000000000 */
[----:B------:R-:W-:Y:S02]  /*6230*/  @P3 HFMA2 R21, R21, R25, -RZ ;  /* 0x0000001915153231 */ /* 0x000fe400001000ff */
[----:B------:R-:W-:Y:S02]  /*6240*/  @P3 HMUL2 R22, R22, R26 ;  /* 0x0000001a16163232 */ /* 0x000fe40000000000 */
[----:B------:R-:W-:Y:S02]  /*6250*/  @P3 HFMA2 R23, R23, R27, -RZ ;  /* 0x0000001b17173231 */ /* 0x000fe400001000ff */
[----:B------:R-:W-:-:S05]  /*6260*/  IMAD.WIDE.U32 R24, R29, 0x2, R36 ;  /* 0x000000021d187825 */ /* 0x000fca00078e0024 */
[----:B------:R0:W-:Y:S02]  /*6270*/  STG.E.128 desc[UR36][R24.64], R20 ;  /* 0x0000001418007986 */ /* 0x0001e4000c101d24 */
.L_x_71:
[----:B-12---:R-:W-:Y:S05]  /*6280*/  BSYNC.RECONVERGENT B2 ;  /* 0x0000000000027941 */ /* 0x006fea0003800200 */
.L_x_70:
[--C-:B0----5:R-:W-:Y:S02]  /*6290*/  HADD2.F32 R24, -RZ, R20.reuse.H0_H0 ;  /* 0x20000014ff187230 */ /* 0x121fe40000004100 */
[----:B------:R-:W-:Y:S02]  /*62a0*/  HADD2.F32 R25, -RZ, R20.H1_H1 ;  /* 0x30000014ff197230 */ /* 0x000fe40000004100 */
[--C-:B------:R-:W-:Y:S02]  /*62b0*/  HADD2.F32 R26, -RZ, R22.reuse.H0_H0 ;  /* 0x20000016ff1a7230 */ /* 0x100fe40000004100 */
[C---:B------:R-:W-:Y:S01]  /*62c0*/  FFMA.FTZ R11, R46.reuse, R24, R11 ;  /* 0x000000182e0b7223 */ /* 0x040fe2000001000b */
[----:B------:R-:W-:Y:S02]  /*62d0*/  HADD2.F32 R27, -RZ, R22.H1_H1 ;  /* 0x30000016ff1b7230 */ /* 0x000fe40000004100 */
[----:B------:R-:W-:Y:S01]  /*62e0*/  FFMA.FTZ R10, R46, R25, R10 ;  /* 0x000000192e0a7223 */ /* 0x000fe2000001000a */
[----:B------:R-:W-:-:S02]  /*62f0*/  HADD2.F32 R20, -RZ, R21.H0_H0 ;  /* 0x20000015ff147230 */ /* 0x000fc40000004100 */
[C---:B------:R-:W-:Y:S01]  /*6300*/  FFMA.FTZ R7, R46.reuse, R26, R7 ;  /* 0x0000001a2e077223 */ /* 0x040fe20000010007 */
[----:B------:R-:W-:Y:S02]  /*6310*/  HADD2.F32 R22, -RZ, R23.H0_H0 ;  /* 0x20000017ff167230 */ /* 0x000fe40000004100 */
[C---:B------:R-:W-:Y:S01]  /*6320*/  FFMA.FTZ R16, R46.reuse, R27, R16 ;  /* 0x0000001b2e107223 */ /* 0x040fe20000010010 */
[----:B------:R-:W-:Y:S02]  /*6330*/  HADD2.F32 R21, -RZ, R21.H1_H1 ;  /* 0x30000015ff157230 */ /* 0x000fe40000004100 */
[C---:B------:R-:W-:Y:S01]  /*6340*/  FFMA.FTZ R9, R46.reuse, R20, R9 ;  /* 0x000000142e097223 */ /* 0x040fe20000010009 */
[----:B------:R-:W-:Y:S02]  /*6350*/  HADD2.F32 R23, -RZ, R23.H1_H1 ;  /* 0x30000017ff177230 */ /* 0x000fe40000004100 */
[C---:B------:R-:W-:Y:S01]  /*6360*/  FFMA.FTZ R19, R46.reuse, R22, R19 ;  /* 0x000000162e137223 */ /* 0x040fe20000010013 */
[----:B------:R-:W-:Y:S01]  /*6370*/  MOV R20, R44 ;  /* 0x0000002c00147202 */ /* 0x000fe20000000f00 */
[C---:B------:R-:W-:Y:S01]  /*6380*/  FFMA.FTZ R8, R46.reuse, R21, R8 ;  /* 0x000000152e087223 */ /* 0x040fe20000010008 */
[----:B------:R-:W-:-:S07]  /*6390*/  FFMA.FTZ R32, R46, R23, R32 ;  /* 0x000000172e207223 */ /* 0x000fce0000010020 */
.L_x_69:
[----:B-12---:R-:W-:Y:S05]  /*63a0*/  BSYNC.RECONVERGENT B1 ;  /* 0x0000000000017941 */ /* 0x006fea0003800200 */
.L_x_68:
[----:B------:R-:W-:-:S13]  /*63b0*/  ISETP.GE.U32.AND P0, PT, R45, 0x40, PT ;  /* 0x000000402d00780c */ /* 0x000fda0003f06070 */
[----:B------:R-:W-:Y:S05]  /*63c0*/  @!P0 BRA `(.L_x_67) ;  /* 0x00000008005c8947 */ /* 0x000fea0003800000 */
[C---:B------:R-:W-:Y:S02]  /*63d0*/  LEA R22, R20.reuse, UR5, 0x1 ;  /* 0x0000000514167c11 */ /* 0x040fe4000f8e08ff */
[----:B------:R-:W-:Y:S02]  /*63e0*/  MOV R21, UR4 ;  /* 0x0000000400157c02 */ /* 0x000fe40008000f00 */
[C---:B------:R-:W-:Y:S01]  /*63f0*/  IADD3 R34, PT, PT, R20.reuse, 0x40, RZ ;  /* 0x0000004014227810 */ /* 0x040fe20007ffe0ff */
[----:B------:R-:W-:Y:S01]  /*6400*/  IMAD R22, R5, -0x2, R22 ;  /* 0xfffffffe05167824 */ /* 0x000fe200078e0216 */
[----:B------:R-:W-:-:S04]  /*6410*/  SHF.L.U32 R45, R20, 0x5, RZ ;  /* 0x00000005142d7819 */ /* 0x000fc800000006ff */
[----:B------:R-:W-:-:S07]  /*6420*/  IADD3 R40, PT, PT, R22, 0x80, R21 ;  /* 0x0000008016287810 */ /* 0x000fce0007ffe015 */
.L_x_78:
[----:B------:R-:W0:Y:S01]  /*6430*/  LDC R47, c[0x0][0x3f4] ;  /* 0x0000fd00ff2f7b82 */ /* 0x000e220000000800 */
[----:B------:R-:W-:Y:S01]  /*6440*/  VIADD R22, R34, 0xffffffc0 ;  /* 0xffffffc022167836 */ /* 0x000fe20000000000 */
[----:B------:R-:W-:Y:S04]  /*6450*/  BSSY.RECONVERGENT B1, `(.L_x_72) ;  /* 0x0000043000017945 */ /* 0x000fe80003800200 */
[----:B0-----:R-:W-:-:S13]  /*6460*/  ISETP.GE.AND P0, PT, R22, R47, PT ;  /* 0x0000002f1600720c */ /* 0x001fda0003f06270 */
[----:B------:R-:W-:Y:S05]  /*6470*/  @!P0 BRA `(.L_x_73) ;  /* 0x0000000400008947 */ /* 0x000fea0003800000 */
[----:B------:R-:W-:Y:S02]  /*6480*/  IABS R23, R47 ;  /* 0x0000002f00177213 */ /* 0x000fe40000000000 */
[----:B----4-:R-:W-:Y:S02]  /*6490*/  IABS R26, R22 ;  /* 0x00000016001a7213 */ /* 0x010fe40000000000 */
[----:B------:R-:W0:Y:S01]  /*64a0*/  I2F.RP R24, R23 ;  /* 0x0000001700187306 */ /* 0x000e220000209400 */
[----:B------:R-:W-:Y:S02]  /*64b0*/  ISETP.GE.AND P1, PT, R22, RZ, PT ;  /* 0x000000ff1600720c */ /* 0x000fe40003f26270 */
[----:B------:R-:W-:-:S05]  /*64c0*/  ISETP.NE.AND P2, PT, R47, RZ, PT ;  /* 0x000000ff2f00720c */ /* 0x000fca0003f45270 */
[----:B0-----:R-:W0:Y:S02]  /*64d0*/  MUFU.RCP R24, R24 ;  /* 0x0000001800187308 */ /* 0x001e240000001000 */
[----:B0-----:R-:W-:-:S06]  /*64e0*/  IADD3 R25, PT, PT, R24, 0xffffffe, RZ ;  /* 0x0ffffffe18197810 */ /* 0x001fcc0007ffe0ff */
[----:B------:R-:W0:Y:S02]  /*64f0*/  F2I.FTZ.U32.TRUNC.NTZ R21, R25 ;  /* 0x0000001900157305 */ /* 0x000e24000021f000 */
[----:B0-----:R-:W-:-:S05]  /*6500*/  IADD3 R20, PT, PT, RZ, -R21, RZ ;  /* 0x80000015ff147210 */ /* 0x001fca0007ffe0ff */
[----:B------:R-:W-:Y:S02]  /*6510*/  IMAD R27, R20, R23, RZ ;  /* 0x00000017141b7224 */ /* 0x000fe400078e02ff */
[----:B------:R-:W-:-:S05]  /*6520*/  HFMA2 R20, -RZ, RZ, 0, 0 ;  /* 0x00000000ff147431 */ /* 0x000fca00000001ff */
[----:B------:R-:W-:Y:S01]  /*6530*/  IMAD.HI.U32 R20, R21, R27, R20 ;  /* 0x0000001b15147227 */ /* 0x000fe200078e0014 */
[----:B------:R-:W-:Y:S02]  /*6540*/  MOV R21, R26 ;  /* 0x0000001a00157202 */ /* 0x000fe40000000f00 */
[----:B------:R-:W0:Y:S03]  /*6550*/  LDS.U16 R26, [R40+-0x80] ;  /* 0xffff8000281a7984 */ /* 0x000e260000000400 */
[----:B------:R-:W-:-:S04]  /*6560*/  IMAD.HI.U32 R20, R20, R21, RZ ;  /* 0x0000001514147227 */ /* 0x000fc800078e00ff */
[----:B------:R-:W-:-:S04]  /*6570*/  IMAD.MOV R20, RZ, RZ, -R20 ;  /* 0x000000ffff147224 */ /* 0x000fc800078e0a14 */
[----:B------:R-:W-:-:S05]  /*6580*/  IMAD R20, R23, R20, R21 ;  /* 0x0000001417147224 */ /* 0x000fca00078e0215 */
[----:B------:R-:W-:-:S13]  /*6590*/  ISETP.GT.U32.AND P0, PT, R23, R20, PT ;  /* 0x000000141700720c */ /* 0x000fda0003f04070 */
[----:B------:R-:W-:-:S04]  /*65a0*/  @!P0 IADD3 R20, PT, PT, R20, -R23, RZ ;  /* 0x8000001714148210 */ /* 0x000fc80007ffe0ff */
[----:B------:R-:W-:-:S13]  /*65b0*/  ISETP.GT.U32.AND P0, PT, R23, R20, PT ;  /* 0x000000141700720c */ /* 0x000fda0003f04070 */
[----:B------:R-:W-:-:S04]  /*65c0*/  @!P0 IADD3 R20, PT, PT, R20, -R23, RZ ;  /* 0x8000001714148210 */ /* 0x000fc80007ffe0ff */
[----:B------:R-:W-:Y:S02]  /*65d0*/  @!P1 IADD3 R20, PT, PT, -R20, RZ, RZ ;  /* 0x000000ff14149210 */ /* 0x000fe40007ffe1ff */
[----:B------:R-:W-:-:S04]  /*65e0*/  @!P2 LOP3.LUT R20, RZ, R47, RZ, 0x33, !PT ;  /* 0x0000002fff14a212 */ /* 0x000fc800078e33ff */
[----:B------:R-:W-:-:S04]  /*65f0*/  IADD3 R21, P0, PT, R20, UR39, RZ ;  /* 0x0000002714157c10 */ /* 0x000fc8000ff1e0ff */
[----:B------:R-:W-:Y:S02]  /*6600*/  IADD3.X R22, PT, PT, RZ, UR14, RZ, P0, !PT ;  /* 0x0000000eff167c10 */ /* 0x000fe400087fe4ff */
[----:B------:R-:W-:-:S04]  /*6610*/  LEA R24, P0, R21, UR12, 0x2 ;  /* 0x0000000c15187c11 */ /* 0x000fc8000f8010ff */
[----:B------:R-:W-:-:S05]  /*6620*/  LEA.HI.X R25, R21, UR13, R22, 0x2, P0 ;  /* 0x0000000d15197c11 */ /* 0x000fca00080f1416 */
[----:B------:R-:W2:Y:S01]  /*6630*/  LDG.E R24, desc[UR36][R24.64] ;  /* 0x0000002418187981 */ /* 0x000ea2000c1e1900 */
[----:B------:R-:W-:Y:S01]  /*6640*/  UISETP.NE.AND UP0, UPT, UR10, URZ, UPT ;  /* 0x000000ff0a00728c */ /* 0x000fe2000bf05270 */
[----:B--2---:R-:W-:-:S04]  /*6650*/  IMAD R21, R41, R24, R20 ;  /* 0x0000001829157224 */ /* 0x004fc800078e0214 */
[----:B------:R-:W-:-:S04]  /*6660*/  IMAD.SHL.U32 R21, R21, 0x20, RZ ;  /* 0x0000002015157824 */ /* 0x000fc800078e00ff */
[----:B------:R-:W-:-:S06]  /*6670*/  IMAD.WIDE R20, R21, 0x2, R38 ;  /* 0x0000000215147825 */ /* 0x000fcc00078e0226 */
[----:B------:R-:W5:Y:S01]  /*6680*/  LDG.E.128 R20, desc[UR36][R20.64] ;  /* 0x0000002414147981 */ /* 0x000f62000c1e1d00 */
[----:B0-----:R-:W-:Y:S01]  /*6690*/  HADD2.F32 R44, -RZ, R26.H0_H0 ;  /* 0x2000001aff2c7230 */ /* 0x001fe20000004100 */
[----:B------:R-:W-:Y:S06]  /*66a0*/  BRA.U UP0, `(.L_x_74) ;  /* 0x0000000100347547 */ /* 0x000fec000b800000 */
[----:B------:R-:W-:Y:S01]  /*66b0*/  ISETP.NE.AND P3, PT, R18, RZ, PT ;  /* 0x000000ff1200720c */ /* 0x000fe20003f65270 */
[----:B------:R-:W0:-:S12]  /*66c0*/  LDS.128 R28, [R33+UR6] ;  /* 0x00000006211c7984 */ /* 0x000e180008000c00 */
[----:B------:R-:W2:Y:S01]  /*66d0*/  @P3 LDG.E.128 R24, desc[UR36][R42.64] ;  /* 0x000000242a183981 */ /* 0x000ea2000c1e1d00 */
[----:B0----5:R-:W-:Y:S02]  /*66e0*/  HFMA2 R20, R20, 1, 1, R28 ;  /* 0x3c003c0014147831 */ /* 0x021fe4000000001c */
        /* <DEDUP_REMOVED lines=9> */
.L_x_74:
        /* <DEDUP_REMOVED lines=14> */
[----:B------:R-:W-:-:S02]  /*6860*/  FFMA.FTZ R8, R44, R21, R8 ;  /* 0x000000152c087223 */ /* 0x000fc40000010008 */
[----:B------:R-:W-:-:S07]  /*6870*/  FFMA.FTZ R32, R44, R23, R32 ;  /* 0x000000172c207223 */ /* 0x000fce0000010020 */
.L_x_73:
[----:B------:R-:W-:Y:S05]  /*6880*/  BSYNC.RECONVERGENT B1 ;  /* 0x0000000000017941 */ /* 0x000fea0003800200 */
.L_x_72:
[----:B------:R-:W-:Y:S01]  /*6890*/  ISETP.GE.AND P0, PT, R34, R47, PT ;  /* 0x0000002f2200720c */ /* 0x000fe20003f06270 */
[----:B------:R-:W-:-:S12]  /*68a0*/  BSSY.RECONVERGENT B1, `(.L_x_75) ;  /* 0x0000043000017945 */ /* 0x000fd80003800200 */
        /* <DEDUP_REMOVED lines=10> */
[----:B------:R-:W-:Y:S01]  /*6950*/  IMAD R25, R20, R23, RZ ;  /* 0x0000001714197224 */ /* 0x000fe200078e02ff */
[----:B------:R-:W-:-:S05]  /*6960*/  MOV R20, RZ ;  /* 0x000000ff00147202 */ /* 0x000fca0000000f00 */
[----:B------:R-:W-:Y:S01]  /*6970*/  IMAD.HI.U32 R20, R21, R25, R20 ;  /* 0x0000001915147227 */ /* 0x000fe200078e0014 */
[----:B------:R-:W-:Y:S02]  /*6980*/  MOV R21, R26 ;  /* 0x0000001a00157202 */ /* 0x000fe40000000f00 */
[----:B------:R-:W0:Y:S03]  /*6990*/  LDS.U16 R26, [R40] ;  /* 0x00000000281a7984 */ /* 0x000e260000000400 */
        /* <DEDUP_REMOVED lines=24> */
[----:B0----5:R-:W-:Y:S02]  /*6b20*/  HADD2 R21, R21, R29 ;  /* 0x0000001d15157230 */ /* 0x021fe40000000000 */
[----:B------:R-:W-:Y:S01]  /*6b30*/  HFMA2 R20, R20, 1, 1, R28 ;  /* 0x3c003c0014147831 */ /* 0x000fe2000000001c */
[----:B------:R-:W-:Y:S01]  /*6b40*/  IADD3 R29, PT, PT, R45, 0x800, RZ ;  /* 0x000008002d1d7810 */ /* 0x000fe20007ffe0ff */
        /* <DEDUP_REMOVED lines=8> */
.L_x_77:
        /* <DEDUP_REMOVED lines=16> */
.L_x_76:
[----:B------:R-:W-:Y:S05]  /*6cd0*/  BSYNC.RECONVERGENT B1 ;  /* 0x0000000000017941 */ /* 0x000fea0003800200 */
.L_x_75:
[----:B------:R-:W-:Y:S01]  /*6ce0*/  IADD3 R20, PT, PT, R34, 0x40, RZ ;  /* 0x0000004022147810 */ /* 0x000fe20007ffe0ff */
[----:B------:R-:W-:Y:S01]  /*6cf0*/  VIADD R40, R40, 0x100 ;  /* 0x0000010028287836 */ /* 0x000fe20000000000 */
[----:B------:R-:W-:Y:S02]  /*6d00*/  IADD3 R34, PT, PT, R34, 0x80, RZ ;  /* 0x0000008022227810 */ /* 0x000fe40007ffe0ff */
[----:B------:R-:W-:Y:S02]  /*6d10*/  ISETP.GE.AND P0, PT, R20, UR15, PT ;  /* 0x0000000f14007c0c */ /* 0x000fe4000bf06270 */
[----:B------:R-:W-:-:S11]  /*6d20*/  IADD3 R45, PT, PT, R45, 0x1000, RZ ;  /* 0x000010002d2d7810 */ /* 0x000fd60007ffe0ff */
[----:B------:R-:W-:Y:S05]  /*6d30*/  @!P0 BRA `(.L_x_78) ;  /* 0xfffffff400bc8947 */ /* 0x000fea000383ffff */
.L_x_67:
[----:B-12---:R-:W-:Y:S05]  /*6d40*/  BSYNC.RECONVERGENT B0 ;  /* 0x0000000000007941 */ /* 0x006fea0003800200 */
.L_x_66:
[----:B------:R-:W-:Y:S01]  /*6d50*/  ISETP.NE.AND P0, PT, R4, R35, PT ;  /* 0x000000230400720c */ /* 0x000fe20003f05270 */
[----:B------:R-:W-:-:S12]  /*6d60*/  BSSY.RECONVERGENT B0, `(.L_x_79) ;  /* 0x0000032000007945 */ /* 0x000fd80003800200 */
[----:B------:R-:W-:Y:S05]  /*6d70*/  @P0 BRA `(.L_x_80) ;  /* 0x0000000000c00947 */ /* 0x000fea0003800000 */
[----:B------:R-:W-:Y:S01]  /*6d80*/  MOV R21, UR15 ;  /* 0x0000000f00157c02 */ /* 0x000fe20008000f00 */
[----:B------:R-:W1:Y:S03]  /*6d90*/  LDCU UR5, c[0x0][0x40c] ;  /* 0x00008180ff0577ac */ /* 0x000e660008000800 */
[----:B------:R-:W-:-:S05]  /*6da0*/  SHF.L.U32 R21, R21, 0x5, RZ ;  /* 0x0000000515157819 */ /* 0x000fca00000006ff */
[----:B------:R-:W-:-:S06]  /*6db0*/  IMAD.WIDE R20, R21, 0x2, R36 ;  /* 0x0000000215147825 */ /* 0x000fcc00078e0224 */
[----:B------:R-:W5:Y:S01]  /*6dc0*/  LDG.E.128 R20, desc[UR36][R20.64] ;  /* 0x0000002414147981 */ /* 0x000f62000c1e1d00 */
[----:B------:R-:W-:Y:S01]  /*6dd0*/  IADD3 R5, PT, PT, -R5, UR40, RZ ;  /* 0x0000002805057c10 */ /* 0x000fe2000fffe1ff */
[----:B-1----:R-:W-:-:S03]  /*6de0*/  UISETP.NE.AND UP0, UPT, UR5, URZ, UPT ;  /* 0x000000ff0500728c */ /* 0x002fc6000bf05270 */
[----:B------:R-:W-:-:S06]  /*6df0*/  LEA R5, R5, UR7, 0x1 ;  /* 0x0000000705057c11 */ /* 0x000fcc000f8e08ff */
[----:B------:R-:W1:Y:S02]  /*6e00*/  LDS.U16 R5, [R5+-0x2] ;  /* 0xfffffe0005057984 */ /* 0x000e640000000400 */
[----:B-1----:R-:W-:Y:S01]  /*6e10*/  HADD2.F32 R18, -RZ, R5.H0_H0 ;  /* 0x20000005ff127230 */ /* 0x002fe20000004100 */
[----:B------:R-:W-:Y:S06]  /*6e20*/  BRA.U UP0, `(.L_x_81) ;  /* 0x0000000100547547 */ /* 0x000fec000b800000 */
[----:B------:R-:W1:Y:S02]  /*6e30*/  LDCU.64 UR8, c[0x0][0x460] ;  /* 0x00008c00ff0877ac */ /* 0x000e640008000a00 */
[----:B-1----:R-:W-:-:S04]  /*6e40*/  ISETP.NE.U32.AND P0, PT, RZ, UR8, PT ;  /* 0x00000008ff007c0c */ /* 0x002fc8000bf05070 */
[----:B------:R-:W-:-:S13]  /*6e50*/  ISETP.NE.AND.EX P0, PT, RZ, UR9, PT, P0 ;  /* 0x00000009ff007c0c */ /* 0x000fda000bf05300 */
[----:B------:R-:W1:Y:S08]  /*6e60*/  @P0 LDC R5, c[0x0][0x3f8] ;  /* 0x0000fe00ff050b82 */ /* 0x000e700000000800 */
[----:B----4-:R-:W2:Y:S01]  /*6e70*/  @P0 LDC.64 R24, c[0x0][0x458] ;  /* 0x00011600ff180b82 */ /* 0x010ea20000000a00 */
[----:B-1----:R-:W-:-:S05]  /*6e80*/  @P0 IMAD R2, R2, R5, R17 ;  /* 0x0000000502020224 */ /* 0x002fca00078e0211 */
[----:B------:R-:W-:-:S05]  /*6e90*/  @P0 LEA R5, R2, R3, 0x5 ;  /* 0x0000000302050211 */ /* 0x000fca00078e28ff */
[----:B--2---:R-:W-:-:S06]  /*6ea0*/  @P0 IMAD.WIDE R24, R5, 0x2, R24 ;  /* 0x0000000205180825 */ /* 0x004fcc00078e0218 */
[----:B------:R-:W2:Y:S01]  /*6eb0*/  @P0 LDG.E.128 R24, desc[UR36][R24.64] ;  /* 0x0000002418180981 */ /* 0x000ea2000c1e1d00 */
[----:B------:R-:W-:Y:S01]  /*6ec0*/  USHF.L.U32 UR5, UR38, 0x5, URZ ;  /* 0x0000000526057899 */ /* 0x000fe200080006ff */
[----:B-----5:R-:W-:Y:S02]  /*6ed0*/  HFMA2 R20, R20, 1, 1, R12 ;  /* 0x3c003c0014147831 */ /* 0x020fe4000000000c */
[----:B------:R-:W-:Y:S02]  /*6ee0*/  HADD2 R21, R21, R13 ;  /* 0x0000000d15157230 */ /* 0x000fe40000000000 */
[----:B------:R-:W-:Y:S02]  /*6ef0*/  HFMA2 R22, R22, 1, 1, R14 ;  /* 0x3c003c0016167831 */ /* 0x000fe4000000000e */
[----:B------:R-:W-:Y:S01]  /*6f00*/  HADD2 R23, R23, R15 ;  /* 0x0000000f17177230 */ /* 0x000fe20000000000 */
[----:B------:R-:W-:-:S05]  /*6f10*/  MOV R5, UR5 ;  /* 0x0000000500057c02 */ /* 0x000fca0008000f00 */
[----:B------:R-:W-:-:S04]  /*6f20*/  IMAD.WIDE R36, R5, 0x2, R36 ;  /* 0x0000000205247825 */ /* 0x000fc800078e0224 */
[----:B--2---:R-:W-:Y:S02]  /*6f30*/  @P0 HMUL2 R20, R20, R24 ;  /* 0x0000001814140232 */ /* 0x004fe40000000000 */
[----:B------:R-:W-:Y:S02]  /*6f40*/  @P0 HFMA2 R21, R21, R25, -RZ ;  /* 0x0000001915150231 */ /* 0x000fe400001000ff */
[----:B------:R-:W-:Y:S02]  /*6f50*/  @P0 HMUL2 R22, R22, R26 ;  /* 0x0000001a16160232 */ /* 0x000fe40000000000 */
[----:B------:R-:W-:-:S05]  /*6f60*/  @P0 HFMA2 R23, R23, R27, -RZ ;  /* 0x0000001b17170231 */ /* 0x000fca00001000ff */
[----:B------:R1:W-:Y:S02]  /*6f70*/  STG.E.128 desc[UR36][R36.64], R20 ;  /* 0x0000001424007986 */ /* 0x0003e4000c101d24 */
.L_x_81:
[--C-:B-----5:R-:W-:Y:S02]  /*6f80*/  HADD2.F32 R2, -RZ, R20.reuse.H0_H0 ;  /* 0x20000014ff027230 */ /* 0x120fe40000004100 */
[----:B------:R-:W-:Y:S02]  /*6f90*/  HADD2.F32 R5, -RZ, R20.H1_H1 ;  /* 0x30000014ff057230 */ /* 0x000fe40000004100 */
[----:B0-----:R-:W-:Y:S02]  /*6fa0*/  HADD2.F32 R12, -RZ, R21.H0_H0 ;  /* 0x20000015ff0c7230 */ /* 0x001fe40000004100 */
[C---:B------:R-:W-:Y:S01]  /*6fb0*/  FFMA.FTZ R11, R18.reuse, R2, R11 ;  /* 0x00000002120b7223 */ /* 0x040fe2000001000b */
[----:B-1----:R-:W-:Y:S02]  /*6fc0*/  HADD2.F32 R20, -RZ, R23.H0_H0 ;  /* 0x20000017ff147230 */ /* 0x002fe40000004100 */
[----:B------:R-:W-:Y:S01]  /*6fd0*/  FFMA.FTZ R10, R18, R5, R10 ;  /* 0x00000005120a7223 */ /* 0x000fe2000001000a */
[----:B------:R-:W-:-:S02]  /*6fe0*/  HADD2.F32 R21, -RZ, R21.H1_H1 ;  /* 0x30000015ff157230 */ /* 0x000fc40000004100 */
[C---:B------:R-:W-:Y:S01]  /*6ff0*/  FFMA.FTZ R9, R18.reuse, R12, R9 ;  /* 0x0000000c12097223 */ /* 0x040fe20000010009 */
[--C-:B------:R-:W-:Y:S02]  /*7000*/  HADD2.F32 R14, -RZ, R22.reuse.H0_H0 ;  /* 0x20000016ff0e7230 */ /* 0x100fe40000004100 */
[C---:B------:R-:W-:Y:S01]  /*7010*/  FFMA.FTZ R19, R18.reuse, R20, R19 ;  /* 0x0000001412137223 */ /* 0x040fe20000010013 */
[----:B------:R-:W-:Y:S02]  /*7020*/  HADD2.F32 R13, -RZ, R22.H1_H1 ;  /* 0x30000016ff0d7230 */ /* 0x000fe40000004100 */
[C---:B------:R-:W-:Y:S01]  /*7030*/  FFMA.FTZ R8, R18.reuse, R21, R8 ;  /* 0x0000001512087223 */ /* 0x040fe20000010008 */
[----:B------:R-:W-:Y:S02]  /*7040*/  HADD2.F32 R23, -RZ, R23.H1_H1 ;  /* 0x30000017ff177230 */ /* 0x000fe40000004100 */
[C---:B------:R-:W-:Y:S01]  /*7050*/  FFMA.FTZ R7, R18.reuse, R14, R7 ;  /* 0x0000000e12077223 */ /* 0x040fe20000010007 */
[----:B------:R-:W-:-:S02]  /*7060*/  FFMA.FTZ R16, R18, R13, R16 ;  /* 0x0000000d12107223 */ /* 0x000fc40000010010 */
[----:B------:R-:W-:-:S07]  /*7070*/  FFMA.FTZ R32, R18, R23, R32 ;  /* 0x0000001712207223 */ /* 0x000fce0000010020 */
.L_x_80:
[----:B------:R-:W-:Y:S05]  /*7080*/  BSYNC.RECONVERGENT B0 ;  /* 0x0000000000007941 */ /* 0x000fea0003800200 */
.L_x_79:
[C---:B------:R-:W-:Y:S01]  /*7090*/  LOP3.LUT R2, R6.reuse, 0x380, RZ, 0xc0, !PT ;  /* 0x0000038006027812 */ /* 0x040fe200078ec0ff */
[----:B------:R-:W-:Y:S01]  /*70a0*/  IMAD.SHL.U32 R5, R3, 0x2, RZ ;  /* 0x0000000203057824 */ /* 0x000fe200078e00ff */
[----:B------:R-:W-:Y:S01]  /*70b0*/  ISETP.GT.U32.AND P2, PT, R6, 0x1f, PT ;  /* 0x0000001f0600780c */ /* 0x000fe20003f44070 */
[----:B------:R-:W-:Y:S01]  /*70c0*/  BAR.SYNC.DEFER_BLOCKING 0x0 ;  /* 0x0000000000007b1d */ /* 0x000fe20000010000 */
[----:B------:R-:W-:Y:S02]  /*70d0*/  ISETP.NE.AND P1, PT, R2, 0x80, PT ;  /* 0x000000800200780c */ /* 0x000fe40003f25270 */
[----:B------:R-:W-:Y:S02]  /*70e0*/  P2R R2, PR, RZ, 0x4 ;  /* 0x00000004ff027803 */ /* 0x000fe40000000000 */
[C---:B------:R-:W-:Y:S01]  /*70f0*/  LOP3.LUT R2, R6.reuse, 0x3c0, RZ, 0xc0, !PT ;  /* 0x000003c006027812 */ /* 0x040fe200078ec0ff */
[----:B------:R-:W-:Y:S01]  /*7100*/  BSSY.RECONVERGENT B0, `(.L_x_82) ;  /* 0x0000012000007945 */ /* 0x000fe20003800200 */
[----:B------:R-:W-:-:S02]  /*7110*/  ISETP.GT.U32.AND P0, PT, R6, 0x7f, PT ;  /* 0x0000007f0600780c */ /* 0x000fc40003f04070 */
[C---:B------:R-:W-:Y:S02]  /*7120*/  ISETP.GT.U32.AND P5, PT, R6.reuse, 0x3f, PT ;  /* 0x0000003f0600780c */ /* 0x040fe40003fa4070 */
[C---:B------:R-:W-:Y:S02]  /*7130*/  ISETP.GT.U32.AND P4, PT, R6.reuse, 0xf, PT ;  /* 0x0000000f0600780c */ /* 0x040fe40003f84070 */
[C---:B------:R-:W-:Y:S02]  /*7140*/  ISETP.GT.U32.AND P3, PT, R6.reuse, 0x7, PT ;  /* 0x000000070600780c */ /* 0x040fe40003f64070 */
[C---:B------:R-:W-:Y:S02]  /*7150*/  ISETP.GT.U32.AND P2, PT, R6.reuse, 0x3, PT ;  /* 0x000000030600780c */ /* 0x040fe40003f44070 */
[C---:B------:R-:W-:Y:S02]  /*7160*/  LOP3.LUT R17, R6.reuse, 0x3e0, RZ, 0xc0, !PT ;  /* 0x000003e006117812 */ /* 0x040fe400078ec0ff */
[----:B------:R-:W-:-:S02]  /*7170*/  LOP3.LUT R20, R6, 0x3f0, RZ, 0xc0, !PT ;  /* 0x000003f006147812 */ /* 0x000fc400078ec0ff */
[C---:B------:R-:W-:Y:S02]  /*7180*/  LOP3.LUT R22, R6.reuse, 0x3f8, RZ, 0xc0, !PT ;  /* 0x000003f806167812 */ /* 0x040fe400078ec0ff */
[----:B------:R-:W-:Y:S02]  /*7190*/  LOP3.LUT R23, R6, 0x3fc, RZ, 0xc0, !PT ;  /* 0x000003fc06177812 */ /* 0x000fe400078ec0ff */
[----:B------:R-:W-:Y:S02]  /*71a0*/  LEA R4, R4, R5, 0x6 ;  /* 0x0000000504047211 */ /* 0x000fe400078e30ff */
[----:B------:R-:W-:Y:S01]  /*71b0*/  ISETP.NE.AND P6, PT, R2, 0x40, PT ;  /* 0x000000400200780c */ /* 0x000fe20003fc5270 */
[----:B------:R-:W-:-:S12]  /*71c0*/  @P1 BRA `(.L_x_83) ;  /* 0x0000000000141947 */ /* 0x000fd80003800000 */
[----:B0-----:R-:W-:Y:S02]  /*71d0*/  F2FP.F16.F32.PACK_AB R12, R10, R11 ;  /* 0x0000000b0a0c723e */ /* 0x001fe400000000ff */
[----:B------:R-:W-:Y:S02]  /*71e0*/  F2FP.F16.F32.PACK_AB R13, R8, R9 ;  /* 0x00000009080d723e */ /* 0x000fe400000000ff */
[----:B------:R-:W-:Y:S02]  /*71f0*/  F2FP.F16.F32.PACK_AB R14, R16, R7 ;  /* 0x00000007100e723e */ /* 0x000fe400000000ff */
[----:B------:R-:W-:-:S05]  /*7200*/  F2FP.F16.F32.PACK_AB R15, R32, R19 ;  /* 0x00000013200f723e */ /* 0x000fca00000000ff */
[----:B------:R1:W-:Y:S02]  /*7210*/  STS.128 [R4+UR4+-0x800], R12 ;  /* 0xfff8000c04007988 */ /* 0x0003e40008000c04 */
.L_x_83:
[----:B------:R-:W-:Y:S05]  /*7220*/  BSYNC.RECONVERGENT B0 ;  /* 0x0000000000007941 */ /* 0x000fea0003800200 */
.L_x_82:
[----:B------:R-:W-:Y:S01]  /*7230*/  BAR.SYNC.DEFER_BLOCKING 0x0 ;  /* 0x0000000000007b1d */ /* 0x000fe20000010000 */
[----:B------:R-:W-:-:S05]  /*7240*/  ISETP.NE.AND P1, PT, R17, 0x20, PT ;  /* 0x000000201100780c */ /* 0x000fca0003f25270 */
[----:B------:R-:W-:Y:S04]  /*7250*/  BSSY.RECONVERGENT B0, `(.L_x_84) ;  /* 0x0000013000007945 */ /* 0x000fe80003800200 */
[----:B------:R-:W-:Y:S05]  /*7260*/  @P0 BRA `(.L_x_85) ;  /* 0x0000000000440947 */ /* 0x000fea0003800000 */
[----:B01----:R-:W0:Y:S02]  /*7270*/  LDS.128 R12, [R4+UR4] ;  /* 0x00000004040c7984 */ /* 0x003e240008000c00 */
[--C-:B0-----:R-:W-:Y:S02]  /*7280*/  HADD2.F32 R2, -RZ, R12.reuse.H0_H0 ;  /* 0x2000000cff027230 */ /* 0x101fe40000004100 */
[----:B------:R-:W-:Y:S02]  /*7290*/  HADD2.F32 R17, -RZ, R12.H1_H1 ;  /* 0x3000000cff117230 */ /* 0x000fe40000004100 */
[--C-:B------:R-:W-:Y:S02]  /*72a0*/  HADD2.F32 R18, -RZ, R14.reuse.H0_H0 ;  /* 0x2000000eff127230 */ /* 0x100fe40000004100 */
[----:B------:R-:W-:Y:S01]  /*72b0*/  FADD.FTZ R11, R11, R2 ;  /* 0x000000020b0b7221 */ /* 0x000fe20000010000 */
[----:B------:R-:W-:Y:S02]  /*72c0*/  HADD2.F32 R21, -RZ, R14.H1_H1 ;  /* 0x3000000eff157230 */ /* 0x000fe40000004100 */
[----:B------:R-:W-:Y:S01]  /*72d0*/  FADD.FTZ R10, R10, R17 ;  /* 0x000000110a0a7221 */ /* 0x000fe20000010000 */
[----:B------:R-:W-:-:S02]  /*72e0*/  HADD2.F32 R12, -RZ, R13.H0_H0 ;  /* 0x2000000dff0c7230 */ /* 0x000fc40000004100 */
[----:B------:R-:W-:Y:S01]  /*72f0*/  FADD.FTZ R7, R7, R18 ;  /* 0x0000001207077221 */ /* 0x000fe20000010000 */
[----:B------:R-:W-:Y:S02]  /*7300*/  HADD2.F32 R14, -RZ, R15.H0_H0 ;  /* 0x2000000fff0e7230 */ /* 0x000fe40000004100 */
[----:B------:R-:W-:Y:S01]  /*7310*/  FADD.FTZ R16, R16, R21 ;  /* 0x0000001510107221 */ /* 0x000fe20000010000 */
[----:B------:R-:W-:Y:S02]  /*7320*/  HADD2.F32 R13, -RZ, R13.H1_H1 ;  /* 0x3000000dff0d7230 */ /* 0x000fe40000004100 */
[----:B------:R-:W-:Y:S01]  /*7330*/  FADD.FTZ R9, R9, R12 ;  /* 0x0000000c09097221 */ /* 0x000fe20000010000 */
[----:B------:R-:W-:Y:S02]  /*7340*/  HADD2.F32 R15, -RZ, R15.H1_H1 ;  /* 0x3000000fff0f7230 */ /* 0x000fe40000004100 */
[----:B------:R-:W-:Y:S01]  /*7350*/  FADD.FTZ R19, R19, R14 ;  /* 0x0000000e13137221 */ /* 0x000fe20000010000 */
[----:B------:R-:W-:-:S02]  /*7360*/  FADD.FTZ R8, R8, R13 ;  /* 0x0000000d08087221 */ /* 0x000fc40000010000 */
[----:B------:R-:W-:-:S07]  /*7370*/  FADD.FTZ R32, R32, R15 ;  /* 0x0000000f20207221 */ /* 0x000fce0000010000 */
.L_x_85:
[----:B------:R-:W-:Y:S05]  /*7380*/  BSYNC.RECONVERGENT B0 ;  /* 0x0000000000007941 */ /* 0x000fea0003800200 */
.L_x_84:
[----:B------:R-:W-:Y:S01]  /*7390*/  BAR.SYNC.DEFER_BLOCKING 0x0 ;  /* 0x0000000000007b1d */ /* 0x000fe20000010000 */
[----:B------:R-:W-:-:S05]  /*73a0*/  ISETP.NE.AND P0, PT, R20, 0x10, PT ;  /* 0x000000101400780c */ /* 0x000fca0003f05270 */
[----:B------:R-:W-:Y:S04]  /*73b0*/  BSSY.RECONVERGENT B0, `(.L_x_86) ;  /* 0x0000007000007945 */ /* 0x000fe80003800200 */
[----:B------:R-:W-:Y:S05]  /*73c0*/  @P6 BRA `(.L_x_87) ;  /* 0x0000000000146947 */ /* 0x000fea0003800000 */
[----:B01----:R-:W-:Y:S02]  /*73d0*/  F2FP.F16.F32.PACK_AB R12, R10, R11 ;  /* 0x0000000b0a0c723e */ /* 0x003fe400000000ff */
[----:B------:R-:W-:Y:S02]  /*73e0*/  F2FP.F16.F32.PACK_AB R13, R8, R9 ;  /* 0x00000009080d723e */ /* 0x000fe400000000ff */
[----:B------:R-:W-:Y:S02]  /*73f0*/  F2FP.F16.F32.PACK_AB R14, R16, R7 ;  /* 0x00000007100e723e */ /* 0x000fe400000000ff */
[----:B------:R-:W-:-:S05]  /*7400*/  F2FP.F16.F32.PACK_AB R15, R32, R19 ;  /* 0x00000013200f723e */ /* 0x000fca00000000ff */
[----:B------:R2:W-:Y:S02]  /*7410*/  STS.128 [R4+UR4+-0x400], R12 ;  /* 0xfffc000c04007988 */ /* 0x0005e40008000c04 */
.L_x_87:
[----:B------:R-:W-:Y:S05]  /*7420*/  BSYNC.RECONVERGENT B0 ;  /* 0x0000000000007941 */ /* 0x000fea0003800200 */
.L_x_86:
[----:B------:R-:W-:Y:S01]  /*7430*/  BAR.SYNC.DEFER_BLOCKING 0x0 ;  /* 0x0000000000007b1d */ /* 0x000fe20000010000 */
[----:B------:R-:W-:-:S05]  /*7440*/  ISETP.NE.AND P6, PT, R22, 0x8, PT ;  /* 0x000000081600780c */ /* 0x000fca0003fc5270 */
[----:B------:R-:W-:Y:S04]  /*7450*/  BSSY.RECONVERGENT B0, `(.L_x_88) ;  /* 0x0000013000007945 */ /* 0x000fe80003800200 */
[----:B------:R-:W-:Y:S05]  /*7460*/  @P5 BRA `(.L_x_89) ;  /* 0x0000000000445947 */ /* 0x000fea0003800000 */
[----:B012---:R-:W0:Y:S02]  /*7470*/  LDS.128 R12, [R4+UR4] ;  /* 0x00000004040c7984 */ /* 0x007e240008000c00 */
        /* <DEDUP_REMOVED lines=16> */
.L_x_89:
[----:B------:R-:W-:Y:S05]  /*7580*/  BSYNC.RECONVERGENT B0 ;  /* 0x0000000000007941 */ /* 0x000fea0003800200 */
.L_x_88:
[----:B------:R-:W-:Y:S01]  /*7590*/  BAR.SYNC.DEFER_BLOCKING 0x0 ;  /* 0x0000000000007b1d */ /* 0x000fe20000010000 */
[----:B------:R-:W-:-:S05]  /*75a0*/  ISETP.NE.AND P5, PT, R23, 0x4, PT ;  /* 0x000000041700780c */ /* 0x000fca0003fa5270 */
[----:B------:R-:W-:Y:S04]  /*75b0*/  BSSY.RECONVERGENT B0, `(.L_x_90) ;  /* 0x0000007000007945 */ /* 0x000fe80003800200 */
[----:B------:R-:W-:Y:S05]  /*75c0*/  @P1 BRA `(.L_x_91) ;  /* 0x0000000000141947 */ /* 0x000fea0003800000 */
[----:B012---:R-:W-:Y:S02]  /*75d0*/  F2FP.F16.F32.PACK_AB R12, R10, R11 ;  /* 0x0000000b0a0c723e */ /* 0x007fe400000000ff */
[----:B------:R-:W-:Y:S02]  /*75e0*/  F2FP.F16.F32.PACK_AB R13, R8, R9 ;  /* 0x00000009080d723e */ /* 0x000fe400000000ff */
[----:B------:R-:W-:Y:S02]  /*75f0*/  F2FP.F16.F32.PACK_AB R14, R16, R7 ;  /* 0x00000007100e723e */ /* 0x000fe400000000ff */
[----:B------:R-:W-:-:S05]  /*7600*/  F2FP.F16.F32.PACK_AB R15, R32, R19 ;  /* 0x00000013200f723e */ /* 0x000fca00000000ff */
[----:B------:R3:W-:Y:S02]  /*7610*/  STS.128 [R4+UR4+-0x200], R12 ;  /* 0xfffe000c04007988 */ /* 0x0007e40008000c04 */
.L_x_91:
[----:B------:R-:W-:Y:S05]  /*7620*/  BSYNC.RECONVERGENT B0 ;  /* 0x0000000000007941 */ /* 0x000fea0003800200 */
.L_x_90:
[----:B------:R-:W-:Y:S01]  /*7630*/  BAR.SYNC.DEFER_BLOCKING 0x0 ;  /* 0x0000000000007b1d */ /* 0x000fe20000010000 */
[----:B------:R-:W-:-:S05]  /*7640*/  ISETP.GT.U32.AND P1, PT, R6, 0x1f, PT ;  /* 0x0000001f0600780c */ /* 0x000fca0003f24070 */
[----:B------:R-:W-:Y:S08]  /*7650*/  BSSY.RECONVERGENT B0, `(.L_x_92) ;  /* 0x0000013000007945 */ /* 0x000ff00003800200 */
[----:B------:R-:W-:Y:S05]  /*7660*/  @P1 BRA `(.L_x_93) ;  /* 0x0000000000441947 */ /* 0x000fea0003800000 */
[----:B0123--:R-:W0:Y:S02]  /*7670*/  LDS.128 R12, [R4+UR4] ;  /* 0x00000004040c7984 */ /* 0x00fe240008000c00 */
        /* <DEDUP_REMOVED lines=16> */
.L_x_93:
[----:B------:R-:W-:Y:S05]  /*7780*/  BSYNC.RECONVERGENT B0 ;  /* 0x0000000000007941 */ /* 0x000fea0003800200 */
.L_x_92:
[----:B------:R-:W-:Y:S06]  /*7790*/  BAR.SYNC.DEFER_BLOCKING 0x0 ;  /* 0x0000000000007b1d */ /* 0x000fec0000010000 */
[----:B------:R-:W-:Y:S04]  /*77a0*/  BSSY.RECONVERGENT B0, `(.L_x_94) ;  /* 0x0000007000007945 */ /* 0x000fe80003800200 */
[----:B------:R-:W-:Y:S05]  /*77b0*/  @P0 BRA `(.L_x_95) ;  /* 0x0000000000140947 */ /* 0x000fea0003800000 */
[----:B0123--:R-:W-:Y:S02]  /*77c0*/  F2FP.F16.F32.PACK_AB R12, R10, R11 ;  /* 0x0000000b0a0c723e */ /* 0x00ffe400000000ff */
[----:B------:R-:W-:Y:S02]  /*77d0*/  F2FP.F16.F32.PACK_AB R13, R8, R9 ;  /* 0x00000009080d723e */ /* 0x000fe400000000ff */
[----:B------:R-:W-:Y:S02]  /*77e0*/  F2FP.F16.F32.PACK_AB R14, R16, R7 ;  /* 0x00000007100e723e */ /* 0x000fe400000000ff */
[----:B------:R-:W-:-:S05]  /*77f0*/  F2FP.F16.F32.PACK_AB R15, R32, R19 ;  /* 0x00000013200f723e */ /* 0x000fca00000000ff */
[----:B------:R0:W-:Y:S02]  /*7800*/  STS.128 [R4+UR4+-0x100], R12 ;  /* 0xffff000c04007988 */ /* 0x0001e40008000c04 */
.L_x_95:
[----:B------:R-:W-:Y:S05]  /*7810*/  BSYNC.RECONVERGENT B0 ;  /* 0x0000000000007941 */ /* 0x000fea0003800200 */
.L_x_94:
[----:B------:R-:W-:Y:S06]  /*7820*/  BAR.SYNC.DEFER_BLOCKING 0x0 ;  /* 0x0000000000007b1d */ /* 0x000fec0000010000 */
[----:B------:R-:W-:Y:S04]  /*7830*/  BSSY.RECONVERGENT B0, `(.L_x_96) ;  /* 0x0000013000007945 */ /* 0x000fe80003800200 */
        /* <DEDUP_REMOVED lines=18> */
.L_x_97:
[----:B------:R-:W-:Y:S05]  /*7960*/  BSYNC.RECONVERGENT B0 ;  /* 0x0000000000007941 */ /* 0x000fea0003800200 */
.L_x_96:
        /* <DEDUP_REMOVED lines=8> */
.L_x_99:
[----:B------:R-:W-:Y:S05]  /*79f0*/  BSYNC.RECONVERGENT B0 ;  /* 0x0000000000007941 */ /* 0x000fea0003800200 */
.L_x_98:
        /* <DEDUP_REMOVED lines=20> */
.L_x_101:
[----:B------:R-:W-:Y:S05]  /*7b40*/  BSYNC.RECONVERGENT B0 ;  /* 0x0000000000007941 */ /* 0x000fea0003800200 */
.L_x_100:
[----:B------:R-:W-:Y:S06]  /*7b50*/  BAR.SYNC.DEFER_BLOCKING 0x0 ;  /* 0x0000000000007b1d */ /* 0x000fec0000010000 */
[----:B------:R-:W-:Y:S04]  /*7b60*/  BSSY.RECONVERGENT B0, `(.L_x_102) ;  /* 0x0000007000007945 */ /* 0x000fe80003800200 */
[----:B------:R-:W-:Y:S05]  /*7b70*/  @P5 BRA `(.L_x_103) ;  /* 0x0000000000145947 */ /* 0x000fea0003800000 */
[----:B0123--:R-:W-:Y:S02]  /*7b80*/  F2FP.F16.F32.PACK_AB R12, R10, R11 ;  /* 0x0000000b0a0c723e */ /* 0x00ffe400000000ff */
[----:B------:R-:W-:Y:S02]  /*7b90*/  F2FP.F16.F32.PACK_AB R13, R8, R9 ;  /* 0x00000009080d723e */ /* 0x000fe400000000ff */
[----:B------:R-:W-:Y:S02]  /*7ba0*/  F2FP.F16.F32.PACK_AB R14, R16, R7 ;  /* 0x00000007100e723e */ /* 0x000fe400000000ff */
[----:B------:R-:W-:-:S05]  /*7bb0*/  F2FP.F16.F32.PACK_AB R15, R32, R19 ;  /* 0x00000013200f723e */ /* 0x000fca00000000ff */
[----:B------:R0:W-:Y:S02]  /*7bc0*/  STS.128 [R5+UR4], R12 ;  /* 0x0000000c05007988 */ /* 0x0001e40008000c04 */
.L_x_103:
[----:B------:R-:W-:Y:S05]  /*7bd0*/  BSYNC.RECONVERGENT B0 ;  /* 0x0000000000007941 */ /* 0x000fea0003800200 */
.L_x_102:
        /* <DEDUP_REMOVED lines=20> */
.L_x_105:
[----:B------:R-:W-:Y:S05]  /*7d20*/  BSYNC.RECONVERGENT B0 ;  /* 0x0000000000007941 */ /* 0x000fea0003800200 */
.L_x_104:
[----:B------:R-:W-:Y:S06]  /*7d30*/  BAR.SYNC.DEFER_BLOCKING 0x0 ;  /* 0x0000000000007b1d */ /* 0x000fec0000010000 */
[----:B------:R-:W-:Y:S05]  /*7d40*/  @P2 EXIT ;  /* 0x000000000000294d */ /* 0x000fea0003800000 */
[----:B------:R-:W5:Y:S02]  /*7d50*/  LDCU UR4, c[0x0][0x478] ;  /* 0x00008f00ff0477ac */ /* 0x000f640008000800 */
[----:B-----5:R-:W-:-:S09]  /*7d60*/  UISETP.NE.AND UP0, UPT, UR4, 0x2, UPT ;  /* 0x000000020400788c */ /* 0x020fd2000bf05270 */
[----:B------:R-:W-:Y:S05]  /*7d70*/  BRA.U UP0, `(.L_x_106) ;  /* 0x0000000100e07547 */ /* 0x000fea000b800000 */
[----:B0123--:R-:W0:Y:S01]  /*7d80*/  LDC.64 R4, c[0x0][0x470] ;  /* 0x00011c00ff047b82 */ /* 0x00fe220000000a00 */
[----:B------:R-:W1:Y:S01]  /*7d90*/  LDCU.64 UR4, c[0x0][0x380] ;  /* 0x00007000ff0477ac */ /* 0x000e620008000a00 */
[----:B0-----:R-:W2:Y:S02]  /*7da0*/  LDG.E R4, desc[UR36][R4.64] ;  /* 0x0000002404047981 */ /* 0x001ea4000c1e1900 */
[C---:B--2---:R-:W-:Y:S01]  /*7db0*/  FMUL.FTZ R19, R4.reuse, R19 ;  /* 0x0000001304137220 */ /* 0x044fe20000410000 */
[C---:B------:R-:W-:Y:S01]  /*7dc0*/  FMUL.FTZ R16, R4.reuse, R16 ;  /* 0x0000001004107220 */ /* 0x040fe20000410000 */
[C---:B------:R-:W-:Y:S01]  /*7dd0*/  FMUL.FTZ R32, R4.reuse, R32 ;  /* 0x0000002004207220 */ /* 0x040fe20000410000 */
[C---:B------:R-:W-:Y:S01]  /*7de0*/  FMUL.FTZ R10, R4.reuse, R10 ;  /* 0x0000000a040a7220 */ /* 0x040fe20000410000 */
[C---:B------:R-:W-:Y:S01]  /*7df0*/  FMUL.FTZ R9, R4.reuse, R9 ;  /* 0x0000000904097220 */ /* 0x040fe20000410000 */
[C---:B------:R-:W-:Y:S01]  /*7e00*/  FMUL.FTZ R8, R4.reuse, R8 ;  /* 0x0000000804087220 */ /* 0x040fe20000410000 */
[----:B------:R-:W0:Y:S01]  /*7e10*/  F2I.S8.NTZ R19, R19 ;  /* 0x0000001300137305 */ /* 0x000e220000202100 */
[C---:B------:R-:W-:Y:S01]  /*7e20*/  FMUL.FTZ R7, R4.reuse, R7 ;  /* 0x0000000704077220 */ /* 0x040fe20000410000 */
[----:B------:R-:W-:Y:S01]  /*7e30*/  FMUL.FTZ R4, R4, R11 ;  /* 0x0000000b04047220 */ /* 0x000fe20000410000 */
[----:B------:R-:W-:-:S05]  /*7e40*/  IADD3 R11, PT, PT, R0, R3, RZ ;  /* 0x00000003000b7210 */ /* 0x000fca0007ffe0ff */
[----:B------:R-:W2:Y:S01]  /*7e50*/  F2I.S8.NTZ R16, R16 ;  /* 0x0000001000107305 */ /* 0x000ea20000202100 */
[----:B0-----:R-:W-:-:S07]  /*7e60*/  PRMT R2, R19, 0x8880, RZ ;  /* 0x0000888013027816 */ /* 0x001fce00000000ff */
[----:B------:R-:W0:Y:S01]  /*7e70*/  F2I.S8.NTZ R32, R32 ;  /* 0x0000002000207305 */ /* 0x000e220000202100 */
[----:B------:R-:W-:-:S04]  /*7e80*/  PRMT R2, R2, 0x7710, RZ ;  /* 0x0000771002027816 */ /* 0x000fc800000000ff */
[----:B------:R-:W-:-:S03]  /*7e90*/  SHF.L.U32 R5, R2, 0x10, RZ ;  /* 0x0000001002057819 */ /* 0x000fc600000006ff */
[----:B------:R-:W3:Y:S01]  /*7ea0*/  F2I.S8.NTZ R10, R10 ;  /* 0x0000000a000a7305 */ /* 0x000ee20000202100 */
[----:B--2---:R-:W-:Y:S02]  /*7eb0*/  PRMT R16, R16, 0x8880, RZ ;  /* 0x0000888010107816 */ /* 0x004fe400000000ff */
[----:B------:R-:W-:Y:S02]  /*7ec0*/  LOP3.LUT R5, R5, 0xff0000, RZ, 0xc0, !PT ;  /* 0x00ff000005057812 */ /* 0x000fe400078ec0ff */
[----:B------:R-:W-:Y:S02]  /*7ed0*/  PRMT R0, R16, 0x7710, RZ ;  /* 0x0000771010007816 */ /* 0x000fe400000000ff */
[----:B0-----:R-:W-:Y:S01]  /*7ee0*/  PRMT R6, R32, 0x8880, RZ ;  /* 0x0000888020067816 */ /* 0x001fe200000000ff */
[----:B------:R-:W0:Y:S01]  /*7ef0*/  F2I.S8.NTZ R9, R9 ;  /* 0x0000000900097305 */ /* 0x000e220000202100 */
[----:B------:R-:W-:Y:S02]  /*7f00*/  SHF.L.U32 R0, R0, 0x8, RZ ;  /* 0x0000000800007819 */ /* 0x000fe400000006ff */
[----:B------:R-:W-:-:S04]  /*7f10*/  PRMT R2, R6, 0x7710, RZ ;  /* 0x0000771006027816 */ /* 0x000fc800000000ff */
[----:B------:R-:W-:Y:S01]  /*7f20*/  PRMT R3, R5, 0x4210, R2 ;  /* 0x0000421005037816 */ /* 0x000fe20000000002 */
[----:B------:R-:W2:Y:S01]  /*7f30*/  F2I.S8.NTZ R8, R8 ;  /* 0x0000000800087305 */ /* 0x000ea20000202100 */
[----:B---3--:R-:W-:Y:S02]  /*7f40*/  PRMT R10, R10, 0x8880, RZ ;  /* 0x000088800a0a7816 */ /* 0x008fe400000000ff */
[----:B0-----:R-:W-:-:S05]  /*7f50*/  PRMT R2, R9, 0x8880, RZ ;  /* 0x0000888009027816 */ /* 0x001fca00000000ff */
[----:B------:R-:W0:Y:S01]  /*7f60*/  F2I.S8.NTZ R7, R7 ;  /* 0x0000000700077305 */ /* 0x000e220000202100 */
[----:B------:R-:W-:Y:S02]  /*7f70*/  LOP3.LUT R9, R3, 0xff00, R0, 0xf8, !PT ;  /* 0x0000ff0003097812 */ /* 0x000fe400078ef800 */
[----:B------:R-:W-:Y:S02]  /*7f80*/  PRMT R2, R2, 0x7710, RZ ;  /* 0x0000771002027816 */ /* 0x000fe400000000ff */
[----:B------:R-:W-:Y:S02]  /*7f90*/  PRMT R0, R10, 0x7710, RZ ;  /* 0x000077100a007816 */ /* 0x000fe400000000ff */
[----:B--2---:R-:W-:Y:S01]  /*7fa0*/  PRMT R8, R8, 0x8880, RZ ;  /* 0x0000888008087816 */ /* 0x004fe200000000ff */
[----:B------:R-:W2:Y:S01]  /*7fb0*/  F2I.S8.NTZ R4, R4 ;  /* 0x0000000400047305 */ /* 0x000ea20000202100 */
[----:B------:R-:W-:Y:S02]  /*7fc0*/  LOP3.LUT R5, R2, 0xff, RZ, 0xc0, !PT ;  /* 0x000000ff02057812 */ /* 0x000fe400078ec0ff */
[----:B------:R-:W-:-:S02]  /*7fd0*/  PRMT R3, R8, 0x7710, RZ ;  /* 0x0000771008037816 */ /* 0x000fc400000000ff */
[----:B------:R-:W-:Y:S02]  /*7fe0*/  LOP3.LUT R6, R0, 0xff, RZ, 0xc0, !PT ;  /* 0x000000ff00067812 */ /* 0x000fe400078ec0ff */
[----:B0-----:R-:W-:Y:S02]  /*7ff0*/  PRMT R7, R7, 0x8880, RZ ;  /* 0x0000888007077816 */ /* 0x001fe400000000ff */
[----:B------:R-:W-:Y:S02]  /*8000*/  LOP3.LUT R3, R3, 0xff, RZ, 0xc0, !PT ;  /* 0x000000ff03037812 */ /* 0x000fe400078ec0ff */
[----:B------:R-:W-:Y:S01]  /*8010*/  PRMT R0, R7, 0x7710, RZ ;  /* 0x0000771007007816 */ /* 0x000fe200000000ff */
[----:B------:R-:W-:Y:S01]  /*8020*/  IMAD.WIDE.U32 R6, R6, 0x100, RZ ;  /* 0x0000010006067825 */ /* 0x000fe200078e00ff */
[----:B-1----:R-:W-:Y:S02]  /*8030*/  IADD3 R8, P0, PT, R11, UR4, RZ ;  /* 0x000000040b087c10 */ /* 0x002fe4000ff1e0ff */
[----:B--2---:R-:W-:Y:S01]  /*8040*/  PRMT R10, R4, 0x8880, RZ ;  /* 0x00008880040a7816 */ /* 0x004fe200000000ff */
[----:B------:R-:W-:Y:S01]  /*8050*/  IMAD.WIDE.U32 R2, R3, 0x1000000, RZ ;  /* 0x0100000003027825 */ /* 0x000fe200078e00ff */
[----:B------:R-:W-:-:S02]  /*8060*/  LOP3.LUT R9, R9, 0xff, R0, 0xf8, !PT ;  /* 0x000000ff09097812 */ /* 0x000fc400078ef800 */
[----:B------:R-:W-:Y:S01]  /*8070*/  PRMT R0, R10, 0x7710, RZ ;  /* 0x000077100a007816 */ /* 0x000fe200000000ff */
[----:B------:R-:W-:-:S03]  /*8080*/  IMAD.WIDE.U32 R4, R5, 0x10000, RZ ;  /* 0x0001000005047825 */ /* 0x000fc600078e00ff */
[----:B------:R-:W-:Y:S02]  /*8090*/  LOP3.LUT R13, R6, R2, R4, 0xfe, !PT ;  /* 0x00000002060d7212 */ /* 0x000fe400078efe04 */
[----:B------:R-:W-:Y:S02]  /*80a0*/  LOP3.LUT R3, R5, R9, R3, 0xfe, !PT ;  /* 0x0000000905037212 */ /* 0x000fe400078efe03 */
[----:B------:R-:W-:Y:S02]  /*80b0*/  LEA.HI.X.SX32 R9, R11, UR5, 0x1, P0 ;  /* 0x000000050b097c11 */ /* 0x000fe400080f0eff */
[----:B------:R-:W-:Y:S02]  /*80c0*/  LOP3.LUT R2, R13, 0xff, R0, 0xf8, !PT ;  /* 0x000000ff0d027812 */ /* 0x000fe400078ef800 */
[----:B------:R-:W-:-:S05]  /*80d0*/  LOP3.LUT R3, R3, R7, RZ, 0xfc, !PT ;  /* 0x0000000703037212 */ /* 0x000fca00078efcff */
[----:B------:R-:W-:Y:S01]  /*80e0*/  STG.E.64 desc[UR36][R8.64], R2 ;  /* 0x0000000208007986 */ /* 0x000fe2000c101b24 */
[----:B------:R-:W-:Y:S05]  /*80f0*/  EXIT ;  /* 0x000000000000794d */ /* 0x000fea0003800000 */
.L_x_106:
[----:B0123--:R-:W0:Y:S01]  /*8100*/  LDC.64 R4, c[0x0][0x380] ;  /* 0x0000e000ff047b82 */ /* 0x00fe220000000a00 */
[----:B------:R-:W-:Y:S01]  /*8110*/  IMAD.IADD R3, R0, 0x1, R3 ;  /* 0x0000000100037824 */ /* 0x000fe200078e0203 */
[----:B------:R-:W-:Y:S02]  /*8120*/  F2FP.F16.F32.PACK_AB R11, R10, R11 ;  /* 0x0000000b0a0b723e */ /* 0x000fe400000000ff */
[----:B------:R-:W-:Y:S02]  /*8130*/  F2FP.F16.F32.PACK_AB R9, R8, R9 ;  /* 0x000000090809723e */ /* 0x000fe400000000ff */
[----:B------:R-:W-:Y:S02]  /*8140*/  F2FP.F16.F32.PACK_AB R7, R16, R7 ;  /* 0x000000071007723e */ /* 0x000fe400000000ff */
[----:B------:R-:W-:Y:S01]  /*8150*/  F2FP.F16.F32.PACK_AB R19, R32, R19 ;  /* 0x000000132013723e */ /* 0x000fe200000000ff */
[----:B0-----:R-:W-:-:S05]  /*8160*/  IMAD.WIDE R2, R3, 0x2, R4 ;  /* 0x0000000203027825 */ /* 0x001fca00078e0204 */
[----:B------:R-:W-:Y:S04]  /*8170*/  STG.E desc[UR36][R2.64], R11 ;  /* 0x0000000b02007986 */ /* 0x000fe8000c101924 */
[----:B------:R-:W-:Y:S04]  /*8180*/  STG.E desc[UR36][R2.64+0x4], R9 ;  /* 0x0000040902007986 */ /* 0x000fe8000c101924 */
[----:B------:R-:W-:Y:S04]  /*8190*/  STG.E desc[UR36][R2.64+0x8], R7 ;  /* 0x0000080702007986 */ /* 0x000fe8000c101924 */
[----:B------:R-:W-:Y:S01]  /*81a0*/  STG.E desc[UR36][R2.64+0xc], R19 ;  /* 0x00000c1302007986 */ /* 0x000fe2000c101924 */
[----:B------:R-:W-:Y:S05]  /*81b0*/  EXIT ;  /* 0x000000000000794d */ /* 0x000fea0003800000 */
.L_x_20:
[----:B------:R-:W-:Y:S01]  /*81c0*/  HFMA2 R12, -RZ, RZ, 0, 4.76837158203125e-07 ;  /* 0x00000008ff0c7431 */ /* 0x000fe200000001ff */
[----:B------:R-:W-:Y:S02]  /*81d0*/  MOV R11, 0x1f ;  /* 0x0000001f000b7802 */ /* 0x000fe40000000f00 */
[----:B------:R-:W-:-:S07]  /*81e0*/  MOV R15, 0xffff ;  /* 0x0000ffff000f7802 */ /* 0x000fce0000000f00 */
[----:B01---5:R-:W-:Y:S05]  /*81f0*/  WARPSYNC.COLLECTIVE R15, `(.L_x_107) ;  /* 0x000000000f087348 */ /* 0x023fea0003c00000 */
[----:B------:R2:W3:Y:S02]  /*8200*/  SHFL.BFLY P6, R14, R13, R12, R11 ;  /* 0x0c00000c0d0e7389 */ /* 0x0004e400000c000b */
[----:B0123-5:R-:W-:Y:S05]  /*8210*/  ENDCOLLECTIVE ;  /* 0x000000000000791b */ /* 0x02ffea0003800000 */
.L_x_107:
[----:B------:R-:W-:Y:S02]  /*8220*/  IMAD.MOV.U32 R12, RZ, RZ, 0x4 ;  /* 0x00000004ff0c7424 */ /* 0x000fe400078e00ff */
[----:B------:R-:W-:-:S05]  /*8230*/  FADD.FTZ R3, R13, R14 ;  /* 0x0000000e0d037221 */ /* 0x000fca0000010000 */
[----:B------:R-:W-:-:S07]  /*8240*/  MOV R13, R3 ;  /* 0x00000003000d7202 */ /* 0x000fce0000000f00 */
[----:B------:R-:W-:Y:S05]  /*8250*/  WARPSYNC.COLLECTIVE R15, `(.L_x_108) ;  /* 0x000000000f087348 */ /* 0x000fea0003c00000 */
[----:B------:R0:W1:Y:S02]  /*8260*/  SHFL.BFLY P6, R14, R13, R12, R11 ;  /* 0x0c00000c0d0e7389 */ /* 0x00006400000c000b */
[----:B01----:R-:W-:Y:S05]  /*8270*/  ENDCOLLECTIVE ;  /* 0x000000000000791b */ /* 0x003fea0003800000 */
.L_x_108:
[----:B------:R-:W-:Y:S02]  /*8280*/  HFMA2 R12, -RZ, RZ, 0, 1.1920928955078125e-07 ;  /* 0x00000002ff0c7431 */ /* 0x000fe400000001ff */
[----:B------:R-:W-:-:S05]  /*8290*/  FADD.FTZ R4, R3, R14 ;  /* 0x0000000e03047221 */ /* 0x000fca0000010000 */
[----:B------:R-:W-:-:S07]  /*82a0*/  MOV R13, R4 ;  /* 0x00000004000d7202 */ /* 0x000fce0000000f00 */
[----:B------:R-:W-:Y:S05]  /*82b0*/  WARPSYNC.COLLECTIVE R15, `(.L_x_109) ;  /* 0x000000000f087348 */ /* 0x000fea0003c00000 */
[----:B------:R0:W1:Y:S02]  /*82c0*/  SHFL.BFLY P6, R14, R13, R12, R11 ;  /* 0x0c00000c0d0e7389 */ /* 0x00006400000c000b */
[----:B01----:R-:W-:Y:S05]  /*82d0*/  ENDCOLLECTIVE ;  /* 0x000000000000791b */ /* 0x003fea0003800000 */
.L_x_109:
[----:B------:R-:W-:Y:S02]  /*82e0*/  HFMA2 R12, -RZ, RZ, 0, 5.9604644775390625e-08 ;  /* 0x00000001ff0c7431 */ /* 0x000fe400000001ff */
[----:B------:R-:W-:-:S05]  /*82f0*/  FADD.FTZ R5, R4, R14 ;  /* 0x0000000e04057221 */ /* 0x000fca0000010000 */
[----:B------:R-:W-:-:S07]  /*8300*/  MOV R13, R5 ;  /* 0x00000005000d7202 */ /* 0x000fce0000000f00 */
[----:B------:R-:W-:Y:S05]  /*8310*/  WARPSYNC.COLLECTIVE R15, `(.L_x_110) ;  /* 0x000000000f087348 */ /* 0x000fea0003c00000 */
[----:B------:R0:W1:Y:S02]  /*8320*/  SHFL.BFLY P6, R14, R13, R12, R11 ;  /* 0x0c00000c0d0e7389 */ /* 0x00006400000c000b */
[----:B01----:R-:W-:Y:S05]  /*8330*/  ENDCOLLECTIVE ;  /* 0x000000000000791b */ /* 0x003fea0003800000 */
.L_x_110:
[----:B------:R-:W-:Y:S05]  /*8340*/  BRA `(.L_x_111) ;  /* 0xffffff9400f07947 */ /* 0x000fea000383ffff */
.L_x_112:
[----:B------:R-:W-:-:S00]  /*8350*/  BRA `(.L_x_112) ;  /* 0xfffffffc00fc7947 */ /* 0x000fc0000383ffff */
[----:B------:R-:W-:-:S00]  /*8360*/  NOP ;  /* 0x0000000000007918 */ /* 0x000fc00000000000 */
        /* <DEDUP_REMOVED lines=9> */
.L_x_2682:


//--------------------- .text._ZN4mmha33masked_multihead_attention_kernelItLi32ELi32ELi2ELi4ELi128ELb1ELb1EEEv26Multihead_attention_paramsIT_XT5_EE --------------------------
	.section	.text._ZN4mmha33masked_multihead_attention_kernelItLi32ELi32ELi2ELi4ELi128ELb1ELb1EEEv26Multihead_attention_paramsIT_XT5_EE,"ax",@progbits
	.align	128
        .global         _ZN4mmha33masked_multihead_attention_kernelItLi32ELi32ELi2ELi4ELi128ELb1ELb1EEEv26Multihead_attention_paramsIT_XT5_EE
        .type           _ZN4mmha33masked_multihead_attention_kernelItLi32ELi32ELi2ELi4ELi128ELb1ELb1EEEv26Multihead_attention_paramsIT_XT5_EE,@function
        .size           _ZN4mmha33masked_multihead_attention_kernelItLi32ELi32ELi2ELi4ELi128ELb1ELb1EEEv26Multihead_attention_paramsIT_XT5_EE,(.L_x_2683 - _ZN4mmha33masked_multihead_attention_kernelItLi32ELi32ELi2ELi4ELi128ELb1ELb1EEEv26Multihead_attention_paramsIT_XT5_EE)
        .other          _ZN4mmha33masked_multihead_attention_kernelItLi32ELi32ELi2ELi4ELi128ELb1ELb1EEEv26Multihead_attention_paramsIT_XT5_EE,@"STO_CUDA_ENTRY STV_DEFAULT"
_ZN4mmha33masked_multihead_attention_kernelItLi32ELi32ELi2ELi4ELi128ELb1ELb1EEEv26Multihead_attention_paramsIT_XT5_EE:
.text._ZN4mmha33masked_multihead_attention_kernelItLi32ELi32ELi2ELi4ELi128ELb1ELb1EEEv26Multihead_attention_paramsIT_XT5_EE:
        /* <DEDUP_REMOVED lines=10> */
[----:B------:R-:W-:-:S05]  /*00a0*/  IMAD.U32 R3, RZ, RZ, UR5 ;  /* 0x00000005ff037e24 */ /* 0x000fca000f8e00ff */
[----:B------:R-:W2:Y:S02]  /*00b0*/  LDG.E.U8 R2, desc[UR36][R2.64] ;  /* 0x0000002402027981 */ /* 0x000ea4000c1e1100 */
[----:B--2---:R-:W-:-:S13]  /*00c0*/  ISETP.NE.AND P0, PT, R2, 0x1, PT ;  /* 0x000000010200780c */ /* 0x004fda0003f05270 */
[----:B------:R-:W-:Y:S05]  /*00d0*/  @!P0 EXIT ;  /* 0x000000000000894d */ /* 0x000fea0003800000 */
.L_x_113:
[----:B------:R-:W1:Y:S01]  /*00e0*/  LDCU.64 UR4, c[0x0][0x498] ;  /* 0x00009300ff0477ac */ /* 0x000e620008000a00 */
[----:B------:R-:W2:Y:S01]  /*00f0*/  S2R R6, SR_CTAID.Y ;  /* 0x0000000000067919 */ /* 0x000ea20000002600 */
[----:B------:R-:W3:Y:S01]  /*0100*/  LDCU UR8, c[0x0][0x3f0] ;  /* 0x00007e00ff0877ac */ /* 0x000ee20008000800 */
[----:B------:R-:W4:Y:S01]  /*0110*/  LDCU UR9, c[0x0][0x3f4] ;  /* 0x00007e80ff0977ac */ /* 0x000f220008000800 */
[----:B------:R-:W0:Y:S01]  /*0120*/  LDCU UR10, c[0x0][0x40c] ;  /* 0x00008180ff0a77ac */ /* 0x000e220008000800 */
[----:B-1----:R-:W-:Y:S01]  /*0130*/  UIMAD.WIDE.U32 UR4, UR7, 0x4, UR4 ;  /* 0x00000004070478a5 */ /* 0x002fe2000f8e0004 */
[----:B---3--:R-:W-:-:S05]  /*0140*/  MOV R0, UR8 ;  /* 0x0000000800007c02 */ /* 0x008fca0008000f00 */
[----:B------:R-:W-:Y:S01]  /*0150*/  MOV R2, UR4 ;  /* 0x0000000400027c02 */ /* 0x000fe20008000f00 */
[----:B------:R-:W-:Y:S01]  /*0160*/  IMAD.U32 R3, RZ, RZ, UR5 ;  /* 0x00000005ff037e24 */ /* 0x000fe2000f8e00ff */
[----:B------:R-:W-:-:S04]  /*0170*/  IABS R7, R0 ;  /* 0x0000000000077213 */ /* 0x000fc80000000000 */
[----:B------:R1:W3:Y:S01]  /*0180*/  LDG.E R11, desc[UR36][R2.64] ;  /* 0x00000024020b7981 */ /* 0x0002e2000c1e1900 */
[----:B------:R-:W4:Y:S08]  /*0190*/  I2F.RP R0, R7 ;  /* 0x0000000700007306 */ /* 0x000f300000209400 */
[----:B----4-:R-:W4:Y:S02]  /*01a0*/  MUFU.RCP R0, R0 ;  /* 0x0000000000007308 */ /* 0x010f240000001000 */
[----:B----4-:R-:W-:-:S06]  /*01b0*/  VIADD R4, R0, 0xffffffe ;  /* 0x0ffffffe00047836 */ /* 0x010fcc0000000000 */
[----:B------:R4:W0:Y:S01]  /*01c0*/  F2I.FTZ.U32.TRUNC.NTZ R5, R4 ;  /* 0x0000000400057305 */ /* 0x000822000021f000 */
[----:B--2---:R-:W-:Y:S01]  /*01d0*/  IABS R0, R6 ;  /* 0x0000000600007213 */ /* 0x004fe20000000000 */
[----:B----4-:R-:W-:Y:S01]  /*01e0*/  IMAD.MOV.U32 R4, RZ, RZ, RZ ;  /* 0x000000ffff047224 */ /* 0x010fe200078e00ff */
[----:B0-----:R-:W-:-:S05]  /*01f0*/  IADD3 R8, PT, PT, RZ, -R5, RZ ;  /* 0x80000005ff087210 */ /* 0x001fca0007ffe0ff */
[----:B------:R-:W-:-:S04]  /*0200*/  IMAD R9, R8, R7, RZ ;  /* 0x0000000708097224 */ /* 0x000fc800078e02ff */
[----:B------:R-:W-:-:S06]  /*0210*/  IMAD.HI.U32 R5, R5, R9, R4 ;  /* 0x0000000905057227 */ /* 0x000fcc00078e0004 */
[----:B------:R-:W-:-:S05]  /*0220*/  IMAD.HI.U32 R5, R5, R0, RZ ;  /* 0x0000000005057227 */ /* 0x000fca00078e00ff */
[----:B------:R-:W-:-:S13]  /*0230*/  R2UR UR6, R5 ;  /* 0x00000000050672ca */ /* 0x000fda00000e0000 */
[----:B------:R-:W-:-:S05]  /*0240*/  IADD3 R4, PT, PT, RZ, -UR6, RZ ;  /* 0x80000006ff047c10 */ /* 0x000fca000fffe0ff */
[C---:B------:R-:W-:Y:S02]  /*0250*/  IMAD R0, R7.reuse, R4, R0 ;  /* 0x0000000407007224 */ /* 0x040fe400078e0200 */
[----:B-1----:R-:W-:Y:S01]  /*0260*/  IMAD.U32 R2, RZ, RZ, UR6 ;  /* 0x00000006ff027e24 */ /* 0x002fe2000f8e00ff */
[----:B------:R-:W0:Y:S02]  /*0270*/  LDC.64 R4, c[0x0][0x460] ;  /* 0x00011800ff047b82 */ /* 0x000e240000000a00 */
[----:B------:R-:W-:-:S13]  /*0280*/  ISETP.GT.U32.AND P0, PT, R7, R0, PT ;  /* 0x000000000700720c */ /* 0x000fda0003f04070 */
[----:B------:R-:W-:Y:S01]  /*0290*/  @!P0 IADD3 R2, PT, PT, R2, 0x1, RZ ;  /* 0x0000000102028810 */ /* 0x000fe20007ffe0ff */
[----:B------:R-:W-:-:S03]  /*02a0*/  @!P0 IMAD.IADD R0, R0, 0x1, -R7 ;  /* 0x0000000100008824 */ /* 0x000fc600078e0a07 */
[----:B------:R-:W-:Y:S02]  /*02b0*/  @!P0 R2UR UR6, R2 ;  /* 0x00000000020682ca */ /* 0x000fe400000e0000 */
[----:B------:R-:W-:Y:S02]  /*02c0*/  ISETP.GE.U32.AND P1, PT, R0, R7, PT ;  /* 0x000000070000720c */ /* 0x000fe40003f26070 */
[----:B------:R-:W-:Y:S02]  /*02d0*/  MOV R3, UR9 ;  /* 0x0000000900037c02 */ /* 0x000fe40008000f00 */
[----:B0-----:R-:W-:-:S07]  /*02e0*/  ISETP.NE.U32.AND P0, PT, R4, RZ, PT ;  /* 0x000000ff0400720c */ /* 0x001fce0003f05070 */
[----:B------:R-:W-:Y:S02]  /*02f0*/  MOV R0, UR6 ;  /* 0x0000000600007c02 */ /* 0x000fe40008000f00 */
[----:B------:R-:W-:-:S03]  /*0300*/  IABS R8, R3 ;  /* 0x0000000300087213 */ /* 0x000fc60000000000 */
[----:B------:R-:W-:Y:S01]  /*0310*/  @P1 VIADD R0, R0, 0x1 ;  /* 0x0000000100001836 */ /* 0x000fe20000000000 */
[----:B------:R-:W-:-:S04]  /*0320*/  ISETP.NE.AND.EX P0, PT, R5, RZ, PT, P0 ;  /* 0x000000ff0500720c */ /* 0x000fc80003f05300 */
[----:B------:R-:W-:Y:S02]  /*0330*/  @P1 R2UR UR6, R0 ;  /* 0x00000000000612ca */ /* 0x000fe400000e0000 */
[----:B------:R-:W0:Y:S01]  /*0340*/  I2F.RP R0, R8 ;  /* 0x0000000800007306 */ /* 0x000e220000209400 */
[----:B------:R-:W-:Y:S01]  /*0350*/  ISETP.EQ.AND P2, PT, RZ, UR10, P0 ;  /* 0x0000000aff007c0c */ /* 0x000fe20008742270 */
[----:B------:R-:W-:-:S04]  /*0360*/  ULOP3.LUT UR4, UR7, UR8, URZ, 0x3c, !UPT ;  /* 0x0000000807047292 */ /* 0x000fc8000f8e3cff */
[----:B------:R-:W-:Y:S02]  /*0370*/  UISETP.GE.AND UP1, UPT, UR4, URZ, UPT ;  /* 0x000000ff0400728c */ /* 0x000fe4000bf26270 */
[----:B0-----:R-:W0:Y:S06]  /*0380*/  MUFU.RCP R0, R0 ;  /* 0x0000000000007308 */ /* 0x001e2c0000001000 */
[----:B------:R-:W-:Y:S01]  /*0390*/  VOTEU.ANY UP2, P2 ;  /* 0x0000000000ff7886 */ /* 0x000fe20001040100 */
[----:B------:R-:W-:-:S04]  /*03a0*/  UISETP.NE.AND UP0, UPT, UR8, URZ, UPT ;  /* 0x000000ff0800728c */ /* 0x000fc8000bf05270 */
[----:B------:R-:W1:Y:S01]  /*03b0*/  @UP2 LDCU.64 UR4, c[0x0][0x460] ;  /* 0x00008c00ff0427ac */ /* 0x000e620008000a00 */
[----:B------:R-:W-:Y:S01]  /*03c0*/  UMOV UR42, UR6 ;  /* 0x00000006002a7c82 */ /* 0x000fe20008000000 */
[----:B------:R-:W-:Y:S01]  /*03d0*/  PLOP3.LUT P0, PT, PT, PT, UP2, 0x80, 0x8 ;  /* 0x000000000008781c */ /* 0x000fe20003f0f028 */
[----:B------:R-:W-:-:S04]  /*03e0*/  @!UP1 UIADD3 UR42, UPT, UPT, -UR42, URZ, URZ ;  /* 0x000000ff2a2a9290 */ /* 0x000fc8000fffe1ff */
[----:B------:R-:W-:Y:S01]  /*03f0*/  @!UP0 ULOP3.LUT UR42, URZ, UR8, URZ, 0x33, !UPT ;  /* 0x00000008ff2a8292 */ /* 0x000fe2000f8e33ff */
[----:B------:R-:W2:Y:S01]  /*0400*/  S2R R2, SR_TID.X ;  /* 0x0000000000027919 */ /* 0x000ea20000002100 */
[----:B------:R-:W4:Y:S01]  /*0410*/  LDCU UR8, c[0x0][0x3e8] ;  /* 0x00007d00ff0877ac */ /* 0x000f220008000800 */
[----:B0-----:R-:W-:Y:S01]  /*0420*/  VIADD R6, R0, 0xffffffe ;  /* 0x0ffffffe00067836 */ /* 0x001fe20000000000 */
[----:B------:R-:W0:Y:S01]  /*0430*/  S2UR UR45, SR_CTAID.X ;  /* 0x00000000002d79c3 */ /* 0x000e220000002500 */
[----:B------:R-:W0:Y:S02]  /*0440*/  LDCU UR6, c[0x0][0x3f8] ;  /* 0x00007f00ff0677ac */ /* 0x000e240008000800 */
[----:B------:R4:W0:Y:S01]  /*0450*/  F2I.FTZ.U32.TRUNC.NTZ R7, R6 ;  /* 0x0000000600077305 */ /* 0x000822000021f000 */
[----:B-1----:R-:W-:-:S06]  /*0460*/  @UP2 UIMAD.WIDE UR4, UR42, 0x4, UR4 ;  /* 0x000000042a0428a5 */ /* 0x002fcc000f8e0204 */
[----:B------:R-:W-:Y:S01]  /*0470*/  MOV R4, UR4 ;  /* 0x0000000400047c02 */ /* 0x000fe20008000f00 */
[----:B------:R-:W-:-:S05]  /*0480*/  IMAD.U32 R5, RZ, RZ, UR5 ;  /* 0x00000005ff057e24 */ /* 0x000fca000f8e00ff */
[----:B------:R0:W5:Y:S01]  /*0490*/  @P0 LDG.E R10, desc[UR36][R4.64] ;  /* 0x00000024040a0981 */ /* 0x000162000c1e1900 */
[----:B----4-:R-:W-:Y:S01]  /*04a0*/  IMAD.MOV.U32 R6, RZ, RZ, RZ ;  /* 0x000000ffff067224 */ /* 0x010fe200078e00ff */
[----:B0-----:R-:W-:-:S05]  /*04b0*/  IADD3 R5, PT, PT, RZ, -R7, RZ ;  /* 0x80000007ff057210 */ /* 0x001fca0007ffe0ff */
[----:B------:R-:W-:-:S04]  /*04c0*/  IMAD R5, R5, R8, RZ ;  /* 0x0000000805057224 */ /* 0x000fc800078e02ff */
[----:B------:R-:W-:Y:S01]  /*04d0*/  IMAD.HI.U32 R7, R7, R5, R6 ;  /* 0x0000000507077227 */ /* 0x000fe200078e0006 */
[----:B---3--:R-:W-:-:S13]  /*04e0*/  R2UR UR47, R11 ;  /* 0x000000000b2f72ca */ /* 0x008fda00000e0000 */
[----:B------:R-:W-:-:S06]  /*04f0*/  UIADD3 UR46, UPT, UPT, UR47, -0x1, URZ ;  /* 0xffffffff2f2e7890 */ /* 0x000fcc000fffe0ff */
[----:B------:R-:W-:-:S05]  /*0500*/  IABS R0, UR46 ;  /* 0x0000002e00007c13 */ /* 0x000fca0008000000 */
[----:B------:R-:W-:-:S05]  /*0510*/  IMAD.HI.U32 R7, R7, R0, RZ ;  /* 0x0000000007077227 */ /* 0x000fca00078e00ff */
[----:B------:R-:W-:-:S05]  /*0520*/  IADD3 R7, PT, PT, -R7, RZ, RZ ;  /* 0x000000ff07077210 */ /* 0x000fca0007ffe1ff */
[----:B------:R-:W-:-:S05]  /*0530*/  IMAD R7, R8, R7, R0 ;  /* 0x0000000708077224 */ /* 0x000fca00078e0200 */
[----:B------:R-:W-:-:S13]  /*0540*/  R2UR UR41, R7 ;  /* 0x00000000072972ca */ /* 0x000fda00000e0000 */
[----:B------:R-:W-:-:S13]  /*0550*/  ISETP.GT.U32.AND P0, PT, R8, UR41, PT ;  /* 0x0000002908007c0c */ /* 0x000fda000bf04070 */
[----:B------:R-:W-:-:S04]  /*0560*/  @!P0 IADD3 R0, PT, PT, -R8, UR41, RZ ;  /* 0x0000002908008c10 */ /* 0x000fc8000fffe1ff */
[----:B------:R-:W-:-:S13]  /*0570*/  @!P0 R2UR UR41, R0 ;  /* 0x00000000002982ca */ /* 0x000fda00000e0000 */
[----:B------:R-:W-:Y:S01]  /*0580*/  ISETP.GT.U32.AND P0, PT, R8, UR41, PT ;  /* 0x0000002908007c0c */ /* 0x000fe2000bf04070 */
[----:B------:R-:W-:Y:S01]  /*0590*/  UISETP.NE.AND UP1, UPT, UR8, URZ, UPT ;  /* 0x000000ff0800728c */ /* 0x000fe2000bf25270 */
[----:B--2---:R-:W-:Y:S01]  /*05a0*/  ISETP.GT.U32.AND P3, PT, R2, 0xf, PT ;  /* 0x0000000f0200780c */ /* 0x004fe20003f64070 */
[----:B------:R-:W-:Y:S02]  /*05b0*/  UP2UR UR43, UPR, URZ, 0x4 ;  /* 0x00000004ff2b7883 */ /* 0x000fe40008000000 */
[----:B------:R-:W-:-:S08]  /*05c0*/  UISETP.GE.AND UP2, UPT, UR46, URZ, UPT ;  /* 0x000000ff2e00728c */ /* 0x000fd0000bf46270 */
[----:B------:R-:W-:Y:S01]  /*05d0*/  @!P0 IADD3 R8, PT, PT, -R8, UR41, RZ ;  /* 0x0000002908088c10 */ /* 0x000fe2000fffe1ff */
[----:B------:R-:W-:-:S03]  /*05e0*/  UISETP.NE.AND UP0, UPT, UR9, URZ, UPT ;  /* 0x000000ff0900728c */ /* 0x000fc6000bf05270 */
[----:B------:R-:W-:Y:S01]  /*05f0*/  @!P0 R2UR UR41, R8 ;  /* 0x00000000082982ca */ /* 0x000fe200000e0000 */
[----:B------:R-:W-:Y:S02]  /*0600*/  UIMAD UR40, UR7, UR6, UR45 ;  /* 0x00000006072872a4 */ /* 0x000fe4000f8e022d */
[----:B------:R-:W-:Y:S01]  /*0610*/  @UP1 USHF.L.U32 UR5, UR45, 0x5, URZ ;  /* 0x000000052d051899 */ /* 0x000fe200080006ff */
[----:B------:R-:W-:Y:S01]  /*0620*/  BSSY.RECONVERGENT B0, `(.L_x_114) ;  /* 0x000001d000007945 */ /* 0x000fe20003800200 */
[----:B------:R-:W-:Y:S01]  /*0630*/  @!UP1 USHF.L.U32 UR4, UR40, 0x5, URZ ;  /* 0x0000000528049899 */ /* 0x000fe200080006ff */
[----:B------:R-:W-:Y:S01]  /*0640*/  UMOV UR38, URZ ;  /* 0x000000ff00267c82 */ /* 0x000fe20008000000 */
[----:B------:R-:W-:Y:S02]  /*0650*/  UIMAD UR44, UR7, UR9, URZ ;  /* 0x00000009072c72a4 */ /* 0x000fe4000f8e02ff */
[----:B------:R-:W-:Y:S02]  /*0660*/  @UP1 UIMAD UR4, UR7, UR8, UR5 ;  /* 0x00000008070412a4 */ /* 0x000fe4000f8e0205 */
[----:B------:R-:W-:-:S02]  /*0670*/  UIMAD UR42, UR42, UR6, URZ ;  /* 0x000000062a2a72a4 */ /* 0x000fc4000f8e02ff */
[----:B------:R-:W-:Y:S02]  /*0680*/  @!UP2 UIADD3 UR41, UPT, UPT, -UR41, URZ, URZ ;  /* 0x000000ff2929a290 */ /* 0x000fe4000fffe1ff */
[----:B------:R-:W-:Y:S01]  /*0690*/  @!UP0 ULOP3.LUT UR41, URZ, UR9, URZ, 0x33, !UPT ;  /* 0x00000009ff298292 */ /* 0x000fe2000f8e33ff */
[----:B------:R-:W-:Y:S01]  /*06a0*/  P2R R16, PR, RZ, 0x4 ;  /* 0x00000004ff107803 */ /* 0x000fe20000000000 */
[----:B------:R-:W-:Y:S01]  /*06b0*/  IMAD.MOV.U32 R26, RZ, RZ, RZ ;  /* 0x000000ffff1a7224 */ /* 0x000fe200078e00ff */
[----:B------:R-:W-:Y:S01]  /*06c0*/  SHF.L.U32 R0, R2, 0x1, RZ ;  /* 0x0000000102007819 */ /* 0x000fe200000006ff */
[----:B------:R-:W-:Y:S08]  /*06d0*/  @P3 BRA `(.L_x_115) ;  /* 0x0000000000443947 */ /* 0x000ff00003800000 */
[----:B------:R-:W0:Y:S01]  /*06e0*/  LDC R4, c[0x0][0x478] ;  /* 0x00011e00ff047b82 */ /* 0x000e220000000800 */
[----:B------:R-:W-:Y:S01]  /*06f0*/  VIADD R15, R0, UR4 ;  /* 0x00000004000f7c36 */ /* 0x000fe20008000000 */
        /* <DEDUP_REMOVED lines=15> */
.L_x_115:
[----:B------:R-:W-:Y:S05]  /*07f0*/  BSYNC.RECONVERGENT B0 ;  /* 0x0000000000007941 */ /* 0x000fea0003800200 */
.L_x_114:
[----:B------:R-:W1:Y:S01]  /*0800*/  LDCU.64 UR8, c[0x0][0x3a0] ;  /* 0x00007400ff0877ac */ /* 0x000e620008000a00 */
[----:B------:R-:W2:Y:S01]  /*0810*/  @!P3 LDC.64 R4, c[0x0][0x3b8] ;  /* 0x0000ee00ff04bb82 */ /* 0x000ea20000000a00 */
[----:B------:R-:W-:Y:S01]  /*0820*/  LOP3.LUT R22, R0, 0x6, RZ, 0xc0, !PT ;  /* 0x0000000600167812 */ /* 0x000fe200078ec0ff */
[----:B------:R-:W-:Y:S01]  /*0830*/  IMAD.U32 R15, RZ, RZ, UR45 ;  /* 0x0000002dff0f7e24 */ /* 0x000fe2000f8e00ff */
[----:B------:R-:W3:Y:S01]  /*0840*/  LDCU.64 UR4, c[0x0][0x390] ;  /* 0x00007200ff0477ac */ /* 0x000ee20008000a00 */
[----:B------:R-:W-:Y:S01]  /*0850*/  SHF.R.U32.HI R18, RZ, 0x2, R2 ;  /* 0x00000002ff127819 */ /* 0x000fe20000011602 */
[----:B------:R-:W-:Y:S01]  /*0860*/  HFMA2 R19, -RZ, RZ, 0, 0 ;  /* 0x00000000ff137431 */ /* 0x000fe200000001ff */
[----:B------:R-:W4:Y:S01]  /*0870*/  LDCU.64 UR12, c[0x0][0x418] ;  /* 0x00008300ff0c77ac */ /* 0x000f220008000a00 */
[----:B------:R-:W-:Y:S01]  /*0880*/  VOTEU.ANY UP1, P2 ;  /* 0x0000000000ff7886 */ /* 0x000fe20001020100 */
[----:B------:R-:W-:Y:S01]  /*0890*/  PLOP3.LUT P4, PT, PT, PT, UP1, 0x80, 0x8 ;  /* 0x000000000008781c */ /* 0x000fe20003f8f018 */
[----:B------:R-:W-:Y:S01]  /*08a0*/  USHF.L.U32 UR48, UR40, 0x5, URZ ;  /* 0x0000000528307899 */ /* 0x000fe200080006ff */
[----:B------:R-:W-:-:S02]  /*08b0*/  PLOP3.LUT P0, PT, PT, PT, UP1, 0x40, 0x4 ;  /* 0x000000000004781c */ /* 0x000fc40003f0e818 */
[----:B-1----:R-:W-:Y:S02]  /*08c0*/  ISETP.NE.U32.AND P1, PT, RZ, UR8, PT ;  /* 0x00000008ff007c0c */ /* 0x002fe4000bf25070 */
[----:B------:R-:W-:Y:S01]  /*08d0*/  ISETP.GT.U32.OR P0, PT, R2, 0xf, P0 ;  /* 0x0000000f0200780c */ /* 0x000fe20000704470 */
[----:B------:R-:W-:Y:S01]  /*08e0*/  @!P3 IMAD R12, R3, UR48, R22 ;  /* 0x00000030030cbc24 */ /* 0x000fe2000f8e0216 */
[----:B------:R-:W-:Y:S01]  /*08f0*/  ISETP.NE.AND.EX P1, PT, RZ, UR9, PT, P1 ;  /* 0x00000009ff007c0c */ /* 0x000fe2000bf25310 */
[----:B------:R-:W-:Y:S01]  /*0900*/  @!P3 IMAD R3, R18, R3, UR46 ;  /* 0x0000002e1203be24 */ /* 0x000fe2000f8e0203 */
[----:B---3--:R-:W-:Y:S02]  /*0910*/  ISETP.NE.U32.AND P2, PT, RZ, UR4, PT ;  /* 0x00000004ff007c0c */ /* 0x008fe4000bf45070 */
[----:B------:R-:W-:Y:S01]  /*0920*/  ISETP.GT.U32.OR P1, PT, R2, 0xf, !P1 ;  /* 0x0000000f0200780c */ /* 0x000fe20004f24470 */
[----:B----4-:R-:W-:Y:S01]  /*0930*/  UISETP.NE.U32.AND UP0, UPT, UR12, URZ, UPT ;  /* 0x000000ff0c00728c */ /* 0x010fe2000bf05070 */
[----:B------:R-:W-:-:S02]  /*0940*/  ISETP.NE.AND.EX P2, PT, RZ, UR5, PT, P2 ;  /* 0x00000005ff007c0c */ /* 0x000fc4000bf45320 */
[----:B------:R-:W-:Y:S01]  /*0950*/  ISETP.NE.OR P1, PT, RZ, UR10, P1 ;  /* 0x0000000aff007c0c */ /* 0x000fe20008f25670 */
[----:B------:R-:W-:Y:S01]  /*0960*/  UISETP.NE.AND.EX UP0, UPT, UR13, URZ, UPT, UP0 ;  /* 0x000000ff0d00728c */ /* 0x000fe2000bf05300 */
[----:B------:R-:W-:Y:S01]  /*0970*/  ISETP.GT.U32.OR P2, PT, R2, 0xf, !P2 ;  /* 0x0000000f0200780c */ /* 0x000fe20005744470 */
[----:B------:R-:W-:Y:S01]  /*0980*/  VOTEU.ALL UP1, P0 ;  /* 0x0000000000ff7886 */ /* 0x000fe20000020000 */
[----:B-----5:R-:W-:Y:S02]  /*0990*/  @P4 R2UR UR38, R10 ;  /* 0x000000000a2642ca */ /* 0x020fe400000e0000 */
[----:B------:R-:W1:Y:S01]  /*09a0*/  @!P0 LDC.64 R10, c[0x0][0x450] ;  /* 0x00011400ff0a8b82 */ /* 0x000e620000000a00 */
[----:B------:R-:W-:Y:S02]  /*09b0*/  @!P3 LEA R3, R3, R12, 0x3 ;  /* 0x0000000c0303b211 */ /* 0x000fe400078e18ff */
[----:B------:R-:W-:-:S03]  /*09c0*/  PLOP3.LUT P4, PT, PT, PT, UP0, 0x80, 0x8 ;  /* 0x000000000008781c */ /* 0x000fc60003f8f008 */
[----:B------:R-:W3:Y:S01]  /*09d0*/  @UP0 LDCU.64 UR4, c[0x0][0x418] ;  /* 0x00008300ff0407ac */ /* 0x000ee20008000a00 */
[----:B--2---:R-:W-:Y:S01]  /*09e0*/  @!P3 IMAD.WIDE R4, R3, 0x2, R4 ;  /* 0x000000020304b825 */ /* 0x004fe200078e0204 */
[----:B------:R-:W2:Y:S01]  /*09f0*/  @!P1 LDC.64 R8, c[0x0][0x3a0] ;  /* 0x0000e800ff089b82 */ /* 0x000ea20000000a00 */
[----:B------:R-:W-:Y:S02]  /*0a00*/  LEA R3, R15, R0, 0x5 ;  /* 0x000000000f037211 */ /* 0x000fe400078e28ff */
[----:B------:R-:W-:Y:S01]  /*0a10*/  @!UP1 UIMAD UR6, UR38, UR6, URZ ;  /* 0x00000006260692a4 */ /* 0x000fe2000f8e02ff */
[----:B------:R-:W-:Y:S01]  /*0a20*/  IMAD.MOV.U32 R24, RZ, RZ, RZ ;  /* 0x000000ffff187224 */ /* 0x000fe200078e00ff */
[----:B------:R-:W4:Y:S03]  /*0a30*/  @!P3 LDG.E R19, desc[UR36][R4.64] ;  /* 0x000000240413b981 */ /* 0x000f26000c1e1900 */
[----:B0-----:R-:W0:Y:S01]  /*0a40*/  @!P2 LDC.64 R6, c[0x0][0x390] ;  /* 0x0000e400ff06ab82 */ /* 0x001e220000000a00 */
[----:B------:R-:W-:Y:S01]  /*0a50*/  IMAD.U32 R14, RZ, RZ, UR6 ;  /* 0x00000006ff0e7e24 */ /* 0x000fe2000f8e00ff */
[----:B---3--:R-:W-:-:S04]  /*0a60*/  @UP0 UIMAD.WIDE.U32 UR4, UR7, 0x4, UR4 ;  /* 0x00000004070408a5 */ /* 0x008fc8000f8e0004 */
[----:B------:R-:W-:Y:S02]  /*0a70*/  @!P0 LEA R15, R14, R3, 0x5 ;  /* 0x000000030e0f8211 */ /* 0x000fe400078e28ff */
[----:B------:R-:W-:Y:S01]  /*0a80*/  MOV R12, UR4 ;  /* 0x00000004000c7c02 */ /* 0x000fe20008000f00 */
[----:B------:R-:W-:Y:S02]  /*0a90*/  IMAD.U32 R13, RZ, RZ, UR5 ;  /* 0x00000005ff0d7e24 */ /* 0x000fe4000f8e00ff */
[----:B--2---:R-:W-:Y:S02]  /*0aa0*/  @!P1 IMAD.WIDE.U32 R8, R3, 0x2, R8 ;  /* 0x0000000203089825 */ /* 0x004fe400078e0008 */
[----:B------:R-:W2:Y:S01]  /*0ab0*/  LDCU.U8 UR4, c[0x0][0x404] ;  /* 0x00008080ff0477ac */ /* 0x000ea20008000000 */
[----:B------:R3:W4:Y:S01]  /*0ac0*/  @P4 LDG.E R12, desc[UR36][R12.64] ;  /* 0x000000240c0c4981 */ /* 0x000722000c1e1900 */
[----:B-1----:R-:W-:-:S03]  /*0ad0*/  @!P0 IMAD.WIDE R10, R15, 0x2, R10 ;  /* 0x000000020f0a8825 */ /* 0x002fc600078e020a */
[----:B------:R-:W4:Y:S01]  /*0ae0*/  @!P1 LDG.E R24, desc[UR36][R8.64] ;  /* 0x0000002408189981 */ /* 0x000f22000c1e1900 */
[----:B0-----:R-:W-:-:S03]  /*0af0*/  @!P2 IMAD.WIDE.U32 R6, R3, 0x2, R6 ;  /* 0x000000020306a825 */ /* 0x001fc600078e0006 */
[----:B------:R-:W4:Y:S01]  /*0b00*/  @!P0 LDG.E R10, desc[UR36][R10.64] ;  /* 0x000000240a0a8981 */ /* 0x000f22000c1e1900 */
[----:B------:R-:W-:Y:S01]  /*0b10*/  IMAD.MOV.U32 R3, RZ, RZ, RZ ;  /* 0x000000ffff037224 */ /* 0x000fe200078e00ff */
[----:B---3--:R-:W0:Y:S05]  /*0b20*/  LDC R13, c[0x0][0x400] ;  /* 0x00010000ff0d7b82 */ /* 0x008e2a0000000800 */
[----:B------:R-:W3:Y:S01]  /*0b30*/  @!P2 LDG.E R3, desc[UR36][R6.64] ;  /* 0x000000240603a981 */ /* 0x000ee2000c1e1900 */
[----:B--2---:R-:W-:Y:S02]  /*0b40*/  ISETP.NE.AND P1, PT, RZ, UR4, PT ;  /* 0x00000004ff007c0c */ /* 0x004fe4000bf25270 */
[----:B------:R-:W-:Y:S01]  /*0b50*/  ISETP.NE.AND P2, PT, RZ, UR10, PT ;  /* 0x0000000aff007c0c */ /* 0x000fe2000bf45270 */
[----:B------:R-:W-:Y:S01]  /*0b60*/  UMOV UR39, URZ ;  /* 0x000000ff00277c82 */ /* 0x000fe20008000000 */
[----:B------:R-:W-:Y:S01]  /*0b70*/  MOV R17, UR44 ;  /* 0x0000002c00117c02 */ /* 0x000fe20008000f00 */
[----:B------:R-:W-:Y:S01]  /*0b80*/  BSSY.RECONVERGENT B6, `(.L_x_116) ;  /* 0x00000e0000067945 */ /* 0x000fe20003800200 */
[----:B0-----:R-:W-:-:S02]  /*0b90*/  ISETP.LT.OR P1, PT, R13, 0x1, P1 ;  /* 0x000000010d00780c */ /* 0x001fc40000f21670 */
[----:B------:R-:W-:Y:S02]  /*0ba0*/  SHF.R.S32.HI R17, RZ, 0x1f, R17 ;  /* 0x0000001fff117819 */ /* 0x000fe40000011411 */
[----:B----4-:R-:W-:-:S05]  /*0bb0*/  @P4 R2UR UR39, R12 ;  /* 0x000000000c2742ca */ /* 0x010fca00000e0000 */
[----:B------:R-:W-:-:S04]  /*0bc0*/  @!P2 HADD2 R19, R19, R24 ;  /* 0x000000181313a230 */ /* 0x000fc80000000000 */
[----:B------:R-:W-:Y:S02]  /*0bd0*/  @!P0 HMUL2 R19, R19, R10 ;  /* 0x0000000a13138232 */ /* 0x000fe40000000000 */
[----:B---3--:R-:W-:Y:S01]  /*0be0*/  HFMA2 R26, R26, 1, 1, R3 ;  /* 0x3c003c001a1a7831 */ /* 0x008fe20000000003 */
[----:B------:R-:W-:Y:S06]  /*0bf0*/  @P1 BRA `(.L_x_117) ;  /* 0x0000000000d01947 */ /* 0x000fec0003800000 */
[----:B------:R-:W-:Y:S05]  /*0c00*/  @P2 BRA `(.L_x_118) ;  /* 0x0000000000742947 */ /* 0x000fea0003800000 */
[----:B------:R-:W-:-:S13]  /*0c10*/  ISETP.GE.AND P0, PT, R0, R13, PT ;  /* 0x0000000d0000720c */ /* 0x000fda0003f06270 */
[----:B------:R-:W-:Y:S05]  /*0c20*/  @P0 BRA `(.L_x_119) ;  /* 0x0000000c00540947 */ /* 0x000fea0003800000 */
[----:B------:R-:W-:Y:S01]  /*0c30*/  I2FP.F32.U32 R3, R13 ;  /* 0x0000000d00037245 */ /* 0x000fe20000201000 */
[----:B------:R-:W-:Y:S01]  /*0c40*/  UIADD3 UR4, UPT, UPT, -UR39, UR10, URZ ;  /* 0x0000000a27047290 */ /* 0x000fe2000fffe1ff */
[----:B------:R-:W-:Y:S01]  /*0c50*/  I2FP.F32.U32 R0, R0 ;  /* 0x0000000000007245 */ /* 0x000fe20000201000 */
[--C-:B------:R-:W-:Y:S02]  /*0c60*/  HADD2.F32 R6, -RZ, R19.reuse.H1_H1 ;  /* 0x30000013ff067230 */ /* 0x100fe40000004100 */
[----:B------:R-:W-:Y:S01]  /*0c70*/  HADD2.F32 R19, -RZ, R19.H0_H0 ;  /* 0x20000013ff137230 */ /* 0x000fe20000004100 */
[----:B------:R-:W0:Y:S02]  /*0c80*/  MUFU.RCP R3, R3 ;  /* 0x0000000300037308 */ /* 0x000e240000001000 */
[----:B0-----:R-:W-:Y:S01]  /*0c90*/  FMUL.FTZ R0, R0, R3 ;  /* 0x0000000300007220 */ /* 0x001fe20000410000 */
[--C-:B------:R-:W-:Y:S02]  /*0ca0*/  HADD2.F32 R3, -RZ, R26.reuse.H1_H1 ;  /* 0x3000001aff037230 */ /* 0x100fe40000004100 */
[----:B------:R-:W-:-:S02]  /*0cb0*/  HADD2.F32 R26, -RZ, R26.H0_H0 ;  /* 0x2000001aff1a7230 */ /* 0x000fc40000004100 */
[----:B------:R-:W-:Y:S01]  /*0cc0*/  FMUL.FTZ R4, R0, 13.28771209716796875 ;  /* 0x41549a7800047820 */ /* 0x000fe20000410000 */
[----:B------:R-:W-:-:S03]  /*0cd0*/  I2FP.F32.S32 R0, UR4 ;  /* 0x0000000400007c45 */ /* 0x000fc60008201400 */
[----:B------:R-:W0:Y:S02]  /*0ce0*/  MUFU.EX2 R5, -R4 ;  /* 0x8000000400057308 */ /* 0x000e240000000800 */
[----:B0-----:R-:W-:-:S04]  /*0cf0*/  FMUL.FTZ R0, R0, R5 ;  /* 0x0000000500007220 */ /* 0x001fc80000410000 */
[----:B------:R-:W-:-:S04]  /*0d00*/  FMUL.RZ R9, R0, 0.15915493667125701904 ;  /* 0x3e22f98300097820 */ /* 0x000fc8000040c000 */
[----:B------:R-:W0:Y:S08]  /*0d10*/  MUFU.SIN R5, R9 ;  /* 0x0000000900057308 */ /* 0x000e300000000400 */
[----:B------:R-:W1:Y:S01]  /*0d20*/  MUFU.COS R0, R9 ;  /* 0x0000000900007308 */ /* 0x000e620000000000 */
[CC--:B0-----:R-:W-:Y:S01]  /*0d30*/  FMUL.FTZ R7, R5.reuse, R3.reuse ;  /* 0x0000000305077220 */ /* 0x0c1fe20000410000 */
[CC--:B------:R-:W-:Y:S01]  /*0d40*/  FMUL.FTZ R8, R5.reuse, R6.reuse ;  /* 0x0000000605087220 */ /* 0x0c0fe20000410000 */
[C---:B-1----:R-:W-:Y:S01]  /*0d50*/  FMUL.FTZ R4, R0.reuse, R3 ;  /* 0x0000000300047220 */ /* 0x042fe20000410000 */
[C---:B------:R-:W-:Y:S01]  /*0d60*/  FMUL.FTZ R6, R0.reuse, R6 ;  /* 0x0000000600067220 */ /* 0x040fe20000410000 */
[CC--:B------:R-:W-:Y:S01]  /*0d70*/  FFMA.FTZ R7, R0.reuse, R26.reuse, -R7 ;  /* 0x0000001a00077223 */ /* 0x0c0fe20000010807 */
[-C--:B------:R-:W-:Y:S01]  /*0d80*/  FFMA.FTZ R8, R0, R19.reuse, -R8 ;  /* 0x0000001300087223 */ /* 0x080fe20000010808 */
[C---:B------:R-:W-:Y:S01]  /*0d90*/  FFMA.FTZ R26, R5.reuse, R26, R4 ;  /* 0x0000001a051a7223 */ /* 0x040fe20000010004 */
[----:B------:R-:W-:-:S04]  /*0da0*/  FFMA.FTZ R19, R5, R19, R6 ;  /* 0x0000001305137223 */ /* 0x000fc80000010006 */
[----:B------:R-:W-:Y:S02]  /*0db0*/  F2FP.F16.F32.PACK_AB R26, R26, R7 ;  /* 0x000000071a1a723e */ /* 0x000fe400000000ff */
[----:B------:R-:W-:Y:S01]  /*0dc0*/  F2FP.F16.F32.PACK_AB R19, R19, R8 ;  /* 0x000000081313723e */ /* 0x000fe200000000ff */
[----:B------:R-:W-:Y:S06]  /*0dd0*/  BRA `(.L_x_119) ;  /* 0x0000000800e87947 */ /* 0x000fec0003800000 */
.L_x_118:
        /* <DEDUP_REMOVED lines=8> */
[----:B0-----:R-:W-:-:S04]  /*0e60*/  FMUL.FTZ R0, R0, R13 ;  /* 0x0000000d00007220 */ /* 0x001fc80000410000 */
[----:B------:R-:W-:Y:S01]  /*0e70*/  FMUL.FTZ R3, R0, 13.28771209716796875 ;  /* 0x41549a7800037820 */ /* 0x000fe20000410000 */
[----:B------:R-:W-:-:S05]  /*0e80*/  I2FP.F32.S32 R0, UR4 ;  /* 0x0000000400007c45 */ /* 0x000fca0008201400 */
        /* <DEDUP_REMOVED lines=11> */
.L_x_117:
        /* <DEDUP_REMOVED lines=10> */
[----:B0-----:R-:W-:Y:S01]  /*0fe0*/  VIADD R4, R3, 0xffffffe ;  /* 0x0ffffffe03047836 */ /* 0x001fe20000000000 */
[----:B------:R-:W-:-:S05]  /*0ff0*/  IADD3 R3, PT, PT, RZ, -R9, RZ ;  /* 0x80000009ff037210 */ /* 0x000fca0007ffe0ff */
[----:B------:R0:W1:Y:S02]  /*1000*/  F2I.FTZ.U32.TRUNC.NTZ R5, R4 ;  /* 0x0000000400057305 */ /* 0x000064000021f000 */
[----:B0-----:R-:W-:Y:S01]  /*1010*/  IMAD.MOV.U32 R4, RZ, RZ, RZ ;  /* 0x000000ffff047224 */ /* 0x001fe200078e00ff */
[----:B-1----:R-:W-:-:S05]  /*1020*/  IADD3 R7, PT, PT, RZ, -R5, RZ ;  /* 0x80000005ff077210 */ /* 0x002fca0007ffe0ff */
[----:B------:R-:W-:-:S04]  /*1030*/  IMAD R7, R7, R6, RZ ;  /* 0x0000000607077224 */ /* 0x000fc800078e02ff */
[----:B------:R-:W-:-:S06]  /*1040*/  IMAD.HI.U32 R5, R5, R7, R4 ;  /* 0x0000000705057227 */ /* 0x000fcc00078e0004 */
[----:B------:R-:W-:-:S04]  /*1050*/  IMAD.HI.U32 R28, R5, R8, RZ ;  /* 0x00000008051c7227 */ /* 0x000fc800078e00ff */
[----:B------:R-:W-:-:S05]  /*1060*/  IMAD R3, R28, R3, R8 ;  /* 0x000000031c037224 */ /* 0x000fca00078e0208 */
[----:B------:R-:W-:-:S13]  /*1070*/  ISETP.GT.U32.AND P1, PT, R6, R3, PT ;  /* 0x000000030600720c */ /* 0x000fda0003f24070 */
[----:B------:R-:W-:Y:S01]  /*1080*/  @!P1 IMAD.IADD R3, R3, 0x1, -R6 ;  /* 0x0000000103039824 */ /* 0x000fe200078e0a06 */
[----:B------:R-:W-:Y:S02]  /*1090*/  @!P1 IADD3 R28, PT, PT, R28, 0x1, RZ ;  /* 0x000000011c1c9810 */ /* 0x000fe40007ffe0ff */
[----:B------:R-:W-:Y:S02]  /*10a0*/  ISETP.NE.AND P1, PT, R23, RZ, PT ;  /* 0x000000ff1700720c */ /* 0x000fe40003f25270 */
[----:B------:R-:W-:Y:S02]  /*10b0*/  ISETP.GE.U32.AND P0, PT, R3, R6, PT ;  /* 0x000000060300720c */ /* 0x000fe40003f06070 */
[----:B------:R-:W-:-:S04]  /*10c0*/  LOP3.LUT R3, R0, R23, RZ, 0x3c, !PT ;  /* 0x0000001700037212 */ /* 0x000fc800078e3cff */
[----:B------:R-:W-:Y:S02]  /*10d0*/  ISETP.GE.AND P2, PT, R3, RZ, PT ;  /* 0x000000ff0300720c */ /* 0x000fe40003f46270 */
[----:B------:R-:W-:-:S05]  /*10e0*/  LOP3.LUT R3, R23, 0x1, RZ, 0xc0, !PT ;  /* 0x0000000117037812 */ /* 0x000fca00078ec0ff */
[----:B------:R-:W-:Y:S01]  /*10f0*/  @P0 VIADD R28, R28, 0x1 ;  /* 0x000000011c1c0836 */ /* 0x000fe20000000000 */
[----:B------:R-:W-:-:S05]  /*1100*/  ISETP.GE.AND P0, PT, R0, R13, PT ;  /* 0x0000000d0000720c */ /* 0x000fca0003f06270 */
[----:B------:R-:W-:Y:S02]  /*1110*/  @!P2 IADD3 R28, PT, PT, -R28, RZ, RZ ;  /* 0x000000ff1c1ca210 */ /* 0x000fe40007ffe1ff */
[----:B------:R-:W-:Y:S02]  /*1120*/  @!P1 LOP3.LUT R28, RZ, R23, RZ, 0x33, !PT ;  /* 0x00000017ff1c9212 */ /* 0x000fe400078e33ff */
[----:B------:R-:W-:Y:S02]  /*1130*/  ISETP.GT.U32.OR P1, PT, R2, 0xf, P0 ;  /* 0x0000000f0200780c */ /* 0x000fe40000724470 */
[----:B------:R-:W-:Y:S01]  /*1140*/  ISETP.NE.U32.AND P0, PT, R3, 0x1, PT ;  /* 0x000000010300780c */ /* 0x000fe20003f05070 */
[----:B------:R-:W-:Y:S01]  /*1150*/  IMAD.MOV R25, RZ, RZ, -R28 ;  /* 0x000000ffff197224 */ /* 0x000fe200078e0a1c */
[----:B------:R-:W-:-:S03]  /*1160*/  P2R R27, PR, RZ, 0x2 ;  /* 0x00000002ff1b7803 */ /* 0x000fc60000000000 */
[----:B------:R-:W-:-:S08]  /*1170*/  IMAD R25, R23, R25, R0 ;  /* 0x0000001917197224 */ /* 0x000fd000078e0200 */
[----:B------:R-:W-:Y:S05]  /*1180*/  @P0 BRA `(.L_x_120) ;  /* 0x0000000000400947 */ /* 0x000fea0003800000 */
[----:B------:R-:W-:Y:S01]  /*1190*/  MOV R0, 0x0 ;  /* 0x0000000000007802 */ /* 0x000fe20000000f00 */
[----:B------:R-:W0:Y:S01]  /*11a0*/  LDCU.64 UR4, c[0x4][0x68] ;  /* 0x01000d00ff0477ac */ /* 0x000e220008000a00 */
[----:B------:R-:W-:Y:S02]  /*11b0*/  HFMA2 R8, -RZ, RZ, 0, 8.0049037933349609375e-05 ;  /* 0x0000053fff087431 */ /* 0x000fe400000001ff */
[----:B------:R-:W-:Y:S01]  /*11c0*/  IMAD.MOV.U32 R12, RZ, RZ, 0x1 ;  /* 0x00000001ff0c7424 */ /* 0x000fe200078e00ff */
[----:B------:R1:W2:Y:S01]  /*11d0*/  LDC.64 R14, c[0x4][R0] ;  /* 0x01000000000e7b82 */ /* 0x0002a20000000a00 */
[----:B------:R-:W3:Y:S01]  /*11e0*/  LDCU.64 UR6, c[0x4][0x70] ;  /* 0x01000e00ff0677ac */ /* 0x000ee20008000a00 */
[----:B------:R-:W-:Y:S01]  /*11f0*/  MOV R13, RZ ;  /* 0x000000ff000d7202 */ /* 0x000fe20000000f00 */
[----:B------:R-:W4:Y:S01]  /*1200*/  LDCU.64 UR8, c[0x4][0x58] ;  /* 0x01000b00ff0877ac */ /* 0x000f220008000a00 */
[----:B0-----:R-:W-:Y:S01]  /*1210*/  MOV R4, UR4 ;  /* 0x0000000400047c02 */ /* 0x001fe20008000f00 */
[----:B------:R-:W-:Y:S01]  /*1220*/  IMAD.U32 R5, RZ, RZ, UR5 ;  /* 0x00000005ff057e24 */ /* 0x000fe2000f8e00ff */
[----:B---3--:R-:W-:Y:S01]  /*1230*/  MOV R6, UR6 ;  /* 0x0000000600067c02 */ /* 0x008fe20008000f00 */
[----:B------:R-:W-:Y:S01]  /*1240*/  IMAD.U32 R7, RZ, RZ, UR7 ;  /* 0x00000007ff077e24 */ /* 0x000fe2000f8e00ff */
[----:B----4-:R-:W-:Y:S01]  /*1250*/  MOV R10, UR8 ;  /* 0x00000008000a7c02 */ /* 0x010fe20008000f00 */
[----:B-1----:R-:W-:-:S07]  /*1260*/  IMAD.U32 R11, RZ, RZ, UR9 ;  /* 0x00000009ff0b7e24 */ /* 0x002fce000f8e00ff */
[----:B------:R-:W-:-:S07]  /*1270*/  LEPC R20, `(.L_x_120) ;  /* 0x000000001014794e */ /* 0x000fce0000000000 */
[----:B--2---:R-:W-:Y:S05]  /*1280*/  CALL.ABS.NOINC R14 ;  /* 0x000000000e007343 */ /* 0x004fea0003c00000 */
.L_x_120:
[----:B------:R-:W0:Y:S01]  /*1290*/  S2R R3, SR_CgaCtaId ;  /* 0x0000000000037919 */ /* 0x000e220000008800 */
[----:B------:R-:W1:Y:S01]  /*12a0*/  LDC R9, c[0x0][0x400] ;  /* 0x00010000ff097b82 */ /* 0x000e620000000800 */
[----:B------:R-:W-:Y:S02]  /*12b0*/  ISETP.NE.AND P6, PT, R27, RZ, PT ;  /* 0x000000ff1b00720c */ /* 0x000fe40003fc5270 */
[----:B------:R-:W-:-:S05]  /*12c0*/  MOV R0, 0x400 ;  /* 0x0000040000007802 */ /* 0x000fca0000000f00 */
[----:B------:R-:W-:-:S05]  /*12d0*/  VIADD R0, R0, 0xa0 ;  /* 0x000000a000007836 */ /* 0x000fca0000000000 */
[----:B0-----:R-:W-:-:S04]  /*12e0*/  LEA R3, R3, R0, 0x18 ;  /* 0x0000000003037211 */ /* 0x001fc800078ec0ff */
[----:B-1----:R-:W-:Y:S01]  /*12f0*/  LEA R0, R9, R3, 0x1 ;  /* 0x0000000309007211 */ /* 0x002fe200078e08ff */
[----:B------:R-:W-:Y:S06]  /*1300*/  @P6 BRA `(.L_x_121) ;  /* 0x00000000001c6947 */ /* 0x000fec0003800000 */
[----:B------:R-:W0:Y:S01]  /*1310*/  LDCU UR4, c[0x0][0x40c] ;  /* 0x00008180ff0477ac */ /* 0x000e220008000800 */
[----:B------:R-:W-:-:S04]  /*1320*/  IMAD R4, R23, R28, R25 ;  /* 0x0000001c17047224 */ /* 0x000fc800078e0219 */
[----:B------:R-:W-:-:S05]  /*1330*/  IMAD R5, R4, 0x2, R3 ;  /* 0x0000000204057824 */ /* 0x000fca00078e0203 */
[----:B------:R1:W-:Y:S01]  /*1340*/  STS [R5], R26 ;  /* 0x0000001a05007388 */ /* 0x0003e20000000800 */
[----:B0-----:R-:W-:-:S13]  /*1350*/  ISETP.NE.AND P0, PT, RZ, UR4, PT ;  /* 0x00000004ff007c0c */ /* 0x001fda000bf05270 */
[----:B------:R-:W-:-:S05]  /*1360*/  @!P0 LEA R4, R4, R0, 0x1 ;  /* 0x0000000004048211 */ /* 0x000fca00078e08ff */
[----:B------:R1:W-:Y:S02]  /*1370*/  @!P0 STS [R4], R19 ;  /* 0x0000001304008388 */ /* 0x0003e40000000800 */
.L_x_121:
        /* <DEDUP_REMOVED lines=10> */
[----:B------:R-:W-:Y:S01]  /*1420*/  IMAD.SHL.U32 R8, R5, 0x2, RZ ;  /* 0x0000000205087824 */ /* 0x000fe200078e00ff */
[----:B------:R-:W0:Y:S01]  /*1430*/  LDC R10, c[0x0][0x40c] ;  /* 0x00010300ff0a7b82 */ /* 0x000e220000000800 */
[----:B------:R-:W-:Y:S03]  /*1440*/  BSSY.RECONVERGENT B1, `(.L_x_124) ;  /* 0x0000043000017945 */ /* 0x000fe60003800200 */
[----:B------:R-:W-:-:S05]  /*1450*/  IADD3 R4, PT, PT, R3, R8, RZ ;  /* 0x0000000803047210 */ /* 0x000fca0007ffe0ff */
[----:B------:R-:W-:Y:S01]  /*1460*/  IMAD R5, R23, 0x2, R4 ;  /* 0x0000000217057824 */ /* 0x000fe200078e0204 */
[----:B------:R-:W-:Y:S04]  /*1470*/  LDS.U16 R26, [R4] ;  /* 0x00000000041a7984 */ /* 0x000fe80000000400 */
[----:B------:R-:W1:Y:S01]  /*1480*/  LDS.U16 R7, [R5] ;  /* 0x0000000005077984 */ /* 0x000e620000000400 */
[----:B0-----:R-:W-:Y:S02]  /*1490*/  ISETP.NE.AND P0, PT, R10, RZ, PT ;  /* 0x000000ff0a00720c */ /* 0x001fe40003f05270 */
[----:B-1----:R-:W-:-:S11]  /*14a0*/  PRMT R26, R26, 0x5410, R7 ;  /* 0x000054101a1a7816 */ /* 0x002fd60000000007 */
[----:B------:R-:W-:Y:S05]  /*14b0*/  @P0 BRA `(.L_x_125) ;  /* 0x00000000009c0947 */ /* 0x000fea0003800000 */
[----:B------:R-:W-:Y:S01]  /*14c0*/  IADD3 R14, PT, PT, R0, R8, RZ ;  /* 0x00000008000e7210 */ /* 0x000fe20007ffe0ff */
[----:B------:R-:W-:Y:S01]  /*14d0*/  BSSY.RECONVERGENT B2, `(.L_x_126) ;  /* 0x0000021000027945 */ /* 0x000fe20003800200 */
[----:B------:R-:W-:-:S03]  /*14e0*/  ISETP.GE.AND P0, PT, R8, R9, PT ;  /* 0x000000090800720c */ /* 0x000fc60003f06270 */
[----:B------:R-:W-:Y:S01]  /*14f0*/  IMAD R13, R23, 0x2, R14 ;  /* 0x00000002170d7824 */ /* 0x000fe200078e020e */
[----:B------:R-:W-:Y:S04]  /*1500*/  LDS.U16 R19, [R14] ;  /* 0x000000000e137984 */ /* 0x000fe80000000400 */
[----:B------:R-:W0:Y:S02]  /*1510*/  LDS.U16 R6, [R13] ;  /* 0x000000000d067984 */ /* 0x000e240000000400 */
[----:B0-----:R-:W-:-:S03]  /*1520*/  PRMT R19, R19, 0x5410, R6 ;  /* 0x0000541013137816 */ /* 0x001fc60000000006 */
[----:B------:R-:W-:Y:S05]  /*1530*/  @P0 BRA `(.L_x_127) ;  /* 0x0000000000680947 */ /* 0x000fea0003800000 */
[----:B------:R-:W-:Y:S01]  /*1540*/  I2FP.F32.S32 R7, R9 ;  /* 0x0000000900077245 */ /* 0x000fe20000201400 */
[--C-:B------:R-:W-:Y:S01]  /*1550*/  HADD2.F32 R15, -RZ, R19.reuse.H1_H1 ;  /* 0x30000013ff0f7230 */ /* 0x100fe20000004100 */
[----:B------:R-:W-:Y:S01]  /*1560*/  I2FP.F32.S32 R6, R8 ;  /* 0x0000000800067245 */ /* 0x000fe20000201400 */
[----:B------:R-:W-:Y:S01]  /*1570*/  HADD2.F32 R20, -RZ, R19.H0_H0 ;  /* 0x20000013ff147230 */ /* 0x000fe20000004100 */
[----:B------:R-:W-:Y:S02]  /*1580*/  IADD3 R10, PT, PT, R10, -UR39, RZ ;  /* 0x800000270a0a7c10 */ /* 0x000fe4000fffe0ff */
[----:B------:R-:W0:Y:S02]  /*1590*/  MUFU.RCP R7, R7 ;  /* 0x0000000700077308 */ /* 0x000e240000001000 */
[----:B------:R-:W-:Y:S01]  /*15a0*/  I2FP.F32.S32 R9, R10 ;  /* 0x0000000a00097245 */ /* 0x000fe20000201400 */
[--C-:B------:R-:W-:Y:S02]  /*15b0*/  HADD2.F32 R10, -RZ, R26.reuse.H1_H1 ;  /* 0x3000001aff0a7230 */ /* 0x100fe40000004100 */
        /* <DEDUP_REMOVED lines=18> */
.L_x_127:
[----:B------:R-:W-:Y:S05]  /*16e0*/  BSYNC.RECONVERGENT B2 ;  /* 0x0000000000027941 */ /* 0x000fea0003800200 */
.L_x_126:
[----:B------:R-:W-:Y:S01]  /*16f0*/  PRMT R6, R19, 0x7632, R6 ;  /* 0x0000763213067816 */ /* 0x000fe20000000006 */
[----:B------:R0:W-:Y:S04]  /*1700*/  STS.U16 [R14], R19 ;  /* 0x000000130e007388 */ /* 0x0001e80000000400 */
[----:B------:R0:W-:Y:S01]  /*1710*/  STS.U16 [R13], R6 ;  /* 0x000000060d007388 */ /* 0x0001e20000000400 */
[----:B------:R-:W-:Y:S05]  /*1720*/  BRA `(.L_x_128) ;  /* 0x0000000000507947 */ /* 0x000fea0003800000 */
.L_x_125:
[----:B------:R-:W-:-:S13]  /*1730*/  ISETP.GE.AND P0, PT, R8, R9, PT ;  /* 0x000000090800720c */ /* 0x000fda0003f06270 */
[----:B------:R-:W-:Y:S05]  /*1740*/  @P0 BRA `(.L_x_128) ;  /* 0x0000000000480947 */ /* 0x000fea0003800000 */
[----:B------:R-:W-:Y:S02]  /*1750*/  I2FP.F32.S32 R9, R9 ;  /* 0x0000000900097245 */ /* 0x000fe40000201400 */
[----:B------:R-:W-:Y:S02]  /*1760*/  I2FP.F32.S32 R8, R8 ;  /* 0x0000000800087245 */ /* 0x000fe40000201400 */
[----:B------:R-:W-:Y:S02]  /*1770*/  I2FP.F32.S32 R6, R10 ;  /* 0x0000000a00067245 */ /* 0x000fe40000201400 */
[----:B------:R-:W0:Y:S02]  /*1780*/  MUFU.RCP R9, R9 ;  /* 0x0000000900097308 */ /* 0x000e240000001000 */
[----:B0-----:R-:W-:-:S04]  /*1790*/  FMUL.FTZ R8, R8, R9 ;  /* 0x0000000908087220 */ /* 0x001fc80000410000 */
[----:B------:R-:W-:Y:S01]  /*17a0*/  FMUL.FTZ R11, R8, 13.28771209716796875 ;  /* 0x41549a78080b7820 */ /* 0x000fe20000410000 */
[--C-:B------:R-:W-:Y:S02]  /*17b0*/  HADD2.F32 R8, -RZ, R26.reuse.H1_H1 ;  /* 0x3000001aff087230 */ /* 0x100fe40000004100 */
[----:B------:R-:W-:-:S03]  /*17c0*/  HADD2.F32 R26, -RZ, R26.H0_H0 ;  /* 0x2000001aff1a7230 */ /* 0x000fc60000004100 */
        /* <DEDUP_REMOVED lines=10> */
.L_x_128:
[----:B------:R-:W-:Y:S05]  /*1870*/  BSYNC.RECONVERGENT B1 ;  /* 0x0000000000017941 */ /* 0x000fea0003800200 */
.L_x_124:
[----:B0-----:R-:W-:Y:S01]  /*1880*/  PRMT R6, R26, 0x7632, R6 ;  /* 0x000076321a067816 */ /* 0x001fe20000000006 */
[----:B------:R0:W-:Y:S04]  /*1890*/  STS.U16 [R4], R26 ;  /* 0x0000001a04007388 */ /* 0x0001e80000000400 */
[----:B------:R0:W-:Y:S02]  /*18a0*/  STS.U16 [R5], R6 ;  /* 0x0000000605007388 */ /* 0x0001e40000000400 */
.L_x_123:
[----:B------:R-:W-:Y:S05]  /*18b0*/  BSYNC.RECONVERGENT B0 ;  /* 0x0000000000007941 */ /* 0x000fea0003800200 */
.L_x_122:
[----:B------:R-:W-:Y:S06]  /*18c0*/  BAR.SYNC.DEFER_BLOCKING 0x0 ;  /* 0x0000000000007b1d */ /* 0x000fec0000010000 */
[----:B------:R-:W-:Y:S04]  /*18d0*/  BSSY.RECONVERGENT B0, `(.L_x_129) ;  /* 0x0000009000007945 */ /* 0x000fe80003800200 */
[----:B------:R-:W-:Y:S05]  /*18e0*/  @P6 BRA `(.L_x_130) ;  /* 0x00000000001c6947 */ /* 0x000fea0003800000 */
[----:B------:R-:W2:Y:S01]  /*18f0*/  LDCU UR4, c[0x0][0x40c] ;  /* 0x00008180ff0477ac */ /* 0x000ea20008000800 */
[----:B------:R-:W-:-:S04]  /*1900*/  IMAD R23, R23, R28, R25 ;  /* 0x0000001c17177224 */ /* 0x000fc800078e0219 */
[----:B------:R-:W-:-:S05]  /*1910*/  IMAD R3, R23, 0x2, R3 ;  /* 0x0000000217037824 */ /* 0x000fca00078e0203 */
[----:B01----:R3:W4:Y:S01]  /*1920*/  LDS R26, [R3] ;  /* 0x00000000031a7984 */ /* 0x0037220000000800 */
[----:B--2---:R-:W-:-:S13]  /*1930*/  ISETP.NE.AND P0, PT, RZ, UR4, PT ;  /* 0x00000004ff007c0c */ /* 0x004fda000bf05270 */
[----:B------:R-:W-:-:S05]  /*1940*/  @!P0 LEA R0, R23, R0, 0x1 ;  /* 0x0000000017008211 */ /* 0x000fca00078e08ff */
[----:B------:R3:W2:Y:S02]  /*1950*/  @!P0 LDS R19, [R0] ;  /* 0x0000000000138984 */ /* 0x0006a40000000800 */
.L_x_130:
[----:B------:R-:W-:Y:S05]  /*1960*/  BSYNC.RECONVERGENT B0 ;  /* 0x0000000000007941 */ /* 0x000fea0003800200 */
.L_x_129:
[----:B------:R-:W-:Y:S06]  /*1970*/  BAR.SYNC.DEFER_BLOCKING 0x0 ;  /* 0x0000000000007b1d */ /* 0x000fec0000010000 */
.L_x_119:
[----:B------:R-:W-:Y:S05]  /*1980*/  BSYNC.RECONVERGENT B6 ;  /* 0x0000000000067941 */ /* 0x000fea0003800200 */
.L_x_116:
[----:B------:R-:W3:Y:S01]  /*1990*/  LDC R9, c[0x0][0x3f4] ;  /* 0x0000fd00ff097b82 */ /* 0x000ee20000000800 */
[----:B------:R-:W-:Y:S01]  /*19a0*/  ISETP.GT.U32.AND P0, PT, R2, 0xf, PT ;  /* 0x0000000f0200780c */ /* 0x000fe20003f04070 */
[----:B---3--:R-:W-:-:S05]  /*19b0*/  IMAD.MOV R0, RZ, RZ, -R9 ;  /* 0x000000ffff007224 */ /* 0x008fca00078e0a09 */
[----:B------:R-:W-:-:S04]  /*19c0*/  VIADDMNMX R0, R0, UR47, RZ, !PT ;  /* 0x0000002f00007c46 */ /* 0x000fc8000f8001ff */
[----:B------:R-:W-:Y:S02]  /*19d0*/  R2UR UR9, R0 ;  /* 0x00000000000972ca */ /* 0x000fe400000e0000 */
[----:B------:R-:W-:Y:S01]  /*19e0*/  MOV R0, 0xff7fffff ;  /* 0xff7fffff00007802 */ /* 0x000fe20000000f00 */
[----:B------:R-:W-:-:S12]  /*19f0*/  @P0 BRA `(.L_x_131) ;  /* 0x0000000000f80947 */ /* 0x000fd80003800000 */
[----:B------:R-:W3:Y:S01]  /*1a00*/  S2R R10, SR_CgaCtaId ;  /* 0x00000000000a7919 */ /* 0x000ee20000008800 */
[----:B------:R-:W-:Y:S01]  /*1a10*/  MOV R8, 0x400 ;  /* 0x0000040000087802 */ /* 0x000fe20000000f00 */
[----:B------:R-:W5:Y:S01]  /*1a20*/  LDCU UR4, c[0x0][0x40c] ;  /* 0x00008180ff0477ac */ /* 0x000f620008000800 */
[----:B012-4-:R-:W-:-:S03]  /*1a30*/  HMUL2 R4, R26, R19 ;  /* 0x000000131a047232 */ /* 0x017fc60000000000 */
[----:B------:R-:W-:Y:S02]  /*1a40*/  VIADD R3, R8, 0x20 ;  /* 0x0000002008037836 */ /* 0x000fe40000000000 */
[--C-:B------:R-:W-:Y:S02]  /*1a50*/  HADD2.F32 R13, -RZ, R4.reuse.H0_H0 ;  /* 0x20000004ff0d7230 */ /* 0x100fe40000004100 */
[----:B------:R-:W-:Y:S01]  /*1a60*/  HADD2.F32 R6, -RZ, R4.H1_H1 ;  /* 0x30000004ff067230 */ /* 0x000fe20000004100 */
[----:B-----5:R-:W-:Y:S01]  /*1a70*/  UISETP.NE.AND UP0, UPT, UR4, URZ, UPT ;  /* 0x000000ff0400728c */ /* 0x020fe2000bf05270 */
[----:B---3--:R-:W-:-:S04]  /*1a80*/  LEA R3, R10, R3, 0x18 ;  /* 0x000000030a037211 */ /* 0x008fc800078ec0ff */
[----:B------:R-:W-:-:S05]  /*1a90*/  LEA R3, R2, R3, 0x2 ;  /* 0x0000000302037211 */ /* 0x000fca00078e10ff */
[----:B------:R0:W-:Y:S01]  /*1aa0*/  STS [R3], R26 ;  /* 0x0000001a03007388 */ /* 0x0001e20000000800 */
[----:B------:R-:W-:Y:S05]  /*1ab0*/  BRA.U UP0, `(.L_x_132) ;  /* 0x0000000100287547 */ /* 0x000fea000b800000 */
[----:B------:R-:W1:Y:S01]  /*1ac0*/  LDC.64 R4, c[0x0][0x3b8] ;  /* 0x0000ee00ff047b82 */ /* 0x000e620000000a00 */
[----:B------:R-:W-:Y:S02]  /*1ad0*/  IMAD R7, R9, UR48, R22 ;  /* 0x0000003009077c24 */ /* 0x000fe4000f8e0216 */
[----:B------:R-:W-:Y:S02]  /*1ae0*/  IMAD R18, R18, R9, UR41 ;  /* 0x0000002912127e24 */ /* 0x000fe4000f8e0209 */
[----:B0-----:R-:W-:-:S03]  /*1af0*/  VIADD R3, R8, 0x60 ;  /* 0x0000006008037836 */ /* 0x001fc60000000000 */
[----:B------:R-:W-:Y:S02]  /*1b00*/  LEA R7, R18, R7, 0x3 ;  /* 0x0000000712077211 */ /* 0x000fe400078e18ff */
[----:B------:R-:W-:-:S04]  /*1b10*/  LEA R3, R10, R3, 0x18 ;  /* 0x000000030a037211 */ /* 0x000fc800078ec0ff */
[----:B------:R-:W-:-:S05]  /*1b20*/  LEA R3, R2, R3, 0x2 ;  /* 0x0000000302037211 */ /* 0x000fca00078e10ff */
[----:B------:R2:W-:Y:S01]  /*1b30*/  STS [R3], R24 ;  /* 0x0000001803007388 */ /* 0x0005e20000000800 */
[----:B-1----:R-:W-:-:S05]  /*1b40*/  IMAD.WIDE R4, R7, 0x2, R4 ;  /* 0x0000000207047825 */ /* 0x002fca00078e0204 */
[----:B------:R2:W-:Y:S02]  /*1b50*/  STG.E desc[UR36][R4.64], R19 ;  /* 0x0000001304007986 */ /* 0x0005e4000c101924 */
.L_x_132:
[----:B------:R-:W-:Y:S01]  /*1b60*/  UMOV UR4, 0xffff ;  /* 0x0000ffff00047882 */ /* 0x000fe20000000000 */
[----:B------:R-:W-:Y:S02]  /*1b70*/  FADD.FTZ R13, R13, R6 ;  /* 0x000000060d0d7221 */ /* 0x000fe40000010000 */
[----:B------:R-:W-:Y:S05]  /*1b80*/  BRA.DIV UR4, `(.L_x_133) ;  /* 0x0000006604707947 */ /* 0x000fea000b800000 */
[----:B------:R-:W-:Y:S01]  /*1b90*/  IMAD.MOV.U32 R6, RZ, RZ, 0xffff ;  /* 0x0000ffffff067424 */ /* 0x000fe200078e00ff */
[----:B------:R-:W-:Y:S01]  /*1ba0*/  MOV R12, 0xffff ;  /* 0x0000ffff000c7802 */ /* 0x000fe20000000f00 */
[----:B------:R-:W-:Y:S01]  /*1bb0*/  IMAD.MOV.U32 R18, RZ, RZ, 0xffff ;  /* 0x0000ffffff127424 */ /* 0x000fe200078e00ff */
[----:B------:R-:W-:Y:S01]  /*1bc0*/  MOV R7, 0xffff ;  /* 0x0000ffff00077802 */ /* 0x000fe20000000f00 */
[----:B------:R-:W0:Y:S02]  /*1bd0*/  SHFL.BFLY PT, R14, R13, 0x8, 0x1f ;  /* 0x0d001f000d0e7f89 */ /* 0x000e2400000e0000 */
[----:B0-2---:R-:W-:-:S05]  /*1be0*/  FADD.FTZ R3, R13, R14 ;  /* 0x0000000e0d037221 */ /* 0x005fca0000010000 */
[----:B------:R-:W0:Y:S02]  /*1bf0*/  SHFL.BFLY PT, R14, R3, 0x4, 0x1f ;  /* 0x0c801f00030e7f89 */ /* 0x000e2400000e0000 */
[----:B0-----:R-:W-:-:S05]  /*1c00*/  FADD.FTZ R4, R3, R14 ;  /* 0x0000000e03047221 */ /* 0x001fca0000010000 */
[----:B------:R-:W0:Y:S02]  /*1c10*/  SHFL.BFLY PT, R14, R4, 0x2, 0x1f ;  /* 0x0c401f00040e7f89 */ /* 0x000e2400000e0000 */
[----:B0-----:R-:W-:-:S05]  /*1c20*/  FADD.FTZ R5, R4, R14 ;  /* 0x0000000e04057221 */ /* 0x001fca0000010000 */
[----:B------:R0:W1:Y:S02]  /*1c30*/  SHFL.BFLY PT, R14, R5, 0x1, 0x1f ;  /* 0x0c201f00050e7f89 */ /* 0x00006400000e0000 */
.L_x_224:
[----:B------:R-:W-:Y:S01]  /*1c40*/  ISETP.NE.AND P0, PT, R2, RZ, PT ;  /* 0x000000ff0200720c */ /* 0x000fe20003f05270 */
[----:B-1----:R-:W-:-:S12]  /*1c50*/  FADD.FTZ R14, R5, R14 ;  /* 0x0000000e050e7221 */ /* 0x002fd80000010000 */
[----:B------:R-:W-:Y:S05]  /*1c60*/  @P0 BRA `(.L_x_131) ;  /* 0x00000000005c0947 */ /* 0x000fea0003800000 */
[----:B------:R-:W1:Y:S02]  /*1c70*/  LDCU.64 UR4, c[0x0][0x438] ;  /* 0x00008700ff0477ac */ /* 0x000e640008000a00 */
[----:B-1----:R-:W-:-:S04]  /*1c80*/  UISETP.NE.U32.AND UP0, UPT, UR4, URZ, UPT ;  /* 0x000000ff0400728c */ /* 0x002fc8000bf05070 */
[----:B------:R-:W-:-:S06]  /*1c90*/  UISETP.NE.AND.EX UP0, UPT, UR5, URZ, UPT, UP0 ;  /* 0x000000ff0500728c */ /* 0x000fcc000bf05300 */
[----:B------:R-:W-:-:S05]  /*1ca0*/  PLOP3.LUT P0, PT, PT, PT, UP0, 0x80, 0x8 ;  /* 0x000000000008781c */ /* 0x000fca0003f0f008 */
[----:B------:R-:W1:Y:S01]  /*1cb0*/  @UP0 LDCU UR8, c[0x0][0x440] ;  /* 0x00008800ff0807ac */ /* 0x000e620008000800 */
[----:B------:R-:W2:Y:S01]  /*1cc0*/  @UP0 LDCU.64 UR4, c[0x0][0x438] ;  /* 0x00008700ff0407ac */ /* 0x000ea20008000a00 */
[----:B------:R-:W-:-:S04]  /*1cd0*/  @UP0 UIADD3 UR6, UPT, UPT, UR46, -UR39, URZ ;  /* 0x800000272e060290 */ /* 0x000fc8000fffe0ff */
[----:B-1----:R-:W-:-:S04]  /*1ce0*/  @UP0 UIMAD UR7, UR45, UR8, UR6 ;  /* 0x000000082d0702a4 */ /* 0x002fc8000f8e0206 */
[----:B------:R-:W-:-:S04]  /*1cf0*/  @UP0 UIMAD UR7, UR7, UR8, UR6 ;  /* 0x00000008070702a4 */ /* 0x000fc8000f8e0206 */
[----:B--2---:R-:W-:-:S06]  /*1d00*/  @UP0 UIMAD.WIDE UR4, UR7, 0x2, UR4 ;  /* 0x00000002070408a5 */ /* 0x004fcc000f8e0204 */
[----:B------:R-:W-:Y:S02]  /*1d10*/  MOV R4, UR4 ;  /* 0x0000000400047c02 */ /* 0x000fe40008000f00 */
[----:B0-----:R-:W-:-:S03]  /*1d20*/  MOV R5, UR5 ;  /* 0x0000000500057c02 */ /* 0x001fc60008000f00 */
[----:B------:R-:W0:Y:S02]  /*1d30*/  LDCU UR5, c[0x0][0x410] ;  /* 0x00008200ff0577ac */ /* 0x000e240008000800 */
[----:B------:R-:W2:Y:S01]  /*1d40*/  @P0 LDG.E.U16 R4, desc[UR36][R4.64] ;  /* 0x0000002404040981 */ /* 0x000ea2000c1e1500 */
[----:B------:R-:W-:Y:S01]  /*1d50*/  VIADD R3, R8, 0xa0 ;  /* 0x000000a008037836 */ /* 0x000fe20000000000 */
[----:B------:R-:W-:-:S04]  /*1d60*/  UIADD3 UR4, UPT, UPT, UR47, -UR9, URZ ;  /* 0x800000092f047290 */ /* 0x000fc8000fffe0ff */
[----:B------:R-:W-:Y:S02]  /*1d70*/  LEA R7, R10, R3, 0x18 ;  /* 0x000000030a077211 */ /* 0x000fe400078ec0ff */
[----:B------:R-:W-:-:S04]  /*1d80*/  MOV R6, UR4 ;  /* 0x0000000400067c02 */ /* 0x000fc80008000f00 */
[----:B------:R-:W-:Y:S01]  /*1d90*/  LEA R7, R6, R7, 0x2 ;  /* 0x0000000706077211 */ /* 0x000fe200078e10ff */
[----:B0-----:R-:W-:Y:S01]  /*1da0*/  FMUL.FTZ R0, R14, UR5 ;  /* 0x000000050e007c20 */ /* 0x001fe20008410000 */
[----:B--2---:R-:W-:-:S05]  /*1db0*/  @P0 HADD2.F32 R3, -RZ, R4.H0_H0 ;  /* 0x20000004ff030230 */ /* 0x004fca0000004100 */
[----:B------:R-:W-:-:S05]  /*1dc0*/  @P0 FADD.FTZ R0, R0, R3 ;  /* 0x0000000300000221 */ /* 0x000fca0000010000 */
[----:B------:R3:W-:Y:S02]  /*1dd0*/  STS [R7+-0x4], R0 ;  /* 0xfffffc0007007388 */ /* 0x0007e40000000800 */
.L_x_131:
[----:B------:R-:W-:Y:S05]  /*1de0*/  WARPSYNC.ALL ;  /* 0x0000000000007948 */ /* 0x000fea0003800000 */
[----:B------:R-:W5:Y:S08]  /*1df0*/  S2UR UR20, SR_CgaCtaId ;  /* 0x00000000001479c3 */ /* 0x000f700000008800 */
[----:B------:R-:W-:Y:S01]  /*1e00*/  BAR.SYNC.DEFER_BLOCKING 0x0 ;  /* 0x0000000000007b1d */ /* 0x000fe20000010000 */
[----:B------:R-:W-:Y:S01]  /*1e10*/  IMAD.SHL.U32 R3, R2, 0x8, RZ ;  /* 0x0000000802037824 */ /* 0x000fe200078e00ff */
[----:B------:R-:W-:-:S04]  /*1e20*/  SHF.R.U32.HI R45, RZ, 0x1, R2 ;  /* 0x00000001ff2d7819 */ /* 0x000fc80000011602 */
[----:B------:R-:W-:Y:S01]  /*1e30*/  UMOV UR8, 0x400 ;  /* 0x0000040000087882 */ /* 0x000fe20000000000 */
[----:B------:R-:W0:Y:S01]  /*1e40*/  LDCU UR7, c[0x0][0x40c] ;  /* 0x00008180ff0777ac */ /* 0x000e220008000800 */
[----:B------:R-:W-:Y:S01]  /*1e50*/  LOP3.LUT R3, R3, 0x8, RZ, 0xc0, !PT ;  /* 0x0000000803037812 */ /* 0x000fe200078ec0ff */
[----:B------:R-:W-:Y:S01]  /*1e60*/  UIADD3 UR4, UPT, UPT, UR8, 0x20, URZ ;  /* 0x0000002008047890 */ /* 0x000fe2000fffe0ff */
[----:B------:R-:W1:Y:S01]  /*1e70*/  LDCU UR6, c[0x0][0x3f0] ;  /* 0x00007e00ff0677ac */ /* 0x000e620008000800 */
[----:B------:R-:W2:Y:S01]  /*1e80*/  LDCU UR23, c[0x0][0x40c] ;  /* 0x00008180ff1777ac */ /* 0x000ea20008000800 */
[----:B------:R-:W2:Y:S01]  /*1e90*/  LDCU UR24, c[0x0][0x410] ;  /* 0x00008200ff1877ac */ /* 0x000ea20008000800 */
[----:B-----5:R-:W-:Y:S02]  /*1ea0*/  ULEA UR4, UR20, UR4, 0x18 ;  /* 0x0000000414047291 */ /* 0x020fe4000f8ec0ff */
[----:B0-----:R-:W-:Y:S01]  /*1eb0*/  UISETP.NE.AND UP0, UPT, UR7, URZ, UPT ;  /* 0x000000ff0700728c */ /* 0x001fe2000bf05270 */
[----:B------:R-:W0:Y:S01]  /*1ec0*/  LDCU.64 UR10, c[0x0][0x3c8] ;  /* 0x00007900ff0a77ac */ /* 0x000e220008000a00 */
[----:B-1----:R-:W-:-:S05]  /*1ed0*/  UIMAD UR6, UR42, UR6, UR45 ;  /* 0x000000062a0672a4 */ /* 0x002fca000f8e022d */
[----:B------:R-:W1:Y:S01]  /*1ee0*/  LDS.64 R32, [R3+UR4] ;  /* 0x0000000403207984 */ /* 0x000e620008000a00 */
[----:B------:R-:W0:Y:S03]  /*1ef0*/  LDCU.64 UR12, c[0x0][0x3b8] ;  /* 0x00007700ff0c77ac */ /* 0x000e260008000a00 */
[----:B------:R-:W0:Y:S01]  /*1f00*/  LDS.64 R30, [R3+UR4+0x10] ;  /* 0x00001004031e7984 */ /* 0x000e220008000a00 */
[----:B------:R-:W0:Y:S03]  /*1f10*/  LDCU.64 UR14, c[0x0][0x438] ;  /* 0x00008700ff0e77ac */ /* 0x000e260008000a00 */
[----:B------:R-:W0:Y:S01]  /*1f20*/  LDS.64 R28, [R3+UR4+0x20] ;  /* 0x00002004031c7984 */ /* 0x000e220008000a00 */
[----:B------:R-:W0:Y:S03]  /*1f30*/  LDCU.64 UR16, c[0x0][0x448] ;  /* 0x00008900ff1077ac */ /* 0x000e260008000a00 */
[----:B----4-:R4:W0:Y:S01]  /*1f40*/  LDS.64 R26, [R3+UR4+0x30] ;  /* 0x00003004031a7984 */ /* 0x0108220008000a00 */
[----:B------:R-:W-:-:S02]  /*1f50*/  UIADD3 UR4, UPT, UPT, UR46, 0xf, -UR9 ;  /* 0x0000000f2e047890 */ /* 0x000fc4000fffe809 */
[----:B------:R-:W-:Y:S02]  /*1f60*/  USHF.L.U32 UR6, UR6, 0x5, URZ ;  /* 0x0000000506067899 */ /* 0x000fe400080006ff */
[----:B------:R-:W-:Y:S01]  /*1f70*/  USHF.R.S32.HI UR5, URZ, 0x1f, UR4 ;  /* 0x0000001fff057899 */ /* 0x000fe20008011404 */
[----:B----4-:R-:W-:-:S05]  /*1f80*/  SHF.L.U32 R3, R2, 0x2, RZ ;  /* 0x0000000202037819 */ /* 0x010fca00000006ff */
[----:B------:R-:W-:Y:S02]  /*1f90*/  MOV R4, UR5 ;  /* 0x0000000500047c02 */ /* 0x000fe40008000f00 */
[----:B------:R-:W-:Y:S02]  /*1fa0*/  LOP3.LUT R8, R3, 0x4, RZ, 0xc0, !PT ;  /* 0x0000000403087812 */ /* 0x000fe400078ec0ff */
[----:B------:R-:W-:-:S04]  /*1fb0*/  LEA.HI R4, R4, UR4, RZ, 0x4 ;  /* 0x0000000404047c11 */ /* 0x000fc8000f8f20ff */
[----:B------:R-:W-:-:S04]  /*1fc0*/  LOP3.LUT R10, R4, 0xfffffff0, RZ, 0xc0, !PT ;  /* 0xfffffff0040a7812 */ /* 0x000fc800078ec0ff */
[----:B------:R-:W-:Y:S01]  /*1fd0*/  ISETP.GE.AND P0, PT, R45, R10, PT ;  /* 0x0000000a2d00720c */ /* 0x000fe20003f06270 */
[----:B--2---:R-:W-:-:S12]  /*1fe0*/  BRA.U UP0, `(.L_x_134) ;  /* 0x00000001001c7547 */ /* 0x004fd8000b800000 */
[----:B------:R-:W-:-:S04]  /*1ff0*/  UIADD3 UR4, UPT, UPT, UR8, 0x60, URZ ;  /* 0x0000006008047890 */ /* 0x000fc8000fffe0ff */
[----:B------:R-:W-:-:S06]  /*2000*/  ULEA UR4, UR20, UR4, 0x18 ;  /* 0x0000000414047291 */ /* 0x000fcc000f8ec0ff */
[----:B------:R-:W-:-:S05]  /*2010*/  LEA R3, R8, UR4, 0x1 ;  /* 0x0000000408037c11 */ /* 0x000fca000f8e08ff */
[----:B------:R2:W4:Y:S04]  /*2020*/  LDS.64 R24, [R3] ;  /* 0x0000000003187984 */ /* 0x0005280000000a00 */
[----:B------:R2:W0:Y:S04]  /*2030*/  LDS.64 R22, [R3+0x10] ;  /* 0x0000100003167984 */ /* 0x0004280000000a00 */
[----:B------:R2:W0:Y:S04]  /*2040*/  LDS.64 R20, [R3+0x20] ;  /* 0x0000200003147984 */ /* 0x0004280000000a00 */
[----:B------:R2:W0:Y:S02]  /*2050*/  LDS.64 R18, [R3+0x30] ;  /* 0x0000300003127984 */ /* 0x0004240000000a00 */
.L_x_134:
[----:B------:R-:W-:Y:S04]  /*2060*/  BSSY B0, `(.L_x_135) ;  /* 0x00000eb000007945 */ /* 0x000fe80003800000 */
[----:B------:R-:W-:Y:S05]  /*2070*/  @P0 BRA `(.L_x_136) ;  /* 0x0000000c00a40947 */ /* 0x000fea0003800000 */
[----:B---3--:R-:W-:Y:S01]  /*2080*/  IABS R7, R9 ;  /* 0x0000000900077213 */ /* 0x008fe20000000000 */
[----:B------:R-:W3:Y:S01]  /*2090*/  LDCU UR21, c[0x0][0x3f8] ;  /* 0x00007f00ff1577ac */ /* 0x000ee20008000800 */
[----:B------:R-:W5:Y:S01]  /*20a0*/  LDC.64 R48, c[0x0][0x450] ;  /* 0x00011400ff307b82 */ /* 0x000f620000000a00 */
[----:B------:R-:W-:Y:S01]  /*20b0*/  VIADD R11, R45, UR9 ;  /* 0x000000092d0b7c36 */ /* 0x000fe20008000000 */
[----:B--2---:R-:W2:Y:S01]  /*20c0*/  I2F.RP R3, R7 ;  /* 0x0000000700037306 */ /* 0x004ea20000209400 */
[----:B------:R-:W1:Y:S01]  /*20d0*/  LDCU.64 UR18, c[0x0][0x420] ;  /* 0x00008400ff1277ac */ /* 0x000e620008000a00 */
[----:B------:R-:W-:Y:S01]  /*20e0*/  IMAD R46, R9, UR48, R8 ;  /* 0x00000030092e7c24 */ /* 0x000fe2000f8e0208 */
[----:B------:R-:W4:Y:S03]  /*20f0*/  LDCU UR22, c[0x0][0x440] ;  /* 0x00008800ff1677ac */ /* 0x000f260008000800 */
[----:B------:R-:W0:Y:S01]  /*2100*/  LDC R44, c[0x0][0x430] ;  /* 0x00010c00ff2c7b82 */ /* 0x000e220000000800 */
[----:B------:R-:W-:Y:S01]  /*2110*/  SHF.R.S32.HI R42, RZ, 0x1f, R46 ;  /* 0x0000001fff2a7819 */ /* 0x000fe2000001142e */
[----:B------:R-:W0:Y:S01]  /*2120*/  LDCU UR7, c[0x0][0x408] ;  /* 0x00008100ff0777ac */ /* 0x000e220008000800 */
[----:B--2---:R-:W2:Y:S01]  /*2130*/  MUFU.RCP R3, R3 ;  /* 0x0000000300037308 */ /* 0x004ea20000001000 */
[----:B---3--:R-:W-:Y:S01]  /*2140*/  UIMAD UR4, UR38, UR21, UR45 ;  /* 0x00000015260472a4 */ /* 0x008fe2000f8e022d */
[----:B-1----:R-:W-:-:S02]  /*2150*/  MOV R6, UR18 ;  /* 0x0000001200067c02 */ /* 0x002fc40008000f00 */
[----:B------:R-:W-:-:S03]  /*2160*/  ISETP.NE.U32.AND P0, PT, RZ, UR18, PT ;  /* 0x00000012ff007c0c */ /* 0x000fc6000bf05070 */
[----:B------:R-:W-:Y:S01]  /*2170*/  MOV R13, UR4 ;  /* 0x00000004000d7c02 */ /* 0x000fe20008000f00 */
[----:B------:R-:W-:Y:S01]  /*2180*/  UIADD3 UR4, UPT, UPT, UR8, 0xa0, URZ ;  /* 0x000000a008047890 */ /* 0x000fe2000fffe0ff */
[----:B------:R-:W-:Y:S01]  /*2190*/  IADD3 R6, P1, P2, R6, UR44, R11 ;  /* 0x0000002c06067c10 */ /* 0x000fe2000fa3e00b */
[----:B----4-:R-:W-:Y:S01]  /*21a0*/  UIMAD UR5, UR45, UR22, UR46 ;  /* 0x000000162d0572a4 */ /* 0x010fe2000f8e022e */
[----:B------:R-:W-:Y:S01]  /*21b0*/  ISETP.NE.AND.EX P0, PT, RZ, UR19, PT, P0 ;  /* 0x00000013ff007c0c */ /* 0x000fe2000bf05300 */
[----:B------:R-:W-:Y:S01]  /*21c0*/  ULEA UR4, UR20, UR4, 0x18 ;  /* 0x0000000414047291 */ /* 0x000fe2000f8ec0ff */
[----:B0-----:R-:W-:Y:S01]  /*21d0*/  IADD3 R44, PT, PT, R44, UR7, RZ ;  /* 0x000000072c2c7c10 */ /* 0x001fe2000fffe0ff */
[----:B--2---:R-:W-:Y:S01]  /*21e0*/  VIADD R4, R3, 0xffffffe ;  /* 0x0ffffffe03047836 */ /* 0x004fe20000000000 */
[----:B------:R-:W-:Y:S01]  /*21f0*/  LEA R3, R13, R8, 0x5 ;  /* 0x000000080d037211 */ /* 0x000fe200078e28ff */
[----:B------:R-:W-:Y:S02]  /*2200*/  IMAD R8, R9, UR6, R8 ;  /* 0x0000000609087c24 */ /* 0x000fe4000f8e0208 */
[----:B------:R-:W-:Y:S01]  /*2210*/  LEA R45, R45, UR4, 0x2 ;  /* 0x000000042d2d7c11 */ /* 0x000fe2000f8e10ff */
[----:B------:R0:W1:Y:S01]  /*2220*/  F2I.FTZ.U32.TRUNC.NTZ R5, R4 ;  /* 0x0000000400057305 */ /* 0x000062000021f000 */
[----:B------:R-:W-:-:S02]  /*2230*/  IMAD R9, R9, UR21, RZ ;  /* 0x0000001509097c24 */ /* 0x000fc4000f8e02ff */
[----:B-----5:R-:W-:Y:S01]  /*2240*/  IMAD.WIDE R48, R3, 0x2, R48 ;  /* 0x0000000203307825 */ /* 0x020fe200078e0230 */
[----:B------:R-:W-:Y:S02]  /*2250*/  IADD3 R3, PT, PT, R10, UR9, RZ ;  /* 0x000000090a037c10 */ /* 0x000fe4000fffe0ff */
[----:B------:R-:W-:Y:S02]  /*2260*/  MOV R10, UR22 ;  /* 0x00000016000a7c02 */ /* 0x000fe40008000f00 */
[----:B------:R-:W-:Y:S01]  /*2270*/  SHF.R.S32.HI R43, RZ, 0x1f, R8 ;  /* 0x0000001fff2b7819 */ /* 0x000fe20000011408 */
[----:B0-----:R-:W-:Y:S02]  /*2280*/  IMAD.MOV.U32 R4, RZ, RZ, RZ ;  /* 0x000000ffff047224 */ /* 0x001fe400078e00ff */
[----:B------:R-:W-:Y:S01]  /*2290*/  IMAD R10, R10, UR5, R11 ;  /* 0x000000050a0a7c24 */ /* 0x000fe2000f8e020b */
[----:B-1----:R-:W-:-:S05]  /*22a0*/  IADD3 R12, PT, PT, RZ, -R5, RZ ;  /* 0x80000005ff0c7210 */ /* 0x002fca0007ffe0ff */
[----:B------:R-:W-:-:S04]  /*22b0*/  IMAD R13, R12, R7, RZ ;  /* 0x000000070c0d7224 */ /* 0x000fc800078e02ff */
[----:B------:R-:W-:Y:S01]  /*22c0*/  IMAD.HI.U32 R4, R5, R13, R4 ;  /* 0x0000000d05047227 */ /* 0x000fe200078e0004 */
[----:B------:R-:W-:-:S03]  /*22d0*/  IADD3.X R5, PT, PT, R17, UR19, RZ, P1, P2 ;  /* 0x0000001311057c10 */ /* 0x000fc60008fe44ff */
[----:B------:R-:W-:-:S07]  /*22e0*/  VIADD R17, R11, 0x1 ;  /* 0x000000010b117836 */ /* 0x000fce0000000000 */
.L_x_147:
[----:B--2---:R-:W-:Y:S01]  /*22f0*/  @P0 IMAD.MOV.U32 R13, RZ, RZ, R5 ;  /* 0x000000ffff0d0224 */ /* 0x004fe200078e0005 */
[----:B------:R-:W-:Y:S01]  /*2300*/  @P0 MOV R12, R6 ;  /* 0x00000006000c0202 */ /* 0x000fe20000000f00 */
[----:B0-----:R-:W0:Y:S04]  /*2310*/  LDC R11, c[0x0][0x3f4] ;  /* 0x0000fd00ff0b7b82 */ /* 0x001e280000000800 */
[----:B-1----:R1:W2:Y:S01]  /*2320*/  @P0 LDG.E.U8 R13, desc[UR36][R12.64] ;  /* 0x000000240c0d0981 */ /* 0x0022a2000c1e1100 */
[----:B------:R-:W-:Y:S01]  /*2330*/  IADD3 R14, PT, PT, R17, -0x1, RZ ;  /* 0xffffffff110e7810 */ /* 0x000fe20007ffe0ff */
[----:B------:R-:W-:Y:S03]  /*2340*/  BSSY.RECONVERGENT B1, `(.L_x_137) ;  /* 0x0000031000017945 */ /* 0x000fe60003800200 */
[----:B------:R-:W-:-:S02]  /*2350*/  IABS R47, R14 ;  /* 0x0000000e002f7213 */ /* 0x000fc40000000000 */
[----:B------:R-:W-:-:S03]  /*2360*/  ISETP.GE.AND P2, PT, R14, RZ, PT ;  /* 0x000000ff0e00720c */ /* 0x000fc60003f46270 */
[----:B------:R-:W-:-:S04]  /*2370*/  IMAD.HI.U32 R15, R4, R47, RZ ;  /* 0x0000002f040f7227 */ /* 0x000fc800078e00ff */
[----:B-1----:R-:W-:Y:S01]  /*2380*/  IMAD.U32 R12, RZ, RZ, UR44 ;  /* 0x0000002cff0c7e24 */ /* 0x002fe2000f8e00ff */
[----:B------:R-:W-:Y:S02]  /*2390*/  IADD3 R50, PT, PT, -R15, RZ, RZ ;  /* 0x000000ff0f327210 */ /* 0x000fe40007ffe1ff */
[----:B0-----:R-:W-:-:S05]  /*23a0*/  IABS R52, R11 ;  /* 0x0000000b00347213 */ /* 0x001fca0000000000 */
[----:B------:R-:W-:-:S05]  /*23b0*/  IMAD R47, R52, R50, R47 ;  /* 0x00000032342f7224 */ /* 0x000fca00078e022f */
[----:B------:R-:W-:-:S13]  /*23c0*/  ISETP.GT.U32.AND P1, PT, R7, R47, PT ;  /* 0x0000002f0700720c */ /* 0x000fda0003f24070 */
[----:B------:R-:W-:-:S05]  /*23d0*/  @!P1 IMAD.IADD R47, R47, 0x1, -R52 ;  /* 0x000000012f2f9824 */ /* 0x000fca00078e0a34 */
[----:B------:R-:W-:-:S13]  /*23e0*/  ISETP.GT.U32.AND P1, PT, R7, R47, PT ;  /* 0x0000002f0700720c */ /* 0x000fda0003f24070 */
[----:B------:R-:W-:Y:S02]  /*23f0*/  @!P1 IADD3 R47, PT, PT, R47, -R52, RZ ;  /* 0x800000342f2f9210 */ /* 0x000fe40007ffe0ff */
[----:B------:R-:W-:Y:S02]  /*2400*/  ISETP.NE.AND P1, PT, R11, RZ, PT ;  /* 0x000000ff0b00720c */ /* 0x000fe40003f25270 */
[----:B------:R-:W-:-:S11]  /*2410*/  @!P2 IADD3 R47, PT, PT, -R47, RZ, RZ ;  /* 0x000000ff2f2fa210 */ /* 0x000fd60007ffe1ff */
[----:B------:R-:W-:Y:S02]  /*2420*/  @!P1 LOP3.LUT R47, RZ, R11, RZ, 0x33, !PT ;  /* 0x0000000bff2f9212 */ /* 0x000fe400078e33ff */
[----:B------:R-:W-:Y:S02]  /*2430*/  ISETP.GE.AND P1, PT, R14, UR46, PT ;  /* 0x0000002e0e007c0c */ /* 0x000fe4000bf26270 */
[----:B------:R-:W-:Y:S02]  /*2440*/  SHF.R.S32.HI R14, RZ, 0x1f, R12 ;  /* 0x0000001fff0e7819 */ /* 0x000fe4000001140c */
[----:B------:R-:W-:Y:S02]  /*2450*/  IADD3 R12, P3, PT, R47, UR44, RZ ;  /* 0x0000002c2f0c7c10 */ /* 0x000fe4000ff7e0ff */
[----:B--2---:R-:W-:Y:S02]  /*2460*/  ISETP.NE.AND P2, PT, R13, RZ, P0 ;  /* 0x000000ff0d00720c */ /* 0x004fe40000745270 */
[----:B------:R-:W-:-:S02]  /*2470*/  IADD3.X R13, PT, PT, RZ, R14, RZ, P3, !PT ;  /* 0x0000000eff0d7210 */ /* 0x000fc40001ffe4ff */
[----:B------:R-:W-:-:S04]  /*2480*/  LEA R14, P3, R12, UR10, 0x2 ;  /* 0x0000000a0c0e7c11 */ /* 0x000fc8000f8610ff */
[----:B------:R-:W-:Y:S01]  /*2490*/  LEA.HI.X R15, R12, UR11, R13, 0x2, P3 ;  /* 0x0000000b0c0f7c11 */ /* 0x000fe200098f140d */
[----:B------:R-:W-:Y:S08]  /*24a0*/  @P1 BRA `(.L_x_138) ;  /* 0x0000000000681947 */ /* 0x000ff00003800000 */
[----:B------:R-:W2:Y:S01]  /*24b0*/  LDG.E R12, desc[UR36][R14.64] ;  /* 0x000000240e0c7981 */ /* 0x000ea2000c1e1900 */
[----:B------:R-:W-:Y:S01]  /*24c0*/  SHF.L.U32 R51, R47, 0x3, RZ ;  /* 0x000000032f337819 */ /* 0x000fe200000006ff */
[----:B--2---:R-:W-:-:S04]  /*24d0*/  IMAD R12, R9, R12, RZ ;  /* 0x0000000c090c7224 */ /* 0x004fc800078e02ff */
[----:B------:R-:W-:-:S05]  /*24e0*/  IMAD R12, R12, 0x20, R51 ;  /* 0x000000200c0c7824 */ /* 0x000fca00078e0233 */
[----:B------:R-:W-:-:S04]  /*24f0*/  IADD3 R13, P3, PT, R8, R12, RZ ;  /* 0x0000000c080d7210 */ /* 0x000fc80007f7e0ff */
[----:B------:R-:W-:Y:S02]  /*2500*/  LEA.HI.X.SX32 R12, R12, R43, 0x1, P3 ;  /* 0x0000002b0c0c7211 */ /* 0x000fe400018f0eff */
[----:B------:R-:W-:-:S04]  /*2510*/  LEA R34, P3, R13, UR12, 0x1 ;  /* 0x0000000c0d227c11 */ /* 0x000fc8000f8608ff */
[----:B------:R-:W-:-:S06]  /*2520*/  LEA.HI.X R35, R13, UR13, R12, 0x1, P3 ;  /* 0x0000000d0d237c11 */ /* 0x000fcc00098f0c0c */
[----:B------:R-:W5:Y:S01]  /*2530*/  LDG.E.64 R34, desc[UR36][R34.64] ;  /* 0x0000002422227981 */ /* 0x000f62000c1e1b00 */
[----:B------:R-:W-:-:S09]  /*2540*/  UISETP.NE.AND UP0, UPT, UR23, URZ, UPT ;  /* 0x000000ff1700728c */ /* 0x000fd2000bf05270 */
[----:B------:R-:W-:Y:S05]  /*2550*/  BRA.U UP0, `(.L_x_138) ;  /* 0x00000001003c7547 */ /* 0x000fea000b800000 */
[----:B------:R-:W-:-:S13]  /*2560*/  ISETP.NE.AND P4, PT, R16, RZ, PT ;  /* 0x000000ff1000720c */ /* 0x000fda0003f85270 */
[----:B------:R-:W-:Y:S01]  /*2570*/  VOTEU.ANY UP0, P4 ;  /* 0x0000000000ff7886 */ /* 0x000fe20002000100 */
[----:B------:R-:W-:-:S13]  /*2580*/  PLOP3.LUT P3, PT, PT, PT, UP0, 0x80, 0x8 ;  /* 0x000000000008781c */ /* 0x000fda0003f6f008 */
[----:B------:R-:W2:Y:S01]  /*2590*/  @P3 LDG.E.64 R12, desc[UR36][R48.64] ;  /* 0x00000024300c3981 */ /* 0x000ea2000c1e1b00 */
[----:B------:R-:W-:Y:S01]  /*25a0*/  PLOP3.LUT P5, PT, PT, PT, UP0, 0x80, 0x8 ;  /* 0x000000000008781c */ /* 0x000fe20003faf008 */
[----:B-----5:R-:W-:Y:S01]  /*25b0*/  HFMA2 R34, R34, 1, 1, R24 ;  /* 0x3c003c0022227831 */ /* 0x020fe20000000018 */
[----:B------:R-:W-:Y:S01]  /*25c0*/  PLOP3.LUT P3, PT, PT, PT, UP0, 0x80, 0x8 ;  /* 0x000000000008781c */ /* 0x000fe20003f6f008 */
[----:B------:R-:W-:Y:S01]  /*25d0*/  HADD2 R35, R35, R25 ;  /* 0x0000001923237230 */ /* 0x000fe20000000000 */
[----:B------:R-:W-:-:S09]  /*25e0*/  IADD3 R51, P4, PT, R46, R51, RZ ;  /* 0x000000332e337210 */ /* 0x000fd20007f9e0ff */
[----:B--2---:R-:W-:Y:S01]  /*25f0*/  @P5 HMUL2 R34, R34, R12 ;  /* 0x0000000c22225232 */ /* 0x004fe20000000000 */
[----:B------:R-:W-:Y:S01]  /*2600*/  IADD3.X R12, PT, PT, RZ, R42, RZ, P4, !PT ;  /* 0x0000002aff0c7210 */ /* 0x000fe200027fe4ff */
[----:B------:R-:W-:Y:S01]  /*2610*/  @P3 HFMA2 R35, R35, R13, -RZ ;  /* 0x0000000d23233231 */ /* 0x000fe200001000ff */
[----:B------:R-:W-:-:S04]  /*2620*/  LEA R50, P4, R51, UR12, 0x1 ;  /* 0x0000000c33327c11 */ /* 0x000fc8000f8808ff */
[----:B------:R-:W-:-:S05]  /*2630*/  LEA.HI.X R51, R51, UR13, R12, 0x1, P4 ;  /* 0x0000000d33337c11 */ /* 0x000fca000a0f0c0c */
[----:B------:R0:W-:Y:S04]  /*2640*/  STG.E.64 desc[UR36][R50.64], R34 ;  /* 0x0000002232007986 */ /* 0x0001e8000c101b24 */
.L_x_138:
[----:B------:R-:W-:Y:S05]  /*2650*/  BSYNC.RECONVERGENT B1 ;  /* 0x0000000000017941 */ /* 0x000fea0003800200 */
.L_x_137:
[----:B------:R-:W-:Y:S01]  /*2660*/  BSSY.RECONVERGENT B1, `(.L_x_139) ;  /* 0x0000036000017945 */ /* 0x000fe20003800200 */
[----:B------:R-:W-:-:S03]  /*2670*/  IADD3 R52, PT, PT, R47, R11, RZ ;  /* 0x0000000b2f347210 */ /* 0x000fc60007ffe0ff */
[----:B------:R-:W-:Y:S05]  /*2680*/  @P1 BRA `(.L_x_140) ;  /* 0x0000000000cc1947 */ /* 0x000fea0003800000 */
[----:B------:R-:W2:Y:S01]  /*2690*/  LDG.E R12, desc[UR36][R14.64] ;  /* 0x000000240e0c7981 */ /* 0x000ea2000c1e1900 */
[----:B------:R-:W-:Y:S01]  /*26a0*/  IMAD.SHL.U32 R39, R52, 0x8, RZ ;  /* 0x0000000834277824 */ /* 0x000fe200078e00ff */
[----:B------:R-:W-:Y:S01]  /*26b0*/  ISETP.NE.AND P6, PT, R16, RZ, PT ;  /* 0x000000ff1000720c */ /* 0x000fe20003fc5270 */
[----:B--2---:R-:W-:-:S05]  /*26c0*/  IMAD R36, R9, R12, RZ ;  /* 0x0000000c09247224 */ /* 0x004fca00078e02ff */
[----:B------:R-:W-:-:S04]  /*26d0*/  LEA R36, R36, R39, 0x5 ;  /* 0x0000002724247211 */ /* 0x000fc800078e28ff */
[----:B------:R-:W-:-:S04]  /*26e0*/  IADD3 R13, P3, PT, R8, R36, RZ ;  /* 0x00000024080d7210 */ /* 0x000fc80007f7e0ff */
[----:B------:R-:W-:Y:S02]  /*26f0*/  LEA.HI.X.SX32 R38, R36, R43, 0x1, P3 ;  /* 0x0000002b24267211 */ /* 0x000fe400018f0eff */
[----:B------:R-:W-:-:S04]  /*2700*/  LEA R36, P3, R13, UR12, 0x1 ;  /* 0x0000000c0d247c11 */ /* 0x000fc8000f8608ff */
[----:B------:R-:W-:-:S06]  /*2710*/  LEA.HI.X R37, R13, UR13, R38, 0x1, P3 ;  /* 0x0000000d0d257c11 */ /* 0x000fcc00098f0c26 */
[----:B------:R-:W5:Y:S01]  /*2720*/  LDG.E.64 R36, desc[UR36][R36.64] ;  /* 0x0000002424247981 */ /* 0x000f62000c1e1b00 */
[----:B------:R-:W-:Y:S01]  /*2730*/  UISETP.NE.AND UP0, UPT, UR23, URZ, UPT ;  /* 0x000000ff1700728c */ /* 0x000fe2000bf05270 */
[----:B------:R-:W-:-:S08]  /*2740*/  LEA R47, R11, R47, 0x1 ;  /* 0x0000002f0b2f7211 */ /* 0x000fd000078e08ff */
[----:B------:R-:W-:Y:S05]  /*2750*/  BRA.U UP0, `(.L_x_141) ;  /* 0x00000001003c7547 */ /* 0x000fea000b800000 */
[----:B------:R-:W-:Y:S01]  /*2760*/  VOTEU.ANY UP1, P6 ;  /* 0x0000000000ff7886 */ /* 0x000fe20003020100 */
[----:B------:R-:W-:-:S13]  /*2770*/  PLOP3.LUT P3, PT, PT, PT, UP1, 0x80, 0x8 ;  /* 0x000000000008781c */ /* 0x000fda0003f6f018 */
[----:B------:R-:W2:Y:S01]  /*2780*/  @P3 LDG.E.64 R12, desc[UR36][R48.64+0x10] ;  /* 0x00001024300c3981 */ /* 0x000ea2000c1e1b00 */
[----:B------:R-:W-:Y:S01]  /*2790*/  PLOP3.LUT P4, PT, PT, PT, UP1, 0x80, 0x8 ;  /* 0x000000000008781c */ /* 0x000fe20003f8f018 */
[----:B-----5:R-:W-:Y:S01]  /*27a0*/  HADD2 R36, R36, R22 ;  /* 0x0000001624247230 */ /* 0x020fe20000000000 */
[----:B------:R-:W-:Y:S01]  /*27b0*/  PLOP3.LUT P3, PT, PT, PT, UP1, 0x80, 0x8 ;  /* 0x000000000008781c */ /* 0x000fe20003f6f018 */
[----:B------:R-:W-:Y:S01]  /*27c0*/  HFMA2 R37, R37, 1, 1, R23 ;  /* 0x3c003c0025257831 */ /* 0x000fe20000000017 */
[----:B0-----:R-:W-:-:S04]  /*27d0*/  IADD3 R50, P5, PT, R46, R39, RZ ;  /* 0x000000272e327210 */ /* 0x001fc80007fbe0ff */
[----:B------:R-:W-:Y:S02]  /*27e0*/  LEA.HI.X.SX32 R39, R39, R42, 0x1, P5 ;  /* 0x0000002a27277211 */ /* 0x000fe400028f0eff */
[----:B------:R-:W-:-:S04]  /*27f0*/  LEA R38, P5, R50, UR12, 0x1 ;  /* 0x0000000c32267c11 */ /* 0x000fc8000f8a08ff */
[----:B------:R-:W-:Y:S01]  /*2800*/  LEA.HI.X R39, R50, UR13, R39, 0x1, P5 ;  /* 0x0000000d32277c11 */ /* 0x000fe2000a8f0c27 */
[----:B--2---:R-:W-:Y:S02]  /*2810*/  @P4 HMUL2 R36, R36, R12 ;  /* 0x0000000c24244232 */ /* 0x004fe40000000000 */
[----:B------:R-:W-:-:S05]  /*2820*/  @P3 HFMA2 R37, R37, R13, -RZ ;  /* 0x0000000d25253231 */ /* 0x000fca00001000ff */
[----:B------:R1:W-:Y:S04]  /*2830*/  STG.E.64 desc[UR36][R38.64], R36 ;  /* 0x0000002426007986 */ /* 0x0003e8000c101b24 */
[----:B------:R1:W5:Y:S02]  /*2840*/  LDG.E R12, desc[UR36][R14.64] ;  /* 0x000000240e0c7981 */ /* 0x000364000c1e1900 */
.L_x_141:
[----:B-----5:R-:W-:Y:S02]  /*2850*/  IMAD R12, R9, R12, RZ ;  /* 0x0000000c090c7224 */ /* 0x020fe400078e02ff */
[----:B------:R-:W-:-:S05]  /*2860*/  IMAD.SHL.U32 R47, R47, 0x8, RZ ;  /* 0x000000082f2f7824 */ /* 0x000fca00078e00ff */
[----:B------:R-:W-:-:S04]  /*2870*/  LEA R12, R12, R47, 0x5 ;  /* 0x0000002f0c0c7211 */ /* 0x000fc800078e28ff */
[----:B------:R-:W-:-:S04]  /*2880*/  IADD3 R13, P3, PT, R8, R12, RZ ;  /* 0x0000000c080d7210 */ /* 0x000fc80007f7e0ff */
[----:B------:R-:W-:Y:S02]  /*2890*/  LEA.HI.X.SX32 R12, R12, R43, 0x1, P3 ;  /* 0x0000002b0c0c7211 */ /* 0x000fe400018f0eff */
[----:B-1----:R-:W-:-:S04]  /*28a0*/  LEA R38, P3, R13, UR12, 0x1 ;  /* 0x0000000c0d267c11 */ /* 0x002fc8000f8608ff */
[----:B------:R-:W-:-:S06]  /*28b0*/  LEA.HI.X R39, R13, UR13, R12, 0x1, P3 ;  /* 0x0000000d0d277c11 */ /* 0x000fcc00098f0c0c */
[----:B------:R-:W5:Y:S01]  /*28c0*/  LDG.E.64 R38, desc[UR36][R38.64] ;  /* 0x0000002426267981 */ /* 0x000f62000c1e1b00 */
[----:B------:R-:W-:Y:S05]  /*28d0*/  BRA.U UP0, `(.L_x_140) ;  /* 0x0000000100387547 */ /* 0x000fea000b800000 */
[----:B------:R-:W-:Y:S01]  /*28e0*/  VOTEU.ANY UP0, P6 ;  /* 0x0000000000ff7886 */ /* 0x000fe20003000100 */
[----:B------:R-:W-:-:S13]  /*28f0*/  PLOP3.LUT P3, PT, PT, PT, UP0, 0x80, 0x8 ;  /* 0x000000000008781c */ /* 0x000fda0003f6f008 */
[----:B------:R-:W2:Y:S01]  /*2900*/  @P3 LDG.E.64 R12, desc[UR36][R48.64+0x20] ;  /* 0x00002024300c3981 */ /* 0x000ea2000c1e1b00 */
[----:B------:R-:W-:Y:S01]  /*2910*/  PLOP3.LUT P4, PT, PT, PT, UP0, 0x80, 0x8 ;  /* 0x000000000008781c */ /* 0x000fe20003f8f008 */
[----:B-----5:R-:W-:Y:S01]  /*2920*/  HADD2 R38, R38, R20 ;  /* 0x0000001426267230 */ /* 0x020fe20000000000 */
[----:B------:R-:W-:Y:S01]  /*2930*/  PLOP3.LUT P3, PT, PT, PT, UP0, 0x80, 0x8 ;  /* 0x000000000008781c */ /* 0x000fe20003f6f008 */
[----:B------:R-:W-:-:S10]  /*2940*/  HFMA2 R39, R39, 1, 1, R21 ;  /* 0x3c003c0027277831 */ /* 0x000fd40000000015 */
[----:B--2---:R-:W-:Y:S01]  /*2950*/  @P4 HMUL2 R38, R38, R12 ;  /* 0x0000000c26264232 */ /* 0x004fe20000000000 */
[----:B------:R-:W-:Y:S01]  /*2960*/  IADD3 R12, P4, PT, R46, R47, RZ ;  /* 0x0000002f2e0c7210 */ /* 0x000fe20007f9e0ff */
[----:B------:R-:W-:-:S03]  /*2970*/  @P3 HMUL2 R39, R39, R13 ;  /* 0x0000000d27273232 */ /* 0x000fc60000000000 */
[----:B------:R-:W-:Y:S02]  /*2980*/  LEA.HI.X.SX32 R47, R47, R42, 0x1, P4 ;  /* 0x0000002a2f2f7211 */ /* 0x000fe400020f0eff */
[----:B0-----:R-:W-:-:S04]  /*2990*/  LEA R50, P4, R12, UR12, 0x1 ;  /* 0x0000000c0c327c11 */ /* 0x001fc8000f8808ff */
[----:B------:R-:W-:-:S05]  /*29a0*/  LEA.HI.X R51, R12, UR13, R47, 0x1, P4 ;  /* 0x0000000d0c337c11 */ /* 0x000fca000a0f0c2f */
[----:B------:R1:W-:Y:S04]  /*29b0*/  STG.E.64 desc[UR36][R50.64], R38 ;  /* 0x0000002632007986 */ /* 0x0003e8000c101b24 */
.L_x_140:
[----:B------:R-:W-:Y:S05]  /*29c0*/  BSYNC.RECONVERGENT B1 ;  /* 0x0000000000017941 */ /* 0x000fea0003800200 */
.L_x_139:
[----:B------:R-:W-:Y:S04]  /*29d0*/  BSSY.RECONVERGENT B1, `(.L_x_142) ;  /* 0x000001d000017945 */ /* 0x000fe80003800200 */
[----:B------:R-:W-:Y:S05]  /*29e0*/  @P1 BRA `(.L_x_143) ;  /* 0x00000000006c1947 */ /* 0x000fea0003800000 */
[----:B------:R-:W2:Y:S01]  /*29f0*/  LDG.E R14, desc[UR36][R14.64] ;  /* 0x000000240e0e7981 */ /* 0x000ea2000c1e1900 */
[----:B------:R-:W-:-:S05]  /*2a00*/  LEA R52, R11, R52, 0x1 ;  /* 0x000000340b347211 */ /* 0x000fca00078e08ff */
[----:B------:R-:W-:Y:S02]  /*2a10*/  IMAD.SHL.U32 R47, R52, 0x8, RZ ;  /* 0x00000008342f7824 */ /* 0x000fe400078e00ff */
[----:B--2---:R-:W-:-:S05]  /*2a20*/  IMAD R11, R9, R14, RZ ;  /* 0x0000000e090b7224 */ /* 0x004fca00078e02ff */
[----:B------:R-:W-:-:S04]  /*2a30*/  LEA R11, R11, R47, 0x5 ;  /* 0x0000002f0b0b7211 */ /* 0x000fc800078e28ff */
        /* <DEDUP_REMOVED lines=12> */
[----:B-----5:R-:W-:Y:S01]  /*2b00*/  HADD2 R40, R40, R18 ;  /* 0x0000001228287230 */ /* 0x020fe20000000000 */
[----:B------:R-:W-:Y:S01]  /*2b10*/  PLOP3.LUT P3, PT, PT, PT, UP0, 0x80, 0x8 ;  /* 0x000000000008781c */ /* 0x000fe20003f6f008 */
[----:B------:R-:W-:Y:S01]  /*2b20*/  HFMA2 R41, R41, 1, 1, R19 ;  /* 0x3c003c0029297831 */ /* 0x000fe20000000013 */
[----:B------:R-:W-:-:S04]  /*2b30*/  IADD3 R11, P5, PT, R46, R47, RZ ;  /* 0x0000002f2e0b7210 */ /* 0x000fc80007fbe0ff */
[----:B01----:R-:W-:Y:S02]  /*2b40*/  LEA.HI.X.SX32 R50, R47, R42, 0x1, P5 ;  /* 0x0000002a2f327211 */ /* 0x003fe400028f0eff */
[----:B------:R-:W-:-:S04]  /*2b50*/  LEA R14, P5, R11, UR12, 0x1 ;  /* 0x0000000c0b0e7c11 */ /* 0x000fc8000f8a08ff */
[----:B------:R-:W-:Y:S01]  /*2b60*/  LEA.HI.X R15, R11, UR13, R50, 0x1, P5 ;  /* 0x0000000d0b0f7c11 */ /* 0x000fe2000a8f0c32 */
[----:B--2---:R-:W-:Y:S02]  /*2b70*/  @P4 HMUL2 R40, R40, R12 ;  /* 0x0000000c28284232 */ /* 0x004fe40000000000 */
[----:B------:R-:W-:-:S05]  /*2b80*/  @P3 HFMA2 R41, R41, R13, -RZ ;  /* 0x0000000d29293231 */ /* 0x000fca00001000ff */
[----:B------:R2:W-:Y:S02]  /*2b90*/  STG.E.64 desc[UR36][R14.64], R40 ;  /* 0x000000280e007986 */ /* 0x0005e4000c101b24 */
.L_x_143:
[----:B------:R-:W-:Y:S05]  /*2ba0*/  BSYNC.RECONVERGENT B1 ;  /* 0x0000000000017941 */ /* 0x000fea0003800200 */
.L_x_142:
[----:B--2--5:R-:W-:Y:S02]  /*2bb0*/  HMUL2 R15, R32, R34 ;  /* 0x00000022200f7232 */ /* 0x024fe40000000000 */
[----:B------:R-:W-:Y:S01]  /*2bc0*/  HFMA2 R11, R33, R35, -RZ ;  /* 0x00000023210b7231 */ /* 0x000fe200001000ff */
[----:B------:R-:W-:Y:S01]  /*2bd0*/  UMOV UR4, 0xffffffff ;  /* 0xffffffff00047882 */ /* 0x000fe20000000000 */
[----:B------:R-:W-:Y:S01]  /*2be0*/  LOP3.LUT R47, R2, 0x1, RZ, 0xc0, !PT ;  /* 0x00000001022f7812 */ /* 0x000fe200078ec0ff */
[----:B------:R-:W-:Y:S02]  /*2bf0*/  HFMA2 R14, R30, R36, R15 ;  /* 0x000000241e0e7231 */ /* 0x000fe4000000000f */
[----:B------:R-:W-:Y:S02]  /*2c00*/  HFMA2 R11, R31, R37, R11 ;  /* 0x000000251f0b7231 */ /* 0x000fe4000000000b */
[----:B------:R-:W-:Y:S02]  /*2c10*/  HFMA2 R13, R28, R38, R14 ;  /* 0x000000261c0d7231 */ /* 0x000fe4000000000e */
[----:B------:R-:W-:-:S02]  /*2c20*/  HFMA2 R11, R29, R39, R11 ;  /* 0x000000271d0b7231 */ /* 0x000fc4000000000b */
[----:B------:R-:W-:Y:S02]  /*2c30*/  HFMA2 R13, R26, R40, R13 ;  /* 0x000000281a0d7231 */ /* 0x000fe4000000000d */
[----:B------:R-:W-:-:S04]  /*2c40*/  HFMA2 R11, R27, R41, R11 ;  /* 0x000000291b0b7231 */ /* 0x000fc8000000000b */
[----:B------:R-:W-:-:S05]  /*2c50*/  HADD2 R11, R13, R11 ;  /* 0x0000000b0d0b7230 */ /* 0x000fca0000000000 */
[--C-:B------:R-:W-:Y:S02]  /*2c60*/  HADD2.F32 R13, -RZ, R11.reuse.H0_H0 ;  /* 0x2000000bff0d7230 */ /* 0x100fe40000004100 */
[----:B------:R-:W-:-:S05]  /*2c70*/  HADD2.F32 R12, -RZ, R11.H1_H1 ;  /* 0x3000000bff0c7230 */ /* 0x000fca0000004100 */
[----:B------:R-:W-:Y:S01]  /*2c80*/  FADD.FTZ R13, R13, R12 ;  /* 0x0000000c0d0d7221 */ /* 0x000fe20000010000 */
[----:B------:R-:W-:Y:S06]  /*2c90*/  BRA.DIV UR4, `(.L_x_144) ;  /* 0x0000005604907947 */ /* 0x000fec000b800000 */
[----:B------:R2:W3:Y:S02]  /*2ca0*/  SHFL.BFLY PT, R14, R13, 0x1, 0x1f ;  /* 0x0c201f000d0e7f89 */ /* 0x0004e400000e0000 */
.L_x_227:
[----:B------:R-:W-:Y:S01]  /*2cb0*/  ISETP.EQ.U32.OR P1, PT, R47, 0x1, P1 ;  /* 0x000000012f00780c */ /* 0x000fe20000f22470 */
[----:B---3--:R-:W-:Y:S01]  /*2cc0*/  FADD.FTZ R11, R13, R14 ;  /* 0x0000000e0d0b7221 */ /* 0x008fe20000010000 */
[----:B------:R-:W-:Y:S03]  /*2cd0*/  BSSY.RECONVERGENT B1, `(.L_x_145) ;  /* 0x000001b000017945 */ /* 0x000fe60003800200 */
[----:B------:R-:W-:-:S08]  /*2ce0*/  FMUL.FTZ R11, R11, UR24 ;  /* 0x000000180b0b7c20 */ /* 0x000fd00008410000 */
[----:B------:R-:W-:Y:S05]  /*2cf0*/  @P1 BRA `(.L_x_146) ;  /* 0x0000000000601947 */ /* 0x000fea0003800000 */
[----:B------:R-:W-:Y:S01]  /*2d00*/  ISETP.NE.U32.AND P1, PT, RZ, UR14, PT ;  /* 0x0000000eff007c0c */ /* 0x000fe2000bf25070 */
[----:B------:R-:W-:-:S03]  /*2d10*/  UISETP.NE.U32.AND UP0, UPT, UR16, URZ, UPT ;  /* 0x000000ff1000728c */ /* 0x000fc6000bf05070 */
[----:B------:R-:W-:Y:S01]  /*2d20*/  ISETP.NE.AND.EX P1, PT, RZ, UR15, PT, P1 ;  /* 0x0000000fff007c0c */ /* 0x000fe2000bf25310 */
[----:B------:R-:W-:-:S06]  /*2d30*/  UISETP.NE.AND.EX UP0, UPT, UR17, URZ, UPT, UP0 ;  /* 0x000000ff1100728c */ /* 0x000fcc000bf05300 */
[----:B------:R-:W-:-:S05]  /*2d40*/  PLOP3.LUT P4, PT, PT, PT, UP0, 0x80, 0x8 ;  /* 0x000000000008781c */ /* 0x000fca0003f8f008 */
[----:B------:R-:W3:Y:S01]  /*2d50*/  @UP0 LDCU.64 UR4, c[0x0][0x448] ;  /* 0x00008900ff0407ac */ /* 0x000ee20008000a00 */
[----:B--2---:R-:W2:Y:S01]  /*2d60*/  @P1 LDC.64 R12, c[0x0][0x438] ;  /* 0x00010e00ff0c1b82 */ /* 0x004ea20000000a00 */
[----:B---3--:R-:W-:Y:S01]  /*2d70*/  @UP0 UIMAD.WIDE.U32 UR4, UR45, 0x2, UR4 ;  /* 0x000000022d0408a5 */ /* 0x008fe2000f8e0004 */
[----:B--2---:R-:W-:-:S05]  /*2d80*/  @P1 IMAD.WIDE R14, R10, 0x2, R12 ;  /* 0x000000020a0e1825 */ /* 0x004fca00078e020c */
[----:B------:R-:W-:Y:S01]  /*2d90*/  MOV R12, UR4 ;  /* 0x00000004000c7c02 */ /* 0x000fe20008000f00 */
[----:B------:R-:W-:Y:S01]  /*2da0*/  IMAD.U32 R13, RZ, RZ, UR5 ;  /* 0x00000005ff0d7e24 */ /* 0x000fe2000f8e00ff */
[----:B------:R-:W2:Y:S04]  /*2db0*/  @P1 LDG.E.U16 R14, desc[UR36][R14.64] ;  /* 0x000000240e0e1981 */ /* 0x000ea8000c1e1500 */
[----:B------:R-:W3:Y:S01]  /*2dc0*/  @P4 LDG.E.U16 R12, desc[UR36][R12.64] ;  /* 0x000000240c0c4981 */ /* 0x000ee2000c1e1500 */
[----:B------:R-:W-:-:S04]  /*2dd0*/  IADD3 R47, PT, PT, R17, -0x1, RZ ;  /* 0xffffffff112f7810 */ /* 0x000fc80007ffe0ff */
[----:B------:R-:W-:-:S04]  /*2de0*/  @P4 ISETP.GE.AND P3, PT, R47, R44, PT ;  /* 0x0000002c2f00420c */ /* 0x000fc80003f66270 */
[----:B01----:R-:W-:-:S04]  /*2df0*/  @P4 SEL R50, RZ, UR39, P3 ;  /* 0x00000027ff324c07 */ /* 0x003fc80009800000 */
[----:B------:R-:W-:-:S04]  /*2e00*/  @P4 IADD3 R47, PT, PT, R17, -UR47, R50 ;  /* 0x8000002f112f4c10 */ /* 0x000fc8000fffe032 */
[----:B------:R-:W-:Y:S01]  /*2e10*/  @P4 I2FP.F32.S32 R52, R47 ;  /* 0x0000002f00344245 */ /* 0x000fe20000201400 */
[----:B--2---:R-:W-:Y:S02]  /*2e20*/  @P1 HADD2.F32 R50, -RZ, R14.H0_H0 ;  /* 0x2000000eff321230 */ /* 0x004fe40000004100 */
[----:B---3--:R-:W-:-:S03]  /*2e30*/  @P4 HADD2.F32 R47, -RZ, R12.H0_H0 ;  /* 0x2000000cff2f4230 */ /* 0x008fc60000004100 */
[----:B------:R-:W-:-:S04]  /*2e40*/  @P1 FADD.FTZ R11, R11, R50 ;  /* 0x000000320b0b1221 */ /* 0x000fc80000010000 */
[----:B------:R-:W-:-:S05]  /*2e50*/  @P4 FFMA.FTZ R11, R52, R47, R11 ;  /* 0x0000002f340b4223 */ /* 0x000fca000001000b */
[----:B------:R3:W-:Y:S01]  /*2e60*/  STS [R45], R11 ;  /* 0x0000000b2d007388 */ /* 0x0007e20000000800 */
[----:B------:R-:W-:-:S07]  /*2e70*/  @!P2 FMNMX.FTZ R0, R0, R11, !PT ;  /* 0x0000000b0000a209 */ /* 0x000fce0007810000 */
.L_x_146:
[----:B------:R-:W-:Y:S05]  /*2e80*/  BSYNC.RECONVERGENT B1 ;  /* 0x0000000000017941 */ /* 0x000fea0003800200 */
.L_x_145:
[C---:B------:R-:W-:Y:S01]  /*2e90*/  IADD3 R12, PT, PT, R17.reuse, 0x3f, RZ ;  /* 0x0000003f110c7810 */ /* 0x040fe20007ffe0ff */
[----:B------:R-:W-:Y:S01]  /*2ea0*/  VIADD R17, R17, 0x40 ;  /* 0x0000004011117836 */ /* 0x000fe20000000000 */
[----:B------:R-:W-:Y:S02]  /*2eb0*/  IADD3 R6, P2, PT, R6, 0x40, RZ ;  /* 0x0000004006067810 */ /* 0x000fe40007f5e0ff */
[----:B------:R-:W-:Y:S02]  /*2ec0*/  ISETP.GE.AND P1, PT, R12, R3, PT ;  /* 0x000000030c00720c */ /* 0x000fe40003f26270 */
[----:B---3--:R-:W-:Y:S01]  /*2ed0*/  IADD3 R45, PT, PT, R45, 0x100, RZ ;  /* 0x000001002d2d7810 */ /* 0x008fe20007ffe0ff */
[----:B------:R-:W-:Y:S01]  /*2ee0*/  IMAD.X R5, RZ, RZ, R5, P2 ;  /* 0x000000ffff057224 */ /* 0x000fe200010e0605 */
[----:B------:R-:W-:-:S09]  /*2ef0*/  IADD3 R10, PT, PT, R10, 0x40, RZ ;  /* 0x000000400a0a7810 */ /* 0x000fd20007ffe0ff */
[----:B------:R-:W-:Y:S05]  /*2f00*/  @!P1 BRA `(.L_x_147) ;  /* 0xfffffff000f89947 */ /* 0x000fea000383ffff */
.L_x_136:
[----:B0-----:R-:W-:Y:S05]  /*2f10*/  BSYNC B0 ;  /* 0x0000000000007941 */ /* 0x001fea0003800000 */
.L_x_135:
[----:B------:R-:W-:Y:S01]  /*2f20*/  UMOV UR4, 0xffffffff ;  /* 0xffffffff00047882 */ /* 0x000fe20000000000 */
[----:B------:R-:W-:Y:S02]  /*2f30*/  MOV R30, UR44 ;  /* 0x0000002c001e7c02 */ /* 0x000fe40008000f00 */
[----:B------:R-:W-:Y:S02]  /*2f40*/  SHF.L.U32 R5, R2, 0x2, RZ ;  /* 0x0000000202057819 */ /* 0x000fe400000006ff */
[----:B------:R-:W-:Y:S01]  /*2f50*/  SHF.R.S32.HI R30, RZ, 0x1f, R30 ;  /* 0x0000001fff1e7819 */ /* 0x000fe2000001141e */
[----:B------:R-:W-:Y:S06]  /*2f60*/  BRA.DIV UR4, `(.L_x_148) ;  /* 0x0000005604007947 */ /* 0x000fec000b800000 */
[----:B------:R-:W2:Y:S02]  /*2f70*/  SHFL.BFLY PT, R14, R0, 0x10, 0x1f ;  /* 0x0e001f00000e7f89 */ /* 0x000ea400000e0000 */
[----:B--2---:R-:W-:-:S05]  /*2f80*/  FMNMX.FTZ R13, R14, R0, !PT ;  /* 0x000000000e0d7209 */ /* 0x004fca0007810000 */
[----:B------:R-:W0:Y:S02]  /*2f90*/  SHFL.BFLY PT, R14, R13, 0x8, 0x1f ;  /* 0x0d001f000d0e7f89 */ /* 0x000e2400000e0000 */
[----:B0-----:R-:W-:-:S05]  /*2fa0*/  FMNMX.FTZ R3, R13, R14, !PT ;  /* 0x0000000e0d037209 */ /* 0x001fca0007810000 */
[----:B------:R-:W0:Y:S02]  /*2fb0*/  SHFL.BFLY PT, R14, R3, 0x4, 0x1f ;  /* 0x0c801f00030e7f89 */ /* 0x000e2400000e0000 */
[----:B0-----:R-:W-:-:S05]  /*2fc0*/  FMNMX.FTZ R4, R3, R14, !PT ;  /* 0x0000000e03047209 */ /* 0x001fca0007810000 */
[----:B------:R0:W2:Y:S02]  /*2fd0*/  SHFL.BFLY PT, R14, R4, 0x2, 0x1f ;  /* 0x0c401f00040e7f89 */ /* 0x0000a400000e0000 */
.L_x_233:
[----:B------:R-:W5:Y:S01]  /*2fe0*/  S2R R15, SR_CgaCtaId ;  /* 0x00000000000f7919 */ /* 0x000f620000008800 */
[----:B---3--:R-:W-:Y:S01]  /*2ff0*/  LOP3.LUT P0, R0, R2, 0x1f, RZ, 0xc0, !PT ;  /* 0x0000001f02007812 */ /* 0x008fe2000780c0ff */
[----:B------:R-:W-:Y:S05]  /*3000*/  WARPSYNC.ALL ;  /* 0x0000000000007948 */ /* 0x000fea0003800000 */
[----:B------:R-:W-:Y:S02]  /*3010*/  MOV R12, 0x400 ;  /* 0x00000400000c7802 */ /* 0x000fe40000000f00 */
[----:B--2---:R-:W-:Y:S02]  /*3020*/  FMNMX.FTZ R14, R4, R14, !PT ;  /* 0x0000000e040e7209 */ /* 0x004fe40007810000 */
[----:B-----5:R-:W-:-:S04]  /*3030*/  LEA R7, R15, R12, 0x18 ;  /* 0x0000000c0f077211 */ /* 0x020fc800078ec0ff */
[----:B------:R-:W-:-:S05]  /*3040*/  LEA.HI R3, R2, R7, RZ, 0x1d ;  /* 0x0000000702037211 */ /* 0x000fca00078fe8ff */
[----:B------:R-:W-:Y:S01]  /*3050*/  @!P0 STS [R3], R14 ;  /* 0x0000000e03008388 */ /* 0x000fe20000000800 */
[----:B------:R-:W-:Y:S01]  /*3060*/  BAR.SYNC.DEFER_BLOCKING 0x0 ;  /* 0x0000000000007b1d */ /* 0x000fe20000010000 */
[C---:B------:R-:W-:Y:S01]  /*3070*/  ISETP.GT.U32.AND P0, PT, R0.reuse, 0x3, PT ;  /* 0x000000030000780c */ /* 0x040fe20003f04070 */
[----:B0-----:R-:W-:Y:S01]  /*3080*/  IMAD R4, R0, 0x4, R7 ;  /* 0x0000000400047824 */ /* 0x001fe200078e0207 */
[----:B------:R-:W-:-:S03]  /*3090*/  MOV R9, 0xff7fffff ;  /* 0xff7fffff00097802 */ /* 0x000fc60000000f00 */
[----:B------:R-:W-:Y:S08]  /*30a0*/  BSSY.RECONVERGENT B0, `(.L_x_149) ;  /* 0x0000154000007945 */ /* 0x000ff00003800200 */
[----:B------:R-:W0:Y:S04]  /*30b0*/  @!P0 LDS R9, [R4] ;  /* 0x0000000004098984 */ /* 0x000e280000000800 */
[----:B0-----:R-:W0:Y:S02]  /*30c0*/  SHFL.BFLY PT, R6, R9, 0x2, 0x1f ;  /* 0x0c401f0009067f89 */ /* 0x001e2400000e0000 */
[----:B0-----:R-:W-:Y:S01]  /*30d0*/  FMNMX.FTZ R10, R6, R9, !PT ;  /* 0x00000009060a7209 */ /* 0x001fe20007810000 */
[----:B------:R-:W-:-:S04]  /*30e0*/  IMAD.MOV.U32 R6, RZ, RZ, RZ ;  /* 0x000000ffff067224 */ /* 0x000fc800078e00ff */
[----:B------:R-:W0:Y:S02]  /*30f0*/  SHFL.BFLY PT, R7, R10, 0x1, 0x1f ;  /* 0x0c201f000a077f89 */ /* 0x000e2400000e0000 */
[----:B0-----:R-:W-:Y:S02]  /*3100*/  FMNMX.FTZ R8, R10, R7, !PT ;  /* 0x000000070a087209 */ /* 0x001fe40007810000 */
[----:B------:R-:W-:-:S04]  /*3110*/  IADD3 R7, PT, PT, R2, UR9, RZ ;  /* 0x0000000902077c10 */ /* 0x000fc8000fffe0ff */
[----:B------:R-:W-:Y:S01]  /*3120*/  ISETP.GE.AND P0, PT, R7, UR47, PT ;  /* 0x0000002f07007c0c */ /* 0x000fe2000bf06270 */
[----:B------:R-:W0:-:S12]  /*3130*/  SHFL.IDX PT, R8, R8, RZ, 0x1f ;  /* 0x00001fff08087589 */ /* 0x000e1800000e0000 */
[----:B------:R-:W-:Y:S05]  /*3140*/  @P0 BRA `(.L_x_150) ;  /* 0x0000001400240947 */ /* 0x000fea0003800000 */
[----:B------:R-:W2:Y:S02]  /*3150*/  LDC.64 R10, c[0x0][0x420] ;  /* 0x00010800ff0a7b82 */ /* 0x000ea40000000a00 */
[----:B--2---:R-:W-:-:S04]  /*3160*/  ISETP.NE.U32.AND P0, PT, R10, RZ, PT ;  /* 0x000000ff0a00720c */ /* 0x004fc80003f05070 */
[----:B------:R-:W-:-:S13]  /*3170*/  ISETP.NE.AND.EX P0, PT, R11, RZ, PT, P0 ;  /* 0x000000ff0b00720c */ /* 0x000fda0003f05300 */
[----:B------:R-:W-:Y:S05]  /*3180*/  @P0 BRA `(.L_x_151) ;  /* 0x0000000c00940947 */ /* 0x000fea0003800000 */
[----:B------:R-:W-:Y:S01]  /*3190*/  HFMA2 R6, -RZ, RZ, 0, 7.62939453125e-06 ;  /* 0x00000080ff067431 */ /* 0x000fe200000001ff */
[----:B------:R-:W-:Y:S01]  /*31a0*/  LOP3.LUT R9, RZ, R2, RZ, 0x33, !PT ;  /* 0x00000002ff097212 */ /* 0x000fe200078e33ff */
[----:B------:R-:W-:Y:S01]  /*31b0*/  BSSY.RECONVERGENT B1, `(.L_x_152) ;  /* 0x000001c000017945 */ /* 0x000fe20003800200 */
[----:B------:R-:W-:Y:S02]  /*31c0*/  IMAD.MOV.U32 R10, RZ, RZ, R7 ;  /* 0x000000ffff0a7224 */ /* 0x000fe400078e0007 */
[----:B------:R-:W-:-:S04]  /*31d0*/  VIADDMNMX R6, R7, R6, UR47, !PT ;  /* 0x0000002f07067e46 */ /* 0x000fc8000f800106 */
[----:B------:R-:W-:-:S04]  /*31e0*/  IADD3 R9, PT, PT, R6, -UR9, R9 ;  /* 0x8000000906097c10 */ /* 0x000fc8000fffe009 */
        /* <DEDUP_REMOVED lines=9> */
[----:B------:R-:W-:Y:S02]  /*3280*/  LOP3.LUT R9, R6, 0x3, RZ, 0xc0, !PT ;  /* 0x0000000306097812 */ /* 0x000fe400078ec0ff */
[----:B------:R-:W-:Y:S02]  /*3290*/  MOV R6, RZ ;  /* 0x000000ff00067202 */ /* 0x000fe40000000f00 */
[----:B------:R-:W-:-:S02]  /*32a0*/  IADD3 R11, PT, PT, R14, R5, RZ ;  /* 0x000000050e0b7210 */ /* 0x000fc40007ffe0ff */
[----:B------:R-:W-:-:S07]  /*32b0*/  IADD3 R9, PT, PT, -R9, RZ, RZ ;  /* 0x000000ff09097210 */ /* 0x000fce0007ffe1ff */
.L_x_154:
[----:B------:R-:W0:Y:S01]  /*32c0*/  LDS R13, [R11] ;  /* 0x000000000b0d7984 */ /* 0x000e220000000800 */
[----:B------:R-:W-:Y:S01]  /*32d0*/  VIADD R9, R9, 0x1 ;  /* 0x0000000109097836 */ /* 0x000fe20000000000 */
[----:B------:R-:W-:-:S04]  /*32e0*/  IADD3 R10, PT, PT, R10, 0x80, RZ ;  /* 0x000000800a0a7810 */ /* 0x000fc80007ffe0ff */
[----:B------:R-:W-:Y:S01]  /*32f0*/  ISETP.NE.AND P0, PT, R9, RZ, PT ;  /* 0x000000ff0900720c */ /* 0x000fe20003f05270 */
[----:B0-----:R-:W-:-:S04]  /*3300*/  FADD.FTZ R13, -R8, R13 ;  /* 0x0000000d080d7221 */ /* 0x001fc80000010100 */
[----:B------:R-:W-:-:S06]  /*3310*/  FMUL.FTZ R13, R13, 1.4426950216293334961 ;  /* 0x3fb8aa3b0d0d7820 */ /* 0x000fcc0000410000 */
[----:B------:R-:W0:Y:S02]  /*3320*/  MUFU.EX2 R13, R13 ;  /* 0x0000000d000d7308 */ /* 0x000e240000000800 */
[----:B0-----:R0:W-:Y:S01]  /*3330*/  STS [R11], R13 ;  /* 0x0000000d0b007388 */ /* 0x0011e20000000800 */
[----:B------:R-:W-:Y:S01]  /*3340*/  FADD.FTZ R6, R13, R6 ;  /* 0x000000060d067221 */ /* 0x000fe20000010000 */
[----:B0-----:R-:W-:Y:S01]  /*3350*/  IADD3 R11, PT, PT, R11, 0x200, RZ ;  /* 0x000002000b0b7810 */ /* 0x001fe20007ffe0ff */
[----:B------:R-:W-:Y:S06]  /*3360*/  @P0 BRA `(.L_x_154) ;  /* 0xfffffffc00d40947 */ /* 0x000fec000383ffff */
.L_x_153:
[----:B------:R-:W-:Y:S05]  /*3370*/  BSYNC.RECONVERGENT B1 ;  /* 0x0000000000017941 */ /* 0x000fea0003800200 */
.L_x_152:
[----:B------:R-:W-:Y:S05]  /*3380*/  @!P1 BRA `(.L_x_150) ;  /* 0x0000001000949947 */ /* 0x000fea0003800000 */
[----:B------:R-:W-:Y:S01]  /*3390*/  IADD3 R9, PT, PT, -R10, UR47, RZ ;  /* 0x0000002f0a097c10 */ /* 0x000fe2000fffe1ff */
[----:B------:R-:W-:Y:S01]  /*33a0*/  USHF.L.U32 UR4, UR9, 0x2, URZ ;  /* 0x0000000209047899 */ /* 0x000fe200080006ff */
[----:B------:R-:W-:Y:S01]  /*33b0*/  VIADD R12, R12, 0xa0 ;  /* 0x000000a00c0c7836 */ /* 0x000fe20000000000 */
[----:B------:R-:W-:Y:S01]  /*33c0*/  BSSY.RECONVERGENT B1, `(.L_x_155) ;  /* 0x000006e000017945 */ /* 0x000fe20003800200 */
[----:B------:R-:W-:Y:S02]  /*33d0*/  ISETP.GT.AND P1, PT, R9, 0x600, PT ;  /* 0x000006000900780c */ /* 0x000fe40003f24270 */
[----:B------:R-:W-:Y:S02]  /*33e0*/  PLOP3.LUT P0, PT, PT, PT, PT, 0x80, 0x8 ;  /* 0x000000000008781c */ /* 0x000fe40003f0f070 */
[----:B------:R-:W-:Y:S02]  /*33f0*/  LEA R12, R15, R12, 0x18 ;  /* 0x0000000c0f0c7211 */ /* 0x000fe400078ec0ff */
[----:B------:R-:W-:-:S04]  /*3400*/  LEA R9, R10, -UR4, 0x2 ;  /* 0x800000040a097c11 */ /* 0x000fc8000f8e10ff */
[----:B------:R-:W-:-:S03]  /*3410*/  IADD3 R9, PT, PT, R9, 0x400, R12 ;  /* 0x0000040009097810 */ /* 0x000fc60007ffe00c */
[----:B------:R-:W-:Y:S05]  /*3420*/  @!P1 BRA `(.L_x_156) ;  /* 0x00000004009c9947 */ /* 0x000fea0003800000 */
[----:B------:R-:W-:Y:S02]  /*3430*/  MOV R11, UR47 ;  /* 0x0000002f000b7c02 */ /* 0x000fe40008000f00 */
[----:B------:R-:W-:Y:S02]  /*3440*/  PLOP3.LUT P0, PT, PT, PT, PT, 0x8, 0x80 ;  /* 0x000000000080781c */ /* 0x000fe40003f0e170 */
[----:B------:R-:W-:-:S11]  /*3450*/  IADD3 R11, PT, PT, R11, -0x600, RZ ;  /* 0xfffffa000b0b7810 */ /* 0x000fd60007ffe0ff */
.L_x_157:
[----:B------:R-:W0:Y:S01]  /*3460*/  LDS R13, [R9+-0x400] ;  /* 0xfffc0000090d7984 */ /* 0x000e220000000800 */
[----:B------:R-:W-:-:S03]  /*3470*/  VIADD R10, R10, 0x800 ;  /* 0x000008000a0a7836 */ /* 0x000fc60000000000 */
[----:B------:R-:W2:Y:S02]  /*3480*/  LDS R17, [R9+-0x200] ;  /* 0xfffe000009117984 */ /* 0x000ea40000000800 */
[----:B------:R-:W-:Y:S02]  /*3490*/  ISETP.GE.AND P1, PT, R10, R11, PT ;  /* 0x0000000b0a00720c */ /* 0x000fe40003f26270 */
[----:B------:R-:W3:Y:S04]  /*34a0*/  LDS R21, [R9] ;  /* 0x0000000009157984 */ /* 0x000ee80000000800 */
[----:B------:R-:W5:Y:S04]  /*34b0*/  LDS R23, [R9+0x200] ;  /* 0x0002000009177984 */ /* 0x000f680000000800 */
[----:B------:R-:W5:Y:S04]  /*34c0*/  LDS R29, [R9+0x400] ;  /* 0x00040000091d7984 */ /* 0x000f680000000800 */
[----:B------:R-:W5:Y:S04]  /*34d0*/  LDS R31, [R9+0x600] ;  /* 0x00060000091f7984 */ /* 0x000f680000000800 */
[----:B-1----:R-:W1:Y:S04]  /*34e0*/  LDS R33, [R9+0x800] ;  /* 0x0008000009217984 */ /* 0x002e680000000800 */
[----:B------:R-:W1:Y:S04]  /*34f0*/  LDS R19, [R9+0x1000] ;  /* 0x0010000009137984 */ /* 0x000e680000000800 */
[----:B------:R-:W1:Y:S04]  /*3500*/  LDS R35, [R9+0xa00] ;  /* 0x000a000009237984 */ /* 0x000e680000000800 */
[----:B------:R-:W1:Y:S04]  /*3510*/  LDS R37, [R9+0xc00] ;  /* 0x000c000009257984 */ /* 0x000e680000000800 */
[----:B------:R-:W1:Y:S01]  /*3520*/  LDS R39, [R9+0xe00] ;  /* 0x000e000009277984 */ /* 0x000e620000000800 */
[----:B0-----:R-:W-:-:S03]  /*3530*/  FADD.FTZ R12, -R8, R13 ;  /* 0x0000000d080c7221 */ /* 0x001fc60000010100 */
[----:B------:R-:W0:Y:S01]  /*3540*/  LDS R15, [R9+0x1200] ;  /* 0x00120000090f7984 */ /* 0x000e220000000800 */
[----:B--2---:R-:W-:Y:S01]  /*3550*/  FADD.FTZ R18, -R8, R17 ;  /* 0x0000001108127221 */ /* 0x004fe20000010100 */
[----:B------:R-:W-:Y:S01]  /*3560*/  FMUL.FTZ R14, R12, 1.4426950216293334961 ;  /* 0x3fb8aa3b0c0e7820 */ /* 0x000fe20000410000 */
[----:B---3--:R-:W-:Y:S01]  /*3570*/  FADD.FTZ R12, -R8, R21 ;  /* 0x00000015080c7221 */ /* 0x008fe20000010100 */
[----:B------:R-:W2:Y:S01]  /*3580*/  LDS R13, [R9+0x1400] ;  /* 0x00140000090d7984 */ /* 0x000ea20000000800 */
[----:B------:R-:W-:Y:S01]  /*3590*/  FMUL.FTZ R20, R18, 1.4426950216293334961 ;  /* 0x3fb8aa3b12147820 */ /* 0x000fe20000410000 */
[----:B----4-:R-:W3:Y:S01]  /*35a0*/  MUFU.EX2 R25, R14 ;  /* 0x0000000e00197308 */ /* 0x010ee20000000800 */
[----:B------:R-:W-:Y:S01]  /*35b0*/  FMUL.FTZ R12, R12, 1.4426950216293334961 ;  /* 0x3fb8aa3b0c0c7820 */ /* 0x000fe20000410000 */
[----:B------:R-:W4:Y:S01]  /*35c0*/  LDS R17, [R9+0x1600] ;  /* 0x0016000009117984 */ /* 0x000f220000000800 */
[C---:B-----5:R-:W-:Y:S01]  /*35d0*/  FADD.FTZ R18, -R8.reuse, R23 ;  /* 0x0000001708127221 */ /* 0x060fe20000010100 */
[----:B------:R-:W5:Y:S01]  /*35e0*/  MUFU.EX2 R27, R20 ;  /* 0x00000014001b7308 */ /* 0x000f620000000800 */
[----:B------:R-:W-:Y:S01]  /*35f0*/  FADD.FTZ R29, -R8, R29 ;  /* 0x0000001d081d7221 */ /* 0x000fe20000010100 */
[----:B------:R-:W4:Y:S01]  /*3600*/  LDS R21, [R9+0x1800] ;  /* 0x0018000009157984 */ /* 0x000f220000000800 */
[----:B------:R-:W-:Y:S01]  /*3610*/  FMUL.FTZ R24, R18, 1.4426950216293334961 ;  /* 0x3fb8aa3b12187820 */ /* 0x000fe20000410000 */
[----:B------:R-:W5:Y:S01]  /*3620*/  MUFU.EX2 R12, R12 ;  /* 0x0000000c000c7308 */ /* 0x000f620000000800 */
[----:B------:R-:W-:Y:S01]  /*3630*/  FMUL.FTZ R18, R29, 1.4426950216293334961 ;  /* 0x3fb8aa3b1d127820 */ /* 0x000fe20000410000 */
[----:B------:R-:W4:Y:S01]  /*3640*/  LDS R23, [R9+0x1a00] ;  /* 0x001a000009177984 */ /* 0x000f220000000800 */
[C---:B------:R-:W-:Y:S01]  /*3650*/  FADD.FTZ R31, -R8.reuse, R31 ;  /* 0x0000001f081f7221 */ /* 0x040fe20000010100 */
[----:B------:R-:W0:Y:S01]  /*3660*/  MUFU.EX2 R14, R24 ;  /* 0x00000018000e7308 */ /* 0x000e220000000800 */
[C---:B-1----:R-:W-:Y:S01]  /*3670*/  FADD.FTZ R33, -R8.reuse, R33 ;  /* 0x0000002108217221 */ /* 0x042fe20000010100 */
[----:B---3--:R-:W-:Y:S01]  /*3680*/  FADD.FTZ R26, R25, R6 ;  /* 0x00000006191a7221 */ /* 0x008fe20000010000 */
[----:B------:R-:W-:Y:S01]  /*3690*/  FMUL.FTZ R31, R31, 1.4426950216293334961 ;  /* 0x3fb8aa3b1f1f7820 */ /* 0x000fe20000410000 */
[----:B------:R-:W1:Y:S01]  /*36a0*/  MUFU.EX2 R18, R18 ;  /* 0x0000001200127308 */ /* 0x000e620000000800 */
[----:B------:R-:W-:Y:S01]  /*36b0*/  FADD.FTZ R28, -R8, R19 ;  /* 0x00000013081c7221 */ /* 0x000fe20000010100 */
[----:B------:R-:W-:Y:S01]  /*36c0*/  FMUL.FTZ R22, R33, 1.4426950216293334961 ;  /* 0x3fb8aa3b21167820 */ /* 0x000fe20000410000 */
[----:B-----5:R-:W-:Y:S01]  /*36d0*/  FADD.FTZ R19, R26, R27 ;  /* 0x0000001b1a137221 */ /* 0x020fe20000010000 */
[----:B------:R-:W3:Y:S01]  /*36e0*/  MUFU.EX2 R20, R31 ;  /* 0x0000001f00147308 */ /* 0x000ee20000000800 */
[----:B------:R-:W-:Y:S01]  /*36f0*/  FADD.FTZ R35, -R8, R35 ;  /* 0x0000002308237221 */ /* 0x000fe20000010100 */
[----:B------:R-:W-:Y:S01]  /*3700*/  FMUL.FTZ R28, R28, 1.4426950216293334961 ;  /* 0x3fb8aa3b1c1c7820 */ /* 0x000fe20000410000 */
[----:B------:R-:W-:Y:S01]  /*3710*/  FADD.FTZ R19, R19, R12 ;  /* 0x0000000c13137221 */ /* 0x000fe20000010000 */
[----:B------:R-:W5:Y:S01]  /*3720*/  MUFU.EX2 R22, R22 ;  /* 0x0000001600167308 */ /* 0x000f620000000800 */
[C---:B------:R-:W-:Y:S01]  /*3730*/  FADD.FTZ R37, -R8.reuse, R37 ;  /* 0x0000002508257221 */ /* 0x040fe20000010100 */
[----:B------:R-:W-:Y:S01]  /*3740*/  FMUL.FTZ R35, R35, 1.4426950216293334961 ;  /* 0x3fb8aa3b23237820 */ /* 0x000fe20000410000 */
[----:B0-----:R-:W-:Y:S01]  /*3750*/  FADD.FTZ R19, R19, R14 ;  /* 0x0000000e13137221 */ /* 0x001fe20000010000 */
[----:B------:R-:W-:Y:S01]  /*3760*/  MUFU.EX2 R28, R28 ;  /* 0x0000001c001c7308 */ /* 0x000fe20000000800 */
[C---:B------:R-:W-:Y:S01]  /*3770*/  FADD.FTZ R39, -R8.reuse, R39 ;  /* 0x0000002708277221 */ /* 0x040fe20000010100 */
[----:B------:R-:W-:Y:S01]  /*3780*/  FMUL.FTZ R37, R37, 1.4426950216293334961 ;  /* 0x3fb8aa3b25257820 */ /* 0x000fe20000410000 */
[----:B-1----:R-:W-:Y:S01]  /*3790*/  FADD.FTZ R19, R19, R18 ;  /* 0x0000001213137221 */ /* 0x002fe20000010000 */
[----:B------:R-:W0:Y:S01]  /*37a0*/  MUFU.EX2 R24, R35 ;  /* 0x0000002300187308 */ /* 0x000e220000000800 */
[----:B------:R-:W-:Y:S01]  /*37b0*/  FMUL.FTZ R39, R39, 1.4426950216293334961 ;  /* 0x3fb8aa3b27277820 */ /* 0x000fe20000410000 */
[C---:B------:R-:W-:Y:S01]  /*37c0*/  FADD.FTZ R15, -R8.reuse, R15 ;  /* 0x0000000f080f7221 */ /* 0x040fe20000010100 */
[----:B---3--:R-:W-:Y:S01]  /*37d0*/  FADD.FTZ R19, R19, R20 ;  /* 0x0000001413137221 */ /* 0x008fe20000010000 */
[----:B------:R-:W1:Y:S01]  /*37e0*/  MUFU.EX2 R6, R37 ;  /* 0x0000002500067308 */ /* 0x000e620000000800 */
[----:B------:R-:W-:Y:S01]  /*37f0*/  STS [R9+-0x400], R25 ;  /* 0xfffc001909007388 */ /* 0x000fe20000000800 */
[C---:B--2---:R-:W-:Y:S01]  /*3800*/  FADD.FTZ R13, -R8.reuse, R13 ;  /* 0x0000000d080d7221 */ /* 0x044fe20000010100 */
[----:B-----5:R-:W-:Y:S01]  /*3810*/  FADD.FTZ R19, R19, R22 ;  /* 0x0000001613137221 */ /* 0x020fe20000010000 */
[----:B------:R-:W2:Y:S01]  /*3820*/  MUFU.EX2 R26, R39 ;  /* 0x00000027001a7308 */ /* 0x000ea20000000800 */
[----:B------:R-:W-:Y:S01]  /*3830*/  FMUL.FTZ R15, R15, 1.4426950216293334961 ;  /* 0x3fb8aa3b0f0f7820 */ /* 0x000fe20000410000 */
[C---:B----4-:R-:W-:Y:S01]  /*3840*/  FADD.FTZ R17, -R8.reuse, R17 ;  /* 0x0000001108117221 */ /* 0x050fe20000010100 */
[----:B------:R-:W-:Y:S01]  /*3850*/  FMUL.FTZ R13, R13, 1.4426950216293334961 ;  /* 0x3fb8aa3b0d0d7820 */ /* 0x000fe20000410000 */
[----:B------:R-:W-:Y:S01]  /*3860*/  STS [R9+-0x200], R27 ;  /* 0xfffe001b09007388 */ /* 0x000fe20000000800 */
        /* <DEDUP_REMOVED lines=11> */
[----:B------:R-:W-:Y:S01]  /*3920*/  STS [R9], R12 ;  /* 0x0000000c09007388 */ /* 0x000fe20000000800 */
[----:B------:R-:W2:Y:S01]  /*3930*/  MUFU.EX2 R38, R21 ;  /* 0x0000001500267308 */ /* 0x000ea20000000800 */
[----:B------:R-:W-:-:S02]  /*3940*/  FADD.FTZ R19, R19, R28 ;  /* 0x0000001c13137221 */ /* 0x000fc40000010000 */
[----:B------:R-:W-:Y:S01]  /*3950*/  STS [R9+0x200], R14 ;  /* 0x0002000e09007388 */ /* 0x000fe20000000800 */
[----:B------:R-:W4:Y:S01]  /*3960*/  MUFU.EX2 R40, R23 ;  /* 0x0000001700287308 */ /* 0x000f220000000800 */
[----:B---3--:R-:W-:Y:S02]  /*3970*/  FADD.FTZ R19, R19, R32 ;  /* 0x0000002013137221 */ /* 0x008fe40000010000 */
[----:B------:R-:W-:Y:S02]  /*3980*/  STS [R9+0x400], R18 ;  /* 0x0004001209007388 */ /* 0x000fe40000000800 */
[----:B0-----:R-:W-:Y:S02]  /*3990*/  FADD.FTZ R19, R19, R34 ;  /* 0x0000002213137221 */ /* 0x001fe40000010000 */
[----:B------:R-:W-:Y:S02]  /*39a0*/  STS [R9+0x600], R20 ;  /* 0x0006001409007388 */ /* 0x000fe40000000800 */
[----:B-1----:R-:W-:-:S02]  /*39b0*/  FADD.FTZ R19, R19, R36 ;  /* 0x0000002413137221 */ /* 0x002fc40000010000 */
[----:B------:R-:W-:Y:S02]  /*39c0*/  STS [R9+0x800], R22 ;  /* 0x0008001609007388 */ /* 0x000fe40000000800 */
[----:B--2---:R-:W-:Y:S02]  /*39d0*/  FADD.FTZ R19, R19, R38 ;  /* 0x0000002613137221 */ /* 0x004fe40000010000 */
[----:B------:R-:W-:Y:S04]  /*39e0*/  STS [R9+0xa00], R24 ;  /* 0x000a001809007388 */ /* 0x000fe80000000800 */
[----:B------:R4:W-:Y:S04]  /*39f0*/  STS [R9+0xc00], R6 ;  /* 0x000c000609007388 */ /* 0x0009e80000000800 */
[----:B------:R-:W-:Y:S04]  /*3a00*/  STS [R9+0xe00], R26 ;  /* 0x000e001a09007388 */ /* 0x000fe80000000800 */
[----:B------:R-:W-:Y:S01]  /*3a10*/  STS [R9+0x1000], R28 ;  /* 0x0010001c09007388 */ /* 0x000fe20000000800 */
[----:B----4-:R-:W-:-:S03]  /*3a20*/  FADD.FTZ R6, R19, R40 ;  /* 0x0000002813067221 */ /* 0x010fc60000010000 */
[----:B------:R-:W-:Y:S04]  /*3a30*/  STS [R9+0x1200], R32 ;  /* 0x0012002009007388 */ /* 0x000fe80000000800 */
[----:B------:R-:W-:Y:S04]  /*3a40*/  STS [R9+0x1400], R34 ;  /* 0x0014002209007388 */ /* 0x000fe80000000800 */
[----:B------:R-:W-:Y:S04]  /*3a50*/  STS [R9+0x1600], R36 ;  /* 0x0016002409007388 */ /* 0x000fe80000000800 */
[----:B------:R-:W-:Y:S04]  /*3a60*/  STS [R9+0x1800], R38 ;  /* 0x0018002609007388 */ /* 0x000fe80000000800 */
[----:B------:R0:W-:Y:S02]  /*3a70*/  STS [R9+0x1a00], R40 ;  /* 0x001a002809007388 */ /* 0x0001e40000000800 */
[----:B0-----:R-:W-:Y:S01]  /*3a80*/  IADD3 R9, PT, PT, R9, 0x2000, RZ ;  /* 0x0000200009097810 */ /* 0x001fe20007ffe0ff */
[----:B------:R-:W-:Y:S06]  /*3a90*/  @!P1 BRA `(.L_x_157) ;  /* 0xfffffff800709947 */ /* 0x000fec000383ffff */
.L_x_156:
[----:B------:R-:W-:Y:S05]  /*3aa0*/  BSYNC.RECONVERGENT B1 ;  /* 0x0000000000017941 */ /* 0x000fea0003800200 */
.L_x_155:
[----:B------:R-:W-:Y:S01]  /*3ab0*/  IADD3 R11, PT, PT, -R10, UR47, RZ ;  /* 0x0000002f0a0b7c10 */ /* 0x000fe2000fffe1ff */
[----:B------:R-:W-:Y:S03]  /*3ac0*/  BSSY.RECONVERGENT B1, `(.L_x_158) ;  /* 0x0000036000017945 */ /* 0x000fe60003800200 */
[----:B------:R-:W-:-:S13]  /*3ad0*/  ISETP.GT.AND P1, PT, R11, 0x200, PT ;  /* 0x000002000b00780c */ /* 0x000fda0003f24270 */
[----:B------:R-:W-:Y:S05]  /*3ae0*/  @!P1 BRA `(.L_x_159) ;  /* 0x0000000000cc9947 */ /* 0x000fea0003800000 */
[----:B------:R-:W0:Y:S01]  /*3af0*/  LDS R11, [R9+-0x400] ;  /* 0xfffc0000090b7984 */ /* 0x000e220000000800 */
[----:B------:R-:W-:Y:S02]  /*3b00*/  PLOP3.LUT P0, PT, PT, PT, PT, 0x8, 0x80 ;  /* 0x000000000080781c */ /* 0x000fe40003f0e170 */
[----:B------:R-:W-:Y:S01]  /*3b10*/  IADD3 R10, PT, PT, R10, 0x400, RZ ;  /* 0x000004000a0a7810 */ /* 0x000fe20007ffe0ff */
[----:B------:R-:W2:Y:S04]  /*3b20*/  LDS R13, [R9+-0x200] ;  /* 0xfffe0000090d7984 */ /* 0x000ea80000000800 */
[----:B------:R-:W3:Y:S04]  /*3b30*/  LDS R15, [R9] ;  /* 0x00000000090f7984 */ /* 0x000ee80000000800 */
[----:B------:R-:W5:Y:S04]  /*3b40*/  LDS R17, [R9+0x200] ;  /* 0x0002000009117984 */ /* 0x000f680000000800 */
[----:B------:R-:W1:Y:S04]  /*3b50*/  LDS R19, [R9+0x400] ;  /* 0x0004000009137984 */ /* 0x000e680000000800 */
[----:B------:R-:W1:Y:S04]  /*3b60*/  LDS R21, [R9+0x600] ;  /* 0x0006000009157984 */ /* 0x000e680000000800 */
[----:B------:R-:W1:Y:S04]  /*3b70*/  LDS R23, [R9+0x800] ;  /* 0x0008000009177984 */ /* 0x000e680000000800 */
[----:B----4-:R-:W4:Y:S01]  /*3b80*/  LDS R25, [R9+0xa00] ;  /* 0x000a000009197984 */ /* 0x010f220000000800 */
[C---:B0-----:R-:W-:Y:S01]  /*3b90*/  FADD.FTZ R11, -R8.reuse, R11 ;  /* 0x0000000b080b7221 */ /* 0x041fe20000010100 */
[----:B--2---:R-:W-:-:S03]  /*3ba0*/  FADD.FTZ R13, -R8, R13 ;  /* 0x0000000d080d7221 */ /* 0x004fc60000010100 */
[----:B------:R-:W-:Y:S01]  /*3bb0*/  FMUL.FTZ R11, R11, 1.4426950216293334961 ;  /* 0x3fb8aa3b0b0b7820 */ /* 0x000fe20000410000 */
[----:B---3--:R-:W-:Y:S01]  /*3bc0*/  FADD.FTZ R15, -R8, R15 ;  /* 0x0000000f080f7221 */ /* 0x008fe20000010100 */
[----:B------:R-:W-:-:S04]  /*3bd0*/  FMUL.FTZ R13, R13, 1.4426950216293334961 ;  /* 0x3fb8aa3b0d0d7820 */ /* 0x000fc80000410000 */
[----:B------:R-:W0:Y:S01]  /*3be0*/  MUFU.EX2 R11, R11 ;  /* 0x0000000b000b7308 */ /* 0x000e220000000800 */
[C---:B-----5:R-:W-:Y:S01]  /*3bf0*/  FADD.FTZ R17, -R8.reuse, R17 ;  /* 0x0000001108117221 */ /* 0x060fe20000010100 */
[----:B------:R-:W-:Y:S02]  /*3c00*/  FMUL.FTZ R15, R15, 1.4426950216293334961 ;  /* 0x3fb8aa3b0f0f7820 */ /* 0x000fe40000410000 */
[----:B------:R-:W2:Y:S01]  /*3c10*/  MUFU.EX2 R13, R13 ;  /* 0x0000000d000d7308 */ /* 0x000ea20000000800 */
[C---:B-1----:R-:W-:Y:S01]  /*3c20*/  FADD.FTZ R19, -R8.reuse, R19 ;  /* 0x0000001308137221 */ /* 0x042fe20000010100 */
[----:B------:R-:W-:Y:S02]  /*3c30*/  FMUL.FTZ R17, R17, 1.4426950216293334961 ;  /* 0x3fb8aa3b11117820 */ /* 0x000fe40000410000 */
[----:B------:R-:W1:Y:S01]  /*3c40*/  MUFU.EX2 R15, R15 ;  /* 0x0000000f000f7308 */ /* 0x000e620000000800 */
[----:B------:R-:W-:Y:S01]  /*3c50*/  FADD.FTZ R21, -R8, R21 ;  /* 0x0000001508157221 */ /* 0x000fe20000010100 */
[----:B------:R-:W-:-:S02]  /*3c60*/  FMUL.FTZ R19, R19, 1.4426950216293334961 ;  /* 0x3fb8aa3b13137820 */ /* 0x000fc40000410000 */
[----:B------:R-:W3:Y:S01]  /*3c70*/  MUFU.EX2 R17, R17 ;  /* 0x0000001100117308 */ /* 0x000ee20000000800 */
[----:B------:R-:W-:Y:S01]  /*3c80*/  FADD.FTZ R23, -R8, R23 ;  /* 0x0000001708177221 */ /* 0x000fe20000010100 */
[----:B------:R-:W-:Y:S01]  /*3c90*/  FMUL.FTZ R21, R21, 1.4426950216293334961 ;  /* 0x3fb8aa3b15157820 */ /* 0x000fe20000410000 */
[----:B0-----:R-:W-:Y:S01]  /*3ca0*/  FADD.FTZ R6, R6, R11 ;  /* 0x0000000b06067221 */ /* 0x001fe20000010000 */
[----:B------:R-:W0:Y:S01]  /*3cb0*/  MUFU.EX2 R19, R19 ;  /* 0x0000001300137308 */ /* 0x000e220000000800 */
[----:B----4-:R-:W-:Y:S01]  /*3cc0*/  FADD.FTZ R25, -R8, R25 ;  /* 0x0000001908197221 */ /* 0x010fe20000010100 */
[----:B------:R-:W-:Y:S01]  /*3cd0*/  FMUL.FTZ R23, R23, 1.4426950216293334961 ;  /* 0x3fb8aa3b17177820 */ /* 0x000fe20000410000 */
[----:B--2---:R-:W-:Y:S01]  /*3ce0*/  FADD.FTZ R6, R6, R13 ;  /* 0x0000000d06067221 */ /* 0x004fe20000010000 */
[----:B------:R-:W2:Y:S01]  /*3cf0*/  MUFU.EX2 R21, R21 ;  /* 0x0000001500157308 */ /* 0x000ea20000000800 */
[----:B------:R-:W-:Y:S01]  /*3d00*/  FMUL.FTZ R25, R25, 1.4426950216293334961 ;  /* 0x3fb8aa3b19197820 */ /* 0x000fe20000410000 */
[----:B------:R-:W-:Y:S01]  /*3d10*/  STS [R9+-0x400], R11 ;  /* 0xfffc000b09007388 */ /* 0x000fe20000000800 */
[----:B-1----:R-:W-:Y:S01]  /*3d20*/  FADD.FTZ R6, R6, R15 ;  /* 0x0000000f06067221 */ /* 0x002fe20000010000 */
[----:B------:R-:W1:Y:S02]  /*3d30*/  MUFU.EX2 R23, R23 ;  /* 0x0000001700177308 */ /* 0x000e640000000800 */
[----:B------:R-:W-:Y:S01]  /*3d40*/  STS [R9+-0x200], R13 ;  /* 0xfffe000d09007388 */ /* 0x000fe20000000800 */
[----:B---3--:R-:W-:Y:S01]  /*3d50*/  FADD.FTZ R6, R6, R17 ;  /* 0x0000001106067221 */ /* 0x008fe20000010000 */
[----:B------:R-:W3:Y:S02]  /*3d60*/  MUFU.EX2 R25, R25 ;  /* 0x0000001900197308 */ /* 0x000ee40000000800 */
[----:B------:R-:W-:Y:S01]  /*3d70*/  STS [R9], R15 ;  /* 0x0000000f09007388 */ /* 0x000fe20000000800 */
[----:B0-----:R-:W-:-:S03]  /*3d80*/  FADD.FTZ R6, R6, R19 ;  /* 0x0000001306067221 */ /* 0x001fc60000010000 */
[----:B------:R-:W-:Y:S01]  /*3d90*/  STS [R9+0x200], R17 ;  /* 0x0002001109007388 */ /* 0x000fe20000000800 */
[----:B--2---:R-:W-:-:S03]  /*3da0*/  FADD.FTZ R6, R6, R21 ;  /* 0x0000001506067221 */ /* 0x004fc60000010000 */
[----:B------:R-:W-:Y:S01]  /*3db0*/  STS [R9+0x400], R19 ;  /* 0x0004001309007388 */ /* 0x000fe20000000800 */
[----:B-1----:R-:W-:-:S03]  /*3dc0*/  FADD.FTZ R6, R6, R23 ;  /* 0x0000001706067221 */ /* 0x002fc60000010000 */
[----:B------:R-:W-:Y:S01]  /*3dd0*/  STS [R9+0x600], R21 ;  /* 0x0006001509007388 */ /* 0x000fe20000000800 */
[----:B---3--:R-:W-:-:S03]  /*3de0*/  FADD.FTZ R6, R6, R25 ;  /* 0x0000001906067221 */ /* 0x008fc60000010000 */
[----:B------:R-:W-:Y:S04]  /*3df0*/  STS [R9+0x800], R23 ;  /* 0x0008001709007388 */ /* 0x000fe80000000800 */
[----:B------:R0:W-:Y:S02]  /*3e00*/  STS [R9+0xa00], R25 ;  /* 0x000a001909007388 */ /* 0x0001e40000000800 */
[----:B0-----:R-:W-:-:S07]  /*3e10*/  VIADD R9, R9, 0x1000 ;  /* 0x0000100009097836 */ /* 0x001fce0000000000 */
.L_x_159:
[----:B------:R-:W-:Y:S05]  /*3e20*/  BSYNC.RECONVERGENT B1 ;  /* 0x0000000000017941 */ /* 0x000fea0003800200 */
.L_x_158:
[----:B------:R-:W-:-:S13]  /*3e30*/  ISETP.LT.OR P0, PT, R10, UR47, P0 ;  /* 0x0000002f0a007c0c */ /* 0x000fda0008701670 */
[----:B------:R-:W-:Y:S05]  /*3e40*/  @!P0 BRA `(.L_x_150) ;  /* 0x0000000400e48947 */ /* 0x000fea0003800000 */
[----:B------:R-:W0:Y:S04]  /*3e50*/  LDS R11, [R9+-0x400] ;  /* 0xfffc0000090b7984 */ /* 0x000e280000000800 */
[----:B------:R-:W2:Y:S04]  /*3e60*/  LDS R13, [R9+-0x200] ;  /* 0xfffe0000090d7984 */ /* 0x000ea80000000800 */
[----:B------:R-:W3:Y:S04]  /*3e70*/  LDS R15, [R9] ;  /* 0x00000000090f7984 */ /* 0x000ee80000000800 */
[----:B------:R-:W5:Y:S01]  /*3e80*/  LDS R17, [R9+0x200] ;  /* 0x0002000009117984 */ /* 0x000f620000000800 */
[C---:B0-----:R-:W-:Y:S01]  /*3e90*/  FADD.FTZ R11, -R8.reuse, R11 ;  /* 0x0000000b080b7221 */ /* 0x041fe20000010100 */
[----:B--2---:R-:W-:-:S03]  /*3ea0*/  FADD.FTZ R13, -R8, R13 ;  /* 0x0000000d080d7221 */ /* 0x004fc60000010100 */
[----:B------:R-:W-:Y:S01]  /*3eb0*/  FMUL.FTZ R11, R11, 1.4426950216293334961 ;  /* 0x3fb8aa3b0b0b7820 */ /* 0x000fe20000410000 */
[----:B---3--:R-:W-:Y:S01]  /*3ec0*/  FADD.FTZ R15, -R8, R15 ;  /* 0x0000000f080f7221 */ /* 0x008fe20000010100 */
[----:B------:R-:W-:-:S04]  /*3ed0*/  FMUL.FTZ R13, R13, 1.4426950216293334961 ;  /* 0x3fb8aa3b0d0d7820 */ /* 0x000fc80000410000 */
[----:B------:R-:W0:Y:S01]  /*3ee0*/  MUFU.EX2 R11, R11 ;  /* 0x0000000b000b7308 */ /* 0x000e220000000800 */
[----:B-----5:R-:W-:Y:S01]  /*3ef0*/  FADD.FTZ R17, -R8, R17 ;  /* 0x0000001108117221 */ /* 0x020fe20000010100 */
[----:B------:R-:W-:Y:S02]  /*3f00*/  FMUL.FTZ R15, R15, 1.4426950216293334961 ;  /* 0x3fb8aa3b0f0f7820 */ /* 0x000fe40000410000 */
[----:B------:R-:W2:Y:S01]  /*3f10*/  MUFU.EX2 R13, R13 ;  /* 0x0000000d000d7308 */ /* 0x000ea20000000800 */
[----:B------:R-:W-:-:S03]  /*3f20*/  FMUL.FTZ R17, R17, 1.4426950216293334961 ;  /* 0x3fb8aa3b11117820 */ /* 0x000fc60000410000 */
[----:B------:R-:W3:Y:S04]  /*3f30*/  MUFU.EX2 R15, R15 ;  /* 0x0000000f000f7308 */ /* 0x000ee80000000800 */
[----:B------:R-:W5:Y:S01]  /*3f40*/  MUFU.EX2 R17, R17 ;  /* 0x0000001100117308 */ /* 0x000f620000000800 */
[----:B0-----:R0:W-:Y:S01]  /*3f50*/  STS [R9+-0x400], R11 ;  /* 0xfffc000b09007388 */ /* 0x0011e20000000800 */
[----:B------:R-:W-:-:S03]  /*3f60*/  FADD.FTZ R6, R6, R11 ;  /* 0x0000000b06067221 */ /* 0x000fc60000010000 */
[----:B--2---:R0:W-:Y:S01]  /*3f70*/  STS [R9+-0x200], R13 ;  /* 0xfffe000d09007388 */ /* 0x0041e20000000800 */
[----:B------:R-:W-:-:S03]  /*3f80*/  FADD.FTZ R6, R6, R13 ;  /* 0x0000000d06067221 */ /* 0x000fc60000010000 */
[----:B---3--:R0:W-:Y:S01]  /*3f90*/  STS [R9], R15 ;  /* 0x0000000f09007388 */ /* 0x0081e20000000800 */
[----:B------:R-:W-:-:S03]  /*3fa0*/  FADD.FTZ R6, R6, R15 ;  /* 0x0000000f06067221 */ /* 0x000fc60000010000 */
[----:B-----5:R0:W-:Y:S01]  /*3fb0*/  STS [R9+0x200], R17 ;  /* 0x0002001109007388 */ /* 0x0201e20000000800 */
[----:B------:R-:W-:Y:S01]  /*3fc0*/  FADD.FTZ R6, R6, R17 ;  /* 0x0000001106067221 */ /* 0x000fe20000010000 */
[----:B------:R-:W-:Y:S06]  /*3fd0*/  BRA `(.L_x_150) ;  /* 0x0000000400807947 */ /* 0x000fec0003800000 */
.L_x_151:
[----:B------:R-:W-:Y:S01]  /*3fe0*/  HFMA2 R6, -RZ, RZ, 0, 7.62939453125e-06 ;  /* 0x00000080ff067431 */ /* 0x000fe200000001ff */
[----:B------:R-:W-:Y:S01]  /*3ff0*/  LOP3.LUT R9, RZ, R2, RZ, 0x33, !PT ;  /* 0x00000002ff097212 */ /* 0x000fe200078e33ff */
[----:B------:R-:W-:Y:S03]  /*4000*/  BSSY.RECONVERGENT B1, `(.L_x_160) ;  /* 0x0000024000017945 */ /* 0x000fe60003800200 */
[----:B------:R-:W-:-:S04]  /*4010*/  VIADDMNMX R6, R7, R6, UR47, !PT ;  /* 0x0000002f07067e46 */ /* 0x000fc8000f800106 */
[----:B------:R-:W-:Y:S01]  /*4020*/  IADD3 R13, PT, PT, R6, -UR9, R9 ;  /* 0x80000009060d7c10 */ /* 0x000fe2000fffe009 */
[----:B------:R-:W-:-:S03]  /*4030*/  IMAD.MOV.U32 R9, RZ, RZ, R7 ;  /* 0x000000ffff097224 */ /* 0x000fc600078e0007 */
[C---:B------:R-:W-:Y:S02]  /*4040*/  LOP3.LUT R6, R13.reuse, 0x180, RZ, 0xc0, !PT ;  /* 0x000001800d067812 */ /* 0x040fe400078ec0ff */
[----:B------:R-:W-:Y:S02]  /*4050*/  ISETP.GE.U32.AND P0, PT, R13, 0x180, PT ;  /* 0x000001800d00780c */ /* 0x000fe40003f06070 */
[----:B------:R-:W-:Y:S02]  /*4060*/  ISETP.NE.AND P1, PT, R6, 0x180, PT ;  /* 0x000001800600780c */ /* 0x000fe40003f25270 */
[----:B------:R-:W-:-:S11]  /*4070*/  MOV R6, RZ ;  /* 0x000000ff00067202 */ /* 0x000fd60000000f00 */
[----:B------:R-:W-:Y:S05]  /*4080*/  @!P1 BRA `(.L_x_161) ;  /* 0x00000000006c9947 */ /* 0x000fea0003800000 */
[----:B------:R-:W-:Y:S01]  /*4090*/  IADD3 R12, PT, PT, R12, 0xa0, RZ ;  /* 0x000000a00c0c7810 */ /* 0x000fe20007ffe0ff */
[--C-:B------:R-:W-:Y:S01]  /*40a0*/  IMAD.MOV.U32 R9, RZ, RZ, R7.reuse ;  /* 0x000000ffff097224 */ /* 0x100fe200078e0007 */
[----:B------:R-:W-:Y:S02]  /*40b0*/  LEA.HI R6, R13, 0x1, RZ, 0x19 ;  /* 0x000000010d067811 */ /* 0x000fe400078fc8ff */
[----:B------:R-:W-:Y:S02]  /*40c0*/  IADD3 R17, P1, P2, R10, UR44, R7 ;  /* 0x0000002c0a117c10 */ /* 0x000fe4000fa3e007 */
[----:B------:R-:W-:Y:S02]  /*40d0*/  LEA R12, R15, R12, 0x18 ;  /* 0x0000000c0f0c7211 */ /* 0x000fe400078ec0ff */
[----:B------:R-:W-:Y:S02]  /*40e0*/  LOP3.LUT R10, R6, 0x3, RZ, 0xc0, !PT ;  /* 0x00000003060a7812 */ /* 0x000fe400078ec0ff */
[----:B------:R-:W-:-:S02]  /*40f0*/  IADD3.X R11, PT, PT, R30, R11, RZ, P1, P2 ;  /* 0x0000000b1e0b7210 */ /* 0x000fc40000fe44ff */
[----:B------:R-:W-:Y:S02]  /*4100*/  MOV R6, RZ ;  /* 0x000000ff00067202 */ /* 0x000fe40000000f00 */
[----:B------:R-:W-:Y:S02]  /*4110*/  IADD3 R12, PT, PT, R12, R5, RZ ;  /* 0x000000050c0c7210 */ /* 0x000fe40007ffe0ff */
[----:B------:R-:W-:-:S07]  /*4120*/  IADD3 R13, PT, PT, -R10, RZ, RZ ;  /* 0x000000ff0a0d7210 */ /* 0x000fce0007ffe1ff */
.L_x_162:
[----:B------:R-:W-:-:S06]  /*4130*/  IMAD.MOV.U32 R10, RZ, RZ, R17 ;  /* 0x000000ffff0a7224 */ /* 0x000fcc00078e0011 */
[----:B------:R2:W3:Y:S01]  /*4140*/  LDG.E.U8 R10, desc[UR36][R10.64] ;  /* 0x000000240a0a7981 */ /* 0x0004e2000c1e1100 */
[----:B------:R-:W-:Y:S01]  /*4150*/  IADD3 R13, PT, PT, R13, 0x1, RZ ;  /* 0x000000010d0d7810 */ /* 0x000fe20007ffe0ff */
[----:B------:R-:W-:Y:S01]  /*4160*/  VIADD R9, R9, 0x80 ;  /* 0x0000008009097836 */ /* 0x000fe20000000000 */
[----:B------:R-:W-:-:S04]  /*4170*/  IADD3 R17, P2, PT, R17, 0x80, RZ ;  /* 0x0000008011117810 */ /* 0x000fc80007f5e0ff */
[----:B--2---:R-:W-:Y:S02]  /*4180*/  IADD3.X R11, PT, PT, RZ, R11, RZ, P2, !PT ;  /* 0x0000000bff0b7210 */ /* 0x004fe400017fe4ff */
[----:B---3--:R-:W-:-:S13]  /*4190*/  ISETP.NE.AND P1, PT, R10, RZ, PT ;  /* 0x000000ff0a00720c */ /* 0x008fda0003f25270 */
[----:B------:R-:W0:Y:S02]  /*41a0*/  @!P1 LDS R15, [R12] ;  /* 0x000000000c0f9984 */ /* 0x000e240000000800 */
[----:B0-----:R-:W-:Y:S01]  /*41b0*/  @!P1 FADD.FTZ R14, -R8, R15 ;  /* 0x0000000f080e9221 */ /* 0x001fe20000010100 */
[----:B------:R-:W-:-:S03]  /*41c0*/  HFMA2 R15, -RZ, RZ, 0, 0 ;  /* 0x00000000ff0f7431 */ /* 0x000fc600000001ff */
[----:B------:R-:W-:-:S04]  /*41d0*/  @!P1 FMUL.FTZ R14, R14, 1.4426950216293334961 ;  /* 0x3fb8aa3b0e0e9820 */ /* 0x000fc80000410000 */
[----:B------:R-:W0:Y:S01]  /*41e0*/  @!P1 MUFU.EX2 R15, R14 ;  /* 0x0000000e000f9308 */ /* 0x000e220000000800 */
[----:B------:R-:W-:Y:S01]  /*41f0*/  ISETP.NE.AND P1, PT, R13, RZ, PT ;  /* 0x000000ff0d00720c */ /* 0x000fe20003f25270 */
[----:B0-----:R0:W-:Y:S01]  /*4200*/  STS [R12], R15 ;  /* 0x0000000f0c007388 */ /* 0x0011e20000000800 */
[----:B------:R-:W-:Y:S01]  /*4210*/  FADD.FTZ R6, R15, R6 ;  /* 0x000000060f067221 */ /* 0x000fe20000010000 */
[----:B0-----:R-:W-:-:S10]  /*4220*/  IADD3 R12, PT, PT, R12, 0x200, RZ ;  /* 0x000002000c0c7810 */ /* 0x001fd40007ffe0ff */
[----:B------:R-:W-:Y:S05]  /*4230*/  @P1 BRA `(.L_x_162) ;  /* 0xfffffffc00bc1947 */ /* 0x000fea000383ffff */
.L_x_161:
[----:B------:R-:W-:Y:S05]  /*4240*/  BSYNC.RECONVERGENT B1 ;  /* 0x0000000000017941 */ /* 0x000fea0003800200 */
.L_x_160:
[----:B------:R-:W-:Y:S05]  /*4250*/  @!P0 BRA `(.L_x_150) ;  /* 0x0000000000e08947 */ /* 0x000fea0003800000 */
[----:B------:R-:W2:Y:S01]  /*4260*/  S2R R12, SR_CgaCtaId ;  /* 0x00000000000c7919 */ /* 0x000ea20000008800 */
[----:B------:R-:W3:Y:S01]  /*4270*/  LDCU.64 UR10, c[0x0][0x420] ;  /* 0x00008400ff0a77ac */ /* 0x000ee20008000a00 */
[----:B------:R-:W-:Y:S01]  /*4280*/  MOV R10, 0x400 ;  /* 0x00000400000a7802 */ /* 0x000fe20000000f00 */
[----:B------:R-:W-:-:S03]  /*4290*/  USHF.L.U32 UR4, UR9, 0x2, URZ ;  /* 0x0000000209047899 */ /* 0x000fc600080006ff */
[----:B------:R-:W-:-:S03]  /*42a0*/  IADD3 R11, PT, PT, R10, 0xa0, RZ ;  /* 0x000000a00a0b7810 */ /* 0x000fc60007ffe0ff */
[----:B------:R-:W-:Y:S01]  /*42b0*/  LEA R10, R9, -UR4, 0x2 ;  /* 0x80000004090a7c11 */ /* 0x000fe2000f8e10ff */
[----:B---3--:R-:W-:-:S05]  /*42c0*/  IMAD.U32 R14, RZ, RZ, UR10 ;  /* 0x0000000aff0e7e24 */ /* 0x008fca000f8e00ff */
[----:B------:R-:W-:-:S04]  /*42d0*/  IADD3 R14, P0, P1, R14, UR44, R9 ;  /* 0x0000002c0e0e7c10 */ /* 0x000fc8000f91e009 */
[----:B------:R-:W-:Y:S02]  /*42e0*/  IADD3 R14, P2, PT, R14, 0x100, RZ ;  /* 0x000001000e0e7810 */ /* 0x000fe40007f5e0ff */
[----:B--2---:R-:W-:Y:S02]  /*42f0*/  LEA R13, R12, R11, 0x18 ;  /* 0x0000000b0c0d7211 */ /* 0x004fe400078ec0ff */
[----:B------:R-:W-:Y:S02]  /*4300*/  IADD3.X R11, PT, PT, R30, UR11, RZ, P0, P1 ;  /* 0x0000000b1e0b7c10 */ /* 0x000fe400087e24ff */
[----:B------:R-:W-:Y:S02]  /*4310*/  IADD3 R12, PT, PT, R10, 0x400, R13 ;  /* 0x000004000a0c7810 */ /* 0x000fe40007ffe00d */
[----:B------:R-:W-:-:S07]  /*4320*/  IADD3.X R11, PT, PT, RZ, R11, RZ, P2, !PT ;  /* 0x0000000bff0b7210 */ /* 0x000fce00017fe4ff */
.L_x_163:
[----:B------:R-:W-:-:S05]  /*4330*/  IMAD.MOV.U32 R10, RZ, RZ, R14 ;  /* 0x000000ffff0a7224 */ /* 0x000fca00078e000e */
[----:B------:R-:W2:Y:S04]  /*4340*/  LDG.E.U8 R17, desc[UR36][R10.64+-0x100] ;  /* 0xffff00240a117981 */ /* 0x000ea8000c1e1100 */
[----:B------:R-:W3:Y:S04]  /*4350*/  LDG.E.U8 R13, desc[UR36][R10.64+-0x80] ;  /* 0xffff80240a0d7981 */ /* 0x000ee8000c1e1100 */
[----:B------:R-:W5:Y:S04]  /*4360*/  LDG.E.U8 R14, desc[UR36][R10.64] ;  /* 0x000000240a0e7981 */ /* 0x000f68000c1e1100 */
[----:B------:R-:W4:Y:S01]  /*4370*/  LDG.E.U8 R15, desc[UR36][R10.64+0x80] ;  /* 0x000080240a0f7981 */ /* 0x000f22000c1e1100 */
[----:B------:R-:W-:-:S02]  /*4380*/  IADD3 R9, PT, PT, R9, 0x200, RZ ;  /* 0x0000020009097810 */ /* 0x000fc40007ffe0ff */
[----:B--2---:R-:W-:Y:S02]  /*4390*/  ISETP.NE.AND P0, PT, R17, RZ, PT ;  /* 0x000000ff1100720c */ /* 0x004fe40003f05270 */
[----:B---3--:R-:W-:Y:S02]  /*43a0*/  ISETP.NE.AND P1, PT, R13, RZ, PT ;  /* 0x000000ff0d00720c */ /* 0x008fe40003f25270 */
[----:B-----5:R-:W-:Y:S02]  /*43b0*/  ISETP.NE.AND P2, PT, R14, RZ, PT ;  /* 0x000000ff0e00720c */ /* 0x020fe40003f45270 */
[----:B----4-:R-:W-:-:S07]  /*43c0*/  ISETP.NE.AND P3, PT, R15, RZ, PT ;  /* 0x000000ff0f00720c */ /* 0x010fce0003f65270 */
[----:B------:R-:W0:Y:S04]  /*43d0*/  @!P0 LDS R13, [R12+-0x400] ;  /* 0xfffc00000c0d8984 */ /* 0x000e280000000800 */
[----:B------:R-:W2:Y:S04]  /*43e0*/  @!P1 LDS R15, [R12+-0x200] ;  /* 0xfffe00000c0f9984 */ /* 0x000ea80000000800 */
[----:B------:R-:W3:Y:S04]  /*43f0*/  @!P2 LDS R19, [R12] ;  /* 0x000000000c13a984 */ /* 0x000ee80000000800 */
[----:B------:R-:W4:Y:S01]  /*4400*/  @!P3 LDS R21, [R12+0x200] ;  /* 0x000200000c15b984 */ /* 0x000f220000000800 */
[----:B0-----:R-:W-:Y:S01]  /*4410*/  @!P0 FADD.FTZ R14, -R8, R13 ;  /* 0x0000000d080e8221 */ /* 0x001fe20000010100 */
[----:B------:R-:W-:-:S03]  /*4420*/  MOV R13, RZ ;  /* 0x000000ff000d7202 */ /* 0x000fc60000000f00 */
[----:B------:R-:W-:Y:S01]  /*4430*/  @!P0 FMUL.FTZ R14, R14, 1.4426950216293334961 ;  /* 0x3fb8aa3b0e0e8820 */ /* 0x000fe20000410000 */
[C---:B--2---:R-:W-:Y:S01]  /*4440*/  @!P1 FADD.FTZ R17, -R8.reuse, R15 ;  /* 0x0000000f08119221 */ /* 0x044fe20000010100 */
[----:B------:R-:W-:Y:S02]  /*4450*/  HFMA2 R15, -RZ, RZ, 0, 0 ;  /* 0x00000000ff0f7431 */ /* 0x000fe400000001ff */
[----:B------:R0:W2:Y:S01]  /*4460*/  @!P0 MUFU.EX2 R13, R14 ;  /* 0x0000000e000d8308 */ /* 0x0000a20000000800 */
[----:B------:R-:W-:Y:S01]  /*4470*/  @!P1 FMUL.FTZ R17, R17, 1.4426950216293334961 ;  /* 0x3fb8aa3b11119820 */ /* 0x000fe20000410000 */
[C---:B---3--:R-:W-:Y:S01]  /*4480*/  @!P2 FADD.FTZ R18, -R8.reuse, R19 ;  /* 0x000000130812a221 */ /* 0x048fe20000010100 */
[----:B------:R-:W-:Y:S02]  /*4490*/  IMAD.MOV.U32 R19, RZ, RZ, RZ ;  /* 0x000000ffff137224 */ /* 0x000fe400078e00ff */
[----:B----4-:R-:W-:Y:S01]  /*44a0*/  @!P3 FADD.FTZ R20, -R8, R21 ;  /* 0x000000150814b221 */ /* 0x010fe20000010100 */
[----:B------:R-:W3:Y:S01]  /*44b0*/  @!P1 MUFU.EX2 R15, R17 ;  /* 0x00000011000f9308 */ /* 0x000ee20000000800 */
[----:B------:R-:W-:Y:S01]  /*44c0*/  @!P2 FMUL.FTZ R18, R18, 1.4426950216293334961 ;  /* 0x3fb8aa3b1212a820 */ /* 0x000fe20000410000 */
[----:B------:R-:W-:Y:S01]  /*44d0*/  MOV R21, RZ ;  /* 0x000000ff00157202 */ /* 0x000fe20000000f00 */
[----:B------:R-:W-:Y:S01]  /*44e0*/  @!P3 FMUL.FTZ R20, R20, 1.4426950216293334961 ;  /* 0x3fb8aa3b1414b820 */ /* 0x000fe20000410000 */
[----:B------:R-:W-:Y:S01]  /*44f0*/  ISETP.GE.AND P0, PT, R9, UR47, PT ;  /* 0x0000002f09007c0c */ /* 0x000fe2000bf06270 */
[----:B------:R-:W4:Y:S01]  /*4500*/  @!P2 MUFU.EX2 R19, R18 ;  /* 0x000000120013a308 */ /* 0x000f220000000800 */
[----:B0-----:R-:W-:-:S03]  /*4510*/  IADD3 R14, P1, PT, R10, 0x200, RZ ;  /* 0x000002000a0e7810 */ /* 0x001fc60007f3e0ff */
[----:B------:R-:W0:Y:S01]  /*4520*/  @!P3 MUFU.EX2 R21, R20 ;  /* 0x000000140015b308 */ /* 0x000e220000000800 */
[----:B--2---:R-:W-:Y:S01]  /*4530*/  FADD.FTZ R6, R13, R6 ;  /* 0x000000060d067221 */ /* 0x004fe20000010000 */
[----:B------:R-:W-:Y:S01]  /*4540*/  STS [R12+-0x400], R13 ;  /* 0xfffc000d0c007388 */ /* 0x000fe20000000800 */
[----:B------:R-:W-:Y:S02]  /*4550*/  IMAD.X R11, RZ, RZ, R11, P1 ;  /* 0x000000ffff0b7224 */ /* 0x000fe400008e060b */
[----:B---3--:R-:W-:Y:S01]  /*4560*/  FADD.FTZ R6, R6, R15 ;  /* 0x0000000f06067221 */ /* 0x008fe20000010000 */
[----:B------:R-:W-:Y:S03]  /*4570*/  STS [R12+-0x200], R15 ;  /* 0xfffe000f0c007388 */ /* 0x000fe60000000800 */
[----:B----4-:R-:W-:Y:S01]  /*4580*/  FADD.FTZ R6, R6, R19 ;  /* 0x0000001306067221 */ /* 0x010fe20000010000 */
[----:B------:R-:W-:Y:S03]  /*4590*/  STS [R12], R19 ;  /* 0x000000130c007388 */ /* 0x000fe60000000800 */
[----:B0-----:R-:W-:Y:S01]  /*45a0*/  FADD.FTZ R6, R6, R21 ;  /* 0x0000001506067221 */ /* 0x001fe20000010000 */
[----:B------:R0:W-:Y:S02]  /*45b0*/  STS [R12+0x200], R21 ;  /* 0x000200150c007388 */ /* 0x0001e40000000800 */
[----:B0-----:R-:W-:Y:S01]  /*45c0*/  IADD3 R12, PT, PT, R12, 0x800, RZ ;  /* 0x000008000c0c7810 */ /* 0x001fe20007ffe0ff */
[----:B------:R-:W-:Y:S06]  /*45d0*/  @!P0 BRA `(.L_x_163) ;  /* 0xfffffffc00548947 */ /* 0x000fec000383ffff */
.L_x_150:
[----:B------:R-:W-:Y:S05]  /*45e0*/  BSYNC.RECONVERGENT B0 ;  /* 0x0000000000007941 */ /* 0x000fea0003800200 */
.L_x_149:
[----:B0-----:R-:W0:Y:S01]  /*45f0*/  SHFL.BFLY PT, R9, R6, 0x10, 0x1f ;  /* 0x0e001f0006097f89 */ /* 0x001e2200000e0000 */
[C---:B------:R-:W-:Y:S01]  /*4600*/  ISETP.NE.AND P0, PT, R0.reuse, RZ, PT ;  /* 0x000000ff0000720c */ /* 0x040fe20003f05270 */
[----:B------:R-:W2:Y:S01]  /*4610*/  LDCU.U8 UR10, c[0x0][0x48c] ;  /* 0x00009180ff0a77ac */ /* 0x000ea20008000000 */
[----:B------:R-:W-:Y:S01]  /*4620*/  ISETP.GT.U32.AND P1, PT, R0, 0x3, PT ;  /* 0x000000030000780c */ /* 0x000fe20003f24070 */
[----:B------:R-:W-:Y:S01]  /*4630*/  UMOV UR4, URZ ;  /* 0x000000ff00047c82 */ /* 0x000fe20008000000 */
[----:B------:R-:W-:Y:S01]  /*4640*/  UMOV UR5, URZ ;  /* 0x000000ff00057c82 */ /* 0x000fe20008000000 */
[----:B0-----:R-:W-:-:S05]  /*4650*/  FADD.FTZ R9, R9, R6 ;  /* 0x0000000609097221 */ /* 0x001fca0000010000 */
[----:B------:R-:W0:Y:S02]  /*4660*/  SHFL.BFLY PT, R8, R9, 0x8, 0x1f ;  /* 0x0d001f0009087f89 */ /* 0x000e2400000e0000 */
[----:B0-----:R-:W-:-:S05]  /*4670*/  FADD.FTZ R8, R9, R8 ;  /* 0x0000000809087221 */ /* 0x001fca0000010000 */
[----:B------:R-:W0:Y:S02]  /*4680*/  SHFL.BFLY PT, R11, R8, 0x4, 0x1f ;  /* 0x0c801f00080b7f89 */ /* 0x000e2400000e0000 */
[----:B0-----:R-:W-:-:S05]  /*4690*/  FADD.FTZ R11, R8, R11 ;  /* 0x0000000b080b7221 */ /* 0x001fca0000010000 */
[----:B------:R-:W0:Y:S02]  /*46a0*/  SHFL.BFLY PT, R10, R11, 0x2, 0x1f ;  /* 0x0c401f000b0a7f89 */ /* 0x000e2400000e0000 */
[----:B0-----:R-:W-:-:S05]  /*46b0*/  FADD.FTZ R10, R11, R10 ;  /* 0x0000000a0b0a7221 */ /* 0x001fca0000010000 */
[----:B------:R-:W0:Y:S02]  /*46c0*/  SHFL.BFLY PT, R13, R10, 0x1, 0x1f ;  /* 0x0c201f000a0d7f89 */ /* 0x000e2400000e0000 */
[----:B0-----:R-:W-:Y:S02]  /*46d0*/  FADD.FTZ R6, R10, R13 ;  /* 0x0000000d0a067221 */ /* 0x001fe40000010000 */
[----:B------:R-:W0:Y:S03]  /*46e0*/  LDC R10, c[0x0][0x3f4] ;  /* 0x0000fd00ff0a7b82 */ /* 0x000e260000000800 */
[----:B------:R0:W-:Y:S05]  /*46f0*/  @!P0 STS [R3+0x10], R6 ;  /* 0x0000100603008388 */ /* 0x0001ea0000000800 */
[----:B------:R-:W-:Y:S01]  /*4700*/  BAR.SYNC.DEFER_BLOCKING 0x0 ;  /* 0x0000000000007b1d */ /* 0x000fe20000010000 */
[----:B--2---:R-:W-:-:S02]  /*4710*/  ISETP.NE.AND P0, PT, RZ, UR10, PT ;  /* 0x0000000aff007c0c */ /* 0x004fc4000bf05270 */
[----:B0-----:R-:W-:-:S03]  /*4720*/  IADD3 R3, PT, PT, R10, 0x4, RZ ;  /* 0x000000040a037810 */ /* 0x001fc60007ffe0ff */
[----:B------:R0:W2:Y:S01]  /*4730*/  @!P1 LDS R6, [R4+0x10] ;  /* 0x0000100004069984 */ /* 0x0000a20000000800 */
[----:B------:R-:W-:Y:S02]  /*4740*/  ISETP.GE.AND P1, PT, R7, UR47, PT ;  /* 0x0000002f07007c0c */ /* 0x000fe4000bf26270 */
[----:B0-----:R-:W-:-:S04]  /*4750*/  SHF.R.S32.HI R4, RZ, 0x1f, R3 ;  /* 0x0000001fff047819 */ /* 0x001fc80000011403 */
[----:B------:R-:W-:-:S05]  /*4760*/  LEA.HI R4, R4, R3, RZ, 0x2 ;  /* 0x0000000304047211 */ /* 0x000fca00078f10ff */
[----:B------:R-:W-:Y:S01]  /*4770*/  IMAD.SHL.U32 R4, R4, 0x4, RZ ;  /* 0x0000000404047824 */ /* 0x000fe200078e00ff */
[----:B--2---:R-:W0:Y:S02]  /*4780*/  SHFL.BFLY PT, R9, R6, 0x2, 0x1f ;  /* 0x0c401f0006097f89 */ /* 0x004e2400000e0000 */
[----:B0-----:R-:W-:-:S05]  /*4790*/  FADD.FTZ R9, R9, R6 ;  /* 0x0000000609097221 */ /* 0x001fca0000010000 */
[----:B------:R-:W0:Y:S02]  /*47a0*/  SHFL.BFLY PT, R0, R9, 0x1, 0x1f ;  /* 0x0c201f0009007f89 */ /* 0x000e2400000e0000 */
[----:B0-----:R-:W-:-:S06]  /*47b0*/  FADD.FTZ R8, R9, R0 ;  /* 0x0000000009087221 */ /* 0x001fcc0000010000 */
[----:B------:R-:W0:Y:S02]  /*47c0*/  SHFL.IDX PT, R8, R8, RZ, 0x1f ;  /* 0x00001fff08087589 */ /* 0x000e2400000e0000 */
[----:B0-----:R-:W-:-:S06]  /*47d0*/  FADD.FTZ R0, R8, 9.9999999747524270788e-07 ;  /* 0x358637bd08007421 */ /* 0x001fcc0000010000 */
[----:B------:R-:W0:Y:S01]  /*47e0*/  MUFU.RCP R0, R0 ;  /* 0x0000000000007308 */ /* 0x000e220000001000 */
[----:B------:R-:W-:Y:S05]  /*47f0*/  @!P0 BRA `(.L_x_164) ;  /* 0x0000000000188947 */ /* 0x000fea0003800000 */
[----:B------:R-:W2:Y:S01]  /*4800*/  LDCU UR4, c[0x0][0x488] ;  /* 0x00009100ff0477ac */ /* 0x000ea20008000800 */
[----:B------:R-:W2:Y:S01]  /*4810*/  LDCU UR5, c[0x0][0x40c] ;  /* 0x00008180ff0577ac */ /* 0x000ea20008000800 */
[----:B------:R-:W3:Y:S01]  /*4820*/  LDCU UR7, c[0x0][0x3f4] ;  /* 0x00007e80ff0777ac */ /* 0x000ee20008000800 */
[----:B--2---:R-:W-:-:S04]  /*4830*/  UIMAD UR40, UR40, UR4, UR5 ;  /* 0x00000004282872a4 */ /* 0x004fc8000f8e0205 */
[----:B---3--:R-:W-:-:S04]  /*4840*/  UIMAD UR4, UR40, UR7, URZ ;  /* 0x00000007280472a4 */ /* 0x008fc8000f8e02ff */
[----:B------:R-:W-:-:S12]  /*4850*/  USHF.R.S32.HI UR5, URZ, 0x1f, UR4 ;  /* 0x0000001fff057899 */ /* 0x000fd80008011404 */
.L_x_164:
[----:B------:R-:W-:Y:S01]  /*4860*/  BSSY.RECONVERGENT B0, `(.L_x_165) ;  /* 0x0000065000007945 */ /* 0x000fe20003800200 */
[----:B-1----:R-:W-:-:S03]  /*4870*/  LOP3.LUT R32, R4, 0xfffffff0, RZ, 0xc0, !PT ;  /* 0xfffffff004207812 */ /* 0x002fc600078ec0ff */
[----:B------:R-:W-:Y:S05]  /*4880*/  @P1 BRA `(.L_x_166) ;  /* 0x0000000400881947 */ /* 0x000fea0003800000 */
[----:B------:R-:W-:Y:S01]  /*4890*/  HFMA2 R6, -RZ, RZ, 0, 7.62939453125e-06 ;  /* 0x00000080ff067431 */ /* 0x000fe200000001ff */
[----:B------:R-:W-:Y:S01]  /*48a0*/  LOP3.LUT R4, RZ, R2, RZ, 0x33, !PT ;  /* 0x00000002ff047212 */ /* 0x000fe200078e33ff */
[----:B------:R-:W-:Y:S03]  /*48b0*/  BSSY.RECONVERGENT B1, `(.L_x_167) ;  /* 0x0000028000017945 */ /* 0x000fe60003800200 */
[----:B------:R-:W-:-:S04]  /*48c0*/  VIADDMNMX R3, R7, R6, UR47, !PT ;  /* 0x0000002f07037e46 */ /* 0x000fc8000f800106 */
[----:B------:R-:W-:-:S04]  /*48d0*/  IADD3 R3, PT, PT, R3, -UR9, R4 ;  /* 0x8000000903037c10 */ /* 0x000fc8000fffe004 */
[C---:B------:R-:W-:Y:S02]  /*48e0*/  LOP3.LUT R4, R3.reuse, 0x180, RZ, 0xc0, !PT ;  /* 0x0000018003047812 */ /* 0x040fe400078ec0ff */
[----:B------:R-:W-:Y:S02]  /*48f0*/  ISETP.GE.U32.AND P1, PT, R3, 0x180, PT ;  /* 0x000001800300780c */ /* 0x000fe40003f26070 */
[----:B------:R-:W-:-:S13]  /*4900*/  ISETP.NE.AND P2, PT, R4, 0x180, PT ;  /* 0x000001800400780c */ /* 0x000fda0003f45270 */
[----:B------:R-:W-:Y:S05]  /*4910*/  @!P2 BRA `(.L_x_168) ;  /* 0x000000000084a947 */ /* 0x000fea0003800000 */
[----:B------:R-:W1:Y:S01]  /*4920*/  S2UR UR8, SR_CgaCtaId ;  /* 0x00000000000879c3 */ /* 0x000e620000008800 */
[----:B------:R-:W2:Y:S01]  /*4930*/  LDCU.64 UR12, c[0x0][0x480] ;  /* 0x00009000ff0c77ac */ /* 0x000ea20008000a00 */
[----:B------:R-:W-:Y:S02]  /*4940*/  IADD3 R10, P2, PT, R7, UR4, RZ ;  /* 0x00000004070a7c10 */ /* 0x000fe4000ff5e0ff */
[----:B------:R-:W-:Y:S01]  /*4950*/  LEA.HI R3, R3, 0x1, RZ, 0x19 ;  /* 0x0000000103037811 */ /* 0x000fe200078fc8ff */
[----:B------:R-:W-:Y:S02]  /*4960*/  UMOV UR7, 0x400 ;  /* 0x0000040000077882 */ /* 0x000fe40000000000 */
[----:B------:R-:W-:Y:S01]  /*4970*/  UIADD3 UR7, UPT, UPT, UR7, 0xa0, URZ ;  /* 0x000000a007077890 */ /* 0x000fe2000fffe0ff */
[----:B------:R-:W-:Y:S01]  /*4980*/  IMAD.X R11, RZ, RZ, UR5, P2 ;  /* 0x00000005ff0b7e24 */ /* 0x000fe200090e06ff */
[C---:B------:R-:W-:Y:S02]  /*4990*/  SHF.L.U32 R4, R3.reuse, 0x7, RZ ;  /* 0x0000000703047819 */ /* 0x040fe400000006ff */
[----:B------:R-:W-:-:S02]  /*49a0*/  LOP3.LUT R3, R3, 0x3, RZ, 0xc0, !PT ;  /* 0x0000000303037812 */ /* 0x000fc400078ec0ff */
[----:B------:R-:W-:-:S03]  /*49b0*/  LOP3.LUT R4, R4, 0x180, RZ, 0xc0, !PT ;  /* 0x0000018004047812 */ /* 0x000fc600078ec0ff */
[----:B------:R-:W-:Y:S01]  /*49c0*/  IMAD.MOV R8, RZ, RZ, -R3 ;  /* 0x000000ffff087224 */ /* 0x000fe200078e0a03 */
[----:B------:R-:W-:Y:S02]  /*49d0*/  IADD3 R7, PT, PT, R7, R4, RZ ;  /* 0x0000000407077210 */ /* 0x000fe40007ffe0ff */
[----:B--2---:R-:W-:-:S04]  /*49e0*/  LEA R9, P2, R10, UR12, 0x2 ;  /* 0x0000000c0a097c11 */ /* 0x004fc8000f8410ff */
[----:B------:R-:W-:Y:S01]  /*49f0*/  LEA.HI.X R10, R10, UR13, R11, 0x2, P2 ;  /* 0x0000000d0a0a7c11 */ /* 0x000fe200090f140b */
[----:B-1----:R-:W-:Y:S01]  /*4a00*/  ULEA UR7, UR8, UR7, 0x18 ;  /* 0x0000000708077291 */ /* 0x002fe2000f8ec0ff */
[----:B------:R-:W-:-:S05]  /*4a10*/  SHF.L.U32 R11, R2, 0x1, RZ ;  /* 0x00000001020b7819 */ /* 0x000fca00000006ff */
[----:B------:R-:W-:Y:S02]  /*4a20*/  IADD3 R6, PT, PT, R5, UR7, RZ ;  /* 0x0000000705067c10 */ /* 0x000fe4000fffe0ff */
[----:B------:R-:W-:-:S07]  /*4a30*/  IADD3 R3, PT, PT, R32, UR7, R11 ;  /* 0x0000000720037c10 */ /* 0x000fce000fffe00b */
.L_x_169:
        /* <DEDUP_REMOVED lines=10> */
[----:B------:R0:W-:Y:S04]  /*4ae0*/  STS.U16 [R3], R12 ;  /* 0x0000000c03007388 */ /* 0x0001e80000000400 */
[----:B------:R1:W-:Y:S01]  /*4af0*/  @P0 STG.E desc[UR36][R4.64], R11 ;  /* 0x0000000b04000986 */ /* 0x0003e2000c101924 */
[----:B------:R-:W-:Y:S01]  /*4b00*/  IMAD.X R10, RZ, RZ, R10, P2 ;  /* 0x000000ffff0a7224 */ /* 0x000fe200010e060a */
[----:B0-----:R-:W-:Y:S01]  /*4b10*/  IADD3 R3, PT, PT, R3, 0x100, RZ ;  /* 0x0000010003037810 */ /* 0x001fe20007ffe0ff */
[----:B------:R-:W-:Y:S06]  /*4b20*/  @P3 BRA `(.L_x_169) ;  /* 0xfffffffc00c43947 */ /* 0x000fec000383ffff */
.L_x_168:
[----:B------:R-:W-:Y:S05]  /*4b30*/  BSYNC.RECONVERGENT B1 ;  /* 0x0000000000017941 */ /* 0x000fea0003800200 */
.L_x_167:
[----:B------:R-:W-:Y:S05]  /*4b40*/  @!P1 BRA `(.L_x_166) ;  /* 0x0000000000d89947 */ /* 0x000fea0003800000 */
[----:B------:R-:W2:Y:S01]  /*4b50*/  S2R R6, SR_CgaCtaId ;  /* 0x0000000000067919 */ /* 0x000ea20000008800 */
[----:B------:R-:W3:Y:S01]  /*4b60*/  LDCU.64 UR12, c[0x0][0x480] ;  /* 0x00009000ff0c77ac */ /* 0x000ee20008000a00 */
[----:B-1----:R-:W-:Y:S01]  /*4b70*/  MOV R5, 0x400 ;  /* 0x0000040000057802 */ /* 0x002fe20000000f00 */
[----:B------:R-:W-:Y:S01]  /*4b80*/  IMAD.U32 R4, RZ, RZ, UR9 ;  /* 0x00000009ff047e24 */ /* 0x000fe2000f8e00ff */
[C---:B------:R-:W-:Y:S01]  /*4b90*/  IADD3 R9, P2, PT, R7.reuse, UR4, RZ ;  /* 0x0000000407097c10 */ /* 0x040fe2000ff5e0ff */
[----:B------:R-:W-:Y:S01]  /*4ba0*/  USHF.L.U32 UR7, UR9, 0x2, URZ ;  /* 0x0000000209077899 */ /* 0x000fe200080006ff */
[----:B------:R-:W-:Y:S01]  /*4bb0*/  LEA R3, R7, R32, 0x1 ;  /* 0x0000002007037211 */ /* 0x000fe200078e08ff */
[----:B------:R-:W-:Y:S01]  /*4bc0*/  UISETP.NE.AND UP0, UPT, UR10, URZ, UPT ;  /* 0x000000ff0a00728c */ /* 0x000fe2000bf05270 */
[----:B------:R-:W-:Y:S02]  /*4bd0*/  IADD3 R5, PT, PT, R5, 0xa0, RZ ;  /* 0x000000a005057810 */ /* 0x000fe40007ffe0ff */
[----:B------:R-:W-:Y:S01]  /*4be0*/  IADD3.X R10, PT, PT, RZ, UR5, RZ, P2, !PT ;  /* 0x00000005ff0a7c10 */ /* 0x000fe200097fe4ff */
[----:B------:R-:W-:Y:S01]  /*4bf0*/  IMAD R4, R4, -0x2, R3 ;  /* 0xfffffffe04047824 */ /* 0x000fe200078e0203 */
[----:B------:R-:W-:-:S02]  /*4c00*/  LEA R3, R7, -UR7, 0x2 ;  /* 0x8000000707037c11 */ /* 0x000fc4000f8e10ff */
[----:B------:R-:W-:Y:S02]  /*4c10*/  ISETP.NE.AND P1, PT, RZ, UR10, PT ;  /* 0x0000000aff007c0c */ /* 0x000fe4000bf25270 */
[----:B------:R-:W-:Y:S02]  /*4c20*/  PLOP3.LUT P0, PT, PT, PT, UP0, 0x80, 0x8 ;  /* 0x000000000008781c */ /* 0x000fe40003f0f008 */
[----:B---3--:R-:W-:-:S04]  /*4c30*/  LEA R8, P3, R9, UR12, 0x2 ;  /* 0x0000000c09087c11 */ /* 0x008fc8000f8610ff */
[----:B------:R-:W-:Y:S02]  /*4c40*/  IADD3 R8, P2, PT, R8, 0x400, RZ ;  /* 0x0000040008087810 */ /* 0x000fe40007f5e0ff */
[----:B------:R-:W-:-:S05]  /*4c50*/  LEA.HI.X R10, R9, UR13, R10, 0x2, P3 ;  /* 0x0000000d090a7c11 */ /* 0x000fca00098f140a */
[----:B------:R-:W-:Y:S01]  /*4c60*/  IMAD.X R11, RZ, RZ, R10, P2 ;  /* 0x000000ffff0b7224 */ /* 0x000fe200010e060a */
[----:B--2---:R-:W-:-:S04]  /*4c70*/  LEA R6, R6, R5, 0x18 ;  /* 0x0000000506067211 */ /* 0x004fc800078ec0ff */
[--C-:B------:R-:W-:Y:S02]  /*4c80*/  IADD3 R3, PT, PT, R3, 0x400, R6.reuse ;  /* 0x0000040003037810 */ /* 0x100fe40007ffe006 */
[----:B------:R-:W-:-:S07]  /*4c90*/  IADD3 R6, PT, PT, R4, 0x200, R6 ;  /* 0x0000020004067810 */ /* 0x000fce0007ffe006 */
.L_x_170:
[----:B------:R-:W0:Y:S01]  /*4ca0*/  LDS R5, [R3+-0x400] ;  /* 0xfffc000003057984 */ /* 0x000e220000000800 */
[----:B------:R-:W-:-:S05]  /*4cb0*/  VIADD R7, R7, 0x200 ;  /* 0x0000020007077836 */ /* 0x000fca0000000000 */
        /* <DEDUP_REMOVED lines=16> */
[----:B0-----:R-:W-:Y:S02]  /*4dc0*/  MOV R4, R8 ;  /* 0x0000000800047202 */ /* 0x001fe40000000f00 */
[----:B-1----:R-:W-:-:S03]  /*4dd0*/  IADD3 R3, PT, PT, R3, 0x800, RZ ;  /* 0x0000080003037810 */ /* 0x002fc60007ffe0ff */
        /* <DEDUP_REMOVED lines=13> */
.L_x_166:
[----:B------:R-:W-:Y:S05]  /*4eb0*/  BSYNC.RECONVERGENT B0 ;  /* 0x0000000000007941 */ /* 0x000fea0003800200 */
.L_x_165:
[----:B------:R-:W-:Y:S01]  /*4ec0*/  USHF.R.S32.HI UR4, URZ, 0x1f, UR46 ;  /* 0x0000001fff047899 */ /* 0x000fe2000801142e */
[----:B------:R-:W2:Y:S01]  /*4ed0*/  S2UR UR7, SR_CgaCtaId ;  /* 0x00000000000779c3 */ /* 0x000ea20000008800 */
[----:B------:R-:W4:Y:S01]  /*4ee0*/  LDCU UR5, c[0x0][0x40c] ;  /* 0x00008180ff0577ac */ /* 0x000f220008000800 */
[----:B0-----:R-:W-:Y:S01]  /*4ef0*/  SHF.R.U32.HI R0, RZ, 0x2, R2 ;  /* 0x00000002ff007819 */ /* 0x001fe20000011602 */
[----:B------:R-:W-:Y:S01]  /*4f00*/  BSSY.RECONVERGENT B0, `(.L_x_171) ;  /* 0x000001d000007945 */ /* 0x000fe20003800200 */
[C---:B------:R-:W-:Y:S01]  /*4f10*/  SHF.L.U32 R19, R2.reuse, 0x3, RZ ;  /* 0x0000000302137819 */ /* 0x040fe200000006ff */
[----:B------:R-:W-:Y:S01]  /*4f20*/  ULEA.HI UR4, UR4, UR46, URZ, 0x5 ;  /* 0x0000002e04047291 */ /* 0x000fe2000f8f28ff */
[----:B------:R-:W-:Y:S02]  /*4f30*/  SHF.L.U32 R31, R2, 0x4, RZ ;  /* 0x00000004021f7819 */ /* 0x000fe400000006ff */
[----:B-1----:R-:W-:Y:S02]  /*4f40*/  CS2R R10, SRZ ;  /* 0x00000000000a7805 */ /* 0x002fe4000001ff00 */
[----:B------:R-:W-:-:S02]  /*4f50*/  CS2R R8, SRZ ;  /* 0x0000000000087805 */ /* 0x000fc4000001ff00 */
[----:B------:R-:W-:Y:S02]  /*4f60*/  LOP3.LUT R19, R19, 0x18, RZ, 0xc0, !PT ;  /* 0x0000001813137812 */ /* 0x000fe400078ec0ff */
[----:B------:R-:W-:Y:S01]  /*4f70*/  MOV R33, UR4 ;  /* 0x0000000400217c02 */ /* 0x000fe20008000f00 */
[----:B------:R-:W-:Y:S01]  /*4f80*/  UMOV UR4, 0x400 ;  /* 0x0000040000047882 */ /* 0x000fe20000000000 */
[----:B------:R-:W-:Y:S02]  /*4f90*/  LOP3.LUT R31, R31, 0x30, RZ, 0xc0, !PT ;  /* 0x000000301f1f7812 */ /* 0x000fe400078ec0ff */
[----:B------:R-:W-:-:S04]  /*4fa0*/  LOP3.LUT R33, R33, 0xffffffe0, RZ, 0xc0, !PT ;  /* 0xffffffe021217812 */ /* 0x000fc800078ec0ff */
[----:B------:R-:W-:Y:S01]  /*4fb0*/  IADD3 R33, PT, PT, -R33, UR46, RZ ;  /* 0x0000002e21217c10 */ /* 0x000fe2000fffe1ff */
[----:B----4-:R-:W-:Y:S01]  /*4fc0*/  IMAD.U32 R24, RZ, RZ, UR5 ;  /* 0x00000005ff187e24 */ /* 0x010fe2000f8e00ff */
[----:B------:R-:W-:Y:S02]  /*4fd0*/  UIADD3 UR5, UPT, UPT, UR4, 0x60, URZ ;  /* 0x0000006004057890 */ /* 0x000fe4000fffe0ff */
[----:B------:R-:W-:Y:S02]  /*4fe0*/  ISETP.NE.AND P0, PT, R0, R33, PT ;  /* 0x000000210000720c */ /* 0x000fe40003f05270 */
[----:B--2---:R-:W-:Y:S02]  /*4ff0*/  ULEA UR5, UR7, UR5, 0x18 ;  /* 0x0000000507057291 */ /* 0x004fe4000f8ec0ff */
[----:B------:R-:W-:-:S13]  /*5000*/  ISETP.NE.OR P0, PT, R24, RZ, P0 ;  /* 0x000000ff1800720c */ /* 0x000fda0000705670 */
[----:B------:R-:W-:Y:S05]  /*5010*/  @P0 BRA `(.L_x_172) ;  /* 0x00000000002c0947 */ /* 0x000fea0003800000 */
[----:B------:R-:W0:Y:S01]  /*5020*/  LDCU.64 UR10, c[0x0][0x3b0] ;  /* 0x00007600ff0a77ac */ /* 0x000e220008000a00 */
[----:B------:R-:W-:Y:S01]  /*5030*/  HFMA2 R11, -RZ, RZ, 0, 0 ;  /* 0x00000000ff0b7431 */ /* 0x000fe200000001ff */
[----:B0-----:R-:W-:-:S04]  /*5040*/  UISETP.NE.U32.AND UP0, UPT, UR10, URZ, UPT ;  /* 0x000000ff0a00728c */ /* 0x001fc8000bf05070 */
[----:B------:R-:W-:-:S09]  /*5050*/  UISETP.NE.AND.EX UP0, UPT, UR11, URZ, UPT, UP0 ;  /* 0x000000ff0b00728c */ /* 0x000fd2000bf05300 */
[----:B------:R-:W-:Y:S05]  /*5060*/  BRA.U !UP0, `(.L_x_173) ;  /* 0x0000000108147547 */ /* 0x000fea000b800000 */
[----:B------:R-:W0:Y:S01]  /*5070*/  LDC.64 R8, c[0x0][0x3b0] ;  /* 0x0000ec00ff087b82 */ /* 0x000e220000000a00 */
[----:B------:R-:W-:-:S05]  /*5080*/  IMAD.U32 R4, RZ, RZ, UR45 ;  /* 0x0000002dff047e24 */ /* 0x000fca000f8e00ff */
[----:B------:R-:W-:-:S05]  /*5090*/  LEA R3, R4, R19, 0x5 ;  /* 0x0000001304037211 */ /* 0x000fca00078e28ff */
[----:B0-----:R-:W-:-:S06]  /*50a0*/  IMAD.WIDE.U32 R8, R3, 0x2, R8 ;  /* 0x0000000203087825 */ /* 0x001fcc00078e0008 */
[----:B------:R-:W5:Y:S02]  /*50b0*/  LDG.E.128 R8, desc[UR36][R8.64] ;  /* 0x0000002408087981 */ /* 0x000f64000c1e1d00 */
.L_x_173:
[----:B-----5:R0:W-:Y:S02]  /*50c0*/  STS.128 [R31+UR5], R8 ;  /* 0x000000081f007988 */ /* 0x0201e40008000c05 */
.L_x_172:
[----:B------:R-:W-:Y:S05]  /*50d0*/  BSYNC.RECONVERGENT B0 ;  /* 0x0000000000007941 */ /* 0x000fea0003800200 */
.L_x_171:
[----:B------:R-:W1:Y:S01]  /*50e0*/  LDCU UR8, c[0x0][0x3f4] ;  /* 0x00007e80ff0877ac */ /* 0x000e620008000800 */
[----:B------:R-:W2:Y:S01]  /*50f0*/  LDC.64 R40, c[0x0][0x3c0] ;  /* 0x0000f000ff287b82 */ /* 0x000ea20000000a00 */
[----:B------:R-:W-:Y:S01]  /*5100*/  VIADD R34, R0, UR9 ;  /* 0x0000000900227c36 */ /* 0x000fe20008000000 */
[----:B------:R-:W-:Y:S01]  /*5110*/  BSSY.RECONVERGENT B0, `(.L_x_174) ;  /* 0x00000cd000007945 */ /* 0x000fe20003800200 */
[----:B------:R-:W-:Y:S01]  /*5120*/  UIADD3 UR4, UPT, UPT, UR4, 0xa0, URZ ;  /* 0x000000a004047890 */ /* 0x000fe2000fffe0ff */
[----:B------:R-:W-:Y:S01]  /*5130*/  HFMA2 R17, -RZ, RZ, 0, 0 ;  /* 0x00000000ff117431 */ /* 0x000fe200000001ff */
[----:B------:R-:W3:Y:S01]  /*5140*/  LDCU UR14, c[0x0][0x40c] ;  /* 0x00008180ff0e77ac */ /* 0x000ee20008000800 */
[----:B------:R-:W-:Y:S01]  /*5150*/  MOV R28, RZ ;  /* 0x000000ff001c7202 */ /* 0x000fe20000000f00 */
[----:B------:R-:W-:Y:S01]  /*5160*/  IMAD.MOV.U32 R18, RZ, RZ, RZ ;  /* 0x000000ffff127224 */ /* 0x000fe200078e00ff */
[----:B------:R-:W-:Y:S01]  /*5170*/  CS2R R4, SRZ ;  /* 0x0000000000047805 */ /* 0x000fe2000001ff00 */
[----:B------:R-:W-:Y:S01]  /*5180*/  ULEA UR4, UR7, UR4, 0x18 ;  /* 0x0000000407047291 */ /* 0x000fe2000f8ec0ff */
[----:B------:R-:W-:Y:S01]  /*5190*/  CS2R R6, SRZ ;  /* 0x0000000000067805 */ /* 0x000fe2000001ff00 */
[----:B------:R-:W4:Y:S04]  /*51a0*/  LDCU.64 UR12, c[0x0][0x3c8] ;  /* 0x00007900ff0c77ac */ /* 0x000f280008000a00 */
[----:B------:R-:W-:-:S02]  /*51b0*/  IADD3 R29, PT, PT, R32, UR4, RZ ;  /* 0x00000004201d7c10 */ /* 0x000fc4000fffe0ff */
[----:B-1----:R-:W-:Y:S01]  /*51c0*/  MOV R38, UR8 ;  /* 0x0000000800267c02 */ /* 0x002fe20008000f00 */
[----:B------:R-:W-:Y:S02]  /*51d0*/  UISETP.LT.AND UP0, UPT, UR46, UR8, UPT ;  /* 0x000000082e00728c */ /* 0x000fe4000bf01270 */
[----:B------:R-:W-:Y:S02]  /*51e0*/  IMAD R35, R0, 0x2, R29 ;  /* 0x0000000200237824 */ /* 0x000fe400078e021d */
[C-C-:B------:R-:W-:Y:S01]  /*51f0*/  IMAD R3, R38.reuse, UR6, R19.reuse ;  /* 0x0000000626037c24 */ /* 0x140fe2000f8e0213 */
[----:B------:R-:W-:Y:S01]  /*5200*/  USEL UR6, UR46, UR8, UP0 ;  /* 0x000000082e067287 */ /* 0x000fe20008000000 */
[----:B------:R-:W-:-:S04]  /*5210*/  IMAD R37, R38, UR48, R19 ;  /* 0x0000003026257c24 */ /* 0x000fc8000f8e0213 */
[--C-:B--2---:R-:W-:Y:S01]  /*5220*/  IMAD.WIDE R36, R37, 0x2, R40.reuse ;  /* 0x0000000225247825 */ /* 0x104fe200078e0228 */
[----:B------:R-:W-:Y:S01]  /*5230*/  BAR.SYNC.DEFER_BLOCKING 0x0 ;  /* 0x0000000000007b1d */ /* 0x000fe20000010000 */
[----:B------:R-:W-:Y:S02]  /*5240*/  ISETP.GE.AND P0, PT, R34, UR6, PT ;  /* 0x0000000622007c0c */ /* 0x000fe4000bf06270 */
[----:B------:R-:W-:Y:S01]  /*5250*/  IMAD.WIDE R40, R3, 0x2, R40 ;  /* 0x0000000203287825 */ /* 0x000fe200078e0228 */
[----:B------:R-:W-:-:S10]  /*5260*/  MOV R3, RZ ;  /* 0x000000ff00037202 */ /* 0x000fd40000000f00 */
[----:B---34-:R-:W-:Y:S05]  /*5270*/  @P0 BRA `(.L_x_175) ;  /* 0x0000000800d80947 */ /* 0x018fea0003800000 */
[----:B------:R-:W1:Y:S01]  /*5280*/  LDCU UR10, c[0x0][0x3f8] ;  /* 0x00007f00ff0a77ac */ /* 0x000e620008000800 */
[----:B------:R-:W-:Y:S01]  /*5290*/  IADD3 R25, PT, PT, R34, 0x20, RZ ;  /* 0x0000002022197810 */ /* 0x000fe20007ffe0ff */
[----:B------:R-:W2:Y:S01]  /*52a0*/  LDC.64 R46, c[0x0][0x458] ;  /* 0x00011600ff2e7b82 */ /* 0x000ea20000000a00 */
[----:B------:R-:W-:Y:S01]  /*52b0*/  BSSY.RECONVERGENT B1, `(.L_x_176) ;  /* 0x0000045000017945 */ /* 0x000fe20003800200 */
[----:B------:R-:W-:Y:S02]  /*52c0*/  CS2R R6, SRZ ;  /* 0x0000000000067805 */ /* 0x000fe4000001ff00 */
[----:B------:R-:W-:Y:S01]  /*52d0*/  VIMNMX R5, PT, PT, R25, UR6, !PT ;  /* 0x0000000619057c48 */ /* 0x000fe2000ffe0100 */
[----:B------:R-:W-:Y:S01]  /*52e0*/  IMAD.MOV.U32 R18, RZ, RZ, RZ ;  /* 0x000000ffff127224 */ /* 0x000fe200078e00ff */
[----:B------:R-:W-:Y:S02]  /*52f0*/  MOV R45, R34 ;  /* 0x00000022002d7202 */ /* 0x000fe40000000f00 */
[----:B------:R-:W-:-:S02]  /*5300*/  MOV R17, RZ ;  /* 0x000000ff00117202 */ /* 0x000fc40000000f00 */
[----:B------:R-:W-:Y:S01]  /*5310*/  MOV R28, RZ ;  /* 0x000000ff001c7202 */ /* 0x000fe20000000f00 */
[----:B-1----:R-:W-:Y:S02]  /*5320*/  UIMAD UR7, UR38, UR10, UR45 ;  /* 0x0000000a260772a4 */ /* 0x002fe4000f8e022d */
[----:B------:R-:W-:-:S04]  /*5330*/  IMAD R38, R38, UR10, RZ ;  /* 0x0000000a26267c24 */ /* 0x000fc8000f8e02ff */
[----:B------:R-:W-:Y:S01]  /*5340*/  MOV R4, UR7 ;  /* 0x0000000700047c02 */ /* 0x000fe20008000f00 */
[----:B------:R-:W-:-:S04]  /*5350*/  ULOP3.LUT UR7, URZ, UR9, URZ, 0x33, !UPT ;  /* 0x00000009ff077292 */ /* 0x000fc8000f8e33ff */
[----:B------:R-:W-:Y:S02]  /*5360*/  IMAD R3, R4, 0x20, R19 ;  /* 0x0000002004037824 */ /* 0x000fe400078e0213 */
[----:B------:R-:W-:Y:S02]  /*5370*/  IADD3 R26, PT, PT, -R0, UR7, R5 ;  /* 0x00000007001a7c10 */ /* 0x000fe4000fffe105 */
[----:B------:R-:W-:Y:S01]  /*5380*/  CS2R R4, SRZ ;  /* 0x0000000000047805 */ /* 0x000fe2000001ff00 */
[----:B--2---:R-:W-:Y:S01]  /*5390*/  IMAD.WIDE R46, R3, 0x2, R46 ;  /* 0x00000002032e7825 */ /* 0x004fe200078e022e */
[----:B------:R-:W-:Y:S02]  /*53a0*/  MOV R3, RZ ;  /* 0x000000ff00037202 */ /* 0x000fe40000000f00 */
[----:B------:R-:W-:-:S13]  /*53b0*/  LOP3.LUT P0, RZ, R26, 0x20, RZ, 0xc0, !PT ;  /* 0x000000201aff7812 */ /* 0x000fda000780c0ff */
[----:B------:R-:W-:Y:S05]  /*53c0*/  @P0 BRA `(.L_x_177) ;  /* 0x0000000000cc0947 */ /* 0x000fea0003800000 */
[----:B------:R-:W1:Y:S01]  /*53d0*/  LDCU.64 UR10, c[0x0][0x3c8] ;  /* 0x00007900ff0a77ac */ /* 0x000e620008000a00 */
[----:B------:R-:W-:Y:S01]  /*53e0*/  IADD3 R3, P0, PT, R34, UR44, RZ ;  /* 0x0000002c22037c10 */ /* 0x000fe2000ff1e0ff */
[----:B------:R-:W2:Y:S04]  /*53f0*/  LDS.U16 R28, [R35] ;  /* 0x00000000231c7984 */ /* 0x000ea80000000400 */
[----:B------:R-:W-:Y:S01]  /*5400*/  IMAD.X R4, RZ, RZ, R30, P0 ;  /* 0x000000ffff047224 */ /* 0x000fe200000e061e */
        /* <DEDUP_REMOVED lines=12> */
[----:B------:R-:W1:-:S12]  /*54d0*/  LDS.128 R20, [R31+UR5] ;  /* 0x000000051f147984 */ /* 0x000e580008000c00 */
[----:B------:R-:W-:Y:S01]  /*54e0*/  VOTEU.ANY UP0, P1 ;  /* 0x0000000000ff7886 */ /* 0x000fe20000800100 */
[----:B------:R-:W-:-:S13]  /*54f0*/  PLOP3.LUT P0, PT, PT, PT, UP0, 0x80, 0x8 ;  /* 0x000000000008781c */ /* 0x000fda0003f0f008 */
[----:B------:R-:W2:Y:S01]  /*5500*/  @P0 LDG.E.128 R12, desc[UR36][R46.64] ;  /* 0x000000242e0c0981 */ /* 0x000ea2000c1e1d00 */
[----:B------:R-:W-:Y:S02]  /*5510*/  PLOP3.LUT P0, PT, PT, PT, UP0, 0x80, 0x8 ;  /* 0x000000000008781c */ /* 0x000fe40003f0f008 */
[----:B------:R-:W-:Y:S02]  /*5520*/  PLOP3.LUT P1, PT, PT, PT, UP0, 0x80, 0x8 ;  /* 0x000000000008781c */ /* 0x000fe40003f2f008 */
[----:B------:R-:W-:Y:S02]  /*5530*/  PLOP3.LUT P2, PT, PT, PT, UP0, 0x80, 0x8 ;  /* 0x000000000008781c */ /* 0x000fe40003f4f008 */
[----:B------:R-:W-:Y:S01]  /*5540*/  PLOP3.LUT P3, PT, PT, PT, UP0, 0x80, 0x8 ;  /* 0x000000000008781c */ /* 0x000fe20003f6f008 */
[----:B-1---5:R-:W-:Y:S02]  /*5550*/  HFMA2 R4, R4, 1, 1, R20 ;  /* 0x3c003c0004047831 */ /* 0x022fe40000000014 */
[----:B------:R-:W-:-:S02]  /*5560*/  HADD2 R5, R5, R21 ;  /* 0x0000001505057230 */ /* 0x000fc40000000000 */
[----:B------:R-:W-:Y:S02]  /*5570*/  HFMA2 R6, R6, 1, 1, R22 ;  /* 0x3c003c0006067831 */ /* 0x000fe40000000016 */
[----:B------:R-:W-:Y:S02]  /*5580*/  HADD2 R7, R7, R23 ;  /* 0x0000001707077230 */ /* 0x000fe40000000000 */
[----:B--2---:R-:W-:Y:S02]  /*5590*/  @P0 HMUL2 R4, R4, R12 ;  /* 0x0000000c04040232 */ /* 0x004fe40000000000 */
[----:B------:R-:W-:Y:S02]  /*55a0*/  @P1 HFMA2 R5, R5, R13, -RZ ;  /* 0x0000000d05051231 */ /* 0x000fe400001000ff */
[----:B------:R-:W-:Y:S02]  /*55b0*/  @P2 HMUL2 R6, R6, R14 ;  /* 0x0000000e06062232 */ /* 0x000fe40000000000 */
[----:B------:R-:W-:-:S02]  /*55c0*/  @P3 HFMA2 R7, R7, R15, -RZ ;  /* 0x0000000f07073231 */ /* 0x000fc400001000ff */
[----:B------:R-:W-:-:S05]  /*55d0*/  IMAD.WIDE.U32 R12, R17, 0x2, R36 ;  /* 0x00000002110c7825 */ /* 0x000fca00078e0024 */
[----:B------:R1:W-:Y:S02]  /*55e0*/  STG.E.128 desc[UR36][R12.64], R4 ;  /* 0x000000040c007986 */ /* 0x0003e4000c101d24 */
.L_x_178:
[----:B-----5:R-:W-:Y:S02]  /*55f0*/  HADD2.F32 R3, -RZ, R4.H1_H1 ;  /* 0x30000004ff037230 */ /* 0x020fe40000004100 */
[----:B------:R-:W-:Y:S02]  /*5600*/  HADD2.F32 R17, -RZ, R6.H0_H0 ;  /* 0x20000006ff117230 */ /* 0x000fe40000004100 */
[----:B------:R-:W-:Y:S02]  /*5610*/  HADD2.F32 R39, -RZ, R4.H0_H0 ;  /* 0x20000004ff277230 */ /* 0x000fe40000004100 */
[--C-:B-1----:R-:W-:Y:S02]  /*5620*/  HADD2.F32 R13, -RZ, R5.reuse.H0_H0 ;  /* 0x20000005ff0d7230 */ /* 0x102fe40000004100 */
[----:B------:R-:W-:Y:S02]  /*5630*/  HADD2.F32 R15, -RZ, R5.H1_H1 ;  /* 0x30000005ff0f7230 */ /* 0x000fe40000004100 */
[----:B------:R-:W-:-:S02]  /*5640*/  HADD2.F32 R21, -RZ, R6.H1_H1 ;  /* 0x30000006ff157230 */ /* 0x000fc40000004100 */
        /* <DEDUP_REMOVED lines=8> */
[C---:B------:R-:W-:Y:S01]  /*56d0*/  FFMA.FTZ R17, R28.reuse, R23, RZ ;  /* 0x000000171c117223 */ /* 0x040fe200000100ff */
[----:B------:R-:W-:Y:S01]  /*56e0*/  FFMA.FTZ R28, R28, R27, RZ ;  /* 0x0000001b1c1c7223 */ /* 0x000fe200000100ff */
[----:B------:R-:W-:-:S07]  /*56f0*/  IMAD.MOV.U32 R45, RZ, RZ, R25 ;  /* 0x000000ffff2d7224 */ /* 0x000fce00078e0019 */
.L_x_177:
[----:B------:R-:W-:Y:S05]  /*5700*/  BSYNC.RECONVERGENT B1 ;  /* 0x0000000000017941 */ /* 0x000fea0003800200 */
.L_x_176:
[----:B------:R-:W-:-:S13]  /*5710*/  ISETP.GE.U32.AND P0, PT, R26, 0x20, PT ;  /* 0x000000201a00780c */ /* 0x000fda0003f06070 */
[----:B------:R-:W-:Y:S05]  /*5720*/  @!P0 BRA `(.L_x_175) ;  /* 0x0000000400ac8947 */ /* 0x000fea0003800000 */
[C---:B------:R-:W-:Y:S01]  /*5730*/  LEA R12, R45.reuse, R32, 0x1 ;  /* 0x000000202d0c7211 */ /* 0x040fe200078e08ff */
[----:B------:R-:W-:Y:S01]  /*5740*/  IMAD.U32 R43, RZ, RZ, UR4 ;  /* 0x00000004ff2b7e24 */ /* 0x000fe2000f8e00ff */
[----:B------:R-:W-:Y:S02]  /*5750*/  MOV R13, UR9 ;  /* 0x00000009000d7c02 */ /* 0x000fe40008000f00 */
[----:B------:R-:W-:Y:S02]  /*5760*/  ISETP.NE.AND P0, PT, R24, RZ, PT ;  /* 0x000000ff1800720c */ /* 0x000fe40003f05270 */
[----:B------:R-:W-:Y:S01]  /*5770*/  SHF.L.U32 R42, R45, 0x5, RZ ;  /* 0x000000052d2a7819 */ /* 0x000fe200000006ff */
[----:B------:R-:W-:Y:S01]  /*5780*/  IMAD R12, R13, -0x2, R12 ;  /* 0xfffffffe0d0c7824 */ /* 0x000fe200078e020c */
[----:B------:R-:W-:-:S04]  /*5790*/  SHF.L.U32 R39, R38, 0x5, RZ ;  /* 0x0000000526277819 */ /* 0x000fc800000006ff */
[----:B------:R-:W-:-:S07]  /*57a0*/  IADD3 R43, PT, PT, R12, 0x40, R43 ;  /* 0x000000400c2b7810 */ /* 0x000fce0007ffe02b */
.L_x_182:
[----:B------:R-:W-:Y:S02]  /*57b0*/  IADD3 R12, P1, PT, R45, UR44, RZ ;  /* 0x0000002c2d0c7c10 */ /* 0x000fe4000ff3e0ff */
[----:B------:R-:W-:-:S03]  /*57c0*/  ISETP.NE.AND P4, PT, R16, RZ, PT ;  /* 0x000000ff1000720c */ /* 0x000fc60003f85270 */
[----:B------:R-:W-:Y:S01]  /*57d0*/  IMAD.X R13, RZ, RZ, R30, P1 ;  /* 0x000000ffff0d7224 */ /* 0x000fe200008e061e */
        /* <DEDUP_REMOVED lines=8> */
[----:B------:R-:W-:Y:S01]  /*5860*/  VOTEU.ANY UP0, P4 ;  /* 0x0000000000ff7886 */ /* 0x000fe20002000100 */
[----:B------:R-:W-:Y:S01]  /*5870*/  PLOP3.LUT P0, PT, PT, PT, UP0, 0x80, 0x8 ;  /* 0x000000000008781c */ /* 0x000fe20003f0f008 */
[----:B------:R-:W1:-:S12]  /*5880*/  LDS.128 R24, [R31+UR5] ;  /* 0x000000051f187984 */ /* 0x000e580008000c00 */
        /* <DEDUP_REMOVED lines=15> */
.L_x_180:
[----:B------:R-:W-:Y:S05]  /*5980*/  BSYNC.RECONVERGENT B1 ;  /* 0x0000000000017941 */ /* 0x000fea0003800200 */
.L_x_179:
[----:B------:R-:W1:Y:S04]  /*5990*/  LDG.E R49, desc[UR36][R48.64+0x80] ;  /* 0x0000802430317981 */ /* 0x000e68000c1e1900 */
[----:B------:R-:W2:Y:S01]  /*59a0*/  LDS.U16 R50, [R43+-0x40] ;  /* 0xffffc0002b327984 */ /* 0x000ea20000000400 */
[----:B-1----:R-:W-:-:S05]  /*59b0*/  IMAD R21, R38, R49, RZ ;  /* 0x0000003126157224 */ /* 0x002fca00078e02ff */
[----:B------:R-:W-:-:S04]  /*59c0*/  LEA R21, R21, R42, 0x5 ;  /* 0x0000002a15157211 */ /* 0x000fc800078e28ff */
[----:B------:R-:W-:-:S05]  /*59d0*/  IADD3 R21, PT, PT, R21, 0x400, RZ ;  /* 0x0000040015157810 */ /* 0x000fca0007ffe0ff */
[----:B------:R-:W-:-:S06]  /*59e0*/  IMAD.WIDE R20, R21, 0x2, R40 ;  /* 0x0000000215147825 */ /* 0x000fcc00078e0228 */
[----:B------:R-:W5:Y:S01]  /*59f0*/  LDG.E.128 R20, desc[UR36][R20.64] ;  /* 0x0000002414147981 */ /* 0x000f62000c1e1d00 */
[----:B------:R-:W-:Y:S02]  /*5a00*/  IMAD.U32 R24, RZ, RZ, UR14 ;  /* 0x0000000eff187e24 */ /* 0x000fe4000f8e00ff */
[----:B--2---:R-:W-:Y:S02]  /*5a10*/  HADD2.F32 R50, -RZ, R50.H0_H0 ;  /* 0x20000032ff327230 */ /* 0x004fe40000004100 */
[--C-:B-----5:R-:W-:Y:S01]  /*5a20*/  HADD2.F32 R25, -RZ, R12.reuse.H0_H0 ;  /* 0x2000000cff197230 */ /* 0x120fe20000004100 */
[----:B------:R-:W-:Y:S01]  /*5a30*/  ISETP.NE.AND P0, PT, R24, RZ, PT ;  /* 0x000000ff1800720c */ /* 0x000fe20003f05270 */
[--C-:B------:R-:W-:Y:S02]  /*5a40*/  HADD2.F32 R26, -RZ, R13.reuse.H0_H0 ;  /* 0x2000000dff1a7230 */ /* 0x100fe40000004100 */
[----:B------:R-:W-:Y:S02]  /*5a50*/  HADD2.F32 R27, -RZ, R13.H1_H1 ;  /* 0x3000000dff1b7230 */ /* 0x000fe40000004100 */
[----:B------:R-:W-:Y:S01]  /*5a60*/  FFMA.FTZ R25, R50, R25, R7 ;  /* 0x0000001932197223 */ /* 0x000fe20000010007 */
[----:B------:R-:W-:-:S02]  /*5a70*/  HADD2.F32 R7, -RZ, R12.H1_H1 ;  /* 0x3000000cff077230 */ /* 0x000fc40000004100 */
[C---:B------:R-:W-:Y:S01]  /*5a80*/  FFMA.FTZ R26, R50.reuse, R26, R5 ;  /* 0x0000001a321a7223 */ /* 0x040fe20000010005 */
[--C-:B------:R-:W-:Y:S02]  /*5a90*/  HADD2.F32 R12, -RZ, R14.reuse.H0_H0 ;  /* 0x2000000eff0c7230 */ /* 0x100fe40000004100 */
        /* <DEDUP_REMOVED lines=29> */
.L_x_181:
[----:B-1----:R1:W2:Y:S01]  /*5c70*/  LDS.U16 R4, [R43] ;  /* 0x000000002b047984 */ /* 0x0022a20000000400 */
[----:B------:R-:W-:Y:S01]  /*5c80*/  IADD3 R45, PT, PT, R45, 0x40, RZ ;  /* 0x000000402d2d7810 */ /* 0x000fe20007ffe0ff */
[--C-:B------:R-:W-:Y:S02]  /*5c90*/  HADD2.F32 R7, -RZ, R20.reuse.H0_H0 ;  /* 0x20000014ff077230 */ /* 0x100fe40000004100 */
[----:B------:R-:W-:Y:S01]  /*5ca0*/  HADD2.F32 R5, -RZ, R20.H1_H1 ;  /* 0x30000014ff057230 */ /* 0x000fe20000004100 */
[----:B------:R-:W-:Y:S01]  /*5cb0*/  ISETP.GE.AND P1, PT, R45, UR6, PT ;  /* 0x000000062d007c0c */ /* 0x000fe2000bf26270 */
[--C-:B------:R-:W-:Y:S02]  /*5cc0*/  HADD2.F32 R20, -RZ, R22.reuse.H0_H0 ;  /* 0x20000016ff147230 */ /* 0x100fe40000004100 */
[----:B------:R-:W-:Y:S01]  /*5cd0*/  HADD2.F32 R15, -RZ, R22.H1_H1 ;  /* 0x30000016ff0f7230 */ /* 0x000fe20000004100 */
[----:B-1----:R-:W-:Y:S01]  /*5ce0*/  IADD3 R43, PT, PT, R43, 0x80, RZ ;  /* 0x000000802b2b7810 */ /* 0x002fe20007ffe0ff */
[----:B------:R-:W-:-:S02]  /*5cf0*/  HADD2.F32 R22, -RZ, R23.H0_H0 ;  /* 0x20000017ff167230 */ /* 0x000fc40000004100 */
[--C-:B------:R-:W-:Y:S02]  /*5d00*/  HADD2.F32 R13, -RZ, R21.reuse.H0_H0 ;  /* 0x20000015ff0d7230 */ /* 0x100fe40000004100 */
[----:B------:R-:W-:Y:S02]  /*5d10*/  HADD2.F32 R14, -RZ, R21.H1_H1 ;  /* 0x30000015ff0e7230 */ /* 0x000fe40000004100 */
[----:B------:R-:W-:Y:S02]  /*5d20*/  HADD2.F32 R23, -RZ, R23.H1_H1 ;  /* 0x30000017ff177230 */ /* 0x000fe40000004100 */
[----:B------:R-:W-:Y:S02]  /*5d30*/  VIADD R42, R42, 0x800 ;  /* 0x000008002a2a7836 */ /* 0x000fe40000000000 */
        /* <DEDUP_REMOVED lines=10> */
.L_x_175:
[----:B------:R-:W-:Y:S05]  /*5de0*/  BSYNC.RECONVERGENT B0 ;  /* 0x0000000000007941 */ /* 0x000fea0003800200 */
.L_x_174:
[----:B------:R-:W-:Y:S01]  /*5df0*/  ISETP.GE.AND P0, PT, R34, UR46, PT ;  /* 0x0000002e22007c0c */ /* 0x000fe2000bf06270 */
[----:B------:R-:W1:Y:S01]  /*5e00*/  LDCU UR10, c[0x0][0x40c] ;  /* 0x00008180ff0a77ac */ /* 0x000e620008000800 */
[----:B------:R-:W-:Y:S01]  /*5e10*/  BSSY.RECONVERGENT B0, `(.L_x_183) ;  /* 0x0000108000007945 */ /* 0x000fe20003800200 */
[----:B------:R-:W2:Y:S10]  /*5e20*/  LDCU.64 UR12, c[0x0][0x3c8] ;  /* 0x00007900ff0c77ac */ /* 0x000eb40008000a00 */
[----:B------:R-:W-:Y:S05]  /*5e30*/  @P0 BRA `(.L_x_184) ;  /* 0x0000001000140947 */ /* 0x000fea0003800000 */
[----:B------:R-:W3:Y:S01]  /*5e40*/  LDCU UR6, c[0x0][0x3f8] ;  /* 0x00007f00ff0677ac */ /* 0x000ee20008000800 */
[----:B------:R-:W4:Y:S01]  /*5e50*/  LDC R15, c[0x0][0x3f4] ;  /* 0x0000fd00ff0f7b82 */ /* 0x000f220000000800 */
[----:B------:R-:W-:Y:S01]  /*5e60*/  IADD3 R44, PT, PT, R34, 0x20, RZ ;  /* 0x00000020222c7810 */ /* 0x000fe20007ffe0ff */
[----:B------:R-:W-:Y:S01]  /*5e70*/  BSSY.RECONVERGENT B1, `(.L_x_185) ;  /* 0x000005b000017945 */ /* 0x000fe20003800200 */
[----:B------:R-:W-:Y:S02]  /*5e80*/  ULOP3.LUT UR8, URZ, UR9, URZ, 0x33, !UPT ;  /* 0x00000009ff087292 */ /* 0x000fe4000f8e33ff */
[----:B------:R-:W-:-:S03]  /*5e90*/  VIMNMX R39, PT, PT, R44, UR46, !PT ;  /* 0x0000002e2c277c48 */ /* 0x000fc6000ffe0100 */
[----:B------:R-:W5:Y:S01]  /*5ea0*/  LDC.64 R42, c[0x0][0x458] ;  /* 0x00011600ff2a7b82 */ /* 0x000f620000000a00 */
[----:B------:R-:W-:-:S04]  /*5eb0*/  IADD3 R39, PT, PT, -R0, UR8, R39 ;  /* 0x0000000800277c10 */ /* 0x000fc8000fffe127 */
[----:B------:R-:W-:Y:S01]  /*5ec0*/  LOP3.LUT P0, RZ, R39, 0x20, RZ, 0xc0, !PT ;  /* 0x0000002027ff7812 */ /* 0x000fe2000780c0ff */
[----:B---3--:R-:W-:-:S06]  /*5ed0*/  UIMAD UR7, UR38, UR6, UR45 ;  /* 0x00000006260772a4 */ /* 0x008fcc000f8e022d */
[----:B------:R-:W-:Y:S02]  /*5ee0*/  IMAD.U32 R12, RZ, RZ, UR7 ;  /* 0x00000007ff0c7e24 */ /* 0x000fe4000f8e00ff */
[----:B----4-:R-:W-:-:S03]  /*5ef0*/  IMAD R38, R15, UR6, RZ ;  /* 0x000000060f267c24 */ /* 0x010fc6000f8e02ff */
[----:B------:R-:W-:-:S05]  /*5f00*/  LEA R13, R12, R19, 0x5 ;  /* 0x000000130c0d7211 */ /* 0x000fca00078e28ff */
[----:B-----5:R-:W-:Y:S01]  /*5f10*/  IMAD.WIDE R42, R13, 0x2, R42 ;  /* 0x000000020d2a7825 */ /* 0x020fe200078e022a */
[----:B------:R-:W-:Y:S01]  /*5f20*/  MOV R13, R34 ;  /* 0x00000022000d7202 */ /* 0x000fe20000000f00 */
[----:B------:R-:W-:Y:S06]  /*5f30*/  @P0 BRA `(.L_x_186) ;  /* 0x0000000400380947 */ /* 0x000fec0003800000 */
[----:B------:R-:W-:Y:S01]  /*5f40*/  ISETP.GE.AND P0, PT, R34, R15, PT ;  /* 0x0000000f2200720c */ /* 0x000fe20003f06270 */
[----:B------:R-:W-:-:S12]  /*5f50*/  IMAD.MOV.U32 R13, RZ, RZ, R44 ;  /* 0x000000ffff0d7224 */ /* 0x000fd800078e002c */
[----:B------:R-:W-:Y:S05]  /*5f60*/  @!P0 BRA `(.L_x_186) ;  /* 0x00000004002c8947 */ /* 0x000fea0003800000 */
[----:B------:R-:W-:Y:S01]  /*5f70*/  IABS R21, R15 ;  /* 0x0000000f00157213 */ /* 0x000fe20000000000 */
[----:B------:R-:W3:Y:S01]  /*5f80*/  LDCU.64 UR6, c[0x0][0x3c8] ;  /* 0x00007900ff0677ac */ /* 0x000ee20008000a00 */
[----:B------:R-:W-:Y:S01]  /*5f90*/  IABS R22, R34 ;  /* 0x0000002200167213 */ /* 0x000fe20000000000 */
[----:B------:R-:W4:Y:S01]  /*5fa0*/  LDS.U16 R46, [R35] ;  /* 0x00000000232e7984 */ /* 0x000f220000000400 */
        /* <DEDUP_REMOVED lines=8> */
[----:B------:R-:W-:-:S04]  /*6030*/  IMAD.MOV.U32 R12, RZ, RZ, RZ ;  /* 0x000000ffff0c7224 */ /* 0x000fc800078e00ff */
        /* <DEDUP_REMOVED lines=11> */
[----:B------:R-:W-:-:S05]  /*60f0*/  IADD3 R13, P0, PT, R12, UR44, RZ ;  /* 0x0000002c0c0d7c10 */ /* 0x000fca000ff1e0ff */
[----:B------:R-:W-:Y:S01]  /*6100*/  IMAD.X R14, RZ, RZ, R30, P0 ;  /* 0x000000ffff0e7224 */ /* 0x000fe200000e061e */
[----:B---3--:R-:W-:-:S04]  /*6110*/  LEA R20, P0, R13, UR6, 0x2 ;  /* 0x000000060d147c11 */ /* 0x008fc8000f8010ff */
[----:B------:R-:W-:-:S06]  /*6120*/  LEA.HI.X R21, R13, UR7, R14, 0x2, P0 ;  /* 0x000000070d157c11 */ /* 0x000fcc00080f140e */
[----:B------:R-:W3:Y:S01]  /*6130*/  LDG.E R21, desc[UR36][R20.64] ;  /* 0x0000002414157981 */ /* 0x000ee2000c1e1900 */
[----:B------:R-:W-:Y:S01]  /*6140*/  ISETP.NE.AND P0, PT, R24, RZ, PT ;  /* 0x000000ff1800720c */ /* 0x000fe20003f05270 */
[----:B---3--:R-:W-:-:S05]  /*6150*/  IMAD R13, R38, R21, R12 ;  /* 0x00000015260d7224 */ /* 0x008fca00078e020c */
[----:B------:R-:W-:-:S05]  /*6160*/  SHF.L.U32 R13, R13, 0x5, RZ ;  /* 0x000000050d0d7819 */ /* 0x000fca00000006ff */
[----:B------:R-:W-:-:S06]  /*6170*/  IMAD.WIDE R12, R13, 0x2, R40 ;  /* 0x000000020d0c7825 */ /* 0x000fcc00078e0228 */
[----:B------:R-:W5:Y:S01]  /*6180*/  LDG.E.128 R12, desc[UR36][R12.64] ;  /* 0x000000240c0c7981 */ /* 0x000f62000c1e1d00 */
[----:B------:R-:W-:Y:S01]  /*6190*/  BSSY.RECONVERGENT B2, `(.L_x_187) ;  /* 0x0000017000027945 */ /* 0x000fe20003800200 */
[----:B----4-:R-:W-:-:S03]  /*61a0*/  HADD2.F32 R46, -RZ, R46.H0_H0 ;  /* 0x2000002eff2e7230 */ /* 0x010fc60000004100 */
[----:B------:R-:W-:Y:S05]  /*61b0*/  @P0 BRA `(.L_x_188) ;  /* 0x0000000000500947 */ /* 0x000fea0003800000 */
[----:B------:R-:W-:Y:S01]  /*61c0*/  ISETP.NE.AND P3, PT, R16, RZ, PT ;  /* 0x000000ff1000720c */ /* 0x000fe20003f65270 */
[----:B------:R-:W0:-:S12]  /*61d0*/  LDS.128 R24, [R31+UR5] ;  /* 0x000000051f187984 */ /* 0x000e180008000c00 */
[----:B------:R-:W-:Y:S01]  /*61e0*/  VOTEU.ANY UP0, P3 ;  /* 0x0000000000ff7886 */ /* 0x000fe20001800100 */
[----:B------:R-:W-:-:S13]  /*61f0*/  PLOP3.LUT P0, PT, PT, PT, UP0, 0x80, 0x8 ;  /* 0x000000000008781c */ /* 0x000fda0003f0f008 */
[----:B------:R-:W3:Y:S01]  /*6200*/  @P0 LDG.E.128 R20, desc[UR36][R42.64] ;  /* 0x000000242a140981 */ /* 0x000ee2000c1e1d00 */
[----:B------:R-:W-:Y:S02]  /*6210*/  PLOP3.LUT P0, PT, PT, PT, UP0, 0x80, 0x8 ;  /* 0x000000000008781c */ /* 0x000fe40003f0f008 */
[----:B------:R-:W-:Y:S02]  /*6220*/  PLOP3.LUT P1, PT, PT, PT, UP0, 0x80, 0x8 ;  /* 0x000000000008781c */ /* 0x000fe40003f2f008 */
[----:B------:R-:W-:Y:S02]  /*6230*/  PLOP3.LUT P2, PT, PT, PT, UP0, 0x80, 0x8 ;  /* 0x000000000008781c */ /* 0x000fe40003f4f008 */
[----:B------:R-:W-:Y:S01]  /*6240*/  PLOP3.LUT P3, PT, PT, PT, UP0, 0x80, 0x8 ;  /* 0x000000000008781c */ /* 0x000fe20003f6f008 */
[----:B0----5:R-:W-:Y:S02]  /*6250*/  HADD2 R13, R13, R25 ;  /* 0x000000190d0d7230 */ /* 0x021fe40000000000 */
[----:B------:R-:W-:Y:S01]  /*6260*/  HFMA2 R12, R12, 1, 1, R24 ;  /* 0x3c003c000c0c7831 */ /* 0x000fe20000000018 */
[----:B------:R-:W-:Y:S01]  /*6270*/  SHF.L.U32 R25, R34, 0x5, RZ ;  /* 0x0000000522197819 */ /* 0x000fe200000006ff */
[----:B------:R-:W-:-:S02]  /*6280*/  HFMA2 R14, R14, 1, 1, R26 ;  /* 0x3c003c000e0e7831 */ /* 0x000fc4000000001a */
[----:B------:R-:W-:Y:S02]  /*6290*/  HADD2 R15, R15, R27 ;  /* 0x0000001b0f0f7230 */ /* 0x000fe40000000000 */
[----:B---3--:R-:W-:Y:S02]  /*62a0*/  @P0 HMUL2 R12, R12, R20 ;  /* 0x000000140c0c0232 */ /* 0x008fe40000000000 */
[----:B------:R-:W-:Y:S02]  /*62b0*/  @P1 HFMA2 R13, R13, R21, -RZ ;  /* 0x000000150d0d1231 */ /* 0x000fe400001000ff */
[----:B------:R-:W-:Y:S02]  /*62c0*/  @P2 HMUL2 R14, R14, R22 ;  /* 0x000000160e0e2232 */ /* 0x000fe40000000000 */
[----:B------:R-:W-:Y:S02]  /*62d0*/  @P3 HFMA2 R15, R15, R23, -RZ ;  /* 0x000000170f0f3231 */ /* 0x000fe400001000ff */
[----:B------:R-:W-:-:S05]  /*62e0*/  IMAD.WIDE.U32 R20, R25, 0x2, R36 ;  /* 0x0000000219147825 */ /* 0x000fca00078e0024 */
[----:B------:R0:W-:Y:S02]  /*62f0*/  STG.E.128 desc[UR36][R20.64], R12 ;  /* 0x0000000c14007986 */ /* 0x0001e4000c101d24 */
.L_x_188:
[----:B-12---:R-:W-:Y:S05]  /*6300*/  BSYNC.RECONVERGENT B2 ;  /* 0x0000000000027941 */ /* 0x006fea0003800200 */
.L_x_187:
[--C-:B0----5:R-:W-:Y:S02]  /*6310*/  HADD2.F32 R20, -RZ, R12.reuse.H0_H0 ;  /* 0x2000000cff147230 */ /* 0x121fe40000004100 */
[----:B------:R-:W-:Y:S02]  /*6320*/  HADD2.F32 R21, -RZ, R12.H1_H1 ;  /* 0x3000000cff157230 */ /* 0x000fe40000004100 */
[----:B------:R-:W-:Y:S02]  /*6330*/  HADD2.F32 R12, -RZ, R13.H0_H0 ;  /* 0x2000000dff0c7230 */ /* 0x000fe40000004100 */
[C---:B------:R-:W-:Y:S01]  /*6340*/  FFMA.FTZ R7, R46.reuse, R20, R7 ;  /* 0x000000142e077223 */ /* 0x040fe20000010007 */
[--C-:B------:R-:W-:Y:S02]  /*6350*/  HADD2.F32 R22, -RZ, R14.reuse.H0_H0 ;  /* 0x2000000eff167230 */ /* 0x100fe40000004100 */
[----:B------:R-:W-:Y:S01]  /*6360*/  FFMA.FTZ R6, R46, R21, R6 ;  /* 0x000000152e067223 */ /* 0x000fe20000010006 */
[----:B------:R-:W-:-:S02]  /*6370*/  HADD2.F32 R23, -RZ, R14.H1_H1 ;  /* 0x3000000eff177230 */ /* 0x000fc40000004100 */
[C---:B------:R-:W-:Y:S01]  /*6380*/  FFMA.FTZ R5, R46.reuse, R12, R5 ;  /* 0x0000000c2e057223 */ /* 0x040fe20000010005 */
[----:B------:R-:W-:Y:S02]  /*6390*/  HADD2.F32 R13, -RZ, R13.H1_H1 ;  /* 0x3000000dff0d7230 */ /* 0x000fe40000004100 */
[C---:B------:R-:W-:Y:S01]  /*63a0*/  FFMA.FTZ R3, R46.reuse, R22, R3 ;  /* 0x000000162e037223 */ /* 0x040fe20000010003 */
[--C-:B------:R-:W-:Y:S02]  /*63b0*/  HADD2.F32 R14, -RZ, R15.reuse.H0_H0 ;  /* 0x2000000fff0e7230 */ /* 0x100fe40000004100 */
[C---:B------:R-:W-:Y:S01]  /*63c0*/  FFMA.FTZ R18, R46.reuse, R23, R18 ;  /* 0x000000172e127223 */ /* 0x040fe20000010012 */
[----:B------:R-:W-:Y:S02]  /*63d0*/  HADD2.F32 R15, -RZ, R15.H1_H1 ;  /* 0x3000000fff0f7230 */ /* 0x000fe40000004100 */
[----:B------:R-:W-:Y:S01]  /*63e0*/  FFMA.FTZ R4, R46, R13, R4 ;  /* 0x0000000d2e047223 */ /* 0x000fe20000010004 */
[----:B------:R-:W-:-:S02]  /*63f0*/  IMAD.MOV.U32 R13, RZ, RZ, R44 ;  /* 0x000000ffff0d7224 */ /* 0x000fc400078e002c */
[C---:B------:R-:W-:Y:S01]  /*6400*/  FFMA.FTZ R17, R46.reuse, R14, R17 ;  /* 0x0000000e2e117223 */ /* 0x040fe20000010011 */
[----:B------:R-:W-:-:S07]  /*6410*/  FFMA.FTZ R28, R46, R15, R28 ;  /* 0x0000000f2e1c7223 */ /* 0x000fce000001001c */
.L_x_186:
[----:B-12---:R-:W-:Y:S05]  /*6420*/  BSYNC.RECONVERGENT B1 ;  /* 0x0000000000017941 */ /* 0x006fea0003800200 */
.L_x_185:
[----:B------:R-:W-:-:S13]  /*6430*/  ISETP.GE.U32.AND P0, PT, R39, 0x20, PT ;  /* 0x000000202700780c */ /* 0x000fda0003f06070 */
[----:B------:R-:W-:Y:S05]  /*6440*/  @!P0 BRA `(.L_x_184) ;  /* 0x0000000800908947 */ /* 0x000fea0003800000 */
[C---:B------:R-:W-:Y:S02]  /*6450*/  LEA R32, R13.reuse, R32, 0x1 ;  /* 0x000000200d207211 */ /* 0x040fe400078e08ff */
[----:B------:R-:W-:Y:S02]  /*6460*/  MOV R15, UR9 ;  /* 0x00000009000f7c02 */ /* 0x000fe40008000f00 */
[----:B------:R-:W-:-:S03]  /*6470*/  SHF.L.U32 R35, R13, 0x5, RZ ;  /* 0x000000050d237819 */ /* 0x000fc600000006ff */
[----:B------:R-:W-:Y:S01]  /*6480*/  IMAD R34, R15, -0x2, R32 ;  /* 0xfffffffe0f227824 */ /* 0x000fe200078e0220 */
[----:B------:R-:W-:Y:S01]  /*6490*/  IADD3 R32, PT, PT, R13, 0x20, RZ ;  /* 0x000000200d207810 */ /* 0x000fe20007ffe0ff */
[----:B------:R-:W-:-:S05]  /*64a0*/  IMAD.U32 R15, RZ, RZ, UR4 ;  /* 0x00000004ff0f7e24 */ /* 0x000fca000f8e00ff */
[----:B------:R-:W-:-:S07]  /*64b0*/  IADD3 R34, PT, PT, R34, 0x40, R15 ;  /* 0x0000004022227810 */ /* 0x000fce0007ffe00f */
.L_x_195:
[----:B------:R-:W1:Y:S01]  /*64c0*/  LDC R39, c[0x0][0x3f4] ;  /* 0x0000fd00ff277b82 */ /* 0x000e620000000800 */
[----:B------:R-:W-:Y:S01]  /*64d0*/  VIADD R14, R32, 0xffffffe0 ;  /* 0xffffffe0200e7836 */ /* 0x000fe20000000000 */
[----:B------:R-:W-:Y:S04]  /*64e0*/  BSSY.RECONVERGENT B1, `(.L_x_189) ;  /* 0x0000049000017945 */ /* 0x000fe80003800200 */
[----:B-1----:R-:W-:-:S13]  /*64f0*/  ISETP.GE.AND P0, PT, R14, R39, PT ;  /* 0x000000270e00720c */ /* 0x002fda0003f06270 */
[----:B------:R-:W-:Y:S05]  /*6500*/  @!P0 BRA `(.L_x_190) ;  /* 0x0000000400188947 */ /* 0x000fea0003800000 */
[----:B------:R-:W-:Y:S01]  /*6510*/  IABS R15, R39 ;  /* 0x00000027000f7213 */ /* 0x000fe20000000000 */
[----:B------:R-:W1:Y:S01]  /*6520*/  LDS.U16 R44, [R34+-0x40] ;  /* 0xffffc000222c7984 */ /* 0x000e620000000400 */
[----:B------:R-:W-:Y:S02]  /*6530*/  IABS R22, R14 ;  /* 0x0000000e00167213 */ /* 0x000fe40000000000 */
[----:B------:R-:W2:Y:S01]  /*6540*/  I2F.RP R20, R15 ;  /* 0x0000000f00147306 */ /* 0x000ea20000209400 */
[----:B------:R-:W-:Y:S02]  /*6550*/  ISETP.GE.AND P1, PT, R14, RZ, PT ;  /* 0x000000ff0e00720c */ /* 0x000fe40003f26270 */
[----:B------:R-:W-:-:S05]  /*6560*/  ISETP.NE.AND P2, PT, R39, RZ, PT ;  /* 0x000000ff2700720c */ /* 0x000fca0003f45270 */
[----:B--2---:R-:W2:Y:S02]  /*6570*/  MUFU.RCP R20, R20 ;  /* 0x0000001400147308 */ /* 0x004ea40000001000 */
[----:B--2---:R-:W-:-:S06]  /*6580*/  IADD3 R21, PT, PT, R20, 0xffffffe, RZ ;  /* 0x0ffffffe14157810 */ /* 0x004fcc0007ffe0ff */
[----:B------:R-:W2:Y:S02]  /*6590*/  F2I.FTZ.U32.TRUNC.NTZ R13, R21 ;  /* 0x00000015000d7305 */ /* 0x000ea4000021f000 */
[----:B--2---:R-:W-:-:S05]  /*65a0*/  IADD3 R12, PT, PT, RZ, -R13, RZ ;  /* 0x8000000dff0c7210 */ /* 0x004fca0007ffe0ff */
        /* <DEDUP_REMOVED lines=15> */
[----:B------:R-:W-:-:S04]  /*66a0*/  LEA R20, P0, R13, UR12, 0x2 ;  /* 0x0000000c0d147c11 */ /* 0x000fc8000f8010ff */
[----:B------:R-:W-:-:S06]  /*66b0*/  LEA.HI.X R21, R13, UR13, R14, 0x2, P0 ;  /* 0x0000000d0d157c11 */ /* 0x000fcc00080f140e */
[----:B------:R-:W2:Y:S02]  /*66c0*/  LDG.E R21, desc[UR36][R20.64] ;  /* 0x0000002414157981 */ /* 0x000ea4000c1e1900 */
[----:B--2---:R-:W-:-:S05]  /*66d0*/  IMAD R13, R38, R21, R12 ;  /* 0x00000015260d7224 */ /* 0x004fca00078e020c */
[----:B------:R-:W-:-:S05]  /*66e0*/  SHF.L.U32 R13, R13, 0x5, RZ ;  /* 0x000000050d0d7819 */ /* 0x000fca00000006ff */
[----:B------:R-:W-:-:S06]  /*66f0*/  IMAD.WIDE R12, R13, 0x2, R40 ;  /* 0x000000020d0c7825 */ /* 0x000fcc00078e0228 */
[----:B------:R-:W5:Y:S01]  /*6700*/  LDG.E.128 R12, desc[UR36][R12.64] ;  /* 0x000000240c0c7981 */ /* 0x000f62000c1e1d00 */
[----:B------:R-:W-:Y:S01]  /*6710*/  UISETP.NE.AND UP0, UPT, UR10, URZ, UPT ;  /* 0x000000ff0a00728c */ /* 0x000fe2000bf05270 */
[----:B-1----:R-:W-:-:S08]  /*6720*/  HADD2.F32 R44, -RZ, R44.H0_H0 ;  /* 0x2000002cff2c7230 */ /* 0x002fd00000004100 */
[----:B------:R-:W-:Y:S05]  /*6730*/  BRA.U UP0, `(.L_x_191) ;  /* 0x00000001004c7547 */ /* 0x000fea000b800000 */
        /* <DEDUP_REMOVED lines=19> */
.L_x_191:
[--C-:B-1---5:R-:W-:Y:S02]  /*6870*/  HADD2.F32 R20, -RZ, R12.reuse.H0_H0 ;  /* 0x2000000cff147230 */ /* 0x122fe40000004100 */
        /* <DEDUP_REMOVED lines=15> */
.L_x_190:
[----:B------:R-:W-:Y:S05]  /*6970*/  BSYNC.RECONVERGENT B1 ;  /* 0x0000000000017941 */ /* 0x000fea0003800200 */
.L_x_189:
[----:B------:R-:W-:Y:S01]  /*6980*/  ISETP.GE.AND P0, PT, R32, R39, PT ;  /* 0x000000272000720c */ /* 0x000fe20003f06270 */
[----:B------:R-:W-:-:S12]  /*6990*/  BSSY.RECONVERGENT B1, `(.L_x_192) ;  /* 0x0000049000017945 */ /* 0x000fd80003800200 */
[----:B------:R-:W-:Y:S05]  /*69a0*/  @!P0 BRA `(.L_x_193) ;  /* 0x00000004001c8947 */ /* 0x000fea0003800000 */
[----:B------:R-:W-:Y:S01]  /*69b0*/  IABS R15, R39 ;  /* 0x00000027000f7213 */ /* 0x000fe20000000000 */
[----:B------:R-:W1:Y:S01]  /*69c0*/  LDS.U16 R44, [R34] ;  /* 0x00000000222c7984 */ /* 0x000e620000000400 */
[----:B------:R-:W-:Y:S02]  /*69d0*/  IABS R22, R32 ;  /* 0x0000002000167213 */ /* 0x000fe40000000000 */
[----:B------:R-:W2:Y:S01]  /*69e0*/  I2F.RP R14, R15 ;  /* 0x0000000f000e7306 */ /* 0x000ea20000209400 */
[----:B------:R-:W-:Y:S02]  /*69f0*/  ISETP.GE.AND P1, PT, R32, RZ, PT ;  /* 0x000000ff2000720c */ /* 0x000fe40003f26270 */
[----:B------:R-:W-:-:S05]  /*6a00*/  ISETP.NE.AND P2, PT, R39, RZ, PT ;  /* 0x000000ff2700720c */ /* 0x000fca0003f45270 */
[----:B--2---:R-:W2:Y:S02]  /*6a10*/  MUFU.RCP R14, R14 ;  /* 0x0000000e000e7308 */ /* 0x004ea40000001000 */
[----:B--2---:R-:W-:-:S06]  /*6a20*/  IADD3 R20, PT, PT, R14, 0xffffffe, RZ ;  /* 0x0ffffffe0e147810 */ /* 0x004fcc0007ffe0ff */
[----:B------:R-:W2:Y:S02]  /*6a30*/  F2I.FTZ.U32.TRUNC.NTZ R13, R20 ;  /* 0x00000014000d7305 */ /* 0x000ea4000021f000 */
[----:B--2---:R-:W-:-:S04]  /*6a40*/  IMAD.MOV R12, RZ, RZ, -R13 ;  /* 0x000000ffff0c7224 */ /* 0x004fc800078e0a0d */
[----:B------:R-:W-:Y:S01]  /*6a50*/  IMAD R21, R12, R15, RZ ;  /* 0x0000000f0c157224 */ /* 0x000fe200078e02ff */
[----:B------:R-:W-:-:S05]  /*6a60*/  MOV R12, RZ ;  /* 0x000000ff000c7202 */ /* 0x000fca0000000f00 */
[----:B------:R-:W-:Y:S01]  /*6a70*/  IMAD.HI.U32 R12, R13, R21, R12 ;  /* 0x000000150d0c7227 */ /* 0x000fe200078e000c */
[----:B------:R-:W-:-:S05]  /*6a80*/  MOV R13, R22 ;  /* 0x00000016000d7202 */ /* 0x000fca0000000f00 */
[----:B------:R-:W-:-:S04]  /*6a90*/  IMAD.HI.U32 R12, R12, R13, RZ ;  /* 0x0000000d0c0c7227 */ /* 0x000fc800078e00ff */
[----:B------:R-:W-:-:S04]  /*6aa0*/  IMAD.MOV R12, RZ, RZ, -R12 ;  /* 0x000000ffff0c7224 */ /* 0x000fc800078e0a0c */
[----:B------:R-:W-:-:S05]  /*6ab0*/  IMAD R12, R15, R12, R13 ;  /* 0x0000000c0f0c7224 */ /* 0x000fca00078e020d */
[----:B------:R-:W-:-:S13]  /*6ac0*/  ISETP.GT.U32.AND P0, PT, R15, R12, PT ;  /* 0x0000000c0f00720c */ /* 0x000fda0003f04070 */
[----:B------:R-:W-:-:S04]  /*6ad0*/  @!P0 IADD3 R12, PT, PT, R12, -R15, RZ ;  /* 0x8000000f0c0c8210 */ /* 0x000fc80007ffe0ff */
[----:B------:R-:W-:-:S13]  /*6ae0*/  ISETP.GT.U32.AND P0, PT, R15, R12, PT ;  /* 0x0000000c0f00720c */ /* 0x000fda0003f04070 */
[----:B------:R-:W-:-:S05]  /*6af0*/  @!P0 IADD3 R12, PT, PT, R12, -R15, RZ ;  /* 0x8000000f0c0c8210 */ /* 0x000fca0007ffe0ff */
[----:B------:R-:W-:Y:S01]  /*6b00*/  @!P1 IMAD.MOV R12, RZ, RZ, -R12 ;  /* 0x000000ffff0c9224 */ /* 0x000fe200078e0a0c */
[----:B------:R-:W-:-:S04]  /*6b10*/  @!P2 LOP3.LUT R12, RZ, R39, RZ, 0x33, !PT ;  /* 0x00000027ff0ca212 */ /* 0x000fc800078e33ff */
[----:B------:R-:W-:-:S04]  /*6b20*/  IADD3 R13, P0, PT, R12, UR44, RZ ;  /* 0x0000002c0c0d7c10 */ /* 0x000fc8000ff1e0ff */
[----:B------:R-:W-:Y:S02]  /*6b30*/  IADD3.X R14, PT, PT, RZ, R30, RZ, P0, !PT ;  /* 0x0000001eff0e7210 */ /* 0x000fe400007fe4ff */
        /* <DEDUP_REMOVED lines=23> */
[----:B------:R-:W-:Y:S02]  /*6cb0*/  VIADD R25, R35, 0x400 ;  /* 0x0000040023197836 */ /* 0x000fe40000000000 */
[----:B--2---:R-:W-:Y:S02]  /*6cc0*/  @P0 HMUL2 R12, R12, R20 ;  /* 0x000000140c0c0232 */ /* 0x004fe40000000000 */
[----:B------:R-:W-:Y:S02]  /*6cd0*/  @P1 HFMA2 R13, R13, R21, -RZ ;  /* 0x000000150d0d1231 */ /* 0x000fe400001000ff */
[----:B------:R-:W-:-:S02]  /*6ce0*/  @P2 HMUL2 R14, R14, R22 ;  /* 0x000000160e0e2232 */ /* 0x000fc40000000000 */
[----:B------:R-:W-:Y:S02]  /*6cf0*/  @P3 HFMA2 R15, R15, R23, -RZ ;  /* 0x000000170f0f3231 */ /* 0x000fe400001000ff */
[----:B------:R-:W-:-:S05]  /*6d00*/  IMAD.WIDE.U32 R20, R25, 0x2, R36 ;  /* 0x0000000219147825 */ /* 0x000fca00078e0024 */
[----:B------:R1:W-:Y:S02]  /*6d10*/  STG.E.128 desc[UR36][R20.64], R12 ;  /* 0x0000000c14007986 */ /* 0x0003e4000c101d24 */
.L_x_194:
        /* <DEDUP_REMOVED lines=16> */
.L_x_193:
[----:B------:R-:W-:Y:S05]  /*6e20*/  BSYNC.RECONVERGENT B1 ;  /* 0x0000000000017941 */ /* 0x000fea0003800200 */
.L_x_192:
[C---:B------:R-:W-:Y:S01]  /*6e30*/  IADD3 R12, PT, PT, R32.reuse, 0x20, RZ ;  /* 0x00000020200c7810 */ /* 0x040fe20007ffe0ff */
[----:B------:R-:W-:Y:S01]  /*6e40*/  VIADD R35, R35, 0x800 ;  /* 0x0000080023237836 */ /* 0x000fe20000000000 */
[----:B------:R-:W-:Y:S02]  /*6e50*/  IADD3 R32, PT, PT, R32, 0x40, RZ ;  /* 0x0000004020207810 */ /* 0x000fe40007ffe0ff */
[----:B------:R-:W-:Y:S02]  /*6e60*/  ISETP.GE.AND P0, PT, R12, UR46, PT ;  /* 0x0000002e0c007c0c */ /* 0x000fe4000bf06270 */
[----:B------:R-:W-:-:S11]  /*6e70*/  IADD3 R34, PT, PT, R34, 0x80, RZ ;  /* 0x0000008022227810 */ /* 0x000fd60007ffe0ff */
[----:B------:R-:W-:Y:S05]  /*6e80*/  @!P0 BRA `(.L_x_195) ;  /* 0xfffffff4008c8947 */ /* 0x000fea000383ffff */
.L_x_184:
[----:B-12---:R-:W-:Y:S05]  /*6e90*/  BSYNC.RECONVERGENT B0 ;  /* 0x0000000000007941 */ /* 0x006fea0003800200 */
.L_x_183:
[----:B------:R-:W-:Y:S01]  /*6ea0*/  ISETP.NE.AND P0, PT, R0, R33, PT ;  /* 0x000000210000720c */ /* 0x000fe20003f05270 */
[----:B------:R-:W-:-:S12]  /*6eb0*/  BSSY.RECONVERGENT B0, `(.L_x_196) ;  /* 0x0000037000007945 */ /* 0x000fd80003800200 */
[----:B------:R-:W-:Y:S05]  /*6ec0*/  @P0 BRA `(.L_x_197) ;  /* 0x0000000000d40947 */ /* 0x000fea0003800000 */
[----:B------:R-:W-:-:S06]  /*6ed0*/  USHF.L.U32 UR5, UR46, 0x5, URZ ;  /* 0x000000052e057899 */ /* 0x000fcc00080006ff */
[----:B------:R-:W-:-:S05]  /*6ee0*/  MOV R13, UR5 ;  /* 0x00000005000d7c02 */ /* 0x000fca0008000f00 */
[----:B------:R-:W-:-:S06]  /*6ef0*/  IMAD.WIDE R12, R13, 0x2, R36 ;  /* 0x000000020d0c7825 */ /* 0x000fcc00078e0224 */
[----:B------:R-:W5:Y:S01]  /*6f00*/  LDG.E.128 R12, desc[UR36][R12.64] ;  /* 0x000000240c0c7981 */ /* 0x000f62000c1e1d00 */
[----:B------:R-:W-:-:S06]  /*6f10*/  UIADD3 UR5, UPT, UPT, UR47, -UR9, URZ ;  /* 0x800000092f057290 */ /* 0x000fcc000fffe0ff */
[----:B------:R-:W-:-:S05]  /*6f20*/  IMAD.U32 R16, RZ, RZ, UR5 ;  /* 0x00000005ff107e24 */ /* 0x000fca000f8e00ff */
[----:B------:R-:W-:Y:S01]  /*6f30*/  LEA R29, R16, R29, 0x1 ;  /* 0x0000001d101d7211 */ /* 0x000fe200078e08ff */
[----:B------:R-:W1:Y:S05]  /*6f40*/  LDCU UR5, c[0x0][0x40c] ;  /* 0x00008180ff0577ac */ /* 0x000e6a0008000800 */
[----:B------:R-:W2:Y:S01]  /*6f50*/  LDS.U16 R29, [R29+-0x2] ;  /* 0xfffffe001d1d7984 */ /* 0x000ea20000000400 */
[----:B-1----:R-:W-:Y:S01]  /*6f60*/  UISETP.NE.AND UP0, UPT, UR5, URZ, UPT ;  /* 0x000000ff0500728c */ /* 0x002fe2000bf05270 */
[----:B--2---:R-:W-:-:S08]  /*6f70*/  HADD2.F32 R16, -RZ, R29.H0_H0 ;  /* 0x2000001dff107230 */ /* 0x004fd00000004100 */
[----:B------:R-:W-:Y:S05]  /*6f80*/  BRA.U UP0, `(.L_x_198) ;  /* 0x0000000100647547 */ /* 0x000fea000b800000 */
[----:B------:R-:W1:Y:S02]  /*6f90*/  LDCU.64 UR6, c[0x0][0x460] ;  /* 0x00008c00ff0677ac */ /* 0x000e640008000a00 */
[----:B-1----:R-:W-:-:S04]  /*6fa0*/  UISETP.NE.U32.AND UP0, UPT, UR6, URZ, UPT ;  /* 0x000000ff0600728c */ /* 0x002fc8000bf05070 */
[----:B------:R-:W-:-:S06]  /*6fb0*/  UISETP.NE.AND.EX UP0, UPT, UR7, URZ, UPT, UP0 ;  /* 0x000000ff0700728c */ /* 0x000fcc000bf05300 */
[----:B------:R-:W-:-:S05]  /*6fc0*/  PLOP3.LUT P0, PT, PT, PT, UP0, 0x80, 0x8 ;  /* 0x000000000008781c */ /* 0x000fca0003f0f008 */
[----:B------:R-:W1:Y:S01]  /*6fd0*/  @UP0 LDCU UR5, c[0x0][0x3f8] ;  /* 0x00007f00ff0507ac */ /* 0x000e620008000800 */
[----:B------:R-:W2:Y:S01]  /*6fe0*/  @UP0 LDCU.64 UR6, c[0x0][0x458] ;  /* 0x00008b00ff0607ac */ /* 0x000ea20008000a00 */
[----:B-1----:R-:W-:Y:S01]  /*6ff0*/  @UP0 UIMAD UR5, UR38, UR5, UR45 ;  /* 0x00000005260502a4 */ /* 0x002fe2000f8e022d */
[----:B--2---:R-:W-:Y:S01]  /*7000*/  MOV R21, UR7 ;  /* 0x0000000700157c02 */ /* 0x004fe20008000f00 */
[----:B------:R-:W-:-:S04]  /*7010*/  IMAD.U32 R20, RZ, RZ, UR6 ;  /* 0x00000006ff147e24 */ /* 0x000fc8000f8e00ff */
[----:B------:R-:W-:-:S04]  /*7020*/  MOV R22, UR5 ;  /* 0x0000000500167c02 */ /* 0x000fc80008000f00 */
[----:B------:R-:W-:-:S05]  /*7030*/  @P0 LEA R23, R22, R19, 0x5 ;  /* 0x0000001316170211 */ /* 0x000fca00078e28ff */
[----:B------:R-:W-:-:S06]  /*7040*/  @P0 IMAD.WIDE R20, R23, 0x2, R20 ;  /* 0x0000000217140825 */ /* 0x000fcc00078e0214 */
[----:B------:R-:W2:Y:S01]  /*7050*/  @P0 LDG.E.128 R20, desc[UR36][R20.64] ;  /* 0x0000002414140981 */ /* 0x000ea2000c1e1d00 */
[----:B------:R-:W-:Y:S01]  /*7060*/  USHF.L.U32 UR5, UR41, 0x5, URZ ;  /* 0x0000000529057899 */ /* 0x000fe200080006ff */
[----:B-----5:R-:W-:Y:S02]  /*7070*/  HFMA2 R12, R12, 1, 1, R8 ;  /* 0x3c003c000c0c7831 */ /* 0x020fe40000000008 */
[----:B------:R-:W-:Y:S02]  /*7080*/  HADD2 R13, R13, R9 ;  /* 0x000000090d0d7230 */ /* 0x000fe40000000000 */
[----:B------:R-:W-:Y:S02]  /*7090*/  HFMA2 R14, R14, 1, 1, R10 ;  /* 0x3c003c000e0e7831 */ /* 0x000fe4000000000a */
[----:B------:R-:W-:Y:S02]  /*70a0*/  HADD2 R15, R15, R11 ;  /* 0x0000000b0f0f7230 */ /* 0x000fe40000000000 */
[----:B------:R-:W-:-:S04]  /*70b0*/  IMAD.U32 R25, RZ, RZ, UR5 ;  /* 0x00000005ff197e24 */ /* 0x000fc8000f8e00ff */
[----:B------:R-:W-:-:S04]  /*70c0*/  IMAD.WIDE R36, R25, 0x2, R36 ;  /* 0x0000000219247825 */ /* 0x000fc800078e0224 */
[----:B--2---:R-:W-:Y:S02]  /*70d0*/  @P0 HMUL2 R12, R12, R20 ;  /* 0x000000140c0c0232 */ /* 0x004fe40000000000 */
[----:B------:R-:W-:Y:S02]  /*70e0*/  @P0 HFMA2 R13, R13, R21, -RZ ;  /* 0x000000150d0d0231 */ /* 0x000fe400001000ff */
[----:B------:R-:W-:Y:S02]  /*70f0*/  @P0 HMUL2 R14, R14, R22 ;  /* 0x000000160e0e0232 */ /* 0x000fe40000000000 */
[----:B------:R-:W-:-:S05]  /*7100*/  @P0 HFMA2 R15, R15, R23, -RZ ;  /* 0x000000170f0f0231 */ /* 0x000fca00001000ff */
[----:B------:R1:W-:Y:S02]  /*7110*/  STG.E.128 desc[UR36][R36.64], R12 ;  /* 0x0000000c24007986 */ /* 0x0003e4000c101d24 */
.L_x_198:
[--C-:B0----5:R-:W-:Y:S02]  /*7120*/  HADD2.F32 R8, -RZ, R12.reuse.H0_H0 ;  /* 0x2000000cff087230 */ /* 0x121fe40000004100 */
[----:B------:R-:W-:Y:S02]  /*7130*/  HADD2.F32 R9, -RZ, R12.H1_H1 ;  /* 0x3000000cff097230 */ /* 0x000fe40000004100 */
[--C-:B-1----:R-:W-:Y:S02]  /*7140*/  HADD2.F32 R12, -RZ, R14.reuse.H0_H0 ;  /* 0x2000000eff0c7230 */ /* 0x102fe40000004100 */
        /* <DEDUP_REMOVED lines=13> */
.L_x_197:
[----:B------:R-:W-:Y:S05]  /*7220*/  BSYNC.RECONVERGENT B0 ;  /* 0x0000000000007941 */ /* 0x000fea0003800200 */
.L_x_196:
[C---:B0-----:R-:W-:Y:S01]  /*7230*/  LOP3.LUT R8, R2.reuse, 0x3c0, RZ, 0xc0, !PT ;  /* 0x000003c002087812 */ /* 0x041fe200078ec0ff */
[----:B------:R-:W-:Y:S01]  /*7240*/  BAR.SYNC.DEFER_BLOCKING 0x0 ;  /* 0x0000000000007b1d */ /* 0x000fe20000010000 */
[----:B------:R-:W-:Y:S02]  /*7250*/  ISETP.GT.U32.AND P1, PT, R2, 0x1f, PT ;  /* 0x0000001f0200780c */ /* 0x000fe40003f24070 */
[----:B------:R-:W-:Y:S02]  /*7260*/  ISETP.NE.AND P0, PT, R8, 0x40, PT ;  /* 0x000000400800780c */ /* 0x000fe40003f05270 */
[----:B------:R-:W-:Y:S01]  /*7270*/  P2R R8, PR, RZ, 0x2 ;  /* 0x00000002ff087803 */ /* 0x000fe20000000000 */
[----:B------:R-:W-:Y:S01]  /*7280*/  BSSY.RECONVERGENT B0, `(.L_x_199) ;  /* 0x0000013000007945 */ /* 0x000fe20003800200 */
[----:B------:R-:W-:Y:S02]  /*7290*/  LOP3.LUT R9, R2, 0x3e0, RZ, 0xc0, !PT ;  /* 0x000003e002097812 */ /* 0x000fe400078ec0ff */
[----:B------:R-:W-:-:S02]  /*72a0*/  SHF.L.U32 R13, R19, 0x1, RZ ;  /* 0x00000001130d7819 */ /* 0x000fc400000006ff */
[C---:B------:R-:W-:Y:S02]  /*72b0*/  LOP3.LUT R8, R2.reuse, 0x3f0, RZ, 0xc0, !PT ;  /* 0x000003f002087812 */ /* 0x040fe400078ec0ff */
[----:B------:R-:W-:Y:S02]  /*72c0*/  ISETP.NE.AND P5, PT, R9, 0x20, PT ;  /* 0x000000200900780c */ /* 0x000fe40003fa5270 */
[C---:B------:R-:W-:Y:S02]  /*72d0*/  ISETP.GT.U32.AND P6, PT, R2.reuse, 0x3f, PT ;  /* 0x0000003f0200780c */ /* 0x040fe40003fc4070 */
[C---:B------:R-:W-:Y:S02]  /*72e0*/  ISETP.GT.U32.AND P4, PT, R2.reuse, 0xf, PT ;  /* 0x0000000f0200780c */ /* 0x040fe40003f84070 */
[C---:B------:R-:W-:Y:S02]  /*72f0*/  ISETP.GT.U32.AND P3, PT, R2.reuse, 0x7, PT ;  /* 0x000000070200780c */ /* 0x040fe40003f64070 */
[----:B------:R-:W-:-:S02]  /*7300*/  ISETP.GT.U32.AND P2, PT, R2, 0x3, PT ;  /* 0x000000030200780c */ /* 0x000fc40003f44070 */
[C---:B------:R-:W-:Y:S02]  /*7310*/  LOP3.LUT R12, R2.reuse, 0x3f8, RZ, 0xc0, !PT ;  /* 0x000003f8020c7812 */ /* 0x040fe400078ec0ff */
[----:B------:R-:W-:Y:S02]  /*7320*/  LOP3.LUT R16, R2, 0x3fc, RZ, 0xc0, !PT ;  /* 0x000003fc02107812 */ /* 0x000fe400078ec0ff */
[----:B------:R-:W-:Y:S02]  /*7330*/  LEA R0, R0, R13, 0x6 ;  /* 0x0000000d00007211 */ /* 0x000fe400078e30ff */
[----:B------:R-:W-:Y:S01]  /*7340*/  ISETP.NE.AND P1, PT, R8, 0x10, PT ;  /* 0x000000100800780c */ /* 0x000fe20003f25270 */
[----:B------:R-:W-:-:S12]  /*7350*/  @P0 BRA `(.L_x_200) ;  /* 0x0000000000140947 */ /* 0x000fd80003800000 */
[----:B------:R-:W-:Y:S02]  /*7360*/  F2FP.F16.F32.PACK_AB R8, R6, R7 ;  /* 0x000000070608723e */ /* 0x000fe400000000ff */
[----:B------:R-:W-:Y:S02]  /*7370*/  F2FP.F16.F32.PACK_AB R9, R4, R5 ;  /* 0x000000050409723e */ /* 0x000fe400000000ff */
[----:B------:R-:W-:Y:S02]  /*7380*/  F2FP.F16.F32.PACK_AB R10, R18, R3 ;  /* 0x00000003120a723e */ /* 0x000fe400000000ff */
[----:B------:R-:W-:-:S05]  /*7390*/  F2FP.F16.F32.PACK_AB R11, R28, R17 ;  /* 0x000000111c0b723e */ /* 0x000fca00000000ff */
[----:B------:R0:W-:Y:S02]  /*73a0*/  STS.128 [R0+UR4+-0x400], R8 ;  /* 0xfffc000800007988 */ /* 0x0001e40008000c04 */
.L_x_200:
[----:B------:R-:W-:Y:S05]  /*73b0*/  BSYNC.RECONVERGENT B0 ;  /* 0x0000000000007941 */ /* 0x000fea0003800200 */
.L_x_199:
[----:B------:R-:W-:Y:S01]  /*73c0*/  BAR.SYNC.DEFER_BLOCKING 0x0 ;  /* 0x0000000000007b1d */ /* 0x000fe20000010000 */
[----:B------:R-:W-:-:S05]  /*73d0*/  ISETP.NE.AND P0, PT, R12, 0x8, PT ;  /* 0x000000080c00780c */ /* 0x000fca0003f05270 */
[----:B------:R-:W-:Y:S04]  /*73e0*/  BSSY.RECONVERGENT B0, `(.L_x_201) ;  /* 0x0000013000007945 */ /* 0x000fe80003800200 */
[----:B------:R-:W-:Y:S05]  /*73f0*/  @P6 BRA `(.L_x_202) ;  /* 0x0000000000446947 */ /* 0x000fea0003800000 */
[----:B0-----:R-:W0:Y:S02]  /*7400*/  LDS.128 R8, [R0+UR4] ;  /* 0x0000000400087984 */ /* 0x001e240008000c00 */
        /* <DEDUP_REMOVED lines=16> */
.L_x_202:
[----:B------:R-:W-:Y:S05]  /*7510*/  BSYNC.RECONVERGENT B0 ;  /* 0x0000000000007941 */ /* 0x000fea0003800200 */
.L_x_201:
[----:B------:R-:W-:Y:S01]  /*7520*/  BAR.SYNC.DEFER_BLOCKING 0x0 ;  /* 0x0000000000007b1d */ /* 0x000fe20000010000 */
[----:B------:R-:W-:-:S05]  /*7530*/  ISETP.NE.AND P6, PT, R16, 0x4, PT ;  /* 0x000000041000780c */ /* 0x000fca0003fc5270 */
[----:B------:R-:W-:Y:S04]  /*7540*/  BSSY.RECONVERGENT B0, `(.L_x_203) ;  /* 0x0000007000007945 */ /* 0x000fe80003800200 */
[----:B------:R-:W-:Y:S05]  /*7550*/  @P5 BRA `(.L_x_204) ;  /* 0x0000000000145947 */ /* 0x000fea0003800000 */
[----:B0-----:R-:W-:Y:S02]  /*7560*/  F2FP.F16.F32.PACK_AB R8, R6, R7 ;  /* 0x000000070608723e */ /* 0x001fe400000000ff */
[----:B------:R-:W-:Y:S02]  /*7570*/  F2FP.F16.F32.PACK_AB R9, R4, R5 ;  /* 0x000000050409723e */ /* 0x000fe400000000ff */
[----:B------:R-:W-:Y:S02]  /*7580*/  F2FP.F16.F32.PACK_AB R10, R18, R3 ;  /* 0x00000003120a723e */ /* 0x000fe400000000ff */
[----:B------:R-:W-:-:S05]  /*7590*/  F2FP.F16.F32.PACK_AB R11, R28, R17 ;  /* 0x000000111c0b723e */ /* 0x000fca00000000ff */
[----:B------:R1:W-:Y:S02]  /*75a0*/  STS.128 [R0+UR4+-0x200], R8 ;  /* 0xfffe000800007988 */ /* 0x0003e40008000c04 */
.L_x_204:
[----:B------:R-:W-:Y:S05]  /*75b0*/  BSYNC.RECONVERGENT B0 ;  /* 0x0000000000007941 */ /* 0x000fea0003800200 */
.L_x_203:
[----:B------:R-:W-:Y:S01]  /*75c0*/  BAR.SYNC.DEFER_BLOCKING 0x0 ;  /* 0x0000000000007b1d */ /* 0x000fe20000010000 */
[----:B------:R-:W-:-:S05]  /*75d0*/  ISETP.GT.U32.AND P5, PT, R2, 0x1f, PT ;  /* 0x0000001f0200780c */ /* 0x000fca0003fa4070 */
[----:B------:R-:W-:Y:S08]  /*75e0*/  BSSY.RECONVERGENT B0, `(.L_x_205) ;  /* 0x0000013000007945 */ /* 0x000ff00003800200 */
        /* <DEDUP_REMOVED lines=18> */
.L_x_206:
[----:B------:R-:W-:Y:S05]  /*7710*/  BSYNC.RECONVERGENT B0 ;  /* 0x0000000000007941 */ /* 0x000fea0003800200 */
.L_x_205:
[----:B------:R-:W-:Y:S06]  /*7720*/  BAR.SYNC.DEFER_BLOCKING 0x0 ;  /* 0x0000000000007b1d */ /* 0x000fec0000010000 */
[----:B------:R-:W-:Y:S04]  /*7730*/  BSSY.RECONVERGENT B0, `(.L_x_207) ;  /* 0x0000007000007945 */ /* 0x000fe80003800200 */
[----:B------:R-:W-:Y:S05]  /*7740*/  @P1 BRA `(.L_x_208) ;  /* 0x0000000000141947 */ /* 0x000fea0003800000 */
[----:B01----:R-:W-:Y:S02]  /*7750*/  F2FP.F16.F32.PACK_AB R8, R6, R7 ;  /* 0x000000070608723e */ /* 0x003fe400000000ff */
[----:B------:R-:W-:Y:S02]  /*7760*/  F2FP.F16.F32.PACK_AB R9, R4, R5 ;  /* 0x000000050409723e */ /* 0x000fe400000000ff */
[----:B------:R-:W-:Y:S02]  /*7770*/  F2FP.F16.F32.PACK_AB R10, R18, R3 ;  /* 0x00000003120a723e */ /* 0x000fe400000000ff */
[----:B------:R-:W-:-:S05]  /*7780*/  F2FP.F16.F32.PACK_AB R11, R28, R17 ;  /* 0x000000111c0b723e */ /* 0x000fca00000000ff */
[----:B------:R2:W-:Y:S02]  /*7790*/  STS.128 [R0+UR4+-0x100], R8 ;  /* 0xffff000800007988 */ /* 0x0005e40008000c04 */
.L_x_208:
[----:B------:R-:W-:Y:S05]  /*77a0*/  BSYNC.RECONVERGENT B0 ;  /* 0x0000000000007941 */ /* 0x000fea0003800200 */
.L_x_207:
[----:B------:R-:W-:Y:S06]  /*77b0*/  BAR.SYNC.DEFER_BLOCKING 0x0 ;  /* 0x0000000000007b1d */ /* 0x000fec0000010000 */
        /* <DEDUP_REMOVED lines=19> */
.L_x_210:
[----:B------:R-:W-:Y:S05]  /*78f0*/  BSYNC.RECONVERGENT B0 ;  /* 0x0000000000007941 */ /* 0x000fea0003800200 */
.L_x_209:
[----:B------:R-:W-:Y:S06]  /*7900*/  BAR.SYNC.DEFER_BLOCKING 0x0 ;  /* 0x0000000000007b1d */ /* 0x000fec0000010000 */
[----:B------:R-:W-:Y:S04]  /*7910*/  BSSY.RECONVERGENT B0, `(.L_x_211) ;  /* 0x0000007000007945 */ /* 0x000fe80003800200 */
[----:B------:R-:W-:Y:S05]  /*7920*/  @P0 BRA `(.L_x_212) ;  /* 0x0000000000140947 */ /* 0x000fea0003800000 */
[----:B012---:R-:W-:Y:S02]  /*7930*/  F2FP.F16.F32.PACK_AB R8, R6, R7 ;  /* 0x000000070608723e */ /* 0x007fe400000000ff */
[----:B------:R-:W-:Y:S02]  /*7940*/  F2FP.F16.F32.PACK_AB R9, R4, R5 ;  /* 0x000000050409723e */ /* 0x000fe400000000ff */
[----:B------:R-:W-:Y:S02]  /*7950*/  F2FP.F16.F32.PACK_AB R10, R18, R3 ;  /* 0x00000003120a723e */ /* 0x000fe400000000ff */
[----:B------:R-:W-:-:S05]  /*7960*/  F2FP.F16.F32.PACK_AB R11, R28, R17 ;  /* 0x000000111c0b723e */ /* 0x000fca00000000ff */
[----:B------:R3:W-:Y:S02]  /*7970*/  STS.128 [R0+UR4+-0x80], R8 ;  /* 0xffff800800007988 */ /* 0x0007e40008000c04 */
.L_x_212:
[----:B------:R-:W-:Y:S05]  /*7980*/  BSYNC.RECONVERGENT B0 ;  /* 0x0000000000007941 */ /* 0x000fea0003800200 */
.L_x_211:
        /* <DEDUP_REMOVED lines=20> */
.L_x_214:
[----:B------:R-:W-:Y:S05]  /*7ad0*/  BSYNC.RECONVERGENT B0 ;  /* 0x0000000000007941 */ /* 0x000fea0003800200 */
.L_x_213:
        /* <DEDUP_REMOVED lines=8> */
.L_x_216:
[----:B------:R-:W-:Y:S05]  /*7b60*/  BSYNC.RECONVERGENT B0 ;  /* 0x0000000000007941 */ /* 0x000fea0003800200 */
.L_x_215:
[----:B------:R-:W-:Y:S06]  /*7b70*/  BAR.SYNC.DEFER_BLOCKING 0x0 ;  /* 0x0000000000007b1d */ /* 0x000fec0000010000 */
[----:B------:R-:W-:Y:S04]  /*7b80*/  BSSY.RECONVERGENT B0, `(.L_x_217) ;  /* 0x0000013000007945 */ /* 0x000fe80003800200 */
[----:B------:R-:W-:Y:S05]  /*7b90*/  @P2 BRA `(.L_x_218) ;  /* 0x0000000000442947 */ /* 0x000fea0003800000 */
[----:B01234-:R-:W0:Y:S02]  /*7ba0*/  LDS.128 R8, [R0+UR4] ;  /* 0x0000000400087984 */ /* 0x01fe240008000c00 */
        /* <DEDUP_REMOVED lines=16> */
.L_x_218:
[----:B------:R-:W-:Y:S05]  /*7cb0*/  BSYNC.RECONVERGENT B0 ;  /* 0x0000000000007941 */ /* 0x000fea0003800200 */
.L_x_217:
[----:B------:R-:W-:Y:S06]  /*7cc0*/  BAR.SYNC.DEFER_BLOCKING 0x0 ;  /* 0x0000000000007b1d */ /* 0x000fec0000010000 */
[----:B------:R-:W-:Y:S05]  /*7cd0*/  @P2 EXIT ;  /* 0x000000000000294d */ /* 0x000fea0003800000 */
[----:B------:R-:W5:Y:S02]  /*7ce0*/  LDCU UR4, c[0x0][0x478] ;  /* 0x00008f00ff0477ac */ /* 0x000f640008000800 */
[----:B-----5:R-:W-:-:S09]  /*7cf0*/  UISETP.NE.AND UP0, UPT, UR4, 0x2, UPT ;  /* 0x000000020400788c */ /* 0x020fd2000bf05270 */
[----:B------:R-:W-:Y:S05]  /*7d00*/  BRA.U UP0, `(.L_x_219) ;  /* 0x0000000100e07547 */ /* 0x000fea000b800000 */
[----:B01234-:R-:W0:Y:S01]  /*7d10*/  LDC.64 R8, c[0x0][0x470] ;  /* 0x00011c00ff087b82 */ /* 0x01fe220000000a00 */
[----:B------:R-:W1:Y:S01]  /*7d20*/  LDCU.64 UR4, c[0x0][0x380] ;  /* 0x00007000ff0477ac */ /* 0x000e620008000a00 */
[----:B0-----:R-:W2:Y:S01]  /*7d30*/  LDG.E R8, desc[UR36][R8.64] ;  /* 0x0000002408087981 */ /* 0x001ea2000c1e1900 */
[----:B------:R-:W-:Y:S01]  /*7d40*/  IADD3 R19, PT, PT, R19, UR48, RZ ;  /* 0x0000003013137c10 */ /* 0x000fe2000fffe0ff */
        /* <DEDUP_REMOVED lines=9> */
[----:B-1----:R-:W-:-:S05]  /*7de0*/  IADD3 R8, P0, PT, R19, UR4, RZ ;  /* 0x0000000413087c10 */ /* 0x002fca000ff1e0ff */
[----:B------:R-:W1:Y:S01]  /*7df0*/  F2I.S8.NTZ R18, R18 ;  /* 0x0000001200127305 */ /* 0x000e620000202100 */
[----:B0-----:R-:W-:-:S07]  /*7e00*/  PRMT R0, R17, 0x8880, RZ ;  /* 0x0000888011007816 */ /* 0x001fce00000000ff */
[----:B------:R-:W0:Y:S01]  /*7e10*/  F2I.S8.NTZ R28, R28 ;  /* 0x0000001c001c7305 */ /* 0x000e220000202100 */
[----:B------:R-:W-:Y:S02]  /*7e20*/  PRMT R0, R0, 0x7710, RZ ;  /* 0x0000771000007816 */ /* 0x000fe400000000ff */
[----:B-1----:R-:W-:-:S05]  /*7e30*/  PRMT R18, R18, 0x8880, RZ ;  /* 0x0000888012127816 */ /* 0x002fca00000000ff */
[----:B------:R-:W-:Y:S01]  /*7e40*/  F2I.S8.NTZ R6, R6 ;  /* 0x0000000600067305 */ /* 0x000fe20000202100 */
[----:B------:R-:W-:-:S05]  /*7e50*/  IMAD.U32 R0, R0, 0x10000, RZ ;  /* 0x0001000000007824 */ /* 0x000fca00078e00ff */
[----:B------:R-:W-:Y:S02]  /*7e60*/  LOP3.LUT R11, R0, 0xff0000, RZ, 0xc0, !PT ;  /* 0x00ff0000000b7812 */ /* 0x000fe400078ec0ff */
[----:B------:R-:W1:Y:S01]  /*7e70*/  F2I.S8.NTZ R5, R5 ;  /* 0x0000000500057305 */ /* 0x000e620000202100 */
[----:B0-----:R-:W-:Y:S02]  /*7e80*/  PRMT R2, R28, 0x8880, RZ ;  /* 0x000088801c027816 */ /* 0x001fe400000000ff */
[----:B------:R-:W-:Y:S02]  /*7e90*/  PRMT R0, R18, 0x7710, RZ ;  /* 0x0000771012007816 */ /* 0x000fe400000000ff */
[----:B------:R-:W-:Y:S02]  /*7ea0*/  PRMT R2, R2, 0x7710, RZ ;  /* 0x0000771002027816 */ /* 0x000fe400000000ff */
[----:B------:R-:W-:Y:S01]  /*7eb0*/  SHF.L.U32 R0, R0, 0x8, RZ ;  /* 0x0000000800007819 */ /* 0x000fe200000006ff */
[----:B------:R-:W0:Y:S01]  /*7ec0*/  F2I.S8.NTZ R4, R4 ;  /* 0x0000000400047305 */ /* 0x000e220000202100 */
[----:B------:R-:W-:-:S04]  /*7ed0*/  PRMT R11, R11, 0x4210, R2 ;  /* 0x000042100b0b7816 */ /* 0x000fc80000000002 */
[----:B------:R-:W-:Y:S02]  /*7ee0*/  LOP3.LUT R11, R11, 0xff00, R0, 0xf8, !PT ;  /* 0x0000ff000b0b7812 */ /* 0x000fe400078ef800 */
[----:B-1----:R-:W-:Y:S01]  /*7ef0*/  PRMT R2, R5, 0x8880, RZ ;  /* 0x0000888005027816 */ /* 0x002fe200000000ff */
[----:B------:R1:W2:Y:S01]  /*7f00*/  F2I.S8.NTZ R9, R3 ;  /* 0x0000000300097305 */ /* 0x0002a20000202100 */
[----:B------:R-:W-:Y:S02]  /*7f10*/  PRMT R0, R6, 0x8880, RZ ;  /* 0x0000888006007816 */ /* 0x000fe400000000ff */
[----:B------:R-:W-:Y:S02]  /*7f20*/  PRMT R2, R2, 0x7710, RZ ;  /* 0x0000771002027816 */ /* 0x000fe400000000ff */
[----:B------:R-:W-:Y:S02]  /*7f30*/  PRMT R0, R0, 0x7710, RZ ;  /* 0x0000771000007816 */ /* 0x000fe400000000ff */
[----:B0-----:R-:W-:Y:S01]  /*7f40*/  PRMT R4, R4, 0x8880, RZ ;  /* 0x0000888004047816 */ /* 0x001fe200000000ff */
[----:B------:R-:W0:Y:S01]  /*7f50*/  F2I.S8.NTZ R7, R7 ;  /* 0x0000000700077305 */ /* 0x000e220000202100 */
[----:B------:R-:W-:-:S02]  /*7f60*/  LOP3.LUT R6, R0, 0xff, RZ, 0xc0, !PT ;  /* 0x000000ff00067812 */ /* 0x000fc400078ec0ff */
[----:B-1----:R-:W-:Y:S02]  /*7f70*/  PRMT R3, R4, 0x7710, RZ ;  /* 0x0000771004037816 */ /* 0x002fe400000000ff */
[----:B------:R-:W-:Y:S02]  /*7f80*/  LOP3.LUT R4, R2, 0xff, RZ, 0xc0, !PT ;  /* 0x000000ff02047812 */ /* 0x000fe400078ec0ff */
[----:B--2---:R-:W-:Y:S02]  /*7f90*/  PRMT R9, R9, 0x8880, RZ ;  /* 0x0000888009097816 */ /* 0x004fe400000000ff */
[----:B------:R-:W-:Y:S01]  /*7fa0*/  LOP3.LUT R3, R3, 0xff, RZ, 0xc0, !PT ;  /* 0x000000ff03037812 */ /* 0x000fe200078ec0ff */
[----:B------:R-:W-:Y:S01]  /*7fb0*/  IMAD.WIDE.U32 R4, R4, 0x10000, RZ ;  /* 0x0001000004047825 */ /* 0x000fe200078e00ff */
[----:B------:R-:W-:-:S03]  /*7fc0*/  PRMT R0, R9, 0x7710, RZ ;  /* 0x0000771009007816 */ /* 0x000fc600000000ff */
[----:B------:R-:W-:Y:S01]  /*7fd0*/  IMAD.WIDE.U32 R2, R3, 0x1000000, RZ ;  /* 0x0100000003027825 */ /* 0x000fe200078e00ff */
[----:B0-----:R-:W-:Y:S02]  /*7fe0*/  PRMT R10, R7, 0x8880, RZ ;  /* 0x00008880070a7816 */ /* 0x001fe400000000ff */
[----:B------:R-:W-:Y:S01]  /*7ff0*/  LOP3.LUT R9, R11, 0xff, R0, 0xf8, !PT ;  /* 0x000000ff0b097812 */ /* 0x000fe200078ef800 */
[----:B------:R-:W-:Y:S01]  /*8000*/  IMAD.WIDE.U32 R6, R6, 0x100, RZ ;  /* 0x0000010006067825 */ /* 0x000fe200078e00ff */
[----:B------:R-:W-:Y:S02]  /*8010*/  PRMT R0, R10, 0x7710, RZ ;  /* 0x000077100a007816 */ /* 0x000fe400000000ff */
[----:B------:R-:W-:Y:S02]  /*8020*/  LOP3.LUT R3, R5, R9, R3, 0xfe, !PT ;  /* 0x0000000905037212 */ /* 0x000fe400078efe03 */
[----:B------:R-:W-:Y:S02]  /*8030*/  LOP3.LUT R11, R6, R2, R4, 0xfe, !PT ;  /* 0x00000002060b7212 */ /* 0x000fe400078efe04 */
[----:B------:R-:W-:-:S02]  /*8040*/  LEA.HI.X.SX32 R9, R19, UR5, 0x1, P0 ;  /* 0x0000000513097c11 */ /* 0x000fc400080f0eff */
[----:B------:R-:W-:Y:S02]  /*8050*/  LOP3.LUT R2, R11, 0xff, R0, 0xf8, !PT ;  /* 0x000000ff0b027812 */ /* 0x000fe400078ef800 */
[----:B------:R-:W-:-:S05]  /*8060*/  LOP3.LUT R3, R3, R7, RZ, 0xfc, !PT ;  /* 0x0000000703037212 */ /* 0x000fca00078efcff */
[----:B------:R-:W-:Y:S01]  /*8070*/  STG.E.64 desc[UR36][R8.64], R2 ;  /* 0x0000000208007986 */ /* 0x000fe2000c101b24 */
[----:B------:R-:W-:Y:S05]  /*8080*/  EXIT ;  /* 0x000000000000794d */ /* 0x000fea0003800000 */
.L_x_219:
[----:B01234-:R-:W0:Y:S01]  /*8090*/  LDC.64 R8, c[0x0][0x380] ;  /* 0x0000e000ff087b82 */ /* 0x01fe220000000a00 */
[----:B------:R-:W-:Y:S01]  /*80a0*/  VIADD R19, R19, UR48 ;  /* 0x0000003013137c36 */ /* 0x000fe20008000000 */
        /* <DEDUP_REMOVED lines=10> */
.L_x_133:
[----:B------:R-:W-:Y:S01]  /*8150*/  HFMA2 R12, -RZ, RZ, 0, 4.76837158203125e-07 ;  /* 0x00000008ff0c7431 */ /* 0x000fe200000001ff */
[----:B------:R-:W-:Y:S01]  /*8160*/  MOV R11, 0x1f ;  /* 0x0000001f000b7802 */ /* 0x000fe20000000f00 */
[----:B------:R-:W-:-:S07]  /*8170*/  IMAD.MOV.U32 R15, RZ, RZ, 0xffff ;  /* 0x0000ffffff0f7424 */ /* 0x000fce00078e00ff */
[----:B0-2---:R-:W-:Y:S05]  /*8180*/  WARPSYNC.COLLECTIVE R15, `(.L_x_220) ;  /* 0x000000000f087348 */ /* 0x005fea0003c00000 */
[----:B------:R1:W3:Y:S02]  /*8190*/  SHFL.BFLY P6, R14, R13, R12, R11 ;  /* 0x0c00000c0d0e7389 */ /* 0x0002e400000c000b */
[----:B0123--:R-:W-:Y:S05]  /*81a0*/  ENDCOLLECTIVE ;  /* 0x000000000000791b */ /* 0x00ffea0003800000 */
.L_x_220:
[----:B------:R-:W-:Y:S02]  /*81b0*/  HFMA2 R12, -RZ, RZ, 0, 2.384185791015625e-07 ;  /* 0x00000004ff0c7431 */ /* 0x000fe400000001ff */
[----:B------:R-:W-:-:S05]  /*81c0*/  FADD.FTZ R3, R13, R14 ;  /* 0x0000000e0d037221 */ /* 0x000fca0000010000 */
[----:B------:R-:W-:-:S07]  /*81d0*/  MOV R13, R3 ;  /* 0x00000003000d7202 */ /* 0x000fce0000000f00 */
[----:B------:R-:W-:Y:S05]  /*81e0*/  WARPSYNC.COLLECTIVE R15, `(.L_x_221) ;  /* 0x000000000f087348 */ /* 0x000fea0003c00000 */
[----:B------:R0:W1:Y:S02]  /*81f0*/  SHFL.BFLY P6, R14, R13, R12, R11 ;  /* 0x0c00000c0d0e7389 */ /* 0x00006400000c000b */
[----:B01----:R-:W-:Y:S05]  /*8200*/  ENDCOLLECTIVE ;  /* 0x000000000000791b */ /* 0x003fea0003800000 */
.L_x_221:
[----:B------:R-:W-:Y:S01]  /*8210*/  MOV R12, 0x2 ;  /* 0x00000002000c7802 */ /* 0x000fe20000000f00 */
[----:B------:R-:W-:-:S04]  /*8220*/  FADD.FTZ R4, R3, R14 ;  /* 0x0000000e03047221 */ /* 0x000fc80000010000 */
[----:B------:R-:W-:-:S07]  /*8230*/  IMAD.MOV.U32 R13, RZ, RZ, R4 ;  /* 0x000000ffff0d7224 */ /* 0x000fce00078e0004 */
[----:B------:R-:W-:Y:S05]  /*8240*/  WARPSYNC.COLLECTIVE R15, `(.L_x_222) ;  /* 0x000000000f087348 */ /* 0x000fea0003c00000 */
[----:B------:R0:W1:Y:S02]  /*8250*/  SHFL.BFLY P6, R14, R13, R12, R11 ;  /* 0x0c00000c0d0e7389 */ /* 0x00006400000c000b */
[----:B01----:R-:W-:Y:S05]  /*8260*/  ENDCOLLECTIVE ;  /* 0x000000000000791b */ /* 0x003fea0003800000 */
.L_x_222:
[----:B------:R-:W-:Y:S02]  /*8270*/  IMAD.MOV.U32 R12, RZ, RZ, 0x1 ;  /* 0x00000001ff0c7424 */ /* 0x000fe400078e00ff */
[----:B------:R-:W-:-:S05]  /*8280*/  FADD.FTZ R5, R4, R14 ;  /* 0x0000000e04057221 */ /* 0x000fca0000010000 */
[----:B------:R-:W-:-:S07]  /*8290*/  MOV R13, R5 ;  /* 0x00000005000d7202 */ /* 0x000fce0000000f00 */
[----:B------:R-:W-:Y:S05]  /*82a0*/  WARPSYNC.COLLECTIVE R15, `(.L_x_223) ;  /* 0x000000000f087348 */ /* 0x000fea0003c00000 */
[----:B------:R0:W1:Y:S02]  /*82b0*/  SHFL.BFLY P6, R14, R13, R12, R11 ;  /* 0x0c00000c0d0e7389 */ /* 0x00006400000c000b */
[----:B01----:R-:W-:Y:S05]  /*82c0*/  ENDCOLLECTIVE ;  /* 0x000000000000791b */ /* 0x003fea0003800000 */
.L_x_223:
[----:B------:R-:W-:Y:S05]  /*82d0*/  BRA `(.L_x_224) ;  /* 0xffffff9800587947 */ /* 0x000fea000383ffff */
.L_x_144:
[----:B------:R-:W-:Y:S01]  /*82e0*/  BSSY B1, `(.L_x_225) ;  /* 0x0000007000017945 */ /* 0x000fe20003800000 */
[----:B------:R-:W-:Y:S01]  /*82f0*/  MOV R12, 0x1 ;  /* 0x00000001000c7802 */ /* 0x000fe20000000f00 */
[----:B------:R-:W-:Y:S01]  /*8300*/  IMAD.MOV.U32 R15, RZ, RZ, -0x1 ;  /* 0xffffffffff0f7424 */ /* 0x000fe200078e00ff */
[----:B------:R-:W-:-:S07]  /*8310*/  MOV R11, 0x1f ;  /* 0x0000001f000b7802 */ /* 0x000fce0000000f00 */
[----:B01----:R-:W-:Y:S05]  /*8320*/  WARPSYNC.COLLECTIVE R15, `(.L_x_226) ;  /* 0x000000000f087348 */ /* 0x003fea0003c00000 */
[----:B------:R2:W3:Y:S02]  /*8330*/  SHFL.BFLY P6, R14, R13, R12, R11 ;  /* 0x0c00000c0d0e7389 */ /* 0x0004e400000c000b */
[----:B0123--:R-:W-:Y:S05]  /*8340*/  ENDCOLLECTIVE ;  /* 0x000000000000791b */ /* 0x00ffea0003800000 */
.L_x_226:
[----:B------:R-:W-:Y:S05]  /*8350*/  BSYNC B1 ;  /* 0x0000000000017941 */ /* 0x000fea0003800000 */
.L_x_225:
[----:B------:R-:W-:Y:S05]  /*8360*/  BRA `(.L_x_227) ;  /* 0xffffffa800507947 */ /* 0x000fea000383ffff */
.L_x_148:
[----:B------:R-:W-:Y:S01]  /*8370*/  HFMA2 R12, -RZ, RZ, 0, 9.5367431640625e-07 ;  /* 0x00000010ff0c7431 */ /* 0x000fe200000001ff */
[----:B------:R-:W-:Y:S01]  /*8380*/  BSSY B0, `(.L_x_228) ;  /* 0x0000007000007945 */ /* 0x000fe20003800000 */
[----:B--2---:R-:W-:Y:S01]  /*8390*/  MOV R13, R0 ;  /* 0x00000000000d7202 */ /* 0x004fe20000000f00 */
[----:B------:R-:W-:Y:S01]  /*83a0*/  IMAD.MOV.U32 R11, RZ, RZ, 0x1f ;  /* 0x0000001fff0b7424 */ /* 0x000fe200078e00ff */
[----:B------:R-:W-:-:S07]  /*83b0*/  MOV R15, 0xffffffff ;  /* 0xffffffff000f7802 */ /* 0x000fce0000000f00 */
[----:B-1-34-:R-:W-:Y:S05]  /*83c0*/  WARPSYNC.COLLECTIVE R15, `(.L_x_229) ;  /* 0x000000000f087348 */ /* 0x01afea0003c00000 */
[----:B------:R0:W2:Y:S02]  /*83d0*/  SHFL.BFLY P6, R14, R13, R12, R11 ;  /* 0x0c00000c0d0e7389 */ /* 0x0000a400000c000b */
[----:B01234-:R-:W-:Y:S05]  /*83e0*/  ENDCOLLECTIVE ;  /* 0x000000000000791b */ /* 0x01ffea0003800000 */
.L_x_229:
[----:B------:R-:W-:Y:S05]  /*83f0*/  BSYNC B0 ;  /* 0x0000000000007941 */ /* 0x000fea0003800000 */
.L_x_228:
[----:B------:R-:W-:Y:S01]  /*8400*/  FMNMX.FTZ R13, R14, R0, !PT ;  /* 0x000000000e0d7209 */ /* 0x000fe20007810000 */
[----:B------:R-:W-:Y:S02]  /*8410*/  HFMA2 R12, -RZ, RZ, 0, 4.76837158203125e-07 ;  /* 0x00000008ff0c7431 */ /* 0x000fe400000001ff */
[----:B------:R-:W-:Y:S01]  /*8420*/  IMAD.MOV.U32 R11, RZ, RZ, 0x1f ;  /* 0x0000001fff0b7424 */ /* 0x000fe200078e00ff */
[----:B------:R-:W-:-:S07]  /*8430*/  MOV R15, 0xffffffff ;  /* 0xffffffff000f7802 */ /* 0x000fce0000000f00 */
[----:B------:R-:W-:Y:S05]  /*8440*/  WARPSYNC.COLLECTIVE R15, `(.L_x_230) ;  /* 0x000000000f087348 */ /* 0x000fea0003c00000 */
[----:B------:R0:W1:Y:S02]  /*8450*/  SHFL.BFLY P6, R14, R13, R12, R11 ;  /* 0x0c00000c0d0e7389 */ /* 0x00006400000c000b */
[----:B01----:R-:W-:Y:S05]  /*8460*/  ENDCOLLECTIVE ;  /* 0x000000000000791b */ /* 0x003fea0003800000 */
.L_x_230:
[----:B------:R-:W-:Y:S01]  /*8470*/  IMAD.MOV.U32 R12, RZ, RZ, 0x4 ;  /* 0x00000004ff0c7424 */ /* 0x000fe200078e00ff */
[----:B------:R-:W-:-:S04]  /*8480*/  FMNMX.FTZ R3, R13, R14, !PT ;  /* 0x0000000e0d037209 */ /* 0x000fc80007810000 */
[----:B------:R-:W-:-:S07]  /*8490*/  MOV R13, R3 ;  /* 0x00000003000d7202 */ /* 0x000fce0000000f00 */
[----:B------:R-:W-:Y:S05]  /*84a0*/  WARPSYNC.COLLECTIVE R15, `(.L_x_231) ;  /* 0x000000000f087348 */ /* 0x000fea0003c00000 */
[----:B------:R0:W1:Y:S02]  /*84b0*/  SHFL.BFLY P6, R14, R13, R12, R11 ;  /* 0x0c00000c0d0e7389 */ /* 0x00006400000c000b */
[----:B01----:R-:W-:Y:S05]  /*84c0*/  ENDCOLLECTIVE ;  /* 0x000000000000791b */ /* 0x003fea0003800000 */
.L_x_231:
[----:B------:R-:W-:Y:S01]  /*84d0*/  HFMA2 R12, -RZ, RZ, 0, 1.1920928955078125e-07 ;  /* 0x00000002ff0c7431 */ /* 0x000fe200000001ff */
[----:B------:R-:W-:-:S04]  /*84e0*/  FMNMX.FTZ R4, R3, R14, !PT ;  /* 0x0000000e03047209 */ /* 0x000fc80007810000 */
[----:B------:R-:W-:-:S07]  /*84f0*/  MOV R13, R4 ;  /* 0x00000004000d7202 */ /* 0x000fce0000000f00 */
[----:B------:R-:W-:Y:S05]  /*8500*/  WARPSYNC.COLLECTIVE R15, `(.L_x_232) ;  /* 0x000000000f087348 */ /* 0x000fea0003c00000 */
[----:B------:R0:W1:Y:S02]  /*8510*/  SHFL.BFLY P6, R14, R13, R12, R11 ;  /* 0x0c00000c0d0e7389 */ /* 0x00006400000c000b */
[----:B01----:R-:W-:Y:S05]  /*8520*/  ENDCOLLECTIVE ;  /* 0x000000000000791b */ /* 0x003fea0003800000 */
.L_x_232:
[----:B------:R-:W-:Y:S05]  /*8530*/  BRA `(.L_x_233) ;  /* 0xffffffa800a87947 */ /* 0x000fea000383ffff */
.L_x_234:
        /* <DEDUP_REMOVED lines=12> */
.L_x_2683:


//--------------------- .text._ZN4mmha33masked_multihead_attention_kernelItLi32ELi32ELi4ELi4ELi64ELb1ELb1EEEv26Multihead_attention_paramsIT_XT5_EE --------------------------
	.section	.text._ZN4mmha33masked_multihead_attention_kernelItLi32ELi32ELi4ELi4ELi64ELb1ELb1EEEv26Multihead_attention_paramsIT_XT5_EE,"ax",@progbits
	.align	128
        .global         _ZN4mmha33masked_multihead_attention_kernelItLi32ELi32ELi4ELi4ELi64ELb1ELb1EEEv26Multihead_attention_paramsIT_XT5_EE
        .type           _ZN4mmha33masked_multihead_attention_kernelItLi32ELi32ELi4ELi4ELi64ELb1ELb1EEEv26Multihead_attention_paramsIT_XT5_EE,@function
        .size           _ZN4mmha33masked_multihead_attention_kernelItLi32ELi32ELi4ELi4ELi64ELb1ELb1EEEv26Multihead_attention_paramsIT_XT5_EE,(.L_x_2684 - _ZN4mmha33masked_multihead_attention_kernelItLi32ELi32ELi4ELi4ELi64ELb1ELb1EEEv26Multihead_attention_paramsIT_XT5_EE)
        .other          _ZN4mmha33masked_multihead_attention_kernelItLi32ELi32ELi4ELi4ELi64ELb1ELb1EEEv26Multihead_attention_paramsIT_XT5_EE,@"STO_CUDA_ENTRY STV_DEFAULT"
_ZN4mmha33masked_multihead_attention_kernelItLi32ELi32ELi4ELi4ELi64ELb1ELb1EEEv26Multihead_attention_paramsIT_XT5_EE:
.text._ZN4mmha33masked_multihead_attention_kernelItLi32ELi32ELi4ELi4ELi64ELb1ELb1EEEv26Multihead_attention_paramsIT_XT5_EE:
        /* <DEDUP_REMOVED lines=14> */
.L_x_235:
        /* <DEDUP_REMOVED lines=113> */
.L_x_237:
[----:B------:R-:W-:Y:S05]  /*07f0*/  BSYNC.RECONVERGENT B0 ;  /* 0x0000000000007941 */ /* 0x000fea0003800200 */
.L_x_236:
        /* <DEDUP_REMOVED lines=24> */
[----:B------:R-:W1:Y:S01]  /*0980*/  @!P0 LDC.64 R4, c[0x0][0x450] ;  /* 0x00011400ff048b82 */ /* 0x000e620000000a00 */
[----:B-----5:R-:W-:Y:S01]  /*0990*/  @P4 R2UR UR38, R12 ;  /* 0x000000000c2642ca */ /* 0x020fe200000e0000 */
[----:B------:R-:W-:Y:S01]  /*09a0*/  VOTEU.ALL UP1, P0 ;  /* 0x0000000000ff7886 */ /* 0x000fe20000020000 */
[----:B------:R-:W-:Y:S02]  /*09b0*/  @!P3 LEA R3, R3, R0, 0x3 ;  /* 0x000000000303b211 */ /* 0x000fe400078e18ff */
[----:B------:R-:W-:-:S03]  /*09c0*/  PLOP3.LUT P4, PT, PT, PT, UP0, 0x80, 0x8 ;  /* 0x000000000008781c */ /* 0x000fc60003f8f008 */
[----:B--2---:R-:W-:Y:S01]  /*09d0*/  @!P3 IMAD.WIDE R10, R3, 0x2, R10 ;  /* 0x00000002030ab825 */ /* 0x004fe200078e020a */
[----:B------:R-:W2:Y:S01]  /*09e0*/  @UP0 LDCU.64 UR4, c[0x0][0x418] ;  /* 0x00008300ff0407ac */ /* 0x000ea20008000a00 */
[----:B------:R-:W3:Y:S01]  /*09f0*/  @!P1 LDC.64 R8, c[0x0][0x3a0] ;  /* 0x0000e800ff089b82 */ /* 0x000ee20000000a00 */
[----:B------:R-:W-:Y:S01]  /*0a00*/  LEA R3, R15, R16, 0x5 ;  /* 0x000000100f037211 */ /* 0x000fe200078e28ff */
[----:B------:R-:W-:Y:S01]  /*0a10*/  IMAD.MOV.U32 R22, RZ, RZ, RZ ;  /* 0x000000ffff167224 */ /* 0x000fe200078e00ff */
[----:B------:R-:W4:Y:S01]  /*0a20*/  @!P3 LDG.E R17, desc[UR36][R10.64] ;  /* 0x000000240a11b981 */ /* 0x000f22000c1e1900 */
[----:B------:R-:W-:-:S04]  /*0a30*/  @!UP1 UIMAD UR6, UR38, UR6, URZ ;  /* 0x00000006260692a4 */ /* 0x000fc8000f8e02ff */
[----:B0-----:R-:W0:Y:S02]  /*0a40*/  @!P2 LDC.64 R6, c[0x0][0x390] ;  /* 0x0000e400ff06ab82 */ /* 0x001e240000000a00 */
[----:B------:R-:W-:Y:S01]  /*0a50*/  IMAD.U32 R0, RZ, RZ, UR6 ;  /* 0x00000006ff007e24 */ /* 0x000fe2000f8e00ff */
[----:B--2---:R-:W-:-:S04]  /*0a60*/  @UP0 UIMAD.WIDE.U32 UR4, UR7, 0x4, UR4 ;  /* 0x00000004070408a5 */ /* 0x004fc8000f8e0004 */
[----:B------:R-:W-:Y:S02]  /*0a70*/  @!P0 LEA R15, R0, R3, 0x5 ;  /* 0x00000003000f8211 */ /* 0x000fe400078e28ff */
[----:B------:R-:W-:Y:S01]  /*0a80*/  MOV R12, UR4 ;  /* 0x00000004000c7c02 */ /* 0x000fe20008000f00 */
[----:B---3--:R-:W-:-:S04]  /*0a90*/  @!P1 IMAD.WIDE.U32 R8, R3, 0x2, R8 ;  /* 0x0000000203089825 */ /* 0x008fc800078e0008 */
[----:B------:R-:W-:Y:S01]  /*0aa0*/  IMAD.U32 R13, RZ, RZ, UR5 ;  /* 0x00000005ff0d7e24 */ /* 0x000fe2000f8e00ff */
[----:B------:R-:W4:Y:S01]  /*0ab0*/  @!P1 LDG.E R22, desc[UR36][R8.64] ;  /* 0x0000002408169981 */ /* 0x000f22000c1e1900 */
[----:B0-----:R-:W-:-:S03]  /*0ac0*/  @!P2 IMAD.WIDE.U32 R6, R3, 0x2, R6 ;  /* 0x000000020306a825 */ /* 0x001fc600078e0006 */
[----:B------:R0:W2:Y:S01]  /*0ad0*/  @P4 LDG.E R12, desc[UR36][R12.64] ;  /* 0x000000240c0c4981 */ /* 0x0000a2000c1e1900 */
[----:B------:R-:W3:Y:S01]  /*0ae0*/  LDCU.U8 UR4, c[0x0][0x404] ;  /* 0x00008080ff0477ac */ /* 0x000ee20008000000 */
[----:B------:R-:W-:Y:S02]  /*0af0*/  IMAD.MOV.U32 R3, RZ, RZ, RZ ;  /* 0x000000ffff037224 */ /* 0x000fe400078e00ff */
[----:B-1----:R-:W-:-:S04]  /*0b00*/  @!P0 IMAD.WIDE R4, R15, 0x2, R4 ;  /* 0x000000020f048825 */ /* 0x002fc800078e0204 */
[----:B------:R-:W2:Y:S01]  /*0b10*/  @!P2 LDG.E R3, desc[UR36][R6.64] ;  /* 0x000000240603a981 */ /* 0x000ea2000c1e1900 */
[----:B0-----:R-:W0:Y:S03]  /*0b20*/  LDC R13, c[0x0][0x400] ;  /* 0x00010000ff0d7b82 */ /* 0x001e260000000800 */
[----:B------:R-:W2:Y:S01]  /*0b30*/  @!P0 LDG.E R4, desc[UR36][R4.64] ;  /* 0x0000002404048981 */ /* 0x000ea2000c1e1900 */
[----:B------:R-:W-:Y:S02]  /*0b40*/  ISETP.NE.AND P2, PT, RZ, UR10, PT ;  /* 0x0000000aff007c0c */ /* 0x000fe4000bf45270 */
[----:B---3--:R-:W-:Y:S01]  /*0b50*/  ISETP.NE.AND P1, PT, RZ, UR4, PT ;  /* 0x00000004ff007c0c */ /* 0x008fe2000bf25270 */
[----:B------:R-:W-:Y:S01]  /*0b60*/  UMOV UR39, URZ ;  /* 0x000000ff00277c82 */ /* 0x000fe20008000000 */
[----:B------:R-:W-:Y:S01]  /*0b70*/  MOV R19, UR44 ;  /* 0x0000002c00137c02 */ /* 0x000fe20008000f00 */
[----:B------:R-:W-:Y:S01]  /*0b80*/  BSSY.RECONVERGENT B6, `(.L_x_238) ;  /* 0x00000e1000067945 */ /* 0x000fe20003800200 */
[----:B0-----:R-:W-:-:S02]  /*0b90*/  ISETP.LT.OR P1, PT, R13, 0x1, P1 ;  /* 0x000000010d00780c */ /* 0x001fc40000f21670 */
[----:B------:R-:W-:-:S05]  /*0ba0*/  SHF.R.S32.HI R19, RZ, 0x1f, R19 ;  /* 0x0000001fff137819 */ /* 0x000fca0000011413 */
[----:B----4-:R-:W-:Y:S01]  /*0bb0*/  @!P2 HADD2 R17, R17, R22 ;  /* 0x000000161111a230 */ /* 0x010fe20000000000 */
[----:B--2---:R-:W-:Y:S01]  /*0bc0*/  @P4 R2UR UR39, R12 ;  /* 0x000000000c2742ca */ /* 0x004fe200000e0000 */
[----:B------:R-:W-:Y:S02]  /*0bd0*/  HFMA2 R26, R26, 1, 1, R3 ;  /* 0x3c003c001a1a7831 */ /* 0x000fe40000000003 */
[----:B------:R-:W-:Y:S02]  /*0be0*/  @!P0 HMUL2 R17, R17, R4 ;  /* 0x0000000411118232 */ /* 0x000fe40000000000 */
[----:B------:R-:W-:Y:S10]  /*0bf0*/  @P1 BRA `(.L_x_239) ;  /* 0x0000000000d01947 */ /* 0x000ff40003800000 */
        /* <DEDUP_REMOVED lines=30> */
.L_x_240:
        /* <DEDUP_REMOVED lines=22> */
.L_x_239:
        /* <DEDUP_REMOVED lines=10> */
[----:B0-----:R-:W-:-:S06]  /*0fe0*/  VIADD R4, R0, 0xffffffe ;  /* 0x0ffffffe00047836 */ /* 0x001fcc0000000000 */
[----:B------:R0:W1:Y:S02]  /*0ff0*/  F2I.FTZ.U32.TRUNC.NTZ R5, R4 ;  /* 0x0000000400057305 */ /* 0x000064000021f000 */
[----:B0-----:R-:W-:Y:S02]  /*1000*/  MOV R4, RZ ;  /* 0x000000ff00047202 */ /* 0x001fe40000000f00 */
[----:B-1----:R-:W-:-:S05]  /*1010*/  IADD3 R6, PT, PT, RZ, -R5, RZ ;  /* 0x80000005ff067210 */ /* 0x002fca0007ffe0ff */
[----:B------:R-:W-:Y:S02]  /*1020*/  IMAD R7, R6, R3, RZ ;  /* 0x0000000306077224 */ /* 0x000fe400078e02ff */
[----:B------:R-:W-:Y:S02]  /*1030*/  IMAD.MOV.U32 R6, RZ, RZ, R8 ;  /* 0x000000ffff067224 */ /* 0x000fe400078e0008 */
[----:B------:R-:W-:-:S04]  /*1040*/  IMAD.HI.U32 R5, R5, R7, R4 ;  /* 0x0000000705057227 */ /* 0x000fc800078e0004 */
[----:B------:R-:W-:Y:S02]  /*1050*/  IMAD.MOV R7, RZ, RZ, -R9 ;  /* 0x000000ffff077224 */ /* 0x000fe400078e0a09 */
[----:B------:R-:W-:-:S04]  /*1060*/  IMAD.HI.U32 R28, R5, R6, RZ ;  /* 0x00000006051c7227 */ /* 0x000fc800078e00ff */
[----:B------:R-:W-:-:S05]  /*1070*/  IMAD R0, R28, R7, R6 ;  /* 0x000000071c007224 */ /* 0x000fca00078e0206 */
[----:B------:R-:W-:-:S13]  /*1080*/  ISETP.GT.U32.AND P1, PT, R3, R0, PT ;  /* 0x000000000300720c */ /* 0x000fda0003f24070 */
[-C--:B------:R-:W-:Y:S01]  /*1090*/  @!P1 IADD3 R0, PT, PT, R0, -R3.reuse, RZ ;  /* 0x8000000300009210 */ /* 0x080fe20007ffe0ff */
[----:B------:R-:W-:Y:S01]  /*10a0*/  @!P1 VIADD R28, R28, 0x1 ;  /* 0x000000011c1c9836 */ /* 0x000fe20000000000 */
[----:B------:R-:W-:Y:S02]  /*10b0*/  ISETP.NE.AND P1, PT, R23, RZ, PT ;  /* 0x000000ff1700720c */ /* 0x000fe40003f25270 */
[----:B------:R-:W-:Y:S02]  /*10c0*/  ISETP.GE.U32.AND P0, PT, R0, R3, PT ;  /* 0x000000030000720c */ /* 0x000fe40003f06070 */
[----:B------:R-:W-:-:S04]  /*10d0*/  LOP3.LUT R0, R16, R23, RZ, 0x3c, !PT ;  /* 0x0000001710007212 */ /* 0x000fc800078e3cff */
[----:B------:R-:W-:Y:S02]  /*10e0*/  ISETP.GE.AND P2, PT, R0, RZ, PT ;  /* 0x000000ff0000720c */ /* 0x000fe40003f46270 */
        /* <DEDUP_REMOVED lines=15> */
[----:B------:R-:W1:Y:S01]  /*11e0*/  LDCU.64 UR6, c[0x4][0x70] ;  /* 0x01000e00ff0677ac */ /* 0x000e620008000a00 */
[----:B------:R-:W2:Y:S01]  /*11f0*/  LDC.64 R14, c[0x4][R14] ;  /* 0x010000000e0e7b82 */ /* 0x000ea20000000a00 */
[----:B------:R-:W-:Y:S01]  /*1200*/  IMAD.MOV.U32 R13, RZ, RZ, RZ ;  /* 0x000000ffff0d7224 */ /* 0x000fe200078e00ff */
[----:B------:R-:W3:Y:S01]  /*1210*/  LDCU.64 UR8, c[0x4][0x50] ;  /* 0x01000a00ff0877ac */ /* 0x000ee20008000a00 */
[----:B0-----:R-:W-:Y:S01]  /*1220*/  IMAD.U32 R4, RZ, RZ, UR4 ;  /* 0x00000004ff047e24 */ /* 0x001fe2000f8e00ff */
[----:B------:R-:W-:Y:S01]  /*1230*/  MOV R5, UR5 ;  /* 0x0000000500057c02 */ /* 0x000fe20008000f00 */
[----:B-1----:R-:W-:Y:S01]  /*1240*/  IMAD.U32 R6, RZ, RZ, UR6 ;  /* 0x00000006ff067e24 */ /* 0x002fe2000f8e00ff */
[----:B------:R-:W-:Y:S01]  /*1250*/  MOV R7, UR7 ;  /* 0x0000000700077c02 */ /* 0x000fe20008000f00 */
[----:B---3--:R-:W-:Y:S01]  /*1260*/  IMAD.U32 R10, RZ, RZ, UR8 ;  /* 0x00000008ff0a7e24 */ /* 0x008fe2000f8e00ff */
[----:B------:R-:W-:-:S07]  /*1270*/  MOV R11, UR9 ;  /* 0x00000009000b7c02 */ /* 0x000fce0008000f00 */
[----:B------:R-:W-:-:S07]  /*1280*/  LEPC R20, `(.L_x_242) ;  /* 0x000000001014794e */ /* 0x000fce0000000000 */
[----:B--2---:R-:W-:Y:S05]  /*1290*/  CALL.ABS.NOINC R14 ;  /* 0x000000000e007343 */ /* 0x004fea0003c00000 */
.L_x_242:
        /* <DEDUP_REMOVED lines=13> */
[----:B------:R-:W-:-:S05]  /*1370*/  @!P0 IMAD R4, R4, 0x2, R3 ;  /* 0x0000000204048824 */ /* 0x000fca00078e0203 */
[----:B------:R1:W-:Y:S02]  /*1380*/  @!P0 STS [R4], R17 ;  /* 0x0000001104008388 */ /* 0x0003e40000000800 */
.L_x_243:
        /* <DEDUP_REMOVED lines=20> */
[----:B------:R-:W-:Y:S01]  /*14d0*/  IMAD.IADD R6, R3, 0x1, R10 ;  /* 0x0000000103067824 */ /* 0x000fe200078e020a */
[----:B------:R-:W-:Y:S01]  /*14e0*/  ISETP.GE.AND P0, PT, R10, R9, PT ;  /* 0x000000090a00720c */ /* 0x000fe20003f06270 */
[----:B------:R-:W-:Y:S03]  /*14f0*/  BSSY.RECONVERGENT B2, `(.L_x_248) ;  /* 0x0000020000027945 */ /* 0x000fe60003800200 */
[----:B------:R-:W-:Y:S01]  /*1500*/  LEA R7, R23, R6, 0x1 ;  /* 0x0000000617077211 */ /* 0x000fe200078e08ff */
[----:B------:R-:W-:Y:S04]  /*1510*/  LDS.U16 R17, [R6] ;  /* 0x0000000006117984 */ /* 0x000fe80000000400 */
[----:B------:R-:W0:Y:S02]  /*1520*/  LDS.U16 R8, [R7] ;  /* 0x0000000007087984 */ /* 0x000e240000000400 */
[----:B0-----:R-:W-:-:S02]  /*1530*/  PRMT R17, R17, 0x5410, R8 ;  /* 0x0000541011117816 */ /* 0x001fc40000000008 */
[----:B------:R-:W-:Y:S05]  /*1540*/  @P0 BRA `(.L_x_249) ;  /* 0x0000000000680947 */ /* 0x000fea0003800000 */
[----:B------:R-:W-:Y:S01]  /*1550*/  I2FP.F32.S32 R9, R9 ;  /* 0x0000000900097245 */ /* 0x000fe20000201400 */
[----:B------:R-:W-:Y:S01]  /*1560*/  VIADD R11, R11, -UR39 ;  /* 0x800000270b0b7c36 */ /* 0x000fe20008000000 */
        /* <DEDUP_REMOVED lines=24> */
.L_x_249:
[----:B------:R-:W-:Y:S05]  /*16f0*/  BSYNC.RECONVERGENT B2 ;  /* 0x0000000000027941 */ /* 0x000fea0003800200 */
.L_x_248:
[----:B------:R-:W-:Y:S01]  /*1700*/  PRMT R8, R17, 0x7632, R8 ;  /* 0x0000763211087816 */ /* 0x000fe20000000008 */
[----:B------:R0:W-:Y:S04]  /*1710*/  STS.U16 [R6], R17 ;  /* 0x0000001106007388 */ /* 0x0001e80000000400 */
[----:B------:R0:W-:Y:S01]  /*1720*/  STS.U16 [R7], R8 ;  /* 0x0000000807007388 */ /* 0x0001e20000000400 */
[----:B------:R-:W-:Y:S05]  /*1730*/  BRA `(.L_x_250) ;  /* 0x0000000000507947 */ /* 0x000fea0003800000 */
.L_x_247:
[----:B------:R-:W-:-:S13]  /*1740*/  ISETP.GE.AND P0, PT, R10, R9, PT ;  /* 0x000000090a00720c */ /* 0x000fda0003f06270 */
[----:B------:R-:W-:Y:S05]  /*1750*/  @P0 BRA `(.L_x_250) ;  /* 0x0000000000480947 */ /* 0x000fea0003800000 */
[----:B------:R-:W-:Y:S01]  /*1760*/  I2FP.F32.S32 R9, R9 ;  /* 0x0000000900097245 */ /* 0x000fe20000201400 */
[--C-:B------:R-:W-:Y:S01]  /*1770*/  HADD2.F32 R8, -RZ, R26.reuse.H1_H1 ;  /* 0x3000001aff087230 */ /* 0x100fe20000004100 */
[----:B------:R-:W-:Y:S01]  /*1780*/  I2FP.F32.S32 R10, R10 ;  /* 0x0000000a000a7245 */ /* 0x000fe20000201400 */
[----:B------:R-:W-:Y:S01]  /*1790*/  HADD2.F32 R26, -RZ, R26.H0_H0 ;  /* 0x2000001aff1a7230 */ /* 0x000fe20000004100 */
[----:B------:R-:W-:Y:S02]  /*17a0*/  I2FP.F32.S32 R6, R11 ;  /* 0x0000000b00067245 */ /* 0x000fe40000201400 */
[----:B------:R-:W0:Y:S02]  /*17b0*/  MUFU.RCP R9, R9 ;  /* 0x0000000900097308 */ /* 0x000e240000001000 */
[----:B0-----:R-:W-:-:S04]  /*17c0*/  FMUL.FTZ R10, R10, R9 ;  /* 0x000000090a0a7220 */ /* 0x001fc80000410000 */
[----:B------:R-:W-:-:S04]  /*17d0*/  FMUL.FTZ R12, R10, 13.28771209716796875 ;  /* 0x41549a780a0c7820 */ /* 0x000fc80000410000 */
        /* <DEDUP_REMOVED lines=10> */
.L_x_250:
[----:B------:R-:W-:Y:S05]  /*1880*/  BSYNC.RECONVERGENT B1 ;  /* 0x0000000000017941 */ /* 0x000fea0003800200 */
.L_x_246:
[----:B0-----:R-:W-:Y:S01]  /*1890*/  PRMT R6, R26, 0x7632, R6 ;  /* 0x000076321a067816 */ /* 0x001fe20000000006 */
[----:B------:R0:W-:Y:S04]  /*18a0*/  STS.U16 [R4], R26 ;  /* 0x0000001a04007388 */ /* 0x0001e80000000400 */
[----:B------:R0:W-:Y:S02]  /*18b0*/  STS.U16 [R5], R6 ;  /* 0x0000000605007388 */ /* 0x0001e40000000400 */
.L_x_245:
[----:B------:R-:W-:Y:S05]  /*18c0*/  BSYNC.RECONVERGENT B0 ;  /* 0x0000000000007941 */ /* 0x000fea0003800200 */
.L_x_244:
[----:B------:R-:W-:Y:S06]  /*18d0*/  BAR.SYNC.DEFER_BLOCKING 0x0 ;  /* 0x0000000000007b1d */ /* 0x000fec0000010000 */
[----:B------:R-:W-:Y:S04]  /*18e0*/  BSSY.RECONVERGENT B0, `(.L_x_251) ;  /* 0x0000009000007945 */ /* 0x000fe80003800200 */
[----:B------:R-:W-:Y:S05]  /*18f0*/  @P6 BRA `(.L_x_252) ;  /* 0x00000000001c6947 */ /* 0x000fea0003800000 */
[----:B------:R-:W2:Y:S01]  /*1900*/  LDCU UR4, c[0x0][0x40c] ;  /* 0x00008180ff0477ac */ /* 0x000ea20008000800 */
[----:B------:R-:W-:-:S05]  /*1910*/  IMAD R23, R23, R28, R27 ;  /* 0x0000001c17177224 */ /* 0x000fca00078e021b */
[----:B------:R-:W-:-:S05]  /*1920*/  LEA R0, R23, R0, 0x1 ;  /* 0x0000000017007211 */ /* 0x000fca00078e08ff */
[----:B01----:R3:W4:Y:S01]  /*1930*/  LDS R26, [R0] ;  /* 0x00000000001a7984 */ /* 0x0037220000000800 */
[----:B--2---:R-:W-:-:S13]  /*1940*/  ISETP.NE.AND P0, PT, RZ, UR4, PT ;  /* 0x00000004ff007c0c */ /* 0x004fda000bf05270 */
[----:B------:R-:W-:-:S05]  /*1950*/  @!P0 IMAD R3, R23, 0x2, R3 ;  /* 0x0000000217038824 */ /* 0x000fca00078e0203 */
[----:B------:R3:W2:Y:S02]  /*1960*/  @!P0 LDS R17, [R3] ;  /* 0x0000000003118984 */ /* 0x0006a40000000800 */
.L_x_252:
[----:B------:R-:W-:Y:S05]  /*1970*/  BSYNC.RECONVERGENT B0 ;  /* 0x0000000000007941 */ /* 0x000fea0003800200 */
.L_x_251:
[----:B------:R-:W-:Y:S06]  /*1980*/  BAR.SYNC.DEFER_BLOCKING 0x0 ;  /* 0x0000000000007b1d */ /* 0x000fec0000010000 */
.L_x_241:
[----:B------:R-:W-:Y:S05]  /*1990*/  BSYNC.RECONVERGENT B6 ;  /* 0x0000000000067941 */ /* 0x000fea0003800200 */
.L_x_238:
[----:B------:R-:W5:Y:S01]  /*19a0*/  LDC R21, c[0x0][0x3f4] ;  /* 0x0000fd00ff157b82 */ /* 0x000f620000000800 */
[----:B------:R-:W-:Y:S01]  /*19b0*/  ISETP.GT.U32.AND P0, PT, R25, 0xf, PT ;  /* 0x0000000f1900780c */ /* 0x000fe20003f04070 */
[----:B---3--:R-:W-:Y:S01]  /*19c0*/  IMAD.MOV.U32 R3, RZ, RZ, -0x800001 ;  /* 0xff7fffffff037424 */ /* 0x008fe200078e00ff */
[----:B-----5:R-:W-:-:S04]  /*19d0*/  IADD3 R0, PT, PT, RZ, -R21, RZ ;  /* 0x80000015ff007210 */ /* 0x020fc80007ffe0ff */
[----:B------:R-:W-:-:S04]  /*19e0*/  VIADDMNMX R0, R0, UR46, RZ, !PT ;  /* 0x0000002e00007c46 */ /* 0x000fc8000f8001ff */
[----:B------:R-:W-:-:S03]  /*19f0*/  R2UR UR9, R0 ;  /* 0x00000000000972ca */ /* 0x000fc600000e0000 */
[----:B------:R-:W-:-:S12]  /*1a00*/  @P0 BRA `(.L_x_253) ;  /* 0x0000000000f80947 */ /* 0x000fd80003800000 */
[----:B0-----:R-:W0:Y:S01]  /*1a10*/  S2R R6, SR_CgaCtaId ;  /* 0x0000000000067919 */ /* 0x001e220000008800 */
[----:B------:R-:W-:Y:S01]  /*1a20*/  MOV R7, 0x400 ;  /* 0x0000040000077802 */ /* 0x000fe20000000f00 */
[----:B------:R-:W3:Y:S03]  /*1a30*/  LDCU UR4, c[0x0][0x40c] ;  /* 0x00008180ff0477ac */ /* 0x000ee60008000800 */
[----:B-1----:R-:W-:Y:S01]  /*1a40*/  IADD3 R5, PT, PT, R7, 0x10, RZ ;  /* 0x0000001007057810 */ /* 0x002fe20007ffe0ff */
[----:B---3--:R-:W-:-:S03]  /*1a50*/  UISETP.NE.AND UP0, UPT, UR4, URZ, UPT ;  /* 0x000000ff0400728c */ /* 0x008fc6000bf05270 */
[----:B0-----:R-:W-:-:S05]  /*1a60*/  LEA R0, R6, R5, 0x18 ;  /* 0x0000000506007211 */ /* 0x001fca00078ec0ff */
[----:B------:R-:W-:Y:S02]  /*1a70*/  IMAD R5, R25, 0x4, R0 ;  /* 0x0000000419057824 */ /* 0x000fe400078e0200 */
[----:B--2-4-:R-:W-:-:S03]  /*1a80*/  HMUL2 R0, R26, R17 ;  /* 0x000000111a007232 */ /* 0x014fc60000000000 */
[----:B------:R0:W-:Y:S02]  /*1a90*/  STS [R5], R26 ;  /* 0x0000001a05007388 */ /* 0x0001e40000000800 */
[--C-:B------:R-:W-:Y:S02]  /*1aa0*/  HADD2.F32 R13, -RZ, R0.reuse.H0_H0 ;  /* 0x20000000ff0d7230 */ /* 0x100fe40000004100 */
[----:B------:R-:W-:Y:S01]  /*1ab0*/  HADD2.F32 R8, -RZ, R0.H1_H1 ;  /* 0x30000000ff087230 */ /* 0x000fe20000004100 */
[----:B------:R-:W-:Y:S06]  /*1ac0*/  BRA.U UP0, `(.L_x_254) ;  /* 0x0000000100287547 */ /* 0x000fec000b800000 */
[----:B0-----:R-:W0:Y:S01]  /*1ad0*/  LDC.64 R4, c[0x0][0x3b8] ;  /* 0x0000ee00ff047b82 */ /* 0x001e220000000a00 */
[----:B------:R-:W-:Y:S01]  /*1ae0*/  IMAD R11, R21, UR47, R24 ;  /* 0x0000002f150b7c24 */ /* 0x000fe2000f8e0218 */
[----:B------:R-:W-:Y:S01]  /*1af0*/  IADD3 R9, PT, PT, R7, 0x50, RZ ;  /* 0x0000005007097810 */ /* 0x000fe20007ffe0ff */
[----:B------:R-:W-:-:S04]  /*1b00*/  IMAD R0, R18, R21, UR41 ;  /* 0x0000002912007e24 */ /* 0x000fc8000f8e0215 */
[----:B------:R-:W-:Y:S01]  /*1b10*/  IMAD R11, R0, 0x8, R11 ;  /* 0x00000008000b7824 */ /* 0x000fe200078e020b */
[----:B------:R-:W-:-:S04]  /*1b20*/  LEA R0, R6, R9, 0x18 ;  /* 0x0000000906007211 */ /* 0x000fc800078ec0ff */
[----:B------:R-:W-:-:S05]  /*1b30*/  LEA R9, R25, R0, 0x2 ;  /* 0x0000000019097211 */ /* 0x000fca00078e10ff */
[----:B------:R1:W-:Y:S01]  /*1b40*/  STS [R9], R22 ;  /* 0x0000001609007388 */ /* 0x0003e20000000800 */
[----:B0-----:R-:W-:-:S05]  /*1b50*/  IMAD.WIDE R4, R11, 0x2, R4 ;  /* 0x000000020b047825 */ /* 0x001fca00078e0204 */
[----:B------:R1:W-:Y:S02]  /*1b60*/  STG.E desc[UR36][R4.64], R17 ;  /* 0x0000001104007986 */ /* 0x0003e4000c101924 */
.L_x_254:
[----:B------:R-:W-:Y:S01]  /*1b70*/  UMOV UR4, 0xffff ;  /* 0x0000ffff00047882 */ /* 0x000fe20000000000 */
[----:B------:R-:W-:Y:S02]  /*1b80*/  FADD.FTZ R13, R13, R8 ;  /* 0x000000080d0d7221 */ /* 0x000fe40000010000 */
[----:B------:R-:W-:Y:S05]  /*1b90*/  BRA.DIV UR4, `(.L_x_255) ;  /* 0x0000006204dc7947 */ /* 0x000fea000b800000 */
[----:B------:R-:W-:Y:S01]  /*1ba0*/  IMAD.MOV.U32 R8, RZ, RZ, 0xffff ;  /* 0x0000ffffff087424 */ /* 0x000fe200078e00ff */
[----:B-1----:R-:W-:Y:S01]  /*1bb0*/  MOV R9, 0xffff ;  /* 0x0000ffff00097802 */ /* 0x002fe20000000f00 */
[----:B------:R-:W-:Y:S01]  /*1bc0*/  IMAD.MOV.U32 R11, RZ, RZ, 0xffff ;  /* 0x0000ffffff0b7424 */ /* 0x000fe200078e00ff */
[----:B------:R-:W-:Y:S01]  /*1bd0*/  MOV R10, 0xffff ;  /* 0x0000ffff000a7802 */ /* 0x000fe20000000f00 */
[----:B------:R-:W1:Y:S02]  /*1be0*/  SHFL.BFLY PT, R14, R13, 0x8, 0x1f ;  /* 0x0d001f000d0e7f89 */ /* 0x000e6400000e0000 */
[----:B-1----:R-:W-:-:S05]  /*1bf0*/  FADD.FTZ R0, R13, R14 ;  /* 0x0000000e0d007221 */ /* 0x002fca0000010000 */
[----:B------:R-:W1:Y:S02]  /*1c00*/  SHFL.BFLY PT, R14, R0, 0x4, 0x1f ;  /* 0x0c801f00000e7f89 */ /* 0x000e6400000e0000 */
[----:B-1----:R-:W-:-:S05]  /*1c10*/  FADD.FTZ R4, R0, R14 ;  /* 0x0000000e00047221 */ /* 0x002fca0000010000 */
[----:B------:R-:W0:Y:S02]  /*1c20*/  SHFL.BFLY PT, R14, R4, 0x2, 0x1f ;  /* 0x0c401f00040e7f89 */ /* 0x000e2400000e0000 */
[----:B0-----:R-:W-:-:S05]  /*1c30*/  FADD.FTZ R5, R4, R14 ;  /* 0x0000000e04057221 */ /* 0x001fca0000010000 */
[----:B------:R0:W1:Y:S02]  /*1c40*/  SHFL.BFLY PT, R14, R5, 0x1, 0x1f ;  /* 0x0c201f00050e7f89 */ /* 0x00006400000e0000 */
.L_x_340:
        /* <DEDUP_REMOVED lines=13> */
[----:B------:R-:W-:Y:S01]  /*1d20*/  IMAD.U32 R4, RZ, RZ, UR4 ;  /* 0x00000004ff047e24 */ /* 0x000fe2000f8e00ff */
[----:B0-----:R-:W-:-:S04]  /*1d30*/  MOV R5, UR5 ;  /* 0x0000000500057c02 */ /* 0x001fc80008000f00 */
[----:B------:R-:W0:Y:S01]  /*1d40*/  LDCU UR5, c[0x0][0x410] ;  /* 0x00008200ff0577ac */ /* 0x000e220008000800 */
[----:B------:R-:W2:Y:S01]  /*1d50*/  @P0 LDG.E.U16 R4, desc[UR36][R4.64] ;  /* 0x0000002404040981 */ /* 0x000ea2000c1e1500 */
[----:B------:R-:W-:Y:S01]  /*1d60*/  VIADD R7, R7, 0x90 ;  /* 0x0000009007077836 */ /* 0x000fe20000000000 */
[----:B------:R-:W-:-:S04]  /*1d70*/  UIADD3 UR4, UPT, UPT, UR46, -UR9, URZ ;  /* 0x800000092e047290 */ /* 0x000fc8000fffe0ff */
[----:B------:R-:W-:Y:S02]  /*1d80*/  LEA R6, R6, R7, 0x18 ;  /* 0x0000000706067211 */ /* 0x000fe400078ec0ff */
[----:B------:R-:W-:-:S05]  /*1d90*/  MOV R7, UR4 ;  /* 0x0000000400077c02 */ /* 0x000fca0008000f00 */
[----:B------:R-:W-:Y:S02]  /*1da0*/  IMAD R6, R7, 0x4, R6 ;  /* 0x0000000407067824 */ /* 0x000fe400078e0206 */
[----:B0-----:R-:W-:Y:S01]  /*1db0*/  FMUL.FTZ R3, R14, UR5 ;  /* 0x000000050e037c20 */ /* 0x001fe20008410000 */
[----:B--2---:R-:W-:-:S05]  /*1dc0*/  @P0 HADD2.F32 R0, -RZ, R4.H0_H0 ;  /* 0x20000004ff000230 */ /* 0x004fca0000004100 */
[----:B------:R-:W-:-:S05]  /*1dd0*/  @P0 FADD.FTZ R3, R3, R0 ;  /* 0x0000000003030221 */ /* 0x000fca0000010000 */
[----:B------:R3:W-:Y:S02]  /*1de0*/  STS [R6+-0x4], R3 ;  /* 0xfffffc0306007388 */ /* 0x0007e40000000800 */
.L_x_253:
[----:B------:R-:W-:Y:S05]  /*1df0*/  WARPSYNC.ALL ;  /* 0x0000000000007948 */ /* 0x000fea0003800000 */
[----:B------:R-:W5:Y:S08]  /*1e00*/  S2UR UR8, SR_CgaCtaId ;  /* 0x00000000000879c3 */ /* 0x000f700000008800 */
[----:B------:R-:W-:Y:S01]  /*1e10*/  BAR.SYNC.DEFER_BLOCKING 0x0 ;  /* 0x0000000000007b1d */ /* 0x000fe20000010000 */
[----:B------:R-:W-:-:S04]  /*1e20*/  SHF.L.U32 R0, R25, 0x2, RZ ;  /* 0x0000000219007819 */ /* 0x000fc800000006ff */
[----:B------:R-:W-:Y:S01]  /*1e30*/  LOP3.LUT R0, R0, 0xc, RZ, 0xc0, !PT ;  /* 0x0000000c00007812 */ /* 0x000fe200078ec0ff */
[----:B------:R-:W-:Y:S01]  /*1e40*/  UMOV UR7, 0x400 ;  /* 0x0000040000077882 */ /* 0x000fe20000000000 */
[----:B------:R-:W0:Y:S01]  /*1e50*/  LDCU UR18, c[0x0][0x40c] ;  /* 0x00008180ff1277ac */ /* 0x000e220008000800 */
        /* <DEDUP_REMOVED lines=8> */
[----:B------:R1:W0:Y:S01]  /*1ee0*/  LDS R4, [R0+UR4] ;  /* 0x0000000400047984 */ /* 0x0002220008000800 */
[----:B------:R-:W0:Y:S03]  /*1ef0*/  LDCU.64 UR12, c[0x0][0x3b8] ;  /* 0x00007700ff0c77ac */ /* 0x000e260008000a00 */
[----:B------:R1:W0:Y:S01]  /*1f00*/  LDS R5, [R0+UR4+0x10] ;  /* 0x0000100400057984 */ /* 0x0002220008000800 */
[----:B------:R-:W0:Y:S03]  /*1f10*/  LDCU.64 UR14, c[0x0][0x438] ;  /* 0x00008700ff0e77ac */ /* 0x000e260008000a00 */
[----:B---3--:R1:W3:Y:S01]  /*1f20*/  LDS R6, [R0+UR4+0x20] ;  /* 0x0000200400067984 */ /* 0x0082e20008000800 */
[----:B------:R-:W0:Y:S03]  /*1f30*/  LDCU.64 UR16, c[0x0][0x448] ;  /* 0x00008900ff1077ac */ /* 0x000e260008000a00 */
[----:B------:R1:W0:Y:S01]  /*1f40*/  LDS R7, [R0+UR4+0x30] ;  /* 0x0000300400077984 */ /* 0x0002220008000800 */
[----:B------:R-:W-:-:S02]  /*1f50*/  UIADD3 UR4, UPT, UPT, UR48, 0x7, -UR9 ;  /* 0x0000000730047890 */ /* 0x000fc4000fffe809 */
[----:B------:R-:W-:Y:S02]  /*1f60*/  USHF.L.U32 UR6, UR6, 0x5, URZ ;  /* 0x0000000506067899 */ /* 0x000fe400080006ff */
[----:B------:R-:W-:-:S06]  /*1f70*/  USHF.R.S32.HI UR5, URZ, 0x1f, UR4 ;  /* 0x0000001fff057899 */ /* 0x000fcc0008011404 */
[----:B------:R-:W-:-:S05]  /*1f80*/  IMAD.U32 R8, RZ, RZ, UR5 ;  /* 0x00000005ff087e24 */ /* 0x000fca000f8e00ff */
[----:B------:R-:W-:-:S04]  /*1f90*/  LEA.HI R8, R8, UR4, RZ, 0x3 ;  /* 0x0000000408087c11 */ /* 0x000fc8000f8f18ff */
[----:B------:R-:W-:-:S04]  /*1fa0*/  LOP3.LUT R9, R8, 0xfffffff8, RZ, 0xc0, !PT ;  /* 0xfffffff808097812 */ /* 0x000fc800078ec0ff */
[----:B------:R-:W-:Y:S01]  /*1fb0*/  ISETP.GE.AND P0, PT, R18, R9, PT ;  /* 0x000000091200720c */ /* 0x000fe20003f06270 */
[----:B-12---:R-:W-:-:S12]  /*1fc0*/  BRA.U UP0, `(.L_x_256) ;  /* 0x00000001001c7547 */ /* 0x006fd8000b800000 */
[----:B------:R-:W-:-:S04]  /*1fd0*/  UIADD3 UR4, UPT, UPT, UR7, 0x50, URZ ;  /* 0x0000005007047890 */ /* 0x000fc8000fffe0ff */
[----:B------:R-:W-:-:S06]  /*1fe0*/  ULEA UR4, UR8, UR4, 0x18 ;  /* 0x0000000408047291 */ /* 0x000fcc000f8ec0ff */
[----:B------:R-:W-:-:S05]  /*1ff0*/  LEA R0, R24, UR4, 0x1 ;  /* 0x0000000418007c11 */ /* 0x000fca000f8e08ff */
[----:B------:R1:W2:Y:S04]  /*2000*/  LDS R8, [R0] ;  /* 0x0000000000087984 */ /* 0x0002a80000000800 */
[----:B------:R1:W0:Y:S04]  /*2010*/  LDS R9, [R0+0x10] ;  /* 0x0000100000097984 */ /* 0x0002280000000800 */
[----:B------:R1:W0:Y:S04]  /*2020*/  LDS R10, [R0+0x20] ;  /* 0x00002000000a7984 */ /* 0x0002280000000800 */
[----:B------:R1:W0:Y:S02]  /*2030*/  LDS R17, [R0+0x30] ;  /* 0x0000300000117984 */ /* 0x0002240000000800 */
.L_x_256:
[----:B------:R-:W-:Y:S04]  /*2040*/  BSSY B0, `(.L_x_257) ;  /* 0x00000f0000007945 */ /* 0x000fe80003800000 */
[----:B------:R-:W-:Y:S05]  /*2050*/  @P0 BRA `(.L_x_258) ;  /* 0x0000000c00b80947 */ /* 0x000fea0003800000 */
[----:B------:R-:W5:Y:S01]  /*2060*/  LDCU UR20, c[0x0][0x3f8] ;  /* 0x00007f00ff1477ac */ /* 0x000f620008000800 */
[----:B------:R-:W3:Y:S01]  /*2070*/  LDC.64 R22, c[0x0][0x450] ;  /* 0x00011400ff167b82 */ /* 0x000ee20000000a00 */
[----:B----4-:R-:W-:Y:S01]  /*2080*/  VIADD R26, R18, UR9 ;  /* 0x00000009121a7c36 */ /* 0x010fe20008000000 */
[----:B------:R-:W-:Y:S01]  /*2090*/  LOP3.LUT R28, R25, 0x3fc, RZ, 0xc0, !PT ;  /* 0x000003fc191c7812 */ /* 0x000fe200078ec0ff */
[----:B------:R-:W4:Y:S01]  /*20a0*/  LDCU.64 UR18, c[0x0][0x420] ;  /* 0x00008400ff1277ac */ /* 0x000f220008000a00 */
[----:B-1----:R-:W-:Y:S01]  /*20b0*/  IABS R0, R21 ;  /* 0x0000001500007213 */ /* 0x002fe20000000000 */
[----:B------:R-:W-:Y:S01]  /*20c0*/  IMAD R20, R21, UR6, R24 ;  /* 0x0000000615147c24 */ /* 0x000fe2000f8e0218 */
[----:B------:R-:W1:Y:S04]  /*20d0*/  LDCU UR21, c[0x0][0x440] ;  /* 0x00008800ff1577ac */ /* 0x000e680008000800 */
[----:B------:R-:W-:Y:S01]  /*20e0*/  SHF.R.S32.HI R27, RZ, 0x1f, R20 ;  /* 0x0000001fff1b7819 */ /* 0x000fe20000011414 */
[----:B-----5:R-:W-:-:S02]  /*20f0*/  UIMAD UR4, UR38, UR20, UR45 ;  /* 0x00000014260472a4 */ /* 0x020fc4000f8e022d */
[----:B------:R-:W-:Y:S01]  /*2100*/  IMAD R21, R21, UR20, RZ ;  /* 0x0000001415157c24 */ /* 0x000fe2000f8e02ff */
[----:B----4-:R-:W-:-:S03]  /*2110*/  MOV R13, UR18 ;  /* 0x00000012000d7c02 */ /* 0x010fc60008000f00 */
[----:B------:R-:W-:Y:S01]  /*2120*/  MOV R11, UR4 ;  /* 0x00000004000b7c02 */ /* 0x000fe20008000f00 */
[----:B------:R-:W-:Y:S01]  /*2130*/  UIADD3 UR4, UPT, UPT, UR7, 0x90, URZ ;  /* 0x0000009007047890 */ /* 0x000fe2000fffe0ff */
[----:B-1----:R-:W-:Y:S01]  /*2140*/  MOV R25, UR21 ;  /* 0x0000001500197c02 */ /* 0x002fe20008000f00 */
[----:B------:R-:W-:Y:S01]  /*2150*/  UIMAD UR5, UR45, UR21, UR48 ;  /* 0x000000152d0572a4 */ /* 0x000fe2000f8e0230 */
[----:B------:R-:W-:Y:S01]  /*2160*/  ISETP.NE.U32.AND P0, PT, RZ, UR18, PT ;  /* 0x00000012ff007c0c */ /* 0x000fe2000bf05070 */
[----:B------:R-:W-:Y:S01]  /*2170*/  ULEA UR4, UR8, UR4, 0x18 ;  /* 0x0000000408047291 */ /* 0x000fe2000f8ec0ff */
[----:B------:R-:W-:Y:S01]  /*2180*/  IMAD R11, R11, 0x20, R24 ;  /* 0x000000200b0b7824 */ /* 0x000fe200078e0218 */
[----:B------:R-:W-:Y:S01]  /*2190*/  IADD3 R18, P1, P2, R13, UR44, R26 ;  /* 0x0000002c0d127c10 */ /* 0x000fe2000fa3e01a */
[----:B------:R-:W-:Y:S01]  /*21a0*/  IMAD.MOV.U32 R24, RZ, RZ, R0 ;  /* 0x000000ffff187224 */ /* 0x000fe200078e0000 */
[----:B------:R-:W-:Y:S01]  /*21b0*/  ISETP.NE.AND.EX P0, PT, RZ, UR19, PT, P0 ;  /* 0x00000013ff007c0c */ /* 0x000fe2000bf05300 */
[----:B------:R-:W-:Y:S01]  /*21c0*/  IMAD R25, R25, UR5, R26 ;  /* 0x0000000519197c24 */ /* 0x000fe2000f8e021a */
[----:B------:R-:W-:Y:S01]  /*21d0*/  IADD3.X R19, PT, PT, R19, UR19, RZ, P1, P2 ;  /* 0x0000001313137c10 */ /* 0x000fe20008fe44ff */
[----:B---3--:R-:W-:Y:S01]  /*21e0*/  IMAD.WIDE R22, R11, 0x2, R22 ;  /* 0x000000020b167825 */ /* 0x008fe200078e0216 */
[----:B------:R-:W-:-:S03]  /*21f0*/  IADD3 R26, PT, PT, R26, 0x1, RZ ;  /* 0x000000011a1a7810 */ /* 0x000fc60007ffe0ff */
[----:B------:R-:W-:-:S07]  /*2200*/  VIADD R28, R28, UR4 ;  /* 0x000000041c1c7c36 */ /* 0x000fce0008000000 */
.L_x_269:
[----:B------:R-:W-:Y:S01]  /*2210*/  @P0 MOV R12, R18 ;  /* 0x00000012000c0202 */ /* 0x000fe20000000f00 */
[----:B0-----:R-:W-:Y:S01]  /*2220*/  @P0 IMAD.MOV.U32 R13, RZ, RZ, R19 ;  /* 0x000000ffff0d0224 */ /* 0x001fe200078e0013 */
[----:B------:R-:W1:Y:S01]  /*2230*/  I2F.RP R15, R24 ;  /* 0x00000018000f7306 */ /* 0x000e620000209400 */
[----:B------:R-:W3:Y:S03]  /*2240*/  LDC R11, c[0x0][0x3f4] ;  /* 0x0000fd00ff0b7b82 */ /* 0x000ee60000000800 */
[----:B------:R4:W5:Y:S01]  /*2250*/  @P0 LDG.E.U8 R35, desc[UR36][R12.64] ;  /* 0x000000240c230981 */ /* 0x000962000c1e1100 */
[----:B------:R-:W-:Y:S01]  /*2260*/  IADD3 R14, PT, PT, R26, -0x1, RZ ;  /* 0xffffffff1a0e7810 */ /* 0x000fe20007ffe0ff */
[----:B------:R-:W-:Y:S01]  /*2270*/  UIADD3 UR4, UPT, UPT, UR46, -0x1, URZ ;  /* 0xffffffff2e047890 */ /* 0x000fe2000fffe0ff */
[----:B------:R-:W-:Y:S02]  /*2280*/  BSSY.RECONVERGENT B1, `(.L_x_259) ;  /* 0x0000037000017945 */ /* 0x000fe40003800200 */
[----:B------:R-:W-:-:S02]  /*2290*/  IABS R34, R14 ;  /* 0x0000000e00227213 */ /* 0x000fc40000000000 */
[----:B------:R-:W-:Y:S01]  /*22a0*/  ISETP.GE.AND P2, PT, R14, RZ, PT ;  /* 0x000000ff0e00720c */ /* 0x000fe20003f46270 */
[----:B----4-:R-:W-:Y:S01]  /*22b0*/  IMAD.MOV.U32 R12, RZ, RZ, RZ ;  /* 0x000000ffff0c7224 */ /* 0x010fe200078e00ff */
[----:B-1----:R-:W1:Y:S01]  /*22c0*/  MUFU.RCP R15, R15 ;  /* 0x0000000f000f7308 */ /* 0x002e620000001000 */
[----:B---3--:R-:W-:Y:S02]  /*22d0*/  ISETP.NE.AND P3, PT, R11, RZ, PT ;  /* 0x000000ff0b00720c */ /* 0x008fe40003f65270 */
[----:B-1----:R-:W-:Y:S02]  /*22e0*/  IADD3 R32, PT, PT, R15, 0xffffffe, RZ ;  /* 0x0ffffffe0f207810 */ /* 0x002fe40007ffe0ff */
[----:B------:R-:W-:-:S03]  /*22f0*/  IABS R15, R11 ;  /* 0x0000000b000f7213 */ /* 0x000fc60000000000 */
[----:B------:R1:W3:Y:S02]  /*2300*/  F2I.FTZ.U32.TRUNC.NTZ R13, R32 ;  /* 0x00000020000d7305 */ /* 0x0002e4000021f000 */
[----:B-1----:R-:W-:-:S04]  /*2310*/  MOV R32, UR44 ;  /* 0x0000002c00207c02 */ /* 0x002fc80008000f00 */
[----:B------:R-:W-:Y:S01]  /*2320*/  SHF.R.S32.HI R32, RZ, 0x1f, R32 ;  /* 0x0000001fff207819 */ /* 0x000fe20000011420 */
[----:B---3--:R-:W-:-:S04]  /*2330*/  IMAD.MOV R33, RZ, RZ, -R13 ;  /* 0x000000ffff217224 */ /* 0x008fc800078e0a0d */
[----:B------:R-:W-:-:S04]  /*2340*/  IMAD R33, R33, R24, RZ ;  /* 0x0000001821217224 */ /* 0x000fc800078e02ff */
[----:B------:R-:W-:-:S06]  /*2350*/  IMAD.HI.U32 R33, R13, R33, R12 ;  /* 0x000000210d217227 */ /* 0x000fcc00078e000c */
[----:B------:R-:W-:-:S05]  /*2360*/  IMAD.HI.U32 R12, R33, R34, RZ ;  /* 0x00000022210c7227 */ /* 0x000fca00078e00ff */
[----:B------:R-:W-:-:S05]  /*2370*/  IADD3 R13, PT, PT, -R12, RZ, RZ ;  /* 0x000000ff0c0d7210 */ /* 0x000fca0007ffe1ff */
[----:B------:R-:W-:-:S05]  /*2380*/  IMAD R34, R15, R13, R34 ;  /* 0x0000000d0f227224 */ /* 0x000fca00078e0222 */
[----:B------:R-:W-:-:S13]  /*2390*/  ISETP.GT.U32.AND P1, PT, R24, R34, PT ;  /* 0x000000221800720c */ /* 0x000fda0003f24070 */
[----:B------:R-:W-:-:S05]  /*23a0*/  @!P1 IMAD.IADD R34, R34, 0x1, -R15 ;  /* 0x0000000122229824 */ /* 0x000fca00078e0a0f */
[----:B------:R-:W-:-:S13]  /*23b0*/  ISETP.GT.U32.AND P1, PT, R24, R34, PT ;  /* 0x000000221800720c */ /* 0x000fda0003f24070 */
[----:B------:R-:W-:-:S05]  /*23c0*/  @!P1 IADD3 R34, PT, PT, R34, -R15, RZ ;  /* 0x8000000f22229210 */ /* 0x000fca0007ffe0ff */
[----:B------:R-:W-:Y:S01]  /*23d0*/  @!P2 IMAD.MOV R34, RZ, RZ, -R34 ;  /* 0x000000ffff22a224 */ /* 0x000fe200078e0a22 */
[----:B------:R-:W-:-:S04]  /*23e0*/  @!P3 LOP3.LUT R34, RZ, R11, RZ, 0x33, !PT ;  /* 0x0000000bff22b212 */ /* 0x000fc800078e33ff */
[----:B------:R-:W-:-:S04]  /*23f0*/  IADD3 R13, P1, PT, R34, UR44, RZ ;  /* 0x0000002c220d7c10 */ /* 0x000fc8000ff3e0ff */
[----:B0-----:R-:W-:Y:S01]  /*2400*/  LEA R12, P3, R13, UR10, 0x2 ;  /* 0x0000000a0d0c7c11 */ /* 0x001fe2000f8610ff */
[----:B------:R-:W-:Y:S01]  /*2410*/  IMAD.X R32, RZ, RZ, R32, P1 ;  /* 0x000000ffff207224 */ /* 0x000fe200008e0620 */
[----:B------:R-:W-:-:S04]  /*2420*/  ISETP.GE.AND P1, PT, R14, UR4, PT ;  /* 0x000000040e007c0c */ /* 0x000fc8000bf26270 */
[----:B------:R-:W-:Y:S02]  /*2430*/  LEA.HI.X R13, R13, UR11, R32, 0x2, P3 ;  /* 0x0000000b0d0d7c11 */ /* 0x000fe400098f1420 */
[----:B-----5:R-:W-:-:S07]  /*2440*/  ISETP.NE.AND P2, PT, R35, RZ, P0 ;  /* 0x000000ff2300720c */ /* 0x020fce0000745270 */
[----:B------:R-:W-:Y:S06]  /*2450*/  @P1 BRA `(.L_x_260) ;  /* 0x0000000000641947 */ /* 0x000fec0003800000 */
[----:B------:R-:W3:Y:S01]  /*2460*/  LDG.E R14, desc[UR36][R12.64] ;  /* 0x000000240c0e7981 */ /* 0x000ee2000c1e1900 */
[----:B------:R-:W-:Y:S01]  /*2470*/  SHF.L.U32 R33, R34, 0x3, RZ ;  /* 0x0000000322217819 */ /* 0x000fe200000006ff */
[----:B---3--:R-:W-:-:S04]  /*2480*/  IMAD R14, R21, R14, RZ ;  /* 0x0000000e150e7224 */ /* 0x008fc800078e02ff */
[----:B------:R-:W-:-:S05]  /*2490*/  IMAD R14, R14, 0x20, R33 ;  /* 0x000000200e0e7824 */ /* 0x000fca00078e0221 */
[----:B------:R-:W-:-:S04]  /*24a0*/  IADD3 R15, P3, PT, R20, R14, RZ ;  /* 0x0000000e140f7210 */ /* 0x000fc80007f7e0ff */
[----:B------:R-:W-:Y:S02]  /*24b0*/  LEA.HI.X.SX32 R32, R14, R27, 0x1, P3 ;  /* 0x0000001b0e207211 */ /* 0x000fe400018f0eff */
[----:B------:R-:W-:-:S04]  /*24c0*/  LEA R14, P3, R15, UR12, 0x1 ;  /* 0x0000000c0f0e7c11 */ /* 0x000fc8000f8608ff */
[----:B------:R-:W-:-:S05]  /*24d0*/  LEA.HI.X R15, R15, UR13, R32, 0x1, P3 ;  /* 0x0000000d0f0f7c11 */ /* 0x000fca00098f0c20 */
[----:B------:R0:W5:Y:S01]  /*24e0*/  LDG.E R29, desc[UR36][R14.64] ;  /* 0x000000240e1d7981 */ /* 0x000162000c1e1900 */
[----:B------:R-:W-:-:S09]  /*24f0*/  UISETP.NE.AND UP0, UPT, UR22, URZ, UPT ;  /* 0x000000ff1600728c */ /* 0x000fd2000bf05270 */
[----:B0-----:R-:W-:Y:S05]  /*2500*/  BRA.U UP0, `(.L_x_260) ;  /* 0x0000000100387547 */ /* 0x001fea000b800000 */
[----:B------:R-:W-:-:S13]  /*2510*/  ISETP.NE.AND P4, PT, R2, RZ, PT ;  /* 0x000000ff0200720c */ /* 0x000fda0003f85270 */
[----:B------:R-:W-:Y:S01]  /*2520*/  VOTEU.ANY UP0, P4 ;  /* 0x0000000000ff7886 */ /* 0x000fe20002000100 */
[----:B------:R-:W-:-:S13]  /*2530*/  PLOP3.LUT P3, PT, PT, PT, UP0, 0x80, 0x8 ;  /* 0x000000000008781c */ /* 0x000fda0003f6f008 */
[----:B------:R-:W3:Y:S01]  /*2540*/  @P3 LDG.E R32, desc[UR36][R22.64] ;  /* 0x0000002416203981 */ /* 0x000ee2000c1e1900 */
[----:B------:R-:W-:Y:S01]  /*2550*/  LOP3.LUT R14, R16, 0x6, RZ, 0xc0, !PT ;  /* 0x00000006100e7812 */ /* 0x000fe200078ec0ff */
[----:B--2--5:R-:W-:Y:S01]  /*2560*/  HFMA2 R29, R29, 1, 1, R8 ;  /* 0x3c003c001d1d7831 */ /* 0x024fe20000000008 */
[----:B------:R-:W-:-:S03]  /*2570*/  PLOP3.LUT P4, PT, PT, PT, UP0, 0x80, 0x8 ;  /* 0x000000000008781c */ /* 0x000fc60003f8f008 */
[----:B------:R-:W-:-:S05]  /*2580*/  IMAD R14, R11, UR47, R14 ;  /* 0x0000002f0b0e7c24 */ /* 0x000fca000f8e020e */
[----:B------:R-:W-:-:S04]  /*2590*/  IADD3 R15, P3, PT, R14, R33, RZ ;  /* 0x000000210e0f7210 */ /* 0x000fc80007f7e0ff */
[----:B------:R-:W-:Y:S02]  /*25a0*/  LEA.HI.X.SX32 R36, R14, RZ, 0x1, P3 ;  /* 0x000000ff0e247211 */ /* 0x000fe400018f0eff */
[----:B------:R-:W-:-:S04]  /*25b0*/  LEA R14, P3, R15, UR12, 0x1 ;  /* 0x0000000c0f0e7c11 */ /* 0x000fc8000f8608ff */
[----:B------:R-:W-:Y:S01]  /*25c0*/  LEA.HI.X R15, R15, UR13, R36, 0x1, P3 ;  /* 0x0000000d0f0f7c11 */ /* 0x000fe200098f0c24 */
[----:B---3--:R-:W-:-:S05]  /*25d0*/  @P4 HMUL2 R29, R29, R32 ;  /* 0x000000201d1d4232 */ /* 0x008fca0000000000 */
[----:B------:R0:W-:Y:S03]  /*25e0*/  STG.E desc[UR36][R14.64], R29 ;  /* 0x0000001d0e007986 */ /* 0x0001e6000c101924 */
.L_x_260:
[----:B------:R-:W-:Y:S05]  /*25f0*/  BSYNC.RECONVERGENT B1 ;  /* 0x0000000000017941 */ /* 0x000fea0003800200 */
.L_x_259:
[----:B------:R-:W-:Y:S01]  /*2600*/  BSSY.RECONVERGENT B1, `(.L_x_261) ;  /* 0x0000036000017945 */ /* 0x000fe20003800200 */
[----:B------:R-:W-:-:S03]  /*2610*/  IADD3 R32, PT, PT, R34, R11, RZ ;  /* 0x0000000b22207210 */ /* 0x000fc60007ffe0ff */
[----:B------:R-:W-:Y:S05]  /*2620*/  @P1 BRA `(.L_x_262) ;  /* 0x0000000000cc1947 */ /* 0x000fea0003800000 */
[----:B------:R-:W0:Y:S01]  /*2630*/  LDG.E R36, desc[UR36][R12.64] ;  /* 0x000000240c247981 */ /* 0x000e22000c1e1900 */
[----:B------:R-:W-:Y:S01]  /*2640*/  IMAD.SHL.U32 R33, R32, 0x8, RZ ;  /* 0x0000000820217824 */ /* 0x000fe200078e00ff */
[----:B------:R-:W-:Y:S01]  /*2650*/  ISETP.NE.AND P5, PT, R2, RZ, PT ;  /* 0x000000ff0200720c */ /* 0x000fe20003fa5270 */
[----:B0-----:R-:W-:-:S05]  /*2660*/  IMAD R14, R21, R36, RZ ;  /* 0x00000024150e7224 */ /* 0x001fca00078e02ff */
[----:B------:R-:W-:-:S04]  /*2670*/  LEA R14, R14, R33, 0x5 ;  /* 0x000000210e0e7211 */ /* 0x000fc800078e28ff */
[----:B------:R-:W-:-:S04]  /*2680*/  IADD3 R15, P3, PT, R20, R14, RZ ;  /* 0x0000000e140f7210 */ /* 0x000fc80007f7e0ff */
[----:B------:R-:W-:Y:S02]  /*2690*/  LEA.HI.X.SX32 R14, R14, R27, 0x1, P3 ;  /* 0x0000001b0e0e7211 */ /* 0x000fe400018f0eff */
[----:B------:R-:W-:-:S04]  /*26a0*/  LEA R30, P3, R15, UR12, 0x1 ;  /* 0x0000000c0f1e7c11 */ /* 0x000fc8000f8608ff */
[----:B------:R-:W-:-:S05]  /*26b0*/  LEA.HI.X R31, R15, UR13, R14, 0x1, P3 ;  /* 0x0000000d0f1f7c11 */ /* 0x000fca00098f0c0e */
[----:B------:R0:W5:Y:S01]  /*26c0*/  LDG.E R30, desc[UR36][R30.64] ;  /* 0x000000241e1e7981 */ /* 0x000162000c1e1900 */
[----:B------:R-:W-:Y:S01]  /*26d0*/  UISETP.NE.AND UP0, UPT, UR22, URZ, UPT ;  /* 0x000000ff1600728c */ /* 0x000fe2000bf05270 */
[----:B------:R-:W-:-:S08]  /*26e0*/  IMAD R34, R11, 0x2, R34 ;  /* 0x000000020b227824 */ /* 0x000fd000078e0222 */
[----:B0-----:R-:W-:Y:S05]  /*26f0*/  BRA.U UP0, `(.L_x_263) ;  /* 0x00000001003c7547 */ /* 0x001fea000b800000 */
[----:B------:R-:W-:Y:S01]  /*2700*/  VOTEU.ANY UP1, P5 ;  /* 0x0000000000ff7886 */ /* 0x000fe20002820100 */
[----:B------:R-:W-:-:S13]  /*2710*/  PLOP3.LUT P3, PT, PT, PT, UP1, 0x80, 0x8 ;  /* 0x000000000008781c */ /* 0x000fda0003f6f018 */
[----:B------:R-:W3:Y:S01]  /*2720*/  @P3 LDG.E R31, desc[UR36][R22.64+0x10] ;  /* 0x00001024161f3981 */ /* 0x000ee2000c1e1900 */
[----:B------:R-:W-:Y:S01]  /*2730*/  LOP3.LUT R14, R16, 0x6, RZ, 0xc0, !PT ;  /* 0x00000006100e7812 */ /* 0x000fe200078ec0ff */
[----:B-----5:R-:W-:Y:S01]  /*2740*/  HADD2 R30, R30, R9 ;  /* 0x000000091e1e7230 */ /* 0x020fe20000000000 */
[----:B------:R-:W-:-:S03]  /*2750*/  PLOP3.LUT P4, PT, PT, PT, UP1, 0x80, 0x8 ;  /* 0x000000000008781c */ /* 0x000fc60003f8f018 */
[----:B------:R-:W-:Y:S01]  /*2760*/  IMAD R36, R11, UR47, R14 ;  /* 0x0000002f0b247c24 */ /* 0x000fe2000f8e020e */
[----:B------:R-:W-:-:S04]  /*2770*/  SHF.R.S32.HI R14, RZ, 0x1f, R33 ;  /* 0x0000001fff0e7819 */ /* 0x000fc80000011421 */
[----:B------:R-:W-:-:S04]  /*2780*/  IADD3 R15, P3, PT, R36, R33, RZ ;  /* 0x00000021240f7210 */ /* 0x000fc80007f7e0ff */
[----:B------:R-:W-:Y:S02]  /*2790*/  LEA.HI.X.SX32 R36, R36, R14, 0x1, P3 ;  /* 0x0000000e24247211 */ /* 0x000fe400018f0eff */
[----:B------:R-:W-:-:S04]  /*27a0*/  LEA R14, P3, R15, UR12, 0x1 ;  /* 0x0000000c0f0e7c11 */ /* 0x000fc8000f8608ff */
[----:B------:R-:W-:Y:S01]  /*27b0*/  LEA.HI.X R15, R15, UR13, R36, 0x1, P3 ;  /* 0x0000000d0f0f7c11 */ /* 0x000fe200098f0c24 */
[----:B---3--:R-:W-:-:S05]  /*27c0*/  @P4 HFMA2 R30, R30, R31, -RZ ;  /* 0x0000001f1e1e4231 */ /* 0x008fca00001000ff */
[----:B------:R0:W-:Y:S04]  /*27d0*/  STG.E desc[UR36][R14.64], R30 ;  /* 0x0000001e0e007986 */ /* 0x0001e8000c101924 */
[----:B------:R0:W5:Y:S02]  /*27e0*/  LDG.E R36, desc[UR36][R12.64] ;  /* 0x000000240c247981 */ /* 0x000164000c1e1900 */
.L_x_263:
[----:B------:R-:W-:Y:S01]  /*27f0*/  SHF.L.U32 R33, R34, 0x3, RZ ;  /* 0x0000000322217819 */ /* 0x000fe200000006ff */
[----:B-----5:R-:W-:-:S04]  /*2800*/  IMAD R36, R21, R36, RZ ;  /* 0x0000002415247224 */ /* 0x020fc800078e02ff */
[----:B------:R-:W-:-:S05]  /*2810*/  IMAD R36, R36, 0x20, R33 ;  /* 0x0000002024247824 */ /* 0x000fca00078e0221 */
[----:B0-----:R-:W-:-:S04]  /*2820*/  IADD3 R15, P3, PT, R20, R36, RZ ;  /* 0x00000024140f7210 */ /* 0x001fc80007f7e0ff */
[----:B------:R-:W-:Y:S02]  /*2830*/  LEA.HI.X.SX32 R36, R36, R27, 0x1, P3 ;  /* 0x0000001b24247211 */ /* 0x000fe400018f0eff */
[----:B------:R-:W-:-:S04]  /*2840*/  LEA R14, P3, R15, UR12, 0x1 ;  /* 0x0000000c0f0e7c11 */ /* 0x000fc8000f8608ff */
[----:B------:R-:W-:-:S05]  /*2850*/  LEA.HI.X R15, R15, UR13, R36, 0x1, P3 ;  /* 0x0000000d0f0f7c11 */ /* 0x000fca00098f0c24 */
[----:B------:R1:W5:Y:S01]  /*2860*/  LDG.E R31, desc[UR36][R14.64] ;  /* 0x000000240e1f7981 */ /* 0x000362000c1e1900 */
[----:B------:R-:W-:Y:S05]  /*2870*/  BRA.U UP0, `(.L_x_262) ;  /* 0x0000000100387547 */ /* 0x000fea000b800000 */
[----:B------:R-:W-:Y:S01]  /*2880*/  VOTEU.ANY UP0, P5 ;  /* 0x0000000000ff7886 */ /* 0x000fe20002800100 */
[----:B------:R-:W-:-:S13]  /*2890*/  PLOP3.LUT P3, PT, PT, PT, UP0, 0x80, 0x8 ;  /* 0x000000000008781c */ /* 0x000fda0003f6f008 */
[----:B------:R-:W3:Y:S01]  /*28a0*/  @P3 LDG.E R34, desc[UR36][R22.64+0x20] ;  /* 0x0000202416223981 */ /* 0x000ee2000c1e1900 */
[----:B-1----:R-:W-:Y:S01]  /*28b0*/  LOP3.LUT R14, R16, 0x6, RZ, 0xc0, !PT ;  /* 0x00000006100e7812 */ /* 0x002fe200078ec0ff */
        /* <DEDUP_REMOVED lines=8> */
[----:B---3--:R-:W-:-:S05]  /*2940*/  @P4 HMUL2 R31, R31, R34 ;  /* 0x000000221f1f4232 */ /* 0x008fca0000000000 */
[----:B------:R3:W-:Y:S03]  /*2950*/  STG.E desc[UR36][R14.64], R31 ;  /* 0x0000001f0e007986 */ /* 0x0007e6000c101924 */
.L_x_262:
[----:B------:R-:W-:Y:S05]  /*2960*/  BSYNC.RECONVERGENT B1 ;  /* 0x0000000000017941 */ /* 0x000fea0003800200 */
.L_x_261:
[----:B------:R-:W4:Y:S01]  /*2970*/  S2R R33, SR_TID.X ;  /* 0x0000000000217919 */ /* 0x000f220000002100 */
[----:B01-3-5:R-:W-:Y:S01]  /*2980*/  HFMA2 R15, R4, R29, -RZ ;  /* 0x0000001d040f7231 */ /* 0x02bfe200001000ff */
[----:B------:R-:W-:Y:S03]  /*2990*/  BSSY.RECONVERGENT B1, `(.L_x_264) ;  /* 0x000001f000017945 */ /* 0x000fe60003800200 */
[----:B------:R-:W-:-:S04]  /*29a0*/  HFMA2 R14, R5, R30, R15 ;  /* 0x0000001e050e7231 */ /* 0x000fc8000000000f */
[----:B------:R-:W-:Y:S01]  /*29b0*/  HFMA2 R14, R6, R31, R14 ;  /* 0x0000001f060e7231 */ /* 0x000fe2000000000e */
[----:B------:R-:W-:Y:S06]  /*29c0*/  @P1 BRA `(.L_x_265) ;  /* 0x00000000006c1947 */ /* 0x000fec0003800000 */
[----:B------:R-:W3:Y:S01]  /*29d0*/  LDG.E R12, desc[UR36][R12.64] ;  /* 0x000000240c0c7981 */ /* 0x000ee2000c1e1900 */
[----:B------:R-:W-:-:S05]  /*29e0*/  LEA R32, R11, R32, 0x1 ;  /* 0x000000200b207211 */ /* 0x000fca00078e08ff */
[----:B------:R-:W-:Y:S02]  /*29f0*/  IMAD.SHL.U32 R35, R32, 0x8, RZ ;  /* 0x0000000820237824 */ /* 0x000fe400078e00ff */
[----:B---3--:R-:W-:-:S05]  /*2a00*/  IMAD R0, R21, R12, RZ ;  /* 0x0000000c15007224 */ /* 0x008fca00078e02ff */
[----:B------:R-:W-:-:S04]  /*2a10*/  LEA R0, R0, R35, 0x5 ;  /* 0x0000002300007211 */ /* 0x000fc800078e28ff */
        /* <DEDUP_REMOVED lines=22> */
.L_x_265:
[----:B------:R-:W-:Y:S05]  /*2b80*/  BSYNC.RECONVERGENT B1 ;  /* 0x0000000000017941 */ /* 0x000fea0003800200 */
.L_x_264:
[----:B-----5:R-:W-:Y:S01]  /*2b90*/  HFMA2 R14, R7, R0, R14 ;  /* 0x00000000070e7231 */ /* 0x020fe2000000000e */
[----:B------:R-:W-:Y:S01]  /*2ba0*/  UMOV UR4, 0xffffffff ;  /* 0xffffffff00047882 */ /* 0x000fe20000000000 */
[----:B------:R-:W-:Y:S01]  /*2bb0*/  IMAD.U32 R32, RZ, RZ, UR46 ;  /* 0x0000002eff207e24 */ /* 0x000fe2000f8e00ff */
[----:B----4-:R-:W-:Y:S02]  /*2bc0*/  LOP3.LUT P1, RZ, R33, 0x3, RZ, 0xc0, !PT ;  /* 0x0000000321ff7812 */ /* 0x010fe4000782c0ff */
[--C-:B0-----:R-:W-:Y:S01]  /*2bd0*/  HADD2.F32 R13, -RZ, R14.reuse.H0_H0 ;  /* 0x2000000eff0d7230 */ /* 0x101fe20000004100 */
[----:B------:R-:W-:Y:S01]  /*2be0*/  IADD3 R33, PT, PT, R26, -0x1, RZ ;  /* 0xffffffff1a217810 */ /* 0x000fe20007ffe0ff */
[----:B------:R-:W-:Y:S02]  /*2bf0*/  HADD2.F32 R14, -RZ, R14.H1_H1 ;  /* 0x3000000eff0e7230 */ /* 0x000fe40000004100 */
[----:B------:R-:W-:-:S03]  /*2c00*/  VIADD R32, R32, 0xffffffff ;  /* 0xffffffff20207836 */ /* 0x000fc60000000000 */
[----:B------:R-:W-:Y:S01]  /*2c10*/  FADD.FTZ R13, R13, R14 ;  /* 0x0000000e0d0d7221 */ /* 0x000fe20000010000 */
[----:B------:R-:W-:Y:S06]  /*2c20*/  BRA.DIV UR4, `(.L_x_266) ;  /* 0x00000056041c7947 */ /* 0x000fec000b800000 */
[----:B------:R-:W0:Y:S02]  /*2c30*/  SHFL.BFLY PT, R14, R13, 0x2, 0x1f ;  /* 0x0c401f000d0e7f89 */ /* 0x000e2400000e0000 */
[----:B0-----:R-:W-:-:S05]  /*2c40*/  FADD.FTZ R13, R13, R14 ;  /* 0x0000000e0d0d7221 */ /* 0x001fca0000010000 */
[----:B------:R0:W1:Y:S02]  /*2c50*/  SHFL.BFLY PT, R14, R13, 0x1, 0x1f ;  /* 0x0c201f000d0e7f89 */ /* 0x00006400000e0000 */
.L_x_344:
[----:B------:R-:W-:Y:S01]  /*2c60*/  ISETP.GE.OR P1, PT, R33, R32, P1 ;  /* 0x000000202100720c */ /* 0x000fe20000f26670 */
[----:B-1----:R-:W-:Y:S01]  /*2c70*/  FADD.FTZ R14, R13, R14 ;  /* 0x0000000e0d0e7221 */ /* 0x002fe20000010000 */
        /* <DEDUP_REMOVED lines=8> */
[----:B------:R-:W1:Y:S01]  /*2d00*/  @UP0 LDCU.64 UR4, c[0x0][0x448] ;  /* 0x00008900ff0407ac */ /* 0x000e620008000a00 */
[----:B0-----:R-:W0:Y:S01]  /*2d10*/  @P1 LDC.64 R12, c[0x0][0x438] ;  /* 0x00010e00ff0c1b82 */ /* 0x001e220000000a00 */
[----:B-1----:R-:W-:-:S06]  /*2d20*/  @UP0 UIMAD.WIDE.U32 UR4, UR45, 0x2, UR4 ;  /* 0x000000022d0408a5 */ /* 0x002fcc000f8e0004 */
[----:B------:R-:W-:Y:S01]  /*2d30*/  MOV R14, UR4 ;  /* 0x00000004000e7c02 */ /* 0x000fe20008000f00 */
[----:B0-----:R-:W-:-:S04]  /*2d40*/  @P1 IMAD.WIDE R12, R25, 0x2, R12 ;  /* 0x00000002190c1825 */ /* 0x001fc800078e020c */
[----:B------:R-:W-:Y:S01]  /*2d50*/  IMAD.U32 R15, RZ, RZ, UR5 ;  /* 0x00000005ff0f7e24 */ /* 0x000fe2000f8e00ff */
[----:B------:R-:W0:Y:S01]  /*2d60*/  @UP0 LDCU UR4, c[0x0][0x408] ;  /* 0x00008100ff0407ac */ /* 0x000e220008000800 */
[----:B------:R-:W3:Y:S01]  /*2d70*/  @P1 LDG.E.U16 R12, desc[UR36][R12.64] ;  /* 0x000000240c0c1981 */ /* 0x000ee2000c1e1500 */
[----:B------:R-:W0:Y:S03]  /*2d80*/  @UP0 LDCU UR5, c[0x0][0x430] ;  /* 0x00008600ff0507ac */ /* 0x000e260008000800 */
[----:B------:R-:W4:Y:S01]  /*2d90*/  @P4 LDG.E.U16 R14, desc[UR36][R14.64] ;  /* 0x000000240e0e4981 */ /* 0x000f22000c1e1500 */
[----:B0-----:R-:W-:-:S06]  /*2da0*/  @UP0 UIADD3 UR4, UPT, UPT, UR4, UR5, URZ ;  /* 0x0000000504040290 */ /* 0x001fcc000fffe0ff */
[----:B------:R-:W-:-:S04]  /*2db0*/  @P4 ISETP.GE.AND P3, PT, R33, UR4, PT ;  /* 0x0000000421004c0c */ /* 0x000fc8000bf66270 */
[----:B------:R-:W-:-:S04]  /*2dc0*/  @P4 SEL R33, RZ, UR39, P3 ;  /* 0x00000027ff214c07 */ /* 0x000fc80009800000 */
[----:B------:R-:W-:Y:S01]  /*2dd0*/  @P4 IADD3 R33, PT, PT, R26, -UR46, R33 ;  /* 0x8000002e1a214c10 */ /* 0x000fe2000fffe021 */
[----:B---3--:R-:W-:-:S03]  /*2de0*/  @P1 HADD2.F32 R34, -RZ, R12.H0_H0 ;  /* 0x2000000cff221230 */ /* 0x008fc60000004100 */
[----:B------:R-:W-:Y:S01]  /*2df0*/  @P4 I2FP.F32.S32 R12, R33 ;  /* 0x00000021000c4245 */ /* 0x000fe20000201400 */
[----:B----4-:R-:W-:Y:S02]  /*2e00*/  @P4 HADD2.F32 R35, -RZ, R14.H0_H0 ;  /* 0x2000000eff234230 */ /* 0x010fe40000004100 */
[----:B------:R-:W-:-:S04]  /*2e10*/  @P1 FADD.FTZ R11, R11, R34 ;  /* 0x000000220b0b1221 */ /* 0x000fc80000010000 */
[----:B------:R-:W-:-:S05]  /*2e20*/  @P4 FFMA.FTZ R11, R12, R35, R11 ;  /* 0x000000230c0b4223 */ /* 0x000fca000001000b */
[----:B------:R1:W-:Y:S01]  /*2e30*/  STS [R28], R11 ;  /* 0x0000000b1c007388 */ /* 0x0003e20000000800 */
[----:B------:R-:W-:-:S07]  /*2e40*/  @!P2 FMNMX.FTZ R3, R3, R11, !PT ;  /* 0x0000000b0303a209 */ /* 0x000fce0007810000 */
.L_x_268:
[----:B------:R-:W-:Y:S05]  /*2e50*/  BSYNC.RECONVERGENT B1 ;  /* 0x0000000000017941 */ /* 0x000fea0003800200 */
.L_x_267:
[----:B-1----:R-:W-:Y:S01]  /*2e60*/  MOV R11, UR9 ;  /* 0x00000009000b7c02 */ /* 0x002fe20008000f00 */
[----:B------:R-:W-:Y:S01]  /*2e70*/  VIADD R25, R25, 0x10 ;  /* 0x0000001019197836 */ /* 0x000fe20000000000 */
[----:B------:R-:W-:Y:S02]  /*2e80*/  IADD3 R18, P2, PT, R18, 0x10, RZ ;  /* 0x0000001012127810 */ /* 0x000fe40007f5e0ff */
[----:B------:R-:W-:Y:S02]  /*2e90*/  IADD3 R32, PT, PT, R32, 0x7, -R11 ;  /* 0x0000000720207810 */ /* 0x000fe40007ffe80b */
[----:B------:R-:W-:Y:S02]  /*2ea0*/  IADD3 R28, PT, PT, R28, 0x40, RZ ;  /* 0x000000401c1c7810 */ /* 0x000fe40007ffe0ff */
[----:B------:R-:W-:Y:S02]  /*2eb0*/  SHF.R.S32.HI R11, RZ, 0x1f, R32 ;  /* 0x0000001fff0b7819 */ /* 0x000fe40000011420 */
[----:B------:R-:W-:-:S02]  /*2ec0*/  IADD3.X R19, PT, PT, RZ, R19, RZ, P2, !PT ;  /* 0x00000013ff137210 */ /* 0x000fc400017fe4ff */
[----:B------:R-:W-:-:S04]  /*2ed0*/  LEA.HI R11, R11, R32, RZ, 0x3 ;  /* 0x000000200b0b7211 */ /* 0x000fc800078f18ff */
[----:B------:R-:W-:Y:S01]  /*2ee0*/  LOP3.LUT R12, R11, 0xfffffff8, RZ, 0xc0, !PT ;  /* 0xfffffff80b0c7812 */ /* 0x000fe200078ec0ff */
[C---:B------:R-:W-:Y:S02]  /*2ef0*/  VIADD R11, R26.reuse, 0xf ;  /* 0x0000000f1a0b7836 */ /* 0x040fe40000000000 */
[----:B------:R-:W-:Y:S01]  /*2f00*/  VIADD R26, R26, 0x10 ;  /* 0x000000101a1a7836 */ /* 0x000fe20000000000 */
[----:B------:R-:W-:-:S04]  /*2f10*/  IADD3 R12, PT, PT, R12, UR9, RZ ;  /* 0x000000090c0c7c10 */ /* 0x000fc8000fffe0ff */
[----:B------:R-:W-:-:S13]  /*2f20*/  ISETP.GE.AND P1, PT, R11, R12, PT ;  /* 0x0000000c0b00720c */ /* 0x000fda0003f26270 */
[----:B------:R-:W-:Y:S05]  /*2f30*/  @!P1 BRA `(.L_x_269) ;  /* 0xfffffff000b49947 */ /* 0x000fea000383ffff */
.L_x_258:
[----:B0-----:R-:W-:Y:S05]  /*2f40*/  BSYNC B0 ;  /* 0x0000000000007941 */ /* 0x001fea0003800000 */
.L_x_257:
[----:B-1----:R-:W0:Y:S01]  /*2f50*/  S2R R0, SR_TID.X ;  /* 0x0000000000007919 */ /* 0x002e220000002100 */
[----:B------:R-:W-:Y:S01]  /*2f60*/  IMAD.U32 R28, RZ, RZ, UR44 ;  /* 0x0000002cff1c7e24 */ /* 0x000fe2000f8e00ff */
[----:B------:R-:W-:-:S04]  /*2f70*/  UMOV UR4, 0xffffffff ;  /* 0xffffffff00047882 */ /* 0x000fc80000000000 */
[----:B------:R-:W-:Y:S01]  /*2f80*/  SHF.R.S32.HI R28, RZ, 0x1f, R28 ;  /* 0x0000001fff1c7819 */ /* 0x000fe2000001141c */
[----:B------:R-:W-:Y:S06]  /*2f90*/  BRA.DIV UR4, `(.L_x_270) ;  /* 0x0000005204807947 */ /* 0x000fec000b800000 */
[----:B------:R-:W1:Y:S02]  /*2fa0*/  SHFL.BFLY PT, R14, R3, 0x10, 0x1f ;  /* 0x0e001f00030e7f89 */ /* 0x000e6400000e0000 */
[----:B-1----:R-:W-:-:S05]  /*2fb0*/  FMNMX.FTZ R13, R14, R3, !PT ;  /* 0x000000030e0d7209 */ /* 0x002fca0007810000 */
[----:B------:R-:W1:Y:S02]  /*2fc0*/  SHFL.BFLY PT, R14, R13, 0x8, 0x1f ;  /* 0x0d001f000d0e7f89 */ /* 0x000e6400000e0000 */
[----:B-1----:R-:W-:-:S05]  /*2fd0*/  FMNMX.FTZ R4, R13, R14, !PT ;  /* 0x0000000e0d047209 */ /* 0x002fca0007810000 */
[----:B------:R1:W0:Y:S02]  /*2fe0*/  SHFL.BFLY PT, R14, R4, 0x4, 0x1f ;  /* 0x0c801f00040e7f89 */ /* 0x00022400000e0000 */
.L_x_349:
[----:B------:R-:W3:Y:S01]  /*2ff0*/  S2R R11, SR_CgaCtaId ;  /* 0x00000000000b7919 */ /* 0x000ee20000008800 */
[----:B0-----:R-:W-:Y:S01]  /*3000*/  LOP3.LUT P0, R5, R0, 0x1f, RZ, 0xc0, !PT ;  /* 0x0000001f00057812 */ /* 0x001fe2000780c0ff */
[----:B------:R-:W-:Y:S05]  /*3010*/  WARPSYNC.ALL ;  /* 0x0000000000007948 */ /* 0x000fea0003800000 */
[----:B------:R-:W-:Y:S02]  /*3020*/  MOV R18, 0x400 ;  /* 0x0000040000127802 */ /* 0x000fe40000000f00 */
[----:B------:R-:W-:Y:S02]  /*3030*/  FMNMX.FTZ R3, R4, R14, !PT ;  /* 0x0000000e04037209 */ /* 0x000fe40007810000 */
[----:B---3--:R-:W-:-:S04]  /*3040*/  LEA R6, R11, R18, 0x18 ;  /* 0x000000120b067211 */ /* 0x008fc800078ec0ff */
[----:B-1----:R-:W-:-:S05]  /*3050*/  LEA.HI R4, R0, R6, RZ, 0x1d ;  /* 0x0000000600047211 */ /* 0x002fca00078fe8ff */
[----:B------:R0:W-:Y:S01]  /*3060*/  @!P0 STS [R4], R3 ;  /* 0x0000000304008388 */ /* 0x0001e20000000800 */
[----:B------:R-:W-:Y:S01]  /*3070*/  BAR.SYNC.DEFER_BLOCKING 0x0 ;  /* 0x0000000000007b1d */ /* 0x000fe20000010000 */
[C---:B------:R-:W-:Y:S01]  /*3080*/  ISETP.GT.U32.AND P0, PT, R5.reuse, 0x1, PT ;  /* 0x000000010500780c */ /* 0x040fe20003f04070 */
[----:B------:R-:W-:Y:S01]  /*3090*/  IMAD.MOV.U32 R9, RZ, RZ, -0x800001 ;  /* 0xff7fffffff097424 */ /* 0x000fe200078e00ff */
[----:B------:R-:W-:Y:S02]  /*30a0*/  LEA R6, R5, R6, 0x2 ;  /* 0x0000000605067211 */ /* 0x000fe400078e10ff */
[----:B0-----:R-:W-:Y:S01]  /*30b0*/  IADD3 R3, PT, PT, R0, UR9, RZ ;  /* 0x0000000900037c10 */ /* 0x001fe2000fffe0ff */
[----:B------:R-:W-:Y:S08]  /*30c0*/  BSSY.RECONVERGENT B0, `(.L_x_271) ;  /* 0x0000151000007945 */ /* 0x000ff00003800200 */
[----:B------:R-:W2:Y:S01]  /*30d0*/  @!P0 LDS R9, [R6] ;  /* 0x0000000006098984 */ /* 0x000ea20000000800 */
[----:B------:R-:W-:-:S03]  /*30e0*/  ISETP.GE.AND P0, PT, R3, UR46, PT ;  /* 0x0000002e03007c0c */ /* 0x000fc6000bf06270 */
[----:B--2---:R-:W0:Y:S02]  /*30f0*/  SHFL.BFLY PT, R8, R9, 0x1, 0x1f ;  /* 0x0c201f0009087f89 */ /* 0x004e2400000e0000 */
[----:B0-----:R-:W-:Y:S01]  /*3100*/  FMNMX.FTZ R7, R8, R9, !PT ;  /* 0x0000000908077209 */ /* 0x001fe20007810000 */
[----:B------:R-:W-:-:S05]  /*3110*/  IMAD.MOV.U32 R8, RZ, RZ, RZ ;  /* 0x000000ffff087224 */ /* 0x000fca00078e00ff */
[----:B------:R-:W0:Y:S02]  /*3120*/  SHFL.IDX PT, R7, R7, RZ, 0x1f ;  /* 0x00001fff07077589 */ /* 0x000e2400000e0000 */
[----:B------:R-:W-:Y:S05]  /*3130*/  @P0 BRA `(.L_x_272) ;  /* 0x0000001400240947 */ /* 0x000fea0003800000 */
[----:B------:R-:W1:Y:S02]  /*3140*/  LDC.64 R12, c[0x0][0x420] ;  /* 0x00010800ff0c7b82 */ /* 0x000e640000000a00 */
[----:B-1----:R-:W-:-:S04]  /*3150*/  ISETP.NE.U32.AND P0, PT, R12, RZ, PT ;  /* 0x000000ff0c00720c */ /* 0x002fc80003f05070 */
[----:B------:R-:W-:-:S13]  /*3160*/  ISETP.NE.AND.EX P0, PT, R13, RZ, PT, P0 ;  /* 0x000000ff0d00720c */ /* 0x000fda0003f05300 */
[----:B------:R-:W-:Y:S05]  /*3170*/  @P0 BRA `(.L_x_273) ;  /* 0x0000000c00940947 */ /* 0x000fea0003800000 */
[----:B------:R-:W-:Y:S01]  /*3180*/  HFMA2 R8, -RZ, RZ, 0, 3.814697265625e-06 ;  /* 0x00000040ff087431 */ /* 0x000fe200000001ff */
[----:B------:R-:W-:Y:S01]  /*3190*/  LOP3.LUT R9, RZ, R0, RZ, 0x33, !PT ;  /* 0x00000000ff097212 */ /* 0x000fe200078e33ff */
[----:B------:R-:W-:Y:S01]  /*31a0*/  BSSY.RECONVERGENT B1, `(.L_x_274) ;  /* 0x000001c000017945 */ /* 0x000fe20003800200 */
[----:B------:R-:W-:Y:S02]  /*31b0*/  MOV R10, R3 ;  /* 0x00000003000a7202 */ /* 0x000fe40000000f00 */
[----:B------:R-:W-:-:S04]  /*31c0*/  VIADDMNMX R8, R3, R8, UR46, !PT ;  /* 0x0000002e03087e46 */ /* 0x000fc8000f800108 */
[----:B------:R-:W-:-:S04]  /*31d0*/  IADD3 R9, PT, PT, R8, -UR9, R9 ;  /* 0x8000000908097c10 */ /* 0x000fc8000fffe009 */
[C---:B------:R-:W-:Y:S02]  /*31e0*/  LOP3.LUT R8, R9.reuse, 0xc0, RZ, 0xc0, !PT ;  /* 0x000000c009087812 */ /* 0x040fe400078ec0ff */
[----:B------:R-:W-:Y:S02]  /*31f0*/  ISETP.GE.U32.AND P1, PT, R9, 0xc0, PT ;  /* 0x000000c00900780c */ /* 0x000fe40003f26070 */
[----:B------:R-:W-:Y:S01]  /*3200*/  ISETP.NE.AND P0, PT, R8, 0xc0, PT ;  /* 0x000000c00800780c */ /* 0x000fe20003f05270 */
[----:B------:R-:W-:-:S12]  /*3210*/  IMAD.MOV.U32 R8, RZ, RZ, RZ ;  /* 0x000000ffff087224 */ /* 0x000fd800078e00ff */
[----:B------:R-:W-:Y:S05]  /*3220*/  @!P0 BRA `(.L_x_275) ;  /* 0x00000000004c8947 */ /* 0x000fea0003800000 */
[----:B------:R-:W-:Y:S01]  /*3230*/  VIADD R10, R18, 0x90 ;  /* 0x00000090120a7836 */ /* 0x000fe20000000000 */
[----:B------:R-:W-:-:S04]  /*3240*/  LEA.HI R8, R9, 0x1, RZ, 0x1a ;  /* 0x0000000109087811 */ /* 0x000fc800078fd0ff */
[----:B------:R-:W-:Y:S02]  /*3250*/  LOP3.LUT R9, R8, 0x3, RZ, 0xc0, !PT ;  /* 0x0000000308097812 */ /* 0x000fe400078ec0ff */
[----:B------:R-:W-:Y:S01]  /*3260*/  LEA R13, R11, R10, 0x18 ;  /* 0x0000000a0b0d7211 */ /* 0x000fe200078ec0ff */
[----:B------:R-:W-:Y:S01]  /*3270*/  IMAD.MOV.U32 R10, RZ, RZ, R3 ;  /* 0x000000ffff0a7224 */ /* 0x000fe200078e0003 */
[----:B------:R-:W-:Y:S01]  /*3280*/  MOV R8, RZ ;  /* 0x000000ff00087202 */ /* 0x000fe20000000f00 */
[----:B------:R-:W-:Y:S01]  /*3290*/  IMAD.MOV R9, RZ, RZ, -R9 ;  /* 0x000000ffff097224 */ /* 0x000fe200078e0a09 */
[----:B------:R-:W-:-:S07]  /*32a0*/  LEA R12, R0, R13, 0x2 ;  /* 0x0000000d000c7211 */ /* 0x000fce00078e10ff */
.L_x_276:
[----:B------:R-:W0:Y:S01]  /*32b0*/  LDS R14, [R12] ;  /* 0x000000000c0e7984 */ /* 0x000e220000000800 */
[----:B------:R-:W-:Y:S01]  /*32c0*/  IADD3 R9, PT, PT, R9, 0x1, RZ ;  /* 0x0000000109097810 */ /* 0x000fe20007ffe0ff */
[----:B------:R-:W-:-:S03]  /*32d0*/  VIADD R10, R10, 0x40 ;  /* 0x000000400a0a7836 */ /* 0x000fc60000000000 */
[----:B------:R-:W-:Y:S01]  /*32e0*/  ISETP.NE.AND P0, PT, R9, RZ, PT ;  /* 0x000000ff0900720c */ /* 0x000fe20003f05270 */
[----:B0-----:R-:W-:-:S04]  /*32f0*/  FADD.FTZ R14, -R7, R14 ;  /* 0x0000000e070e7221 */ /* 0x001fc80000010100 */
[----:B------:R-:W-:-:S04]  /*3300*/  FMUL.FTZ R14, R14, 1.4426950216293334961 ;  /* 0x3fb8aa3b0e0e7820 */ /* 0x000fc80000410000 */
[----:B------:R-:W0:Y:S02]  /*3310*/  MUFU.EX2 R13, R14 ;  /* 0x0000000e000d7308 */ /* 0x000e240000000800 */
[----:B0-----:R0:W-:Y:S01]  /*3320*/  STS [R12], R13 ;  /* 0x0000000d0c007388 */ /* 0x0011e20000000800 */
[----:B------:R-:W-:Y:S01]  /*3330*/  FADD.FTZ R8, R13, R8 ;  /* 0x000000080d087221 */ /* 0x000fe20000010000 */
[----:B0-----:R-:W-:Y:S01]  /*3340*/  IADD3 R12, PT, PT, R12, 0x100, RZ ;  /* 0x000001000c0c7810 */ /* 0x001fe20007ffe0ff */
[----:B------:R-:W-:Y:S06]  /*3350*/  @P0 BRA `(.L_x_276) ;  /* 0xfffffffc00d40947 */ /* 0x000fec000383ffff */
.L_x_275:
[----:B------:R-:W-:Y:S05]  /*3360*/  BSYNC.RECONVERGENT B1 ;  /* 0x0000000000017941 */ /* 0x000fea0003800200 */
.L_x_274:
        /* <DEDUP_REMOVED lines=12> */
[----:B------:R-:W-:-:S03]  /*3430*/  PLOP3.LUT P0, PT, PT, PT, PT, 0x8, 0x80 ;  /* 0x000000000080781c */ /* 0x000fc60003f0e170 */
[----:B------:R-:W-:-:S10]  /*3440*/  VIADD R11, R11, 0xfffffd00 ;  /* 0xfffffd000b0b7836 */ /* 0x000fd40000000000 */
.L_x_279:
[----:B------:R-:W0:Y:S01]  /*3450*/  LDS R12, [R9+-0x200] ;  /* 0xfffe0000090c7984 */ /* 0x000e220000000800 */
[----:B------:R-:W-:-:S03]  /*3460*/  IADD3 R10, PT, PT, R10, 0x400, RZ ;  /* 0x000004000a0a7810 */ /* 0x000fc60007ffe0ff */
[----:B------:R-:W1:Y:S01]  /*3470*/  LDS R14, [R9+-0x100] ;  /* 0xffff0000090e7984 */ /* 0x000e620000000800 */
[----:B------:R-:W-:-:S03]  /*3480*/  ISETP.GE.AND P1, PT, R10, R11, PT ;  /* 0x0000000b0a00720c */ /* 0x000fc60003f26270 */
[----:B------:R-:W2:Y:S04]  /*3490*/  LDS R20, [R9] ;  /* 0x0000000009147984 */ /* 0x000ea80000000800 */
[----:B------:R-:W3:Y:S04]  /*34a0*/  LDS R24, [R9+0x100] ;  /* 0x0001000009187984 */ /* 0x000ee80000000800 */
[----:B------:R-:W5:Y:S04]  /*34b0*/  LDS R34, [R9+0x200] ;  /* 0x0002000009227984 */ /* 0x000f680000000800 */
[----:B------:R-:W5:Y:S04]  /*34c0*/  LDS R32, [R9+0x500] ;  /* 0x0005000009207984 */ /* 0x000f680000000800 */
[----:B------:R-:W5:Y:S04]  /*34d0*/  LDS R36, [R9+0x300] ;  /* 0x0003000009247984 */ /* 0x000f680000000800 */
[----:B------:R-:W5:Y:S04]  /*34e0*/  LDS R40, [R9+0x400] ;  /* 0x0004000009287984 */ /* 0x000f680000000800 */
[----:B------:R-:W5:Y:S04]  /*34f0*/  LDS R30, [R9+0x600] ;  /* 0x00060000091e7984 */ /* 0x000f680000000800 */
[----:B----4-:R-:W4:Y:S01]  /*3500*/  LDS R26, [R9+0x700] ;  /* 0x00070000091a7984 */ /* 0x010f220000000800 */
[----:B0-----:R-:W-:-:S03]  /*3510*/  FADD.FTZ R13, -R7, R12 ;  /* 0x0000000c070d7221 */ /* 0x001fc60000010100 */
[----:B------:R-:W0:Y:S01]  /*3520*/  LDS R22, [R9+0x800] ;  /* 0x0008000009167984 */ /* 0x000e220000000800 */
[----:B------:R-:W-:-:S03]  /*3530*/  FMUL.FTZ R13, R13, 1.4426950216293334961 ;  /* 0x3fb8aa3b0d0d7820 */ /* 0x000fc60000410000 */
[----:B------:R-:W0:Y:S01]  /*3540*/  LDS R18, [R9+0x900] ;  /* 0x0009000009127984 */ /* 0x000e220000000800 */
[C---:B-1----:R-:W-:Y:S01]  /*3550*/  FADD.FTZ R15, -R7.reuse, R14 ;  /* 0x0000000e070f7221 */ /* 0x042fe20000010100 */
[----:B--2---:R-:W-:Y:S02]  /*3560*/  FADD.FTZ R17, -R7, R20 ;  /* 0x0000001407117221 */ /* 0x004fe40000010100 */
[----:B------:R-:W1:Y:S01]  /*3570*/  LDS R12, [R9+0xa00] ;  /* 0x000a0000090c7984 */ /* 0x000e620000000800 */
[----:B------:R-:W-:Y:S01]  /*3580*/  FMUL.FTZ R15, R15, 1.4426950216293334961 ;  /* 0x3fb8aa3b0f0f7820 */ /* 0x000fe20000410000 */
[----:B------:R-:W2:Y:S01]  /*3590*/  MUFU.EX2 R13, R13 ;  /* 0x0000000d000d7308 */ /* 0x000ea20000000800 */
[----:B---3--:R-:W-:Y:S01]  /*35a0*/  FADD.FTZ R19, -R7, R24 ;  /* 0x0000001807137221 */ /* 0x008fe20000010100 */
[----:B------:R-:W3:Y:S01]  /*35b0*/  LDS R14, [R9+0xb00] ;  /* 0x000b0000090e7984 */ /* 0x000ee20000000800 */
[----:B------:R-:W-:Y:S01]  /*35c0*/  FMUL.FTZ R17, R17, 1.4426950216293334961 ;  /* 0x3fb8aa3b11117820 */ /* 0x000fe20000410000 */
[----:B------:R2:W4:Y:S01]  /*35d0*/  MUFU.EX2 R38, R15 ;  /* 0x0000000f00267308 */ /* 0x0005220000000800 */
[----:B-----5:R-:W-:Y:S01]  /*35e0*/  FADD.FTZ R21, -R7, R34 ;  /* 0x0000002207157221 */ /* 0x020fe20000010100 */
[----:B------:R-:W5:Y:S01]  /*35f0*/  LDS R20, [R9+0xc00] ;  /* 0x000c000009147984 */ /* 0x000f620000000800 */
[----:B------:R-:W-:Y:S01]  /*3600*/  FMUL.FTZ R19, R19, 1.4426950216293334961 ;  /* 0x3fb8aa3b13137820 */ /* 0x000fe20000410000 */
[----:B------:R2:W4:Y:S01]  /*3610*/  MUFU.EX2 R34, R17 ;  /* 0x0000001100227308 */ /* 0x0005220000000800 */
[----:B------:R-:W-:Y:S01]  /*3620*/  FMUL.FTZ R21, R21, 1.4426950216293334961 ;  /* 0x3fb8aa3b15157820 */ /* 0x000fe20000410000 */
[----:B------:R-:W5:Y:S01]  /*3630*/  LDS R24, [R9+0xd00] ;  /* 0x000d000009187984 */ /* 0x000f620000000800 */
[C---:B--2---:R-:W-:Y:S01]  /*3640*/  FADD.FTZ R15, -R7.reuse, R32 ;  /* 0x00000020070f7221 */ /* 0x044fe20000010100 */
[----:B------:R-:W-:-:S02]  /*3650*/  FADD.FTZ R23, -R7, R36 ;  /* 0x0000002407177221 */ /* 0x000fc40000010100 */
[----:B------:R3:W-:Y:S01]  /*3660*/  STS [R9+-0x200], R13 ;  /* 0xfffe000d09007388 */ /* 0x0007e20000000800 */
[----:B------:R-:W2:Y:S01]  /*3670*/  MUFU.EX2 R36, R19 ;  /* 0x0000001300247308 */ /* 0x000ea20000000800 */
[----:B------:R-:W-:Y:S01]  /*3680*/  FMUL.FTZ R17, R15, 1.4426950216293334961 ;  /* 0x3fb8aa3b0f117820 */ /* 0x000fe20000410000 */
[----:B------:R-:W-:Y:S01]  /*3690*/  FADD.FTZ R15, R13, R8 ;  /* 0x000000080d0f7221 */ /* 0x000fe20000010000 */
[----:B------:R-:W-:Y:S01]  /*36a0*/  FADD.FTZ R25, -R7, R40 ;  /* 0x0000002807197221 */ /* 0x000fe20000010100 */
[----:B------:R-:W-:Y:S01]  /*36b0*/  FMUL.FTZ R23, R23, 1.4426950216293334961 ;  /* 0x3fb8aa3b17177820 */ /* 0x000fe20000410000 */
[----:B------:R-:W1:Y:S01]  /*36c0*/  MUFU.EX2 R40, R21 ;  /* 0x0000001500287308 */ /* 0x000e620000000800 */
[----:B----4-:R-:W-:Y:S01]  /*36d0*/  FADD.FTZ R15, R15, R38 ;  /* 0x000000260f0f7221 */ /* 0x010fe20000010000 */
[----:B------:R-:W-:Y:S01]  /*36e0*/  FMUL.FTZ R25, R25, 1.4426950216293334961 ;  /* 0x3fb8aa3b19197820 */ /* 0x000fe20000410000 */
[----:B------:R-:W-:Y:S01]  /*36f0*/  FADD.FTZ R27, -R7, R30 ;  /* 0x0000001e071b7221 */ /* 0x000fe20000010100 */
[----:B------:R-:W4:Y:S01]  /*3700*/  MUFU.EX2 R32, R23 ;  /* 0x0000001700207308 */ /* 0x000f220000000800 */
[----:B------:R-:W-:Y:S01]  /*3710*/  FADD.FTZ R15, R15, R34 ;  /* 0x000000220f0f7221 */ /* 0x000fe20000010000 */
[----:B------:R-:W-:Y:S01]  /*3720*/  FADD.FTZ R29, -R7, R26 ;  /* 0x0000001a071d7221 */ /* 0x000fe20000010100 */
[----:B------:R-:W-:Y:S01]  /*3730*/  FMUL.FTZ R27, R27, 1.4426950216293334961 ;  /* 0x3fb8aa3b1b1b7820 */ /* 0x000fe20000410000 */
[----:B------:R-:W3:Y:S01]  /*3740*/  MUFU.EX2 R30, R25 ;  /* 0x00000019001e7308 */ /* 0x000ee20000000800 */
[----:B--2---:R-:W-:Y:S01]  /*3750*/  FADD.FTZ R15, R15, R36 ;  /* 0x000000240f0f7221 */ /* 0x004fe20000010000 */
[----:B0-----:R-:W-:Y:S01]  /*3760*/  FADD.FTZ R22, -R7, R22 ;  /* 0x0000001607167221 */ /* 0x001fe20000010100 */
[----:B------:R-:W-:Y:S01]  /*3770*/  FMUL.FTZ R29, R29, 1.4426950216293334961 ;  /* 0x3fb8aa3b1d1d7820 */ /* 0x000fe20000410000 */
[----:B------:R0:W2:Y:S01]  /*3780*/  MUFU.EX2 R26, R17 ;  /* 0x00000011001a7308 */ /* 0x0000a20000000800 */
[----:B------:R-:W-:Y:S01]  /*3790*/  FADD.FTZ R19, -R7, R18 ;  /* 0x0000001207137221 */ /* 0x000fe20000010100 */
[----:B-1----:R-:W-:Y:S01]  /*37a0*/  FADD.FTZ R15, R15, R40 ;  /* 0x000000280f0f7221 */ /* 0x002fe20000010000 */
[----:B------:R-:W-:Y:S01]  /*37b0*/  FMUL.FTZ R22, R22, 1.4426950216293334961 ;  /* 0x3fb8aa3b16167820 */ /* 0x000fe20000410000 */
[----:B------:R-:W1:Y:S01]  /*37c0*/  MUFU.EX2 R8, R27 ;  /* 0x0000001b00087308 */ /* 0x000e620000000800 */
[----:B------:R-:W-:Y:S01]  /*37d0*/  FMUL.FTZ R19, R19, 1.4426950216293334961 ;  /* 0x3fb8aa3b13137820 */ /* 0x000fe20000410000 */
[----:B----4-:R-:W-:Y:S01]  /*37e0*/  FADD.FTZ R15, R15, R32 ;  /* 0x000000200f0f7221 */ /* 0x010fe20000010000 */
[----:B------:R4:W-:Y:S01]  /*37f0*/  STS [R9+-0x100], R38 ;  /* 0xffff002609007388 */ /* 0x0009e20000000800 */
[----:B------:R-:W4:Y:S01]  /*3800*/  MUFU.EX2 R18, R29 ;  /* 0x0000001d00127308 */ /* 0x000f220000000800 */
[----:B0-----:R-:W-:Y:S01]  /*3810*/  FADD.FTZ R17, -R7, R12 ;  /* 0x0000000c07117221 */ /* 0x001fe20000010100 */
[----:B---3--:R-:W-:Y:S01]  /*3820*/  FADD.FTZ R15, R15, R30 ;  /* 0x0000001e0f0f7221 */ /* 0x008fe20000010000 */
[----:B------:R-:W-:Y:S01]  /*3830*/  FADD.FTZ R13, -R7, R14 ;  /* 0x0000000e070d7221 */ /* 0x000fe20000010100 */
[----:B------:R-:W0:Y:S01]  /*3840*/  MUFU.EX2 R12, R22 ;  /* 0x00000016000c7308 */ /* 0x000e220000000800 */
[----:B------:R-:W-:Y:S01]  /*3850*/  FMUL.FTZ R17, R17, 1.4426950216293334961 ;  /* 0x3fb8aa3b11117820 */ /* 0x000fe20000410000 */
[----:B--2---:R-:W-:Y:S01]  /*3860*/  FADD.FTZ R15, R15, R26 ;  /* 0x0000001a0f0f7221 */ /* 0x004fe20000010000 */
[----:B-----5:R-:W-:Y:S01]  /*3870*/  FADD.FTZ R21, -R7, R20 ;  /* 0x0000001407157221 */ /* 0x020fe20000010100 */
[----:B------:R2:W3:Y:S01]  /*3880*/  MUFU.EX2 R14, R19 ;  /* 0x00000013000e7308 */ /* 0x0004e20000000800 */
[----:B------:R-:W-:Y:S01]  /*3890*/  FMUL.FTZ R13, R13, 1.4426950216293334961 ;  /* 0x3fb8aa3b0d0d7820 */ /* 0x000fe20000410000 */
[----:B-1----:R-:W-:Y:S01]  /*38a0*/  FADD.FTZ R15, R15, R8 ;  /* 0x000000080f0f7221 */ /* 0x002fe20000010000 */
[----:B------:R-:W-:Y:S01]  /*38b0*/  FADD.FTZ R24, -R7, R24 ;  /* 0x0000001807187221 */ /* 0x000fe20000010100 */
[----:B------:R-:W1:Y:S01]  /*38c0*/  MUFU.EX2 R20, R17 ;  /* 0x0000001100147308 */ /* 0x000e620000000800 */
[----:B------:R-:W-:Y:S01]  /*38d0*/  FMUL.FTZ R21, R21, 1.4426950216293334961 ;  /* 0x3fb8aa3b15157820 */ /* 0x000fe20000410000 */
[----:B----4-:R-:W-:Y:S01]  /*38e0*/  FADD.FTZ R15, R15, R18 ;  /* 0x000000120f0f7221 */ /* 0x010fe20000010000 */
[----:B------:R-:W-:Y:S01]  /*38f0*/  STS [R9], R34 ;  /* 0x0000002209007388 */ /* 0x000fe20000000800 */
[----:B------:R-:W4:Y:S01]  /*3900*/  MUFU.EX2 R22, R13 ;  /* 0x0000000d00167308 */ /* 0x000f220000000800 */
[----:B--2---:R-:W-:Y:S01]  /*3910*/  FMUL.FTZ R19, R24, 1.4426950216293334961 ;  /* 0x3fb8aa3b18137820 */ /* 0x004fe20000410000 */
[----:B0-----:R-:W-:Y:S01]  /*3920*/  FADD.FTZ R15, R15, R12 ;  /* 0x0000000c0f0f7221 */ /* 0x001fe20000010000 */
[----:B------:R-:W-:Y:S01]  /*3930*/  STS [R9+0x100], R36 ;  /* 0x0001002409007388 */ /* 0x000fe20000000800 */
[----:B------:R-:W0:Y:S02]  /*3940*/  MUFU.EX2 R24, R21 ;  /* 0x0000001500187308 */ /* 0x000e240000000800 */
[----:B---3--:R-:W-:Y:S01]  /*3950*/  FADD.FTZ R15, R15, R14 ;  /* 0x0000000e0f0f7221 */ /* 0x008fe20000010000 */
[----:B------:R-:W-:Y:S01]  /*3960*/  STS [R9+0x200], R40 ;  /* 0x0002002809007388 */ /* 0x000fe20000000800 */
[----:B------:R-:W2:Y:S02]  /*3970*/  MUFU.EX2 R38, R19 ;  /* 0x0000001300267308 */ /* 0x000ea40000000800 */
[----:B-1----:R-:W-:Y:S01]  /*3980*/  FADD.FTZ R15, R15, R20 ;  /* 0x000000140f0f7221 */ /* 0x002fe20000010000 */
[----:B------:R-:W-:Y:S03]  /*3990*/  STS [R9+0x300], R32 ;  /* 0x0003002009007388 */ /* 0x000fe60000000800 */
[----:B----4-:R-:W-:Y:S01]  /*39a0*/  FADD.FTZ R15, R15, R22 ;  /* 0x000000160f0f7221 */ /* 0x010fe20000010000 */
[----:B------:R-:W-:Y:S03]  /*39b0*/  STS [R9+0x400], R30 ;  /* 0x0004001e09007388 */ /* 0x000fe60000000800 */
[----:B0-----:R-:W-:Y:S01]  /*39c0*/  FADD.FTZ R15, R15, R24 ;  /* 0x000000180f0f7221 */ /* 0x001fe20000010000 */
[----:B------:R-:W-:Y:S04]  /*39d0*/  STS [R9+0x500], R26 ;  /* 0x0005001a09007388 */ /* 0x000fe80000000800 */
[----:B------:R2:W-:Y:S04]  /*39e0*/  STS [R9+0x600], R8 ;  /* 0x0006000809007388 */ /* 0x0005e80000000800 */
[----:B------:R-:W-:Y:S04]  /*39f0*/  STS [R9+0x700], R18 ;  /* 0x0007001209007388 */ /* 0x000fe80000000800 */
[----:B------:R-:W-:Y:S01]  /*3a00*/  STS [R9+0x800], R12 ;  /* 0x0008000c09007388 */ /* 0x000fe20000000800 */
[----:B--2---:R-:W-:-:S03]  /*3a10*/  FADD.FTZ R8, R15, R38 ;  /* 0x000000260f087221 */ /* 0x004fc60000010000 */
[----:B------:R-:W-:Y:S04]  /*3a20*/  STS [R9+0x900], R14 ;  /* 0x0009000e09007388 */ /* 0x000fe80000000800 */
[----:B------:R-:W-:Y:S04]  /*3a30*/  STS [R9+0xa00], R20 ;  /* 0x000a001409007388 */ /* 0x000fe80000000800 */
[----:B------:R-:W-:Y:S04]  /*3a40*/  STS [R9+0xb00], R22 ;  /* 0x000b001609007388 */ /* 0x000fe80000000800 */
[----:B------:R-:W-:Y:S04]  /*3a50*/  STS [R9+0xc00], R24 ;  /* 0x000c001809007388 */ /* 0x000fe80000000800 */
[----:B------:R0:W-:Y:S02]  /*3a60*/  STS [R9+0xd00], R38 ;  /* 0x000d002609007388 */ /* 0x0001e40000000800 */
[----:B0-----:R-:W-:Y:S01]  /*3a70*/  VIADD R9, R9, 0x1000 ;  /* 0x0000100009097836 */ /* 0x001fe20000000000 */
[----:B------:R-:W-:Y:S06]  /*3a80*/  @!P1 BRA `(.L_x_279) ;  /* 0xfffffff800709947 */ /* 0x000fec000383ffff */
.L_x_278:
[----:B------:R-:W-:Y:S05]  /*3a90*/  BSYNC.RECONVERGENT B1 ;  /* 0x0000000000017941 */ /* 0x000fea0003800200 */
.L_x_277:
        /* <DEDUP_REMOVED lines=11> */
[----:B------:R-:W5:Y:S04]  /*3b50*/  LDS R24, [R9+0x300] ;  /* 0x0003000009187984 */ /* 0x000f680000000800 */
[----:B----4-:R-:W4:Y:S04]  /*3b60*/  LDS R26, [R9+0x400] ;  /* 0x00040000091a7984 */ /* 0x010f280000000800 */
[----:B------:R-:W4:Y:S01]  /*3b70*/  LDS R30, [R9+0x500] ;  /* 0x00050000091e7984 */ /* 0x000f220000000800 */
[C---:B0-----:R-:W-:Y:S01]  /*3b80*/  FADD.FTZ R12, -R7.reuse, R12 ;  /* 0x0000000c070c7221 */ /* 0x041fe20000010100 */
[----:B-1----:R-:W-:-:S03]  /*3b90*/  FADD.FTZ R14, -R7, R14 ;  /* 0x0000000e070e7221 */ /* 0x002fc60000010100 */
[----:B------:R-:W-:Y:S01]  /*3ba0*/  FMUL.FTZ R12, R12, 1.4426950216293334961 ;  /* 0x3fb8aa3b0c0c7820 */ /* 0x000fe20000410000 */
[----:B--2---:R-:W-:Y:S01]  /*3bb0*/  FADD.FTZ R18, -R7, R18 ;  /* 0x0000001207127221 */ /* 0x004fe20000010100 */
[----:B------:R-:W-:-:S04]  /*3bc0*/  FMUL.FTZ R14, R14, 1.4426950216293334961 ;  /* 0x3fb8aa3b0e0e7820 */ /* 0x000fc80000410000 */
[----:B------:R-:W0:Y:S01]  /*3bd0*/  MUFU.EX2 R12, R12 ;  /* 0x0000000c000c7308 */ /* 0x000e220000000800 */
[C---:B---3--:R-:W-:Y:S01]  /*3be0*/  FADD.FTZ R20, -R7.reuse, R20 ;  /* 0x0000001407147221 */ /* 0x048fe20000010100 */
[----:B------:R-:W-:Y:S02]  /*3bf0*/  FMUL.FTZ R18, R18, 1.4426950216293334961 ;  /* 0x3fb8aa3b12127820 */ /* 0x000fe40000410000 */
[----:B------:R-:W1:Y:S01]  /*3c00*/  MUFU.EX2 R14, R14 ;  /* 0x0000000e000e7308 */ /* 0x000e620000000800 */
[C---:B-----5:R-:W-:Y:S01]  /*3c10*/  FADD.FTZ R22, -R7.reuse, R22 ;  /* 0x0000001607167221 */ /* 0x060fe20000010100 */
[----:B------:R-:W-:Y:S02]  /*3c20*/  FMUL.FTZ R20, R20, 1.4426950216293334961 ;  /* 0x3fb8aa3b14147820 */ /* 0x000fe40000410000 */
[----:B------:R-:W2:Y:S01]  /*3c30*/  MUFU.EX2 R18, R18 ;  /* 0x0000001200127308 */ /* 0x000ea20000000800 */
[----:B------:R-:W-:Y:S01]  /*3c40*/  FADD.FTZ R24, -R7, R24 ;  /* 0x0000001807187221 */ /* 0x000fe20000010100 */
[----:B------:R-:W-:-:S02]  /*3c50*/  FMUL.FTZ R22, R22, 1.4426950216293334961 ;  /* 0x3fb8aa3b16167820 */ /* 0x000fc40000410000 */
[----:B------:R-:W3:Y:S01]  /*3c60*/  MUFU.EX2 R20, R20 ;  /* 0x0000001400147308 */ /* 0x000ee20000000800 */
[C---:B----4-:R-:W-:Y:S01]  /*3c70*/  FADD.FTZ R26, -R7.reuse, R26 ;  /* 0x0000001a071a7221 */ /* 0x050fe20000010100 */
[----:B------:R-:W-:Y:S01]  /*3c80*/  FMUL.FTZ R24, R24, 1.4426950216293334961 ;  /* 0x3fb8aa3b18187820 */ /* 0x000fe20000410000 */
[----:B0-----:R-:W-:Y:S01]  /*3c90*/  FADD.FTZ R8, R8, R12 ;  /* 0x0000000c08087221 */ /* 0x001fe20000010000 */
[----:B------:R-:W0:Y:S01]  /*3ca0*/  MUFU.EX2 R22, R22 ;  /* 0x0000001600167308 */ /* 0x000e220000000800 */
[----:B------:R-:W-:Y:S01]  /*3cb0*/  FADD.FTZ R30, -R7, R30 ;  /* 0x0000001e071e7221 */ /* 0x000fe20000010100 */
[----:B------:R-:W-:Y:S01]  /*3cc0*/  FMUL.FTZ R26, R26, 1.4426950216293334961 ;  /* 0x3fb8aa3b1a1a7820 */ /* 0x000fe20000410000 */
[----:B-1----:R-:W-:Y:S01]  /*3cd0*/  FADD.FTZ R8, R8, R14 ;  /* 0x0000000e08087221 */ /* 0x002fe20000010000 */
[----:B------:R-:W1:Y:S01]  /*3ce0*/  MUFU.EX2 R24, R24 ;  /* 0x0000001800187308 */ /* 0x000e620000000800 */
[----:B------:R-:W-:Y:S01]  /*3cf0*/  FMUL.FTZ R30, R30, 1.4426950216293334961 ;  /* 0x3fb8aa3b1e1e7820 */ /* 0x000fe20000410000 */
[----:B------:R-:W-:Y:S01]  /*3d00*/  STS [R9+-0x200], R12 ;  /* 0xfffe000c09007388 */ /* 0x000fe20000000800 */
[----:B--2---:R-:W-:Y:S01]  /*3d10*/  FADD.FTZ R8, R8, R18 ;  /* 0x0000001208087221 */ /* 0x004fe20000010000 */
[----:B------:R-:W2:Y:S02]  /*3d20*/  MUFU.EX2 R26, R26 ;  /* 0x0000001a001a7308 */ /* 0x000ea40000000800 */
[----:B------:R-:W-:Y:S01]  /*3d30*/  STS [R9+-0x100], R14 ;  /* 0xffff000e09007388 */ /* 0x000fe20000000800 */
[----:B---3--:R-:W-:Y:S01]  /*3d40*/  FADD.FTZ R8, R8, R20 ;  /* 0x0000001408087221 */ /* 0x008fe20000010000 */
[----:B------:R-:W3:Y:S02]  /*3d50*/  MUFU.EX2 R30, R30 ;  /* 0x0000001e001e7308 */ /* 0x000ee40000000800 */
[----:B------:R-:W-:Y:S01]  /*3d60*/  STS [R9], R18 ;  /* 0x0000001209007388 */ /* 0x000fe20000000800 */
[----:B0-----:R-:W-:-:S03]  /*3d70*/  FADD.FTZ R8, R8, R22 ;  /* 0x0000001608087221 */ /* 0x001fc60000010000 */
[----:B------:R-:W-:Y:S01]  /*3d80*/  STS [R9+0x100], R20 ;  /* 0x0001001409007388 */ /* 0x000fe20000000800 */
[----:B-1----:R-:W-:-:S03]  /*3d90*/  FADD.FTZ R8, R8, R24 ;  /* 0x0000001808087221 */ /* 0x002fc60000010000 */
[----:B------:R-:W-:Y:S01]  /*3da0*/  STS [R9+0x200], R22 ;  /* 0x0002001609007388 */ /* 0x000fe20000000800 */
[----:B--2---:R-:W-:-:S03]  /*3db0*/  FADD.FTZ R8, R8, R26 ;  /* 0x0000001a08087221 */ /* 0x004fc60000010000 */
[----:B------:R-:W-:Y:S01]  /*3dc0*/  STS [R9+0x300], R24 ;  /* 0x0003001809007388 */ /* 0x000fe20000000800 */
[----:B---3--:R-:W-:-:S03]  /*3dd0*/  FADD.FTZ R8, R8, R30 ;  /* 0x0000001e08087221 */ /* 0x008fc60000010000 */
[----:B------:R-:W-:Y:S04]  /*3de0*/  STS [R9+0x400], R26 ;  /* 0x0004001a09007388 */ /* 0x000fe80000000800 */
[----:B------:R0:W-:Y:S02]  /*3df0*/  STS [R9+0x500], R30 ;  /* 0x0005001e09007388 */ /* 0x0001e40000000800 */
[----:B0-----:R-:W-:-:S07]  /*3e00*/  VIADD R9, R9, 0x800 ;  /* 0x0000080009097836 */ /* 0x001fce0000000000 */
.L_x_281:
[----:B------:R-:W-:Y:S05]  /*3e10*/  BSYNC.RECONVERGENT B1 ;  /* 0x0000000000017941 */ /* 0x000fea0003800200 */
.L_x_280:
        /* <DEDUP_REMOVED lines=9> */
[----:B--2---:R-:W-:Y:S01]  /*3eb0*/  FADD.FTZ R14, -R7, R14 ;  /* 0x0000000e070e7221 */ /* 0x004fe20000010100 */
[----:B------:R-:W-:-:S04]  /*3ec0*/  FMUL.FTZ R12, R12, 1.4426950216293334961 ;  /* 0x3fb8aa3b0c0c7820 */ /* 0x000fc80000410000 */
        /* <DEDUP_REMOVED lines=16> */
.L_x_273:
[----:B------:R-:W-:Y:S01]  /*3fd0*/  HFMA2 R8, -RZ, RZ, 0, 3.814697265625e-06 ;  /* 0x00000040ff087431 */ /* 0x000fe200000001ff */
[----:B------:R-:W-:Y:S01]  /*3fe0*/  LOP3.LUT R9, RZ, R0, RZ, 0x33, !PT ;  /* 0x00000000ff097212 */ /* 0x000fe200078e33ff */
[----:B------:R-:W-:Y:S03]  /*3ff0*/  BSSY.RECONVERGENT B1, `(.L_x_282) ;  /* 0x0000024000017945 */ /* 0x000fe60003800200 */
[----:B------:R-:W-:-:S04]  /*4000*/  VIADDMNMX R8, R3, R8, UR46, !PT ;  /* 0x0000002e03087e46 */ /* 0x000fc8000f800108 */
[----:B------:R-:W-:Y:S02]  /*4010*/  IADD3 R10, PT, PT, R8, -UR9, R9 ;  /* 0x80000009080a7c10 */ /* 0x000fe4000fffe009 */
[----:B------:R-:W-:Y:S02]  /*4020*/  MOV R9, R3 ;  /* 0x0000000300097202 */ /* 0x000fe40000000f00 */
[C---:B------:R-:W-:Y:S02]  /*4030*/  LOP3.LUT R8, R10.reuse, 0xc0, RZ, 0xc0, !PT ;  /* 0x000000c00a087812 */ /* 0x040fe400078ec0ff */
[----:B------:R-:W-:Y:S02]  /*4040*/  ISETP.GE.U32.AND P0, PT, R10, 0xc0, PT ;  /* 0x000000c00a00780c */ /* 0x000fe40003f06070 */
[----:B------:R-:W-:Y:S01]  /*4050*/  ISETP.NE.AND P1, PT, R8, 0xc0, PT ;  /* 0x000000c00800780c */ /* 0x000fe20003f25270 */
[----:B------:R-:W-:-:S12]  /*4060*/  IMAD.MOV.U32 R8, RZ, RZ, RZ ;  /* 0x000000ffff087224 */ /* 0x000fd800078e00ff */
[----:B------:R-:W-:Y:S05]  /*4070*/  @!P1 BRA `(.L_x_283) ;  /* 0x00000000006c9947 */ /* 0x000fea0003800000 */
[----:B------:R-:W-:Y:S01]  /*4080*/  VIADD R18, R18, 0x90 ;  /* 0x0000009012127836 */ /* 0x000fe20000000000 */
[----:B------:R-:W-:Y:S01]  /*4090*/  LEA.HI R8, R10, 0x1, RZ, 0x1a ;  /* 0x000000010a087811 */ /* 0x000fe200078fd0ff */
[--C-:B------:R-:W-:Y:S01]  /*40a0*/  IMAD.MOV.U32 R9, RZ, RZ, R3.reuse ;  /* 0x000000ffff097224 */ /* 0x100fe200078e0003 */
[----:B------:R-:W-:Y:S02]  /*40b0*/  IADD3 R17, P1, P2, R12, UR44, R3 ;  /* 0x0000002c0c117c10 */ /* 0x000fe4000fa3e003 */
[----:B------:R-:W-:Y:S02]  /*40c0*/  LOP3.LUT R10, R8, 0x3, RZ, 0xc0, !PT ;  /* 0x00000003080a7812 */ /* 0x000fe400078ec0ff */
[----:B------:R-:W-:Y:S02]  /*40d0*/  LEA R15, R11, R18, 0x18 ;  /* 0x000000120b0f7211 */ /* 0x000fe400078ec0ff */
[----:B------:R-:W-:Y:S01]  /*40e0*/  IADD3.X R11, PT, PT, R28, R13, RZ, P1, P2 ;  /* 0x0000000d1c0b7210 */ /* 0x000fe20000fe44ff */
[----:B------:R-:W-:Y:S01]  /*40f0*/  IMAD.MOV R13, RZ, RZ, -R10 ;  /* 0x000000ffff0d7224 */ /* 0x000fe200078e0a0a */
[----:B------:R-:W-:-:S02]  /*4100*/  MOV R8, RZ ;  /* 0x000000ff00087202 */ /* 0x000fc40000000f00 */
[----:B------:R-:W-:-:S07]  /*4110*/  LEA R12, R0, R15, 0x2 ;  /* 0x0000000f000c7211 */ /* 0x000fce00078e10ff */
.L_x_284:
        /* <DEDUP_REMOVED lines=15> */
[----:B0-----:R-:W-:-:S10]  /*4210*/  VIADD R12, R12, 0x100 ;  /* 0x000001000c0c7836 */ /* 0x001fd40000000000 */
[----:B------:R-:W-:Y:S05]  /*4220*/  @P1 BRA `(.L_x_284) ;  /* 0xfffffffc00bc1947 */ /* 0x000fea000383ffff */
.L_x_283:
[----:B------:R-:W-:Y:S05]  /*4230*/  BSYNC.RECONVERGENT B1 ;  /* 0x0000000000017941 */ /* 0x000fea0003800200 */
.L_x_282:
[----:B------:R-:W-:Y:S05]  /*4240*/  @!P0 BRA `(.L_x_272) ;  /* 0x0000000000e08947 */ /* 0x000fea0003800000 */
[----:B------:R-:W1:Y:S01]  /*4250*/  S2R R12, SR_CgaCtaId ;  /* 0x00000000000c7919 */ /* 0x000e620000008800 */
[----:B------:R-:W2:Y:S01]  /*4260*/  LDCU.64 UR10, c[0x0][0x420] ;  /* 0x00008400ff0a77ac */ /* 0x000ea20008000a00 */
[----:B------:R-:W-:Y:S01]  /*4270*/  MOV R10, 0x400 ;  /* 0x00000400000a7802 */ /* 0x000fe20000000f00 */
[----:B------:R-:W-:-:S03]  /*4280*/  USHF.L.U32 UR4, UR9, 0x2, URZ ;  /* 0x0000000209047899 */ /* 0x000fc600080006ff */
[----:B------:R-:W-:-:S03]  /*4290*/  IADD3 R11, PT, PT, R10, 0x90, RZ ;  /* 0x000000900a0b7810 */ /* 0x000fc60007ffe0ff */
[----:B------:R-:W-:Y:S02]  /*42a0*/  LEA R10, R9, -UR4, 0x2 ;  /* 0x80000004090a7c11 */ /* 0x000fe4000f8e10ff */
[----:B--2---:R-:W-:-:S04]  /*42b0*/  MOV R14, UR10 ;  /* 0x0000000a000e7c02 */ /* 0x004fc80008000f00 */
[----:B------:R-:W-:-:S04]  /*42c0*/  IADD3 R14, P0, P1, R14, UR44, R9 ;  /* 0x0000002c0e0e7c10 */ /* 0x000fc8000f91e009 */
[----:B------:R-:W-:Y:S02]  /*42d0*/  IADD3 R14, P2, PT, R14, 0x80, RZ ;  /* 0x000000800e0e7810 */ /* 0x000fe40007f5e0ff */
[----:B-1----:R-:W-:Y:S02]  /*42e0*/  LEA R13, R12, R11, 0x18 ;  /* 0x0000000b0c0d7211 */ /* 0x002fe400078ec0ff */
[----:B------:R-:W-:Y:S02]  /*42f0*/  IADD3.X R11, PT, PT, R28, UR11, RZ, P0, P1 ;  /* 0x0000000b1c0b7c10 */ /* 0x000fe400087e24ff */
[----:B------:R-:W-:-:S03]  /*4300*/  IADD3 R12, PT, PT, R10, 0x200, R13 ;  /* 0x000002000a0c7810 */ /* 0x000fc60007ffe00d */
[----:B------:R-:W-:-:S07]  /*4310*/  IMAD.X R11, RZ, RZ, R11, P2 ;  /* 0x000000ffff0b7224 */ /* 0x000fce00010e060b */
.L_x_285:
[----:B------:R-:W-:-:S05]  /*4320*/  MOV R10, R14 ;  /* 0x0000000e000a7202 */ /* 0x000fca0000000f00 */
[----:B------:R-:W2:Y:S04]  /*4330*/  LDG.E.U8 R17, desc[UR36][R10.64+-0x80] ;  /* 0xffff80240a117981 */ /* 0x000ea8000c1e1100 */
[----:B------:R-:W3:Y:S04]  /*4340*/  LDG.E.U8 R13, desc[UR36][R10.64+-0x40] ;  /* 0xffffc0240a0d7981 */ /* 0x000ee8000c1e1100 */
[----:B------:R-:W5:Y:S04]  /*4350*/  LDG.E.U8 R14, desc[UR36][R10.64] ;  /* 0x000000240a0e7981 */ /* 0x000f68000c1e1100 */
[----:B------:R-:W4:Y:S01]  /*4360*/  LDG.E.U8 R15, desc[UR36][R10.64+0x40] ;  /* 0x000040240a0f7981 */ /* 0x000f22000c1e1100 */
[----:B------:R-:W-:-:S02]  /*4370*/  HFMA2 R19, -RZ, RZ, 0, 0 ;  /* 0x00000000ff137431 */ /* 0x000fc400000001ff */
[----:B------:R-:W-:Y:S01]  /*4380*/  VIADD R9, R9, 0x100 ;  /* 0x0000010009097836 */ /* 0x000fe20000000000 */
[----:B--2---:R-:W-:Y:S02]  /*4390*/  ISETP.NE.AND P0, PT, R17, RZ, PT ;  /* 0x000000ff1100720c */ /* 0x004fe40003f05270 */
[----:B------:R-:W-:Y:S02]  /*43a0*/  MOV R17, RZ ;  /* 0x000000ff00117202 */ /* 0x000fe40000000f00 */
[----:B---3--:R-:W-:Y:S01]  /*43b0*/  ISETP.NE.AND P1, PT, R13, RZ, PT ;  /* 0x000000ff0d00720c */ /* 0x008fe20003f25270 */
[----:B------:R-:W-:Y:S01]  /*43c0*/  HFMA2 R13, -RZ, RZ, 0, 0 ;  /* 0x00000000ff0d7431 */ /* 0x000fe200000001ff */
[----:B-----5:R-:W-:Y:S02]  /*43d0*/  ISETP.NE.AND P2, PT, R14, RZ, PT ;  /* 0x000000ff0e00720c */ /* 0x020fe40003f45270 */
[----:B----4-:R-:W-:-:S05]  /*43e0*/  ISETP.NE.AND P3, PT, R15, RZ, PT ;  /* 0x000000ff0f00720c */ /* 0x010fca0003f65270 */
[----:B------:R-:W0:Y:S01]  /*43f0*/  @!P0 LDS R14, [R12+-0x200] ;  /* 0xfffe00000c0e8984 */ /* 0x000e220000000800 */
[----:B------:R-:W-:-:S03]  /*4400*/  IMAD.MOV.U32 R15, RZ, RZ, RZ ;  /* 0x000000ffff0f7224 */ /* 0x000fc600078e00ff */
[----:B------:R-:W1:Y:S04]  /*4410*/  @!P1 LDS R18, [R12+-0x100] ;  /* 0xffff00000c129984 */ /* 0x000e680000000800 */
[----:B------:R-:W2:Y:S04]  /*4420*/  @!P2 LDS R20, [R12] ;  /* 0x000000000c14a984 */ /* 0x000ea80000000800 */
[----:B------:R-:W3:Y:S01]  /*4430*/  @!P3 LDS R22, [R12+0x100] ;  /* 0x000100000c16b984 */ /* 0x000ee20000000800 */
[----:B0-----:R-:W-:-:S04]  /*4440*/  @!P0 FADD.FTZ R14, -R7, R14 ;  /* 0x0000000e070e8221 */ /* 0x001fc80000010100 */
[----:B------:R-:W-:Y:S01]  /*4450*/  @!P0 FMUL.FTZ R14, R14, 1.4426950216293334961 ;  /* 0x3fb8aa3b0e0e8820 */ /* 0x000fe20000410000 */
[----:B-1----:R-:W-:-:S03]  /*4460*/  @!P1 FADD.FTZ R18, -R7, R18 ;  /* 0x0000001207129221 */ /* 0x002fc60000010100 */
[----:B------:R0:W1:Y:S01]  /*4470*/  @!P0 MUFU.EX2 R13, R14 ;  /* 0x0000000e000d8308 */ /* 0x0000620000000800 */
[----:B------:R-:W-:Y:S01]  /*4480*/  @!P1 FMUL.FTZ R18, R18, 1.4426950216293334961 ;  /* 0x3fb8aa3b12129820 */ /* 0x000fe20000410000 */
[----:B--2---:R-:W-:Y:S01]  /*4490*/  @!P2 FADD.FTZ R20, -R7, R20 ;  /* 0x000000140714a221 */ /* 0x004fe20000010100 */
[----:B------:R-:W-:Y:S01]  /*44a0*/  ISETP.GE.AND P0, PT, R9, UR46, PT ;  /* 0x0000002e09007c0c */ /* 0x000fe2000bf06270 */
[----:B---3--:R-:W-:Y:S01]  /*44b0*/  @!P3 FADD.FTZ R22, -R7, R22 ;  /* 0x000000160716b221 */ /* 0x008fe20000010100 */
[----:B------:R-:W2:Y:S01]  /*44c0*/  @!P1 MUFU.EX2 R15, R18 ;  /* 0x00000012000f9308 */ /* 0x000ea20000000800 */
[----:B------:R-:W-:Y:S02]  /*44d0*/  @!P2 FMUL.FTZ R20, R20, 1.4426950216293334961 ;  /* 0x3fb8aa3b1414a820 */ /* 0x000fe40000410000 */
[----:B------:R-:W-:Y:S01]  /*44e0*/  @!P3 FMUL.FTZ R22, R22, 1.4426950216293334961 ;  /* 0x3fb8aa3b1616b820 */ /* 0x000fe20000410000 */
[----:B0-----:R-:W-:Y:S01]  /*44f0*/  IADD3 R14, P1, PT, R10, 0x100, RZ ;  /* 0x000001000a0e7810 */ /* 0x001fe20007f3e0ff */
[----:B------:R-:W0:Y:S03]  /*4500*/  @!P2 MUFU.EX2 R17, R20 ;  /* 0x000000140011a308 */ /* 0x000e260000000800 */
[----:B------:R-:W-:Y:S01]  /*4510*/  IADD3.X R11, PT, PT, RZ, R11, RZ, P1, !PT ;  /* 0x0000000bff0b7210 */ /* 0x000fe20000ffe4ff */
[----:B------:R-:W3:Y:S01]  /*4520*/  @!P3 MUFU.EX2 R19, R22 ;  /* 0x000000160013b308 */ /* 0x000ee20000000800 */
[----:B-1----:R-:W-:Y:S01]  /*4530*/  FADD.FTZ R8, R13, R8 ;  /* 0x000000080d087221 */ /* 0x002fe20000010000 */
[----:B------:R-:W-:Y:S03]  /*4540*/  STS [R12+-0x200], R13 ;  /* 0xfffe000d0c007388 */ /* 0x000fe60000000800 */
[----:B--2---:R-:W-:Y:S01]  /*4550*/  FADD.FTZ R8, R8, R15 ;  /* 0x0000000f08087221 */ /* 0x004fe20000010000 */
[----:B------:R-:W-:Y:S03]  /*4560*/  STS [R12+-0x100], R15 ;  /* 0xffff000f0c007388 */ /* 0x000fe60000000800 */
[----:B0-----:R-:W-:Y:S01]  /*4570*/  FADD.FTZ R8, R8, R17 ;  /* 0x0000001108087221 */ /* 0x001fe20000010000 */
[----:B------:R-:W-:Y:S03]  /*4580*/  STS [R12], R17 ;  /* 0x000000110c007388 */ /* 0x000fe60000000800 */
[----:B---3--:R-:W-:Y:S01]  /*4590*/  FADD.FTZ R8, R8, R19 ;  /* 0x0000001308087221 */ /* 0x008fe20000010000 */
[----:B------:R0:W-:Y:S02]  /*45a0*/  STS [R12+0x100], R19 ;  /* 0x000100130c007388 */ /* 0x0001e40000000800 */
[----:B0-----:R-:W-:Y:S01]  /*45b0*/  IADD3 R12, PT, PT, R12, 0x400, RZ ;  /* 0x000004000c0c7810 */ /* 0x001fe20007ffe0ff */
[----:B------:R-:W-:Y:S06]  /*45c0*/  @!P0 BRA `(.L_x_285) ;  /* 0xfffffffc00548947 */ /* 0x000fec000383ffff */
.L_x_272:
[----:B------:R-:W-:Y:S05]  /*45d0*/  BSYNC.RECONVERGENT B0 ;  /* 0x0000000000007941 */ /* 0x000fea0003800200 */
.L_x_271:
[----:B0-----:R-:W0:Y:S01]  /*45e0*/  SHFL.BFLY PT, R7, R8, 0x10, 0x1f ;  /* 0x0e001f0008077f89 */ /* 0x001e2200000e0000 */
[C---:B------:R-:W-:Y:S01]  /*45f0*/  ISETP.NE.AND P0, PT, R5.reuse, RZ, PT ;  /* 0x000000ff0500720c */ /* 0x040fe20003f05270 */
[----:B------:R-:W1:Y:S01]  /*4600*/  LDCU.U8 UR10, c[0x0][0x48c] ;  /* 0x00009180ff0a77ac */ /* 0x000e620008000000 */
[----:B------:R-:W-:Y:S01]  /*4610*/  ISETP.GT.U32.AND P1, PT, R5, 0x1, PT ;  /* 0x000000010500780c */ /* 0x000fe20003f24070 */
[----:B------:R-:W-:Y:S01]  /*4620*/  UMOV UR4, URZ ;  /* 0x000000ff00047c82 */ /* 0x000fe20008000000 */
[----:B------:R-:W-:Y:S01]  /*4630*/  UMOV UR5, URZ ;  /* 0x000000ff00057c82 */ /* 0x000fe20008000000 */
[----:B0-----:R-:W-:-:S05]  /*4640*/  FADD.FTZ R7, R7, R8 ;  /* 0x0000000807077221 */ /* 0x001fca0000010000 */
[----:B------:R-:W0:Y:S02]  /*4650*/  SHFL.BFLY PT, R10, R7, 0x8, 0x1f ;  /* 0x0d001f00070a7f89 */ /* 0x000e2400000e0000 */
[----:B0-----:R-:W-:Y:S02]  /*4660*/  FADD.FTZ R10, R7, R10 ;  /* 0x0000000a070a7221 */ /* 0x001fe40000010000 */
[----:B------:R-:W0:Y:S03]  /*4670*/  LDC R7, c[0x0][0x3f4] ;  /* 0x0000fd00ff077b82 */ /* 0x000e260000000800 */
[----:B------:R-:W2:Y:S01]  /*4680*/  SHFL.BFLY PT, R9, R10, 0x4, 0x1f ;  /* 0x0c801f000a097f89 */ /* 0x000ea200000e0000 */
[----:B0-----:R-:W-:Y:S02]  /*4690*/  VIADD R7, R7, 0x4 ;  /* 0x0000000407077836 */ /* 0x001fe40000000000 */
[----:B--2---:R-:W-:-:S05]  /*46a0*/  FADD.FTZ R9, R10, R9 ;  /* 0x000000090a097221 */ /* 0x004fca0000010000 */
[----:B------:R-:W0:Y:S02]  /*46b0*/  SHFL.BFLY PT, R12, R9, 0x2, 0x1f ;  /* 0x0c401f00090c7f89 */ /* 0x000e2400000e0000 */
[----:B0-----:R-:W-:-:S05]  /*46c0*/  FADD.FTZ R12, R9, R12 ;  /* 0x0000000c090c7221 */ /* 0x001fca0000010000 */
[----:B------:R-:W0:Y:S02]  /*46d0*/  SHFL.BFLY PT, R11, R12, 0x1, 0x1f ;  /* 0x0c201f000c0b7f89 */ /* 0x000e2400000e0000 */
[----:B0-----:R-:W-:-:S05]  /*46e0*/  FADD.FTZ R11, R12, R11 ;  /* 0x0000000b0c0b7221 */ /* 0x001fca0000010000 */
[----:B------:R0:W-:Y:S01]  /*46f0*/  @!P0 STS [R4+0x8], R11 ;  /* 0x0000080b04008388 */ /* 0x0001e20000000800 */
[----:B------:R-:W-:Y:S01]  /*4700*/  BAR.SYNC.DEFER_BLOCKING 0x0 ;  /* 0x0000000000007b1d */ /* 0x000fe20000010000 */
[----:B-1----:R-:W-:Y:S02]  /*4710*/  ISETP.NE.AND P0, PT, RZ, UR10, PT ;  /* 0x0000000aff007c0c */ /* 0x002fe4000bf05270 */
[----:B0-----:R-:W-:-:S04]  /*4720*/  SHF.R.S32.HI R4, RZ, 0x1f, R7 ;  /* 0x0000001fff047819 */ /* 0x001fc80000011407 */
[----:B------:R-:W-:-:S04]  /*4730*/  LEA.HI R4, R4, R7, RZ, 0x2 ;  /* 0x0000000704047211 */ /* 0x000fc800078f10ff */
[----:B------:R-:W-:Y:S01]  /*4740*/  SHF.L.U32 R4, R4, 0x2, RZ ;  /* 0x0000000204047819 */ /* 0x000fe200000006ff */
[----:B------:R-:W0:Y:S01]  /*4750*/  @!P1 LDS R11, [R6+0x8] ;  /* 0x00000800060b9984 */ /* 0x000e220000000800 */
[----:B------:R-:W-:-:S03]  /*4760*/  ISETP.GE.AND P1, PT, R3, UR46, PT ;  /* 0x0000002e03007c0c */ /* 0x000fc6000bf26270 */
[----:B0-----:R-:W0:Y:S02]  /*4770*/  SHFL.BFLY PT, R8, R11, 0x1, 0x1f ;  /* 0x0c201f000b087f89 */ /* 0x001e2400000e0000 */
[----:B0-----:R-:W-:-:S06]  /*4780*/  FADD.FTZ R8, R8, R11 ;  /* 0x0000000b08087221 */ /* 0x001fcc0000010000 */
[----:B------:R-:W0:Y:S02]  /*4790*/  SHFL.IDX PT, R8, R8, RZ, 0x1f ;  /* 0x00001fff08087589 */ /* 0x000e2400000e0000 */
[----:B0-----:R-:W-:-:S06]  /*47a0*/  FADD.FTZ R5, R8, 9.9999999747524270788e-07 ;  /* 0x358637bd08057421 */ /* 0x001fcc0000010000 */
[----:B------:R-:W0:Y:S01]  /*47b0*/  MUFU.RCP R5, R5 ;  /* 0x0000000500057308 */ /* 0x000e220000001000 */
[----:B------:R-:W-:Y:S05]  /*47c0*/  @!P0 BRA `(.L_x_286) ;  /* 0x0000000000188947 */ /* 0x000fea0003800000 */
[----:B------:R-:W1:Y:S01]  /*47d0*/  LDCU UR4, c[0x0][0x488] ;  /* 0x00009100ff0477ac */ /* 0x000e620008000800 */
[----:B------:R-:W1:Y:S01]  /*47e0*/  LDCU UR5, c[0x0][0x40c] ;  /* 0x00008180ff0577ac */ /* 0x000e620008000800 */
[----:B------:R-:W2:Y:S01]  /*47f0*/  LDCU UR7, c[0x0][0x3f4] ;  /* 0x00007e80ff0777ac */ /* 0x000ea20008000800 */
[----:B-1----:R-:W-:-:S04]  /*4800*/  UIMAD UR40, UR40, UR4, UR5 ;  /* 0x00000004282872a4 */ /* 0x002fc8000f8e0205 */
[----:B--2---:R-:W-:-:S04]  /*4810*/  UIMAD UR4, UR40, UR7, URZ ;  /* 0x00000007280472a4 */ /* 0x004fc8000f8e02ff */
[----:B------:R-:W-:-:S12]  /*4820*/  USHF.R.S32.HI UR5, URZ, 0x1f, UR4 ;  /* 0x0000001fff057899 */ /* 0x000fd80008011404 */
.L_x_286:
[----:B------:R-:W-:Y:S01]  /*4830*/  BSSY.RECONVERGENT B0, `(.L_x_287) ;  /* 0x0000064000007945 */ /* 0x000fe20003800200 */
[----:B------:R-:W-:-:S03]  /*4840*/  LOP3.LUT R31, R4, 0xfffffff0, RZ, 0xc0, !PT ;  /* 0xfffffff0041f7812 */ /* 0x000fc600078ec0ff */
[----:B------:R-:W-:Y:S05]  /*4850*/  @P1 BRA `(.L_x_288) ;  /* 0x0000000400841947 */ /* 0x000fea0003800000 */
[----:B------:R-:W-:Y:S01]  /*4860*/  HFMA2 R4, -RZ, RZ, 0, 3.814697265625e-06 ;  /* 0x00000040ff047431 */ /* 0x000fe200000001ff */
        /* <DEDUP_REMOVED lines=10> */
[----:B------:R-:W-:Y:S02]  /*4910*/  LEA.HI R4, R4, 0x1, RZ, 0x1a ;  /* 0x0000000104047811 */ /* 0x000fe400078fd0ff */
[----:B------:R-:W-:Y:S01]  /*4920*/  IADD3 R10, P2, PT, R3, UR4, RZ ;  /* 0x00000004030a7c10 */ /* 0x000fe2000ff5e0ff */
[----:B------:R-:W-:Y:S02]  /*4930*/  UMOV UR7, 0x400 ;  /* 0x0000040000077882 */ /* 0x000fe40000000000 */
[----:B------:R-:W-:Y:S01]  /*4940*/  UIADD3 UR7, UPT, UPT, UR7, 0x90, URZ ;  /* 0x0000009007077890 */ /* 0x000fe2000fffe0ff */
[C---:B------:R-:W-:Y:S01]  /*4950*/  IMAD.SHL.U32 R6, R4.reuse, 0x40, RZ ;  /* 0x0000004004067824 */ /* 0x040fe200078e00ff */
[----:B------:R-:W-:Y:S02]  /*4960*/  LOP3.LUT R4, R4, 0x3, RZ, 0xc0, !PT ;  /* 0x0000000304047812 */ /* 0x000fe400078ec0ff */
[----:B------:R-:W-:-:S02]  /*4970*/  IADD3.X R7, PT, PT, RZ, UR5, RZ, P2, !PT ;  /* 0x00000005ff077c10 */ /* 0x000fc400097fe4ff */
[----:B------:R-:W-:Y:S01]  /*4980*/  LOP3.LUT R6, R6, 0xc0, RZ, 0xc0, !PT ;  /* 0x000000c006067812 */ /* 0x000fe200078ec0ff */
[----:B------:R-:W-:-:S03]  /*4990*/  IMAD.MOV R8, RZ, RZ, -R4 ;  /* 0x000000ffff087224 */ /* 0x000fc600078e0a04 */
[----:B------:R-:W-:Y:S02]  /*49a0*/  IADD3 R3, PT, PT, R3, R6, RZ ;  /* 0x0000000603037210 */ /* 0x000fe40007ffe0ff */
[----:B--2---:R-:W-:-:S04]  /*49b0*/  LEA R9, P2, R10, UR12, 0x2 ;  /* 0x0000000c0a097c11 */ /* 0x004fc8000f8410ff */
[----:B------:R-:W-:Y:S01]  /*49c0*/  LEA.HI.X R10, R10, UR13, R7, 0x2, P2 ;  /* 0x0000000d0a0a7c11 */ /* 0x000fe200090f1407 */
[----:B-1----:R-:W-:-:S06]  /*49d0*/  ULEA UR7, UR8, UR7, 0x18 ;  /* 0x0000000708077291 */ /* 0x002fcc000f8ec0ff */
[----:B------:R-:W-:Y:S02]  /*49e0*/  IADD3 R16, PT, PT, R31, UR7, R16 ;  /* 0x000000071f107c10 */ /* 0x000fe4000fffe010 */
[----:B------:R-:W-:-:S07]  /*49f0*/  LEA R4, R0, UR7, 0x2 ;  /* 0x0000000700047c11 */ /* 0x000fce000f8e10ff */
.L_x_291:
[----:B-1----:R1:W0:Y:S01]  /*4a00*/  LDS R6, [R4] ;  /* 0x0000000004067984 */ /* 0x0022220000000800 */
[----:B------:R-:W-:Y:S01]  /*4a10*/  @P0 MOV R7, R10 ;  /* 0x0000000a00070202 */ /* 0x000fe20000000f00 */
[----:B------:R-:W-:-:S05]  /*4a20*/  VIADD R8, R8, 0x1 ;  /* 0x0000000108087836 */ /* 0x000fca0000000000 */
[----:B------:R-:W-:Y:S02]  /*4a30*/  ISETP.NE.AND P3, PT, R8, RZ, PT ;  /* 0x000000ff0800720c */ /* 0x000fe40003f65270 */
[----:B-1----:R-:W-:Y:S01]  /*4a40*/  IADD3 R4, PT, PT, R4, 0x100, RZ ;  /* 0x0000010004047810 */ /* 0x002fe20007ffe0ff */
[----:B0-----:R-:W-:-:S05]  /*4a50*/  FMUL.FTZ R11, R6, R5 ;  /* 0x00000005060b7220 */ /* 0x001fca0000410000 */
[----:B------:R-:W-:-:S04]  /*4a60*/  F2FP.F16.F32.PACK_AB R6, RZ, R11 ;  /* 0x0000000bff06723e */ /* 0x000fc800000000ff */
[----:B------:R-:W-:Y:S02]  /*4a70*/  PRMT R12, R6, 0x7610, R12 ;  /* 0x00007610060c7816 */ /* 0x000fe4000000000c */
[----:B------:R-:W-:Y:S02]  /*4a80*/  @P0 MOV R6, R9 ;  /* 0x0000000900060202 */ /* 0x000fe40000000f00 */
[----:B------:R-:W-:Y:S01]  /*4a90*/  IADD3 R9, P2, PT, R9, 0x100, RZ ;  /* 0x0000010009097810 */ /* 0x000fe20007f5e0ff */
[----:B------:R0:W-:Y:S03]  /*4aa0*/  STS.U16 [R16], R12 ;  /* 0x0000000c10007388 */ /* 0x0001e60000000400 */
[----:B------:R-:W-:Y:S01]  /*4ab0*/  IADD3.X R10, PT, PT, RZ, R10, RZ, P2, !PT ;  /* 0x0000000aff0a7210 */ /* 0x000fe200017fe4ff */
[----:B------:R1:W-:Y:S01]  /*4ac0*/  @P0 STG.E desc[UR36][R6.64], R11 ;  /* 0x0000000b06000986 */ /* 0x0003e2000c101924 */
[----:B0-----:R-:W-:Y:S01]  /*4ad0*/  VIADD R16, R16, 0x80 ;  /* 0x0000008010107836 */ /* 0x001fe20000000000 */
[----:B------:R-:W-:Y:S06]  /*4ae0*/  @P3 BRA `(.L_x_291) ;  /* 0xfffffffc00c43947 */ /* 0x000fec000383ffff */
.L_x_290:
[----:B------:R-:W-:Y:S05]  /*4af0*/  BSYNC.RECONVERGENT B1 ;  /* 0x0000000000017941 */ /* 0x000fea0003800200 */
.L_x_289:
[----:B------:R-:W-:Y:S05]  /*4b00*/  @!P1 BRA `(.L_x_288) ;  /* 0x0000000000d89947 */ /* 0x000fea0003800000 */
[----:B------:R-:W2:Y:S01]  /*4b10*/  S2R R8, SR_CgaCtaId ;  /* 0x0000000000087919 */ /* 0x000ea20000008800 */
[----:B------:R-:W3:Y:S01]  /*4b20*/  LDCU.64 UR12, c[0x0][0x480] ;  /* 0x00009000ff0c77ac */ /* 0x000ee20008000a00 */
[C---:B------:R-:W-:Y:S02]  /*4b30*/  LEA R4, R3.reuse, R31, 0x1 ;  /* 0x0000001f03047211 */ /* 0x040fe400078e08ff */
[----:B------:R-:W-:Y:S01]  /*4b40*/  MOV R9, UR9 ;  /* 0x0000000900097c02 */ /* 0x000fe20008000f00 */
[----:B------:R-:W-:Y:S01]  /*4b50*/  USHF.L.U32 UR7, UR9, 0x2, URZ ;  /* 0x0000000209077899 */ /* 0x000fe200080006ff */
[----:B-1----:R-:W-:Y:S01]  /*4b60*/  MOV R7, 0x400 ;  /* 0x0000040000077802 */ /* 0x002fe20000000f00 */
[----:B------:R-:W-:Y:S01]  /*4b70*/  UISETP.NE.AND UP0, UPT, UR10, URZ, UPT ;  /* 0x000000ff0a00728c */ /* 0x000fe2000bf05270 */
[----:B------:R-:W-:Y:S01]  /*4b80*/  IADD3 R10, P2, PT, R3, UR4, RZ ;  /* 0x00000004030a7c10 */ /* 0x000fe2000ff5e0ff */
[----:B------:R-:W-:Y:S01]  /*4b90*/  IMAD R6, R9, -0x2, R4 ;  /* 0xfffffffe09067824 */ /* 0x000fe200078e0204 */
[----:B------:R-:W-:Y:S01]  /*4ba0*/  ISETP.NE.AND P1, PT, RZ, UR10, PT ;  /* 0x0000000aff007c0c */ /* 0x000fe2000bf25270 */
[----:B------:R-:W-:Y:S01]  /*4bb0*/  VIADD R7, R7, 0x90 ;  /* 0x0000009007077836 */ /* 0x000fe20000000000 */
[----:B------:R-:W-:-:S02]  /*4bc0*/  IADD3.X R11, PT, PT, RZ, UR5, RZ, P2, !PT ;  /* 0x00000005ff0b7c10 */ /* 0x000fc400097fe4ff */
[----:B------:R-:W-:Y:S02]  /*4bd0*/  LEA R4, R3, -UR7, 0x2 ;  /* 0x8000000703047c11 */ /* 0x000fe4000f8e10ff */
[----:B------:R-:W-:Y:S02]  /*4be0*/  PLOP3.LUT P0, PT, PT, PT, UP0, 0x80, 0x8 ;  /* 0x000000000008781c */ /* 0x000fe40003f0f008 */
[----:B---3--:R-:W-:-:S04]  /*4bf0*/  LEA R9, P3, R10, UR12, 0x2 ;  /* 0x0000000c0a097c11 */ /* 0x008fc8000f8610ff */
[----:B------:R-:W-:Y:S02]  /*4c00*/  IADD3 R9, P2, PT, R9, 0x200, RZ ;  /* 0x0000020009097810 */ /* 0x000fe40007f5e0ff */
[----:B------:R-:W-:-:S04]  /*4c10*/  LEA.HI.X R11, R10, UR13, R11, 0x2, P3 ;  /* 0x0000000d0a0b7c11 */ /* 0x000fc800098f140b */
[----:B------:R-:W-:Y:S02]  /*4c20*/  IADD3.X R12, PT, PT, RZ, R11, RZ, P2, !PT ;  /* 0x0000000bff0c7210 */ /* 0x000fe400017fe4ff */
[----:B--2---:R-:W-:-:S04]  /*4c30*/  LEA R7, R8, R7, 0x18 ;  /* 0x0000000708077211 */ /* 0x004fc800078ec0ff */
[--C-:B------:R-:W-:Y:S02]  /*4c40*/  IADD3 R4, PT, PT, R4, 0x200, R7.reuse ;  /* 0x0000020004047810 */ /* 0x100fe40007ffe007 */
[----:B------:R-:W-:-:S07]  /*4c50*/  IADD3 R8, PT, PT, R6, 0x100, R7 ;  /* 0x0000010006087810 */ /* 0x000fce0007ffe007 */
.L_x_292:
[----:B------:R-:W0:Y:S01]  /*4c60*/  LDS R6, [R4+-0x200] ;  /* 0xfffe000004067984 */ /* 0x000e220000000800 */
[----:B------:R-:W-:-:S04]  /*4c70*/  IADD3 R3, PT, PT, R3, 0x100, RZ ;  /* 0x0000010003037810 */ /* 0x000fc80007ffe0ff */
[----:B------:R-:W-:Y:S01]  /*4c80*/  ISETP.GE.AND P2, PT, R3, UR46, PT ;  /* 0x0000002e03007c0c */ /* 0x000fe2000bf46270 */
[----:B0-----:R-:W-:-:S05]  /*4c90*/  FMUL.FTZ R11, R6, R5 ;  /* 0x00000005060b7220 */ /* 0x001fca0000410000 */
[----:B------:R-:W-:-:S04]  /*4ca0*/  F2FP.F16.F32.PACK_AB R6, RZ, R11 ;  /* 0x0000000bff06723e */ /* 0x000fc800000000ff */
[----:B------:R-:W-:-:S05]  /*4cb0*/  PRMT R7, R6, 0x7610, R7 ;  /* 0x0000761006077816 */ /* 0x000fca0000000007 */
[----:B------:R0:W-:Y:S04]  /*4cc0*/  STS.U16 [R8+-0x100], R7 ;  /* 0xffff000708007388 */ /* 0x0001e80000000400 */
[----:B------:R-:W1:Y:S01]  /*4cd0*/  LDS R6, [R4+-0x100] ;  /* 0xffff000004067984 */ /* 0x000e620000000800 */
[----:B0-----:R-:W-:Y:S01]  /*4ce0*/  MOV R7, R12 ;  /* 0x0000000c00077202 */ /* 0x001fe20000000f00 */
[----:B-1----:R-:W-:-:S05]  /*4cf0*/  FMUL.FTZ R13, R6, R5 ;  /* 0x00000005060d7220 */ /* 0x002fca0000410000 */
[----:B------:R-:W-:-:S04]  /*4d00*/  F2FP.F16.F32.PACK_AB R6, RZ, R13 ;  /* 0x0000000dff06723e */ /* 0x000fc800000000ff */
[----:B------:R-:W-:-:S05]  /*4d10*/  PRMT R14, R6, 0x7610, R14 ;  /* 0x00007610060e7816 */ /* 0x000fca000000000e */
[----:B------:R-:W-:Y:S04]  /*4d20*/  STS.U16 [R8+-0x80], R14 ;  /* 0xffff800e08007388 */ /* 0x000fe80000000400 */
[----:B------:R-:W0:Y:S02]  /*4d30*/  LDS R6, [R4] ;  /* 0x0000000004067984 */ /* 0x000e240000000800 */
[----:B0-----:R-:W-:-:S05]  /*4d40*/  FMUL.FTZ R15, R6, R5 ;  /* 0x00000005060f7220 */ /* 0x001fca0000410000 */
        /* <DEDUP_REMOVED lines=14> */
[----:B------:R0:W-:Y:S02]  /*4e30*/  STS.U16 [R8+0x80], R10 ;  /* 0x0000800a08007388 */ /* 0x0001e40000000400 */
[----:B------:R-:W-:Y:S01]  /*4e40*/  IMAD.X R12, RZ, RZ, R7, P3 ;  /* 0x000000ffff0c7224 */ /* 0x000fe200018e0607 */
[----:B0-----:R-:W-:Y:S01]  /*4e50*/  IADD3 R8, PT, PT, R8, 0x200, RZ ;  /* 0x0000020008087810 */ /* 0x001fe20007ffe0ff */
[----:B------:R-:W-:Y:S06]  /*4e60*/  @!P2 BRA `(.L_x_292) ;  /* 0xfffffffc007ca947 */ /* 0x000fec000383ffff */
.L_x_288:
[----:B------:R-:W-:Y:S05]  /*4e70*/  BSYNC.RECONVERGENT B0 ;  /* 0x0000000000007941 */ /* 0x000fea0003800200 */
.L_x_287:
[----:B------:R-:W-:Y:S01]  /*4e80*/  UIADD3 UR14, UPT, UPT, UR46, -0x1, URZ ;  /* 0xffffffff2e0e7890 */ /* 0x000fe2000fffe0ff */
[----:B------:R-:W2:Y:S01]  /*4e90*/  S2UR UR7, SR_CgaCtaId ;  /* 0x00000000000779c3 */ /* 0x000ea20000008800 */
[----:B------:R-:W3:Y:S01]  /*4ea0*/  LDCU UR8, c[0x0][0x40c] ;  /* 0x00008180ff0877ac */ /* 0x000ee20008000800 */
[----:B------:R-:W-:Y:S01]  /*4eb0*/  SHF.R.U32.HI R14, RZ, 0x2, R0 ;  /* 0x00000002ff0e7819 */ /* 0x000fe20000011600 */
[----:B------:R-:W-:Y:S01]  /*4ec0*/  BSSY.RECONVERGENT B0, `(.L_x_293) ;  /* 0x000001d000007945 */ /* 0x000fe20003800200 */
[C---:B------:R-:W-:Y:S01]  /*4ed0*/  SHF.L.U32 R27, R0.reuse, 0x3, RZ ;  /* 0x00000003001b7819 */ /* 0x040fe200000006ff */
[----:B------:R-:W-:Y:S01]  /*4ee0*/  IMAD.U32 R3, RZ, RZ, UR14 ;  /* 0x0000000eff037e24 */ /* 0x000fe2000f8e00ff */
[----:B------:R-:W-:Y:S01]  /*4ef0*/  UMOV UR4, 0x400 ;  /* 0x0000040000047882 */ /* 0x000fe20000000000 */
[----:B------:R-:W-:Y:S01]  /*4f00*/  SHF.L.U32 R30, R0, 0x4, RZ ;  /* 0x00000004001e7819 */ /* 0x000fe200000006ff */
[----:B------:R-:W-:Y:S01]  /*4f10*/  UIADD3 UR5, UPT, UPT, UR4, 0x50, URZ ;  /* 0x0000005004057890 */ /* 0x000fe2000fffe0ff */
[----:B-1----:R-:W-:-:S02]  /*4f20*/  CS2R R10, SRZ ;  /* 0x00000000000a7805 */ /* 0x002fc4000001ff00 */
[----:B------:R-:W-:Y:S02]  /*4f30*/  SHF.R.S32.HI R3, RZ, 0x1f, R3 ;  /* 0x0000001fff037819 */ /* 0x000fe40000011403 */
[----:B------:R-:W-:Y:S02]  /*4f40*/  CS2R R8, SRZ ;  /* 0x0000000000087805 */ /* 0x000fe4000001ff00 */
[----:B------:R-:W-:Y:S02]  /*4f50*/  LOP3.LUT R27, R27, 0x18, RZ, 0xc0, !PT ;  /* 0x000000181b1b7812 */ /* 0x000fe400078ec0ff */
[----:B------:R-:W-:Y:S02]  /*4f60*/  LEA.HI R3, R3, UR14, RZ, 0x4 ;  /* 0x0000000e03037c11 */ /* 0x000fe4000f8f20ff */
[----:B------:R-:W-:Y:S02]  /*4f70*/  LOP3.LUT R30, R30, 0x30, RZ, 0xc0, !PT ;  /* 0x000000301e1e7812 */ /* 0x000fe400078ec0ff */
[----:B------:R-:W-:-:S04]  /*4f80*/  LOP3.LUT R3, R3, 0xfffffff0, RZ, 0xc0, !PT ;  /* 0xfffffff003037812 */ /* 0x000fc800078ec0ff */
[----:B------:R-:W-:Y:S01]  /*4f90*/  IADD3 R3, PT, PT, -R3, UR14, RZ ;  /* 0x0000000e03037c10 */ /* 0x000fe2000fffe1ff */
[----:B--2---:R-:W-:-:S03]  /*4fa0*/  ULEA UR5, UR7, UR5, 0x18 ;  /* 0x0000000507057291 */ /* 0x004fc6000f8ec0ff */
[----:B------:R-:W-:-:S04]  /*4fb0*/  ISETP.NE.AND P0, PT, R14, R3, PT ;  /* 0x000000030e00720c */ /* 0x000fc80003f05270 */
[----:B---3--:R-:W-:-:S13]  /*4fc0*/  ISETP.NE.OR P0, PT, RZ, UR8, P0 ;  /* 0x00000008ff007c0c */ /* 0x008fda0008705670 */
[----:B------:R-:W-:Y:S05]  /*4fd0*/  @P0 BRA `(.L_x_294) ;  /* 0x00000000002c0947 */ /* 0x000fea0003800000 */
[----:B------:R-:W1:Y:S01]  /*4fe0*/  LDCU.64 UR10, c[0x0][0x3b0] ;  /* 0x00007600ff0a77ac */ /* 0x000e620008000a00 */
[----:B------:R-:W-:Y:S01]  /*4ff0*/  IMAD.MOV.U32 R11, RZ, RZ, RZ ;  /* 0x000000ffff0b7224 */ /* 0x000fe200078e00ff */
[----:B-1----:R-:W-:-:S04]  /*5000*/  UISETP.NE.U32.AND UP0, UPT, UR10, URZ, UPT ;  /* 0x000000ff0a00728c */ /* 0x002fc8000bf05070 */
[----:B------:R-:W-:-:S09]  /*5010*/  UISETP.NE.AND.EX UP0, UPT, UR11, URZ, UPT, UP0 ;  /* 0x000000ff0b00728c */ /* 0x000fd2000bf05300 */
[----:B------:R-:W-:Y:S05]  /*5020*/  BRA.U !UP0, `(.L_x_295) ;  /* 0x0000000108147547 */ /* 0x000fea000b800000 */
[----:B------:R-:W1:Y:S01]  /*5030*/  LDC.64 R8, c[0x0][0x3b0] ;  /* 0x0000ec00ff087b82 */ /* 0x000e620000000a00 */
[----:B------:R-:W-:-:S04]  /*5040*/  MOV R4, UR45 ;  /* 0x0000002d00047c02 */ /* 0x000fc80008000f00 */
[----:B------:R-:W-:-:S05]  /*5050*/  LEA R3, R4, R27, 0x5 ;  /* 0x0000001b04037211 */ /* 0x000fca00078e28ff */
[----:B-1----:R-:W-:-:S06]  /*5060*/  IMAD.WIDE.U32 R8, R3, 0x2, R8 ;  /* 0x0000000203087825 */ /* 0x002fcc00078e0008 */
[----:B------:R-:W5:Y:S02]  /*5070*/  LDG.E.128 R8, desc[UR36][R8.64] ;  /* 0x0000002408087981 */ /* 0x000f64000c1e1d00 */
.L_x_295:
[----:B-----5:R1:W-:Y:S02]  /*5080*/  STS.128 [R30+UR5], R8 ;  /* 0x000000081e007988 */ /* 0x0203e40008000c05 */
.L_x_294:
[----:B------:R-:W-:Y:S05]  /*5090*/  BSYNC.RECONVERGENT B0 ;  /* 0x0000000000007941 */ /* 0x000fea0003800200 */
.L_x_293:
[----:B------:R-:W2:Y:S01]  /*50a0*/  LDCU UR10, c[0x0][0x3f4] ;  /* 0x00007e80ff0a77ac */ /* 0x000ea20008000800 */
[----:B------:R-:W3:Y:S01]  /*50b0*/  LDC.64 R36, c[0x0][0x3c0] ;  /* 0x0000f000ff247b82 */ /* 0x000ee20000000a00 */
[----:B------:R-:W-:Y:S01]  /*50c0*/  IADD3 R41, PT, PT, R14, UR9, RZ ;  /* 0x000000090e297c10 */ /* 0x000fe2000fffe0ff */
[----:B------:R-:W-:Y:S01]  /*50d0*/  BSSY.RECONVERGENT B0, `(.L_x_296) ;  /* 0x00000c4000007945 */ /* 0x000fe20003800200 */
[----:B------:R-:W-:Y:S01]  /*50e0*/  UIADD3 UR4, UPT, UPT, UR4, 0x90, URZ ;  /* 0x0000009004047890 */ /* 0x000fe2000fffe0ff */
[----:B----4-:R-:W-:Y:S01]  /*50f0*/  HFMA2 R26, -RZ, RZ, 0, 0 ;  /* 0x00000000ff1a7431 */ /* 0x010fe200000001ff */
[----:B------:R-:W4:Y:S01]  /*5100*/  LDCU.64 UR12, c[0x0][0x3c8] ;  /* 0x00007900ff0c77ac */ /* 0x000f220008000a00 */
[----:B------:R-:W-:Y:S02]  /*5110*/  CS2R R24, SRZ ;  /* 0x0000000000187805 */ /* 0x000fe4000001ff00 */
[----:B------:R-:W-:Y:S02]  /*5120*/  CS2R R6, SRZ ;  /* 0x0000000000067805 */ /* 0x000fe4000001ff00 */
[----:B0-----:R-:W-:Y:S01]  /*5130*/  CS2R R4, SRZ ;  /* 0x0000000000047805 */ /* 0x001fe2000001ff00 */
[----:B------:R-:W-:-:S06]  /*5140*/  ULEA UR4, UR7, UR4, 0x18 ;  /* 0x0000000407047291 */ /* 0x000fcc000f8ec0ff */
[----:B------:R-:W-:Y:S01]  /*5150*/  IADD3 R29, PT, PT, R31, UR4, RZ ;  /* 0x000000041f1d7c10 */ /* 0x000fe2000fffe0ff */
[----:B--2---:R-:W-:-:S03]  /*5160*/  IMAD.U32 R32, RZ, RZ, UR10 ;  /* 0x0000000aff207e24 */ /* 0x004fc6000f8e00ff */
[----:B------:R-:W-:Y:S01]  /*5170*/  LEA R12, R14, R29, 0x1 ;  /* 0x0000001d0e0c7211 */ /* 0x000fe200078e08ff */
[C-C-:B------:R-:W-:Y:S01]  /*5180*/  IMAD R35, R32.reuse, UR47, R27.reuse ;  /* 0x0000002f20237c24 */ /* 0x140fe2000f8e021b */
[C---:B------:R-:W-:Y:S01]  /*5190*/  VIMNMX R33, PT, PT, R32.reuse, UR14, PT ;  /* 0x0000000e20217c48 */ /* 0x040fe2000bfe0100 */
[----:B------:R-:W-:Y:S02]  /*51a0*/  IMAD R3, R32, UR6, R27 ;  /* 0x0000000620037c24 */ /* 0x000fe4000f8e021b */
[--C-:B---3--:R-:W-:Y:S01]  /*51b0*/  IMAD.WIDE R34, R35, 0x2, R36.reuse ;  /* 0x0000000223227825 */ /* 0x108fe200078e0224 */
[----:B------:R-:W-:Y:S01]  /*51c0*/  BAR.SYNC.DEFER_BLOCKING 0x0 ;  /* 0x0000000000007b1d */ /* 0x000fe20000010000 */
[----:B------:R-:W-:Y:S02]  /*51d0*/  ISETP.GE.AND P0, PT, R41, R33, PT ;  /* 0x000000212900720c */ /* 0x000fe40003f06270 */
[----:B------:R-:W-:-:S04]  /*51e0*/  IMAD.WIDE R36, R3, 0x2, R36 ;  /* 0x0000000203247825 */ /* 0x000fc800078e0224 */
[----:B------:R-:W-:-:S07]  /*51f0*/  IMAD.MOV.U32 R3, RZ, RZ, RZ ;  /* 0x000000ffff037224 */ /* 0x000fce00078e00ff */
[----:B----4-:R-:W-:Y:S05]  /*5200*/  @P0 BRA `(.L_x_297) ;  /* 0x0000000800c00947 */ /* 0x010fea0003800000 */
[----:B------:R-:W0:Y:S01]  /*5210*/  LDCU UR7, c[0x0][0x3f8] ;  /* 0x00007f00ff0777ac */ /* 0x000e220008000800 */
[----:B------:R-:W-:Y:S01]  /*5220*/  VIADD R20, R41, 0x10 ;  /* 0x0000001029147836 */ /* 0x000fe20000000000 */
[----:B------:R-:W2:Y:S01]  /*5230*/  LDC.64 R42, c[0x0][0x458] ;  /* 0x00011600ff2a7b82 */ /* 0x000ea20000000a00 */
[----:B------:R-:W-:Y:S01]  /*5240*/  BSSY.RECONVERGENT B1, `(.L_x_298) ;  /* 0x0000043000017945 */ /* 0x000fe20003800200 */
[----:B------:R-:W-:Y:S02]  /*5250*/  CS2R R6, SRZ ;  /* 0x0000000000067805 */ /* 0x000fe4000001ff00 */
[----:B------:R-:W-:Y:S02]  /*5260*/  CS2R R24, SRZ ;  /* 0x0000000000187805 */ /* 0x000fe4000001ff00 */
[----:B------:R-:W-:Y:S02]  /*5270*/  VIMNMX R21, PT, PT, R33, R20, !PT ;  /* 0x0000001421157248 */ /* 0x000fe40007fe0100 */
[----:B------:R-:W-:Y:S01]  /*5280*/  MOV R26, RZ ;  /* 0x000000ff001a7202 */ /* 0x000fe20000000f00 */
[----:B0-----:R-:W-:-:S02]  /*5290*/  UIMAD UR6, UR38, UR7, UR45 ;  /* 0x00000007260672a4 */ /* 0x001fc4000f8e022d */
[----:B------:R-:W-:-:S04]  /*52a0*/  IMAD R32, R32, UR7, RZ ;  /* 0x0000000720207c24 */ /* 0x000fc8000f8e02ff */
[----:B------:R-:W-:Y:S01]  /*52b0*/  MOV R4, UR6 ;  /* 0x0000000600047c02 */ /* 0x000fe20008000f00 */
[----:B------:R-:W-:-:S03]  /*52c0*/  ULOP3.LUT UR6, URZ, UR9, URZ, 0x33, !UPT ;  /* 0x00000009ff067292 */ /* 0x000fc6000f8e33ff */
[----:B------:R-:W-:Y:S02]  /*52d0*/  LEA R3, R4, R27, 0x5 ;  /* 0x0000001b04037211 */ /* 0x000fe400078e28ff */
[----:B------:R-:W-:Y:S02]  /*52e0*/  CS2R R4, SRZ ;  /* 0x0000000000047805 */ /* 0x000fe4000001ff00 */
[----:B------:R-:W-:Y:S01]  /*52f0*/  IADD3 R21, PT, PT, -R14, UR6, R21 ;  /* 0x000000060e157c10 */ /* 0x000fe2000fffe115 */
[----:B--2---:R-:W-:-:S03]  /*5300*/  IMAD.WIDE R42, R3, 0x2, R42 ;  /* 0x00000002032a7825 */ /* 0x004fc600078e022a */
[----:B------:R-:W-:Y:S01]  /*5310*/  LOP3.LUT P0, RZ, R21, 0x10, RZ, 0xc0, !PT ;  /* 0x0000001015ff7812 */ /* 0x000fe2000780c0ff */
[----:B------:R-:W-:-:S12]  /*5320*/  IMAD.MOV.U32 R3, RZ, RZ, RZ ;  /* 0x000000ffff037224 */ /* 0x000fd800078e00ff */
[----:B------:R-:W-:Y:S05]  /*5330*/  @P0 BRA `(.L_x_299) ;  /* 0x0000000000cc0947 */ /* 0x000fea0003800000 */
[----:B------:R-:W0:Y:S01]  /*5340*/  LDCU.64 UR6, c[0x0][0x3c8] ;  /* 0x00007900ff0677ac */ /* 0x000e220008000a00 */
[C---:B------:R-:W-:Y:S01]  /*5350*/  IADD3 R3, P0, PT, R41.reuse, UR44, RZ ;  /* 0x0000002c29037c10 */ /* 0x040fe2000ff1e0ff */
[----:B------:R-:W-:Y:S01]  /*5360*/  IMAD.SHL.U32 R22, R41, 0x20, RZ ;  /* 0x0000002029167824 */ /* 0x000fe200078e00ff */
[----:B------:R-:W2:Y:S02]  /*5370*/  LDS.U16 R12, [R12] ;  /* 0x000000000c0c7984 */ /* 0x000ea40000000400 */
[----:B------:R-:W-:Y:S02]  /*5380*/  IADD3.X R4, PT, PT, RZ, R28, RZ, P0, !PT ;  /* 0x0000001cff047210 */ /* 0x000fe400007fe4ff */
[----:B0-----:R-:W-:-:S04]  /*5390*/  LEA R14, P0, R3, UR6, 0x2 ;  /* 0x00000006030e7c11 */ /* 0x001fc8000f8010ff */
[----:B------:R-:W-:-:S06]  /*53a0*/  LEA.HI.X R15, R3, UR7, R4, 0x2, P0 ;  /* 0x00000007030f7c11 */ /* 0x000fcc00080f1404 */
[----:B------:R-:W3:Y:S02]  /*53b0*/  LDG.E R15, desc[UR36][R14.64] ;  /* 0x000000240e0f7981 */ /* 0x000ee4000c1e1900 */
[----:B---3--:R-:W-:-:S05]  /*53c0*/  IMAD R3, R32, R15, RZ ;  /* 0x0000000f20037224 */ /* 0x008fca00078e02ff */
[----:B------:R-:W-:-:S05]  /*53d0*/  LEA R3, R3, R22, 0x5 ;  /* 0x0000001603037211 */ /* 0x000fca00078e28ff */
[----:B------:R-:W-:-:S06]  /*53e0*/  IMAD.WIDE R4, R3, 0x2, R36 ;  /* 0x0000000203047825 */ /* 0x000fcc00078e0224 */
[----:B------:R-:W5:Y:S01]  /*53f0*/  LDG.E.128 R4, desc[UR36][R4.64] ;  /* 0x0000002404047981 */ /* 0x000f62000c1e1d00 */
[----:B------:R-:W-:Y:S01]  /*5400*/  UISETP.NE.AND UP0, UPT, UR8, URZ, UPT ;  /* 0x000000ff0800728c */ /* 0x000fe2000bf05270 */
[----:B--2---:R-:W-:-:S08]  /*5410*/  HADD2.F32 R26, -RZ, R12.H0_H0 ;  /* 0x2000000cff1a7230 */ /* 0x004fd00000004100 */
[----:B------:R-:W-:Y:S05]  /*5420*/  BRA.U UP0, `(.L_x_300) ;  /* 0x00000001004c7547 */ /* 0x000fea000b800000 */
[----:B------:R-:W-:Y:S01]  /*5430*/  ISETP.NE.AND P1, PT, R2, RZ, PT ;  /* 0x000000ff0200720c */ /* 0x000fe20003f25270 */
[----:B------:R-:W0:-:S12]  /*5440*/  LDS.128 R16, [R30+UR5] ;  /* 0x000000051e107984 */ /* 0x000e180008000c00 */
[----:B------:R-:W-:Y:S01]  /*5450*/  VOTEU.ANY UP0, P1 ;  /* 0x0000000000ff7886 */ /* 0x000fe20000800100 */
[----:B------:R-:W-:-:S13]  /*5460*/  PLOP3.LUT P0, PT, PT, PT, UP0, 0x80, 0x8 ;  /* 0x000000000008781c */ /* 0x000fda0003f0f008 */
[----:B------:R-:W2:Y:S01]  /*5470*/  @P0 LDG.E.128 R12, desc[UR36][R42.64] ;  /* 0x000000242a0c0981 */ /* 0x000ea2000c1e1d00 */
[----:B------:R-:W-:Y:S02]  /*5480*/  PLOP3.LUT P0, PT, PT, PT, UP0, 0x80, 0x8 ;  /* 0x000000000008781c */ /* 0x000fe40003f0f008 */
[----:B------:R-:W-:Y:S02]  /*5490*/  PLOP3.LUT P1, PT, PT, PT, UP0, 0x80, 0x8 ;  /* 0x000000000008781c */ /* 0x000fe40003f2f008 */
[----:B------:R-:W-:Y:S02]  /*54a0*/  PLOP3.LUT P2, PT, PT, PT, UP0, 0x80, 0x8 ;  /* 0x000000000008781c */ /* 0x000fe40003f4f008 */
[----:B------:R-:W-:Y:S01]  /*54b0*/  PLOP3.LUT P3, PT, PT, PT, UP0, 0x80, 0x8 ;  /* 0x000000000008781c */ /* 0x000fe20003f6f008 */
[----:B0----5:R-:W-:Y:S02]  /*54c0*/  HFMA2 R4, R4, 1, 1, R16 ;  /* 0x3c003c0004047831 */ /* 0x021fe40000000010 */
        /* <DEDUP_REMOVED lines=9> */
.L_x_300:
[--C-:B-----5:R-:W-:Y:S01]  /*5560*/  HADD2.F32 R3, -RZ, R4.reuse.H1_H1 ;  /* 0x30000004ff037230 */ /* 0x120fe20000004100 */
[----:B------:R-:W-:Y:S01]  /*5570*/  MOV R41, R20 ;  /* 0x0000001400297202 */ /* 0x000fe20000000f00 */
[----:B------:R-:W-:Y:S02]  /*5580*/  HADD2.F32 R39, -RZ, R4.H0_H0 ;  /* 0x20000004ff277230 */ /* 0x000fe40000004100 */
[--C-:B0-----:R-:W-:Y:S02]  /*5590*/  HADD2.F32 R13, -RZ, R5.reuse.H0_H0 ;  /* 0x20000005ff0d7230 */ /* 0x101fe40000004100 */
[----:B------:R-:W-:Y:S02]  /*55a0*/  HADD2.F32 R15, -RZ, R5.H1_H1 ;  /* 0x30000005ff0f7230 */ /* 0x000fe40000004100 */
[C---:B------:R-:W-:Y:S01]  /*55b0*/  FFMA.FTZ R5, R26.reuse, R3, RZ ;  /* 0x000000031a057223 */ /* 0x040fe200000100ff */
[--C-:B------:R-:W-:Y:S02]  /*55c0*/  HADD2.F32 R17, -RZ, R6.reuse.H0_H0 ;  /* 0x20000006ff117230 */ /* 0x100fe40000004100 */
[----:B------:R-:W-:Y:S01]  /*55d0*/  FFMA.FTZ R4, R26, R13, RZ ;  /* 0x0000000d1a047223 */ /* 0x000fe200000100ff */
        /* <DEDUP_REMOVED lines=8> */
[----:B------:R-:W-:-:S07]  /*5660*/  FFMA.FTZ R26, R26, R23, RZ ;  /* 0x000000171a1a7223 */ /* 0x000fce00000100ff */
.L_x_299:
[----:B------:R-:W-:Y:S05]  /*5670*/  BSYNC.RECONVERGENT B1 ;  /* 0x0000000000017941 */ /* 0x000fea0003800200 */
.L_x_298:
[----:B------:R-:W-:-:S13]  /*5680*/  ISETP.GE.U32.AND P0, PT, R21, 0x10, PT ;  /* 0x000000101500780c */ /* 0x000fda0003f06070 */
[----:B------:R-:W-:Y:S05]  /*5690*/  @!P0 BRA `(.L_x_297) ;  /* 0x00000004009c8947 */ /* 0x000fea0003800000 */
[----:B------:R-:W-:Y:S01]  /*56a0*/  MOV R13, UR9 ;  /* 0x00000009000d7c02 */ /* 0x000fe20008000f00 */
[C---:B------:R-:W-:Y:S01]  /*56b0*/  IMAD R12, R41.reuse, 0x2, R31 ;  /* 0x00000002290c7824 */ /* 0x040fe200078e021f */
[----:B------:R-:W-:Y:S01]  /*56c0*/  ISETP.NE.AND P0, PT, RZ, UR8, PT ;  /* 0x00000008ff007c0c */ /* 0x000fe2000bf05270 */
[----:B------:R-:W-:Y:S01]  /*56d0*/  IMAD.SHL.U32 R39, R41, 0x20, RZ ;  /* 0x0000002029277824 */ /* 0x000fe200078e00ff */
[----:B------:R-:W-:Y:S01]  /*56e0*/  SHF.L.U32 R38, R32, 0x5, RZ ;  /* 0x0000000520267819 */ /* 0x000fe200000006ff */
[----:B------:R-:W-:Y:S01]  /*56f0*/  IMAD R12, R13, -0x2, R12 ;  /* 0xfffffffe0d0c7824 */ /* 0x000fe200078e020c */
[----:B------:R-:W-:-:S04]  /*5700*/  MOV R13, UR4 ;  /* 0x00000004000d7c02 */ /* 0x000fc80008000f00 */
[----:B------:R-:W-:-:S07]  /*5710*/  IADD3 R40, PT, PT, R12, 0x20, R13 ;  /* 0x000000200c287810 */ /* 0x000fce0007ffe00d */
.L_x_303:
[----:B------:R-:W-:Y:S02]  /*5720*/  IADD3 R12, P1, PT, R41, UR44, RZ ;  /* 0x0000002c290c7c10 */ /* 0x000fe4000ff3e0ff */
[----:B------:R-:W-:Y:S02]  /*5730*/  ISETP.NE.AND P5, PT, R2, RZ, PT ;  /* 0x000000ff0200720c */ /* 0x000fe40003fa5270 */
[----:B------:R-:W-:Y:S02]  /*5740*/  IADD3.X R13, PT, PT, RZ, R28, RZ, P1, !PT ;  /* 0x0000001cff0d7210 */ /* 0x000fe40000ffe4ff */
[----:B------:R-:W-:-:S04]  /*5750*/  LEA R44, P1, R12, UR12, 0x2 ;  /* 0x0000000c0c2c7c11 */ /* 0x000fc8000f8210ff */
[----:B------:R-:W-:-:S05]  /*5760*/  LEA.HI.X R45, R12, UR13, R13, 0x2, P1 ;  /* 0x0000000d0c2d7c11 */ /* 0x000fca00088f140d */
[----:B------:R-:W2:Y:S02]  /*5770*/  LDG.E R12, desc[UR36][R44.64] ;  /* 0x000000242c0c7981 */ /* 0x000ea4000c1e1900 */
[----:B--2---:R-:W-:-:S04]  /*5780*/  IMAD R13, R12, R38, R39 ;  /* 0x000000260c0d7224 */ /* 0x004fc800078e0227 */
[----:B------:R-:W-:-:S06]  /*5790*/  IMAD.WIDE R12, R13, 0x2, R36 ;  /* 0x000000020d0c7825 */ /* 0x000fcc00078e0224 */
[----:B------:R-:W5:Y:S01]  /*57a0*/  LDG.E.128 R12, desc[UR36][R12.64] ;  /* 0x000000240c0c7981 */ /* 0x000f62000c1e1d00 */
[----:B------:R-:W-:Y:S05]  /*57b0*/  @P0 BRA `(.L_x_301) ;  /* 0x0000000000480947 */ /* 0x000fea0003800000 */
[----:B------:R-:W-:Y:S01]  /*57c0*/  VOTEU.ANY UP0, P5 ;  /* 0x0000000000ff7886 */ /* 0x000fe20002800100 */
[----:B------:R-:W-:Y:S01]  /*57d0*/  PLOP3.LUT P1, PT, PT, PT, UP0, 0x80, 0x8 ;  /* 0x000000000008781c */ /* 0x000fe20003f2f008 */
[----:B------:R-:W0:-:S12]  /*57e0*/  LDS.128 R20, [R30+UR5] ;  /* 0x000000051e147984 */ /* 0x000e180008000c00 */
        /* <DEDUP_REMOVED lines=15> */
.L_x_301:
[----:B------:R-:W0:Y:S04]  /*58e0*/  LDG.E R45, desc[UR36][R44.64+0x40] ;  /* 0x000040242c2d7981 */ /* 0x000e28000c1e1900 */
[----:B------:R-:W2:Y:S01]  /*58f0*/  LDS.U16 R20, [R40+-0x20] ;  /* 0xffffe00028147984 */ /* 0x000ea20000000400 */
[----:B0-----:R-:W-:-:S04]  /*5900*/  IMAD R16, R32, R45, RZ ;  /* 0x0000002d20107224 */ /* 0x001fc800078e02ff */
[----:B------:R-:W-:-:S05]  /*5910*/  IMAD R16, R16, 0x20, R39 ;  /* 0x0000002010107824 */ /* 0x000fca00078e0227 */
[----:B------:R-:W-:-:S05]  /*5920*/  IADD3 R17, PT, PT, R16, 0x200, RZ ;  /* 0x0000020010117810 */ /* 0x000fca0007ffe0ff */
[----:B------:R-:W-:-:S06]  /*5930*/  IMAD.WIDE R16, R17, 0x2, R36 ;  /* 0x0000000211107825 */ /* 0x000fcc00078e0224 */
[----:B------:R-:W5:Y:S01]  /*5940*/  LDG.E.128 R16, desc[UR36][R16.64] ;  /* 0x0000002410107981 */ /* 0x000f62000c1e1d00 */
[----:B--2---:R-:W-:Y:S02]  /*5950*/  HADD2.F32 R44, -RZ, R20.H0_H0 ;  /* 0x20000014ff2c7230 */ /* 0x004fe40000004100 */
[--C-:B-----5:R-:W-:Y:S02]  /*5960*/  HADD2.F32 R21, -RZ, R12.reuse.H0_H0 ;  /* 0x2000000cff157230 */ /* 0x120fe40000004100 */
        /* <DEDUP_REMOVED lines=24> */
[----:B0-----:R-:W-:Y:S02]  /*5af0*/  HADD2 R17, R17, R13 ;  /* 0x0000000d11117230 */ /* 0x001fe40000000000 */
        /* <DEDUP_REMOVED lines=10> */
.L_x_302:
[----:B------:R2:W3:Y:S01]  /*5ba0*/  LDS.U16 R13, [R40] ;  /* 0x00000000280d7984 */ /* 0x0004e20000000400 */
[----:B------:R-:W-:Y:S01]  /*5bb0*/  VIADD R41, R41, 0x20 ;  /* 0x0000002029297836 */ /* 0x000fe20000000000 */
[----:B------:R-:W-:Y:S01]  /*5bc0*/  IADD3 R39, PT, PT, R39, 0x400, RZ ;  /* 0x0000040027277810 */ /* 0x000fe20007ffe0ff */
[--C-:B------:R-:W-:Y:S02]  /*5bd0*/  HADD2.F32 R6, -RZ, R16.reuse.H0_H0 ;  /* 0x20000010ff067230 */ /* 0x100fe40000004100 */
[----:B0-----:R-:W-:Y:S01]  /*5be0*/  HADD2.F32 R5, -RZ, R16.H1_H1 ;  /* 0x30000010ff057230 */ /* 0x001fe20000004100 */
[----:B------:R-:W-:Y:S01]  /*5bf0*/  ISETP.GE.AND P1, PT, R41, R33, PT ;  /* 0x000000212900720c */ /* 0x000fe20003f26270 */
[----:B------:R-:W-:Y:S01]  /*5c00*/  HADD2.F32 R12, -RZ, R19.H0_H0 ;  /* 0x20000013ff0c7230 */ /* 0x000fe20000004100 */
[----:B--2---:R-:W-:Y:S01]  /*5c10*/  IADD3 R40, PT, PT, R40, 0x40, RZ ;  /* 0x0000004028287810 */ /* 0x004fe20007ffe0ff */
[--C-:B------:R-:W-:Y:S02]  /*5c20*/  HADD2.F32 R4, -RZ, R17.reuse.H0_H0 ;  /* 0x20000011ff047230 */ /* 0x100fe40000004100 */
[----:B------:R-:W-:-:S02]  /*5c30*/  HADD2.F32 R14, -RZ, R17.H1_H1 ;  /* 0x30000011ff0e7230 */ /* 0x000fc40000004100 */
[--C-:B------:R-:W-:Y:S02]  /*5c40*/  HADD2.F32 R16, -RZ, R18.reuse.H0_H0 ;  /* 0x20000012ff107230 */ /* 0x100fe40000004100 */
[----:B------:R-:W-:Y:S02]  /*5c50*/  HADD2.F32 R15, -RZ, R18.H1_H1 ;  /* 0x30000012ff0f7230 */ /* 0x000fe40000004100 */
[----:B------:R-:W-:Y:S02]  /*5c60*/  HADD2.F32 R19, -RZ, R19.H1_H1 ;  /* 0x30000013ff137230 */ /* 0x000fe40000004100 */
[----:B---3--:R-:W-:-:S05]  /*5c70*/  HADD2.F32 R13, -RZ, R13.H0_H0 ;  /* 0x2000000dff0d7230 */ /* 0x008fca0000004100 */
        /* <DEDUP_REMOVED lines=9> */
.L_x_297:
[----:B------:R-:W-:Y:S05]  /*5d10*/  BSYNC.RECONVERGENT B0 ;  /* 0x0000000000007941 */ /* 0x000fea0003800200 */
.L_x_296:
[----:B------:R-:W-:Y:S01]  /*5d20*/  SHF.R.U32.HI R32, RZ, 0x2, R0 ;  /* 0x00000002ff207819 */ /* 0x000fe20000011600 */
[----:B------:R-:W0:Y:S01]  /*5d30*/  LDCU UR10, c[0x0][0x40c] ;  /* 0x00008180ff0a77ac */ /* 0x000e220008000800 */
[----:B------:R-:W-:Y:S03]  /*5d40*/  BSSY.RECONVERGENT B0, `(.L_x_304) ;  /* 0x000010d000007945 */ /* 0x000fe60003800200 */
[----:B------:R-:W-:Y:S01]  /*5d50*/  VIADD R42, R32, UR9 ;  /* 0x00000009202a7c36 */ /* 0x000fe20008000000 */
[----:B------:R-:W2:Y:S04]  /*5d60*/  LDCU.64 UR12, c[0x0][0x3c8] ;  /* 0x00007900ff0c77ac */ /* 0x000ea80008000a00 */
[----:B------:R-:W-:-:S13]  /*5d70*/  ISETP.GE.AND P0, PT, R42, UR14, PT ;  /* 0x0000000e2a007c0c */ /* 0x000fda000bf06270 */
[----:B0-----:R-:W-:Y:S05]  /*5d80*/  @P0 BRA `(.L_x_305) ;  /* 0x0000001000200947 */ /* 0x001fea0003800000 */
[----:B------:R-:W0:Y:S01]  /*5d90*/  LDCU UR6, c[0x0][0x3f8] ;  /* 0x00007f00ff0677ac */ /* 0x000e220008000800 */
[----:B------:R-:W3:Y:S01]  /*5da0*/  LDC R15, c[0x0][0x3f4] ;  /* 0x0000fd00ff0f7b82 */ /* 0x000ee20000000800 */
[----:B------:R-:W-:Y:S01]  /*5db0*/  IADD3 R38, PT, PT, R42, 0x10, RZ ;  /* 0x000000102a267810 */ /* 0x000fe20007ffe0ff */
[----:B------:R-:W-:Y:S01]  /*5dc0*/  BSSY.RECONVERGENT B1, `(.L_x_306) ;  /* 0x000005c000017945 */ /* 0x000fe20003800200 */
[----:B------:R-:W-:Y:S02]  /*5dd0*/  ULOP3.LUT UR8, URZ, UR9, URZ, 0x33, !UPT ;  /* 0x00000009ff087292 */ /* 0x000fe4000f8e33ff */
[----:B------:R-:W-:-:S03]  /*5de0*/  VIMNMX R39, PT, PT, R38, UR14, !PT ;  /* 0x0000000e26277c48 */ /* 0x000fc6000ffe0100 */
[----:B------:R-:W4:Y:S01]  /*5df0*/  LDC.64 R40, c[0x0][0x458] ;  /* 0x00011600ff287b82 */ /* 0x000f220000000a00 */
[----:B------:R-:W-:-:S04]  /*5e00*/  IADD3 R39, PT, PT, -R32, UR8, R39 ;  /* 0x0000000820277c10 */ /* 0x000fc8000fffe127 */
[----:B------:R-:W-:Y:S01]  /*5e10*/  LOP3.LUT P0, RZ, R39, 0x10, RZ, 0xc0, !PT ;  /* 0x0000001027ff7812 */ /* 0x000fe2000780c0ff */
[----:B0-----:R-:W-:-:S06]  /*5e20*/  UIMAD UR7, UR38, UR6, UR45 ;  /* 0x00000006260772a4 */ /* 0x001fcc000f8e022d */
[----:B------:R-:W-:Y:S01]  /*5e30*/  MOV R12, UR7 ;  /* 0x00000007000c7c02 */ /* 0x000fe20008000f00 */
[----:B---3--:R-:W-:-:S04]  /*5e40*/  IMAD R33, R15, UR6, RZ ;  /* 0x000000060f217c24 */ /* 0x008fc8000f8e02ff */
[----:B------:R-:W-:Y:S01]  /*5e50*/  IMAD R13, R12, 0x20, R27 ;  /* 0x000000200c0d7824 */ /* 0x000fe200078e021b */
[----:B------:R-:W-:-:S03]  /*5e60*/  MOV R12, R42 ;  /* 0x0000002a000c7202 */ /* 0x000fc60000000f00 */
[----:B----4-:R-:W-:Y:S01]  /*5e70*/  IMAD.WIDE R40, R13, 0x2, R40 ;  /* 0x000000020d287825 */ /* 0x010fe200078e0228 */
[----:B------:R-:W-:Y:S06]  /*5e80*/  @P0 BRA `(.L_x_307) ;  /* 0x00000004003c0947 */ /* 0x000fec0003800000 */
[----:B------:R-:W-:Y:S02]  /*5e90*/  ISETP.GE.AND P0, PT, R42, R15, PT ;  /* 0x0000000f2a00720c */ /* 0x000fe40003f06270 */
[----:B------:R-:W-:-:S11]  /*5ea0*/  MOV R12, R38 ;  /* 0x00000026000c7202 */ /* 0x000fd60000000f00 */
[----:B------:R-:W-:Y:S05]  /*5eb0*/  @!P0 BRA `(.L_x_307) ;  /* 0x0000000400308947 */ /* 0x000fea0003800000 */
[----:B------:R-:W-:Y:S01]  /*5ec0*/  IABS R14, R15 ;  /* 0x0000000f000e7213 */ /* 0x000fe20000000000 */
[----:B------:R-:W-:Y:S01]  /*5ed0*/  HFMA2 R12, -RZ, RZ, 0, 0 ;  /* 0x00000000ff0c7431 */ /* 0x000fe200000001ff */
[----:B------:R-:W-:Y:S01]  /*5ee0*/  IABS R18, R42 ;  /* 0x0000002a00127213 */ /* 0x000fe20000000000 */
[----:B------:R-:W0:Y:S01]  /*5ef0*/  LDCU.64 UR6, c[0x0][0x3c8] ;  /* 0x00007900ff0677ac */ /* 0x000e220008000a00 */
[----:B------:R-:W3:Y:S01]  /*5f00*/  I2F.RP R16, R14 ;  /* 0x0000000e00107306 */ /* 0x000ee20000209400 */
[----:B------:R-:W-:Y:S02]  /*5f10*/  ISETP.GE.AND P1, PT, R42, RZ, PT ;  /* 0x000000ff2a00720c */ /* 0x000fe40003f26270 */
[----:B------:R-:W-:-:S05]  /*5f20*/  ISETP.NE.AND P2, PT, R15, RZ, PT ;  /* 0x000000ff0f00720c */ /* 0x000fca0003f45270 */
[----:B---3--:R-:W3:Y:S02]  /*5f30*/  MUFU.RCP R16, R16 ;  /* 0x0000001000107308 */ /* 0x008ee40000001000 */
[----:B---3--:R-:W-:-:S06]  /*5f40*/  VIADD R17, R16, 0xffffffe ;  /* 0x0ffffffe10117836 */ /* 0x008fcc0000000000 */
[----:B------:R-:W3:Y:S02]  /*5f50*/  F2I.FTZ.U32.TRUNC.NTZ R13, R17 ;  /* 0x00000011000d7305 */ /* 0x000ee4000021f000 */
[----:B---3--:R-:W-:-:S05]  /*5f60*/  IADD3 R19, PT, PT, RZ, -R13, RZ ;  /* 0x8000000dff137210 */ /* 0x008fca0007ffe0ff */
[----:B------:R-:W-:-:S04]  /*5f70*/  IMAD R19, R19, R14, RZ ;  /* 0x0000000e13137224 */ /* 0x000fc800078e02ff */
[----:B------:R-:W-:-:S04]  /*5f80*/  IMAD.HI.U32 R12, R13, R19, R12 ;  /* 0x000000130d0c7227 */ /* 0x000fc800078e000c */
[----:B------:R-:W-:-:S04]  /*5f90*/  IMAD.MOV.U32 R13, RZ, RZ, R18 ;  /* 0x000000ffff0d7224 */ /* 0x000fc800078e0012 */
[----:B------:R-:W-:-:S05]  /*5fa0*/  IMAD.HI.U32 R12, R12, R13, RZ ;  /* 0x0000000d0c0c7227 */ /* 0x000fca00078e00ff */
[----:B------:R-:W-:-:S05]  /*5fb0*/  IADD3 R12, PT, PT, -R12, RZ, RZ ;  /* 0x000000ff0c0c7210 */ /* 0x000fca0007ffe1ff */
[----:B------:R-:W-:-:S05]  /*5fc0*/  IMAD R13, R14, R12, R13 ;  /* 0x0000000c0e0d7224 */ /* 0x000fca00078e020d */
[----:B------:R-:W-:-:S13]  /*5fd0*/  ISETP.GT.U32.AND P0, PT, R14, R13, PT ;  /* 0x0000000d0e00720c */ /* 0x000fda0003f04070 */
[----:B------:R-:W-:-:S04]  /*5fe0*/  @!P0 IADD3 R13, PT, PT, R13, -R14, RZ ;  /* 0x8000000e0d0d8210 */ /* 0x000fc80007ffe0ff */
[----:B------:R-:W-:-:S13]  /*5ff0*/  ISETP.GT.U32.AND P0, PT, R14, R13, PT ;  /* 0x0000000d0e00720c */ /* 0x000fda0003f04070 */
[----:B------:R-:W-:-:S05]  /*6000*/  @!P0 IMAD.IADD R13, R13, 0x1, -R14 ;  /* 0x000000010d0d8824 */ /* 0x000fca00078e0a0e */
[----:B------:R-:W-:-:S04]  /*6010*/  MOV R14, R13 ;  /* 0x0000000d000e7202 */ /* 0x000fc80000000f00 */
[----:B------:R-:W-:Y:S02]  /*6020*/  @!P1 IADD3 R14, PT, PT, -R14, RZ, RZ ;  /* 0x000000ff0e0e9210 */ /* 0x000fe40007ffe1ff */
[----:B------:R-:W-:-:S04]  /*6030*/  @!P2 LOP3.LUT R14, RZ, R15, RZ, 0x33, !PT ;  /* 0x0000000fff0ea212 */ /* 0x000fc800078e33ff */
[----:B------:R-:W-:-:S05]  /*6040*/  IADD3 R13, P0, PT, R14, UR44, RZ ;  /* 0x0000002c0e0d7c10 */ /* 0x000fca000ff1e0ff */
[----:B------:R-:W-:Y:S01]  /*6050*/  IMAD.X R16, RZ, RZ, R28, P0 ;  /* 0x000000ffff107224 */ /* 0x000fe200000e061c */
[C---:B0-----:R-:W-:Y:S01]  /*6060*/  LEA R12, P0, R13.reuse, UR6, 0x2 ;  /* 0x000000060d0c7c11 */ /* 0x041fe2000f8010ff */
[----:B------:R-:W0:Y:S03]  /*6070*/  LDCU UR6, c[0x0][0x40c] ;  /* 0x00008180ff0677ac */ /* 0x000e260008000800 */
[----:B------:R-:W-:-:S05]  /*6080*/  LEA.HI.X R13, R13, UR7, R16, 0x2, P0 ;  /* 0x000000070d0d7c11 */ /* 0x000fca00080f1410 */
[----:B------:R-:W3:Y:S01]  /*6090*/  LDG.E R12, desc[UR36][R12.64] ;  /* 0x000000240c0c7981 */ /* 0x000ee2000c1e1900 */
[----:B------:R-:W-:-:S05]  /*60a0*/  LEA R16, R32, R29, 0x1 ;  /* 0x0000001d20107211 */ /* 0x000fca00078e08ff */
[----:B------:R-:W4:Y:S01]  /*60b0*/  LDS.U16 R43, [R16] ;  /* 0x00000000102b7984 */ /* 0x000f220000000400 */
[----:B---3--:R-:W-:-:S05]  /*60c0*/  IMAD R15, R33, R12, R14 ;  /* 0x0000000c210f7224 */ /* 0x008fca00078e020e */
[----:B------:R-:W-:-:S05]  /*60d0*/  SHF.L.U32 R15, R15, 0x5, RZ ;  /* 0x000000050f0f7819 */ /* 0x000fca00000006ff */
[----:B------:R-:W-:-:S06]  /*60e0*/  IMAD.WIDE R12, R15, 0x2, R36 ;  /* 0x000000020f0c7825 */ /* 0x000fcc00078e0224 */
[----:B------:R-:W5:Y:S01]  /*60f0*/  LDG.E.128 R12, desc[UR36][R12.64] ;  /* 0x000000240c0c7981 */ /* 0x000f62000c1e1d00 */
[----:B0-----:R-:W-:Y:S01]  /*6100*/  UISETP.NE.AND UP0, UPT, UR6, URZ, UPT ;  /* 0x000000ff0600728c */ /* 0x001fe2000bf05270 */
[----:B----4-:R-:W-:-:S08]  /*6110*/  HADD2.F32 R43, -RZ, R43.H0_H0 ;  /* 0x2000002bff2b7230 */ /* 0x010fd00000004100 */
[----:B------:R-:W-:Y:S05]  /*6120*/  BRA.U UP0, `(.L_x_308) ;  /* 0x0000000100507547 */ /* 0x000fea000b800000 */
        /* <DEDUP_REMOVED lines=13> */
[----:B------:R-:W-:Y:S02]  /*6200*/  IMAD.SHL.U32 R21, R42, 0x20, RZ ;  /* 0x000000202a157824 */ /* 0x000fe400078e00ff */
[----:B---3--:R-:W-:Y:S02]  /*6210*/  @P0 HMUL2 R12, R12, R16 ;  /* 0x000000100c0c0232 */ /* 0x008fe40000000000 */
[----:B------:R-:W-:Y:S02]  /*6220*/  @P1 HFMA2 R13, R13, R17, -RZ ;  /* 0x000000110d0d1231 */ /* 0x000fe400001000ff */
[----:B------:R-:W-:-:S02]  /*6230*/  @P2 HMUL2 R14, R14, R18 ;  /* 0x000000120e0e2232 */ /* 0x000fc40000000000 */
[----:B------:R-:W-:Y:S02]  /*6240*/  @P3 HFMA2 R15, R15, R19, -RZ ;  /* 0x000000130f0f3231 */ /* 0x000fe400001000ff */
[----:B------:R-:W-:-:S05]  /*6250*/  IMAD.WIDE.U32 R16, R21, 0x2, R34 ;  /* 0x0000000215107825 */ /* 0x000fca00078e0022 */
[----:B------:R0:W-:Y:S02]  /*6260*/  STG.E.128 desc[UR36][R16.64], R12 ;  /* 0x0000000c10007986 */ /* 0x0001e4000c101d24 */
.L_x_308:
        /* <DEDUP_REMOVED lines=13> */
[C---:B------:R-:W-:Y:S01]  /*6340*/  FFMA.FTZ R5, R43.reuse, R12, R5 ;  /* 0x0000000c2b057223 */ /* 0x040fe20000010005 */
[----:B------:R-:W-:Y:S01]  /*6350*/  MOV R12, R38 ;  /* 0x00000026000c7202 */ /* 0x000fe20000000f00 */
[C---:B------:R-:W-:Y:S01]  /*6360*/  FFMA.FTZ R25, R43.reuse, R14, R25 ;  /* 0x0000000e2b197223 */ /* 0x040fe20000010019 */
[----:B------:R-:W-:-:S07]  /*6370*/  FFMA.FTZ R26, R43, R15, R26 ;  /* 0x0000000f2b1a7223 */ /* 0x000fce000001001a */
.L_x_307:
[----:B--2---:R-:W-:Y:S05]  /*6380*/  BSYNC.RECONVERGENT B1 ;  /* 0x0000000000017941 */ /* 0x004fea0003800200 */
.L_x_306:
[----:B------:R-:W-:-:S13]  /*6390*/  ISETP.GE.U32.AND P0, PT, R39, 0x10, PT ;  /* 0x000000102700780c */ /* 0x000fda0003f06070 */
[----:B------:R-:W-:Y:S05]  /*63a0*/  @!P0 BRA `(.L_x_305) ;  /* 0x0000000800988947 */ /* 0x000fea0003800000 */
[C---:B------:R-:W-:Y:S01]  /*63b0*/  LEA R31, R12.reuse, R31, 0x1 ;  /* 0x0000001f0c1f7211 */ /* 0x040fe200078e08ff */
[----:B------:R-:W-:Y:S01]  /*63c0*/  IMAD.U32 R14, RZ, RZ, UR9 ;  /* 0x00000009ff0e7e24 */ /* 0x000fe2000f8e00ff */
[C---:B------:R-:W-:Y:S01]  /*63d0*/  IADD3 R39, PT, PT, R12.reuse, 0x10, RZ ;  /* 0x000000100c277810 */ /* 0x040fe20007ffe0ff */
[----:B------:R-:W-:Y:S02]  /*63e0*/  IMAD.SHL.U32 R38, R12, 0x20, RZ ;  /* 0x000000200c267824 */ /* 0x000fe400078e00ff */
[----:B------:R-:W-:Y:S01]  /*63f0*/  IMAD R31, R14, -0x2, R31 ;  /* 0xfffffffe0e1f7824 */ /* 0x000fe200078e021f */
[----:B------:R-:W-:-:S04]  /*6400*/  MOV R14, UR4 ;  /* 0x00000004000e7c02 */ /* 0x000fc80008000f00 */
[----:B------:R-:W-:-:S07]  /*6410*/  IADD3 R31, PT, PT, R31, 0x20, R14 ;  /* 0x000000201f1f7810 */ /* 0x000fce0007ffe00e */
.L_x_315:
[----:B------:R-:W0:Y:S01]  /*6420*/  LDC R42, c[0x0][0x3f4] ;  /* 0x0000fd00ff2a7b82 */ /* 0x000e220000000800 */
[----:B------:R-:W-:Y:S01]  /*6430*/  IADD3 R15, PT, PT, R39, -0x10, RZ ;  /* 0xfffffff0270f7810 */ /* 0x000fe20007ffe0ff */
[----:B------:R-:W-:Y:S03]  /*6440*/  BSSY.RECONVERGENT B1, `(.L_x_309) ;  /* 0x000004a000017945 */ /* 0x000fe60003800200 */
[----:B0-----:R-:W-:-:S13]  /*6450*/  ISETP.GE.AND P0, PT, R15, R42, PT ;  /* 0x0000002a0f00720c */ /* 0x001fda0003f06270 */
[----:B------:R-:W-:Y:S05]  /*6460*/  @!P0 BRA `(.L_x_310) ;  /* 0x00000004001c8947 */ /* 0x000fea0003800000 */
[----:B------:R-:W-:Y:S01]  /*6470*/  IABS R14, R42 ;  /* 0x0000002a000e7213 */ /* 0x000fe20000000000 */
[----:B------:R-:W0:Y:S01]  /*6480*/  LDS.U16 R43, [R31+-0x20] ;  /* 0xffffe0001f2b7984 */ /* 0x000e220000000400 */
[----:B------:R-:W-:Y:S02]  /*6490*/  MOV R12, RZ ;  /* 0x000000ff000c7202 */ /* 0x000fe40000000f00 */
[----:B------:R-:W2:Y:S01]  /*64a0*/  I2F.RP R16, R14 ;  /* 0x0000000e00107306 */ /* 0x000ea20000209400 */
[----:B------:R-:W-:Y:S02]  /*64b0*/  IABS R18, R15 ;  /* 0x0000000f00127213 */ /* 0x000fe40000000000 */
[----:B------:R-:W-:Y:S02]  /*64c0*/  ISETP.GE.AND P1, PT, R15, RZ, PT ;  /* 0x000000ff0f00720c */ /* 0x000fe40003f26270 */
[----:B------:R-:W-:-:S03]  /*64d0*/  ISETP.NE.AND P2, PT, R42, RZ, PT ;  /* 0x000000ff2a00720c */ /* 0x000fc60003f45270 */
[----:B--2---:R-:W2:Y:S02]  /*64e0*/  MUFU.RCP R16, R16 ;  /* 0x0000001000107308 */ /* 0x004ea40000001000 */
[----:B--2---:R-:W-:-:S06]  /*64f0*/  IADD3 R17, PT, PT, R16, 0xffffffe, RZ ;  /* 0x0ffffffe10117810 */ /* 0x004fcc0007ffe0ff */
[----:B------:R-:W2:Y:S02]  /*6500*/  F2I.FTZ.U32.TRUNC.NTZ R13, R17 ;  /* 0x00000011000d7305 */ /* 0x000ea4000021f000 */
[----:B--2---:R-:W-:-:S04]  /*6510*/  IMAD.MOV R19, RZ, RZ, -R13 ;  /* 0x000000ffff137224 */ /* 0x004fc800078e0a0d */
[----:B------:R-:W-:-:S04]  /*6520*/  IMAD R19, R19, R14, RZ ;  /* 0x0000000e13137224 */ /* 0x000fc800078e02ff */
        /* <DEDUP_REMOVED lines=9> */
[----:B------:R-:W-:-:S05]  /*65c0*/  IMAD.MOV.U32 R14, RZ, RZ, R13 ;  /* 0x000000ffff0e7224 */ /* 0x000fca00078e000d */
[----:B------:R-:W-:Y:S02]  /*65d0*/  @!P1 IADD3 R14, PT, PT, -R14, RZ, RZ ;  /* 0x000000ff0e0e9210 */ /* 0x000fe40007ffe1ff */
[----:B------:R-:W-:-:S04]  /*65e0*/  @!P2 LOP3.LUT R14, RZ, R42, RZ, 0x33, !PT ;  /* 0x0000002aff0ea212 */ /* 0x000fc800078e33ff */
[----:B------:R-:W-:-:S04]  /*65f0*/  IADD3 R13, P0, PT, R14, UR44, RZ ;  /* 0x0000002c0e0d7c10 */ /* 0x000fc8000ff1e0ff */
[----:B------:R-:W-:Y:S02]  /*6600*/  IADD3.X R16, PT, PT, RZ, R28, RZ, P0, !PT ;  /* 0x0000001cff107210 */ /* 0x000fe400007fe4ff */
        /* <DEDUP_REMOVED lines=29> */
.L_x_311:
        /* <DEDUP_REMOVED lines=16> */
.L_x_310:
[----:B------:R-:W-:Y:S05]  /*68e0*/  BSYNC.RECONVERGENT B1 ;  /* 0x0000000000017941 */ /* 0x000fea0003800200 */
.L_x_309:
[----:B------:R-:W-:Y:S01]  /*68f0*/  ISETP.GE.AND P0, PT, R39, R42, PT ;  /* 0x0000002a2700720c */ /* 0x000fe20003f06270 */
[----:B------:R-:W-:-:S12]  /*6900*/  BSSY.RECONVERGENT B1, `(.L_x_312) ;  /* 0x000004a000017945 */ /* 0x000fd80003800200 */
[----:B------:R-:W-:Y:S05]  /*6910*/  @!P0 BRA `(.L_x_313) ;  /* 0x0000000400208947 */ /* 0x000fea0003800000 */
[----:B------:R-:W-:Y:S01]  /*6920*/  IABS R15, R42 ;  /* 0x0000002a000f7213 */ /* 0x000fe20000000000 */
[----:B------:R-:W0:Y:S01]  /*6930*/  LDS.U16 R43, [R31] ;  /* 0x000000001f2b7984 */ /* 0x000e220000000400 */
        /* <DEDUP_REMOVED lines=19> */
[----:B------:R-:W-:-:S05]  /*6a70*/  MOV R14, R12 ;  /* 0x0000000c000e7202 */ /* 0x000fca0000000f00 */
[----:B------:R-:W-:Y:S01]  /*6a80*/  @!P1 IMAD.MOV R14, RZ, RZ, -R14 ;  /* 0x000000ffff0e9224 */ /* 0x000fe200078e0a0e */
[----:B------:R-:W-:-:S04]  /*6a90*/  @!P2 LOP3.LUT R14, RZ, R42, RZ, 0x33, !PT ;  /* 0x0000002aff0ea212 */ /* 0x000fc800078e33ff */
[----:B------:R-:W-:-:S04]  /*6aa0*/  IADD3 R13, P0, PT, R14, UR44, RZ ;  /* 0x0000002c0e0d7c10 */ /* 0x000fc8000ff1e0ff */
[----:B------:R-:W-:Y:S02]  /*6ab0*/  IADD3.X R16, PT, PT, RZ, R28, RZ, P0, !PT ;  /* 0x0000001cff107210 */ /* 0x000fe400007fe4ff */
[----:B------:R-:W-:-:S04]  /*6ac0*/  LEA R12, P0, R13, UR12, 0x2 ;  /* 0x0000000c0d0c7c11 */ /* 0x000fc8000f8010ff */
[----:B------:R-:W-:-:S05]  /*6ad0*/  LEA.HI.X R13, R13, UR13, R16, 0x2, P0 ;  /* 0x0000000d0d0d7c11 */ /* 0x000fca00080f1410 */
[----:B------:R-:W2:Y:S02]  /*6ae0*/  LDG.E R12, desc[UR36][R12.64] ;  /* 0x000000240c0c7981 */ /* 0x000ea4000c1e1900 */
[----:B--2---:R-:W-:-:S05]  /*6af0*/  IMAD R15, R33, R12, R14 ;  /* 0x0000000c210f7224 */ /* 0x004fca00078e020e */
[----:B------:R-:W-:-:S05]  /*6b00*/  SHF.L.U32 R15, R15, 0x5, RZ ;  /* 0x000000050f0f7819 */ /* 0x000fca00000006ff */
[----:B------:R-:W-:-:S06]  /*6b10*/  IMAD.WIDE R12, R15, 0x2, R36 ;  /* 0x000000020f0c7825 */ /* 0x000fcc00078e0224 */
[----:B------:R-:W5:Y:S01]  /*6b20*/  LDG.E.128 R12, desc[UR36][R12.64] ;  /* 0x000000240c0c7981 */ /* 0x000f62000c1e1d00 */
[----:B------:R-:W-:Y:S01]  /*6b30*/  UISETP.NE.AND UP0, UPT, UR10, URZ, UPT ;  /* 0x000000ff0a00728c */ /* 0x000fe2000bf05270 */
[----:B0-----:R-:W-:-:S08]  /*6b40*/  HADD2.F32 R43, -RZ, R43.H0_H0 ;  /* 0x2000002bff2b7230 */ /* 0x001fd00000004100 */
        /* <DEDUP_REMOVED lines=21> */
.L_x_314:
        /* <DEDUP_REMOVED lines=16> */
.L_x_313:
[----:B------:R-:W-:Y:S05]  /*6da0*/  BSYNC.RECONVERGENT B1 ;  /* 0x0000000000017941 */ /* 0x000fea0003800200 */
.L_x_312:
[C---:B------:R-:W-:Y:S01]  /*6db0*/  IADD3 R12, PT, PT, R39.reuse, 0x10, RZ ;  /* 0x00000010270c7810 */ /* 0x040fe20007ffe0ff */
[----:B------:R-:W-:Y:S01]  /*6dc0*/  VIADD R38, R38, 0x400 ;  /* 0x0000040026267836 */ /* 0x000fe20000000000 */
[----:B------:R-:W-:Y:S02]  /*6dd0*/  IADD3 R39, PT, PT, R39, 0x20, RZ ;  /* 0x0000002027277810 */ /* 0x000fe40007ffe0ff */
[----:B------:R-:W-:Y:S02]  /*6de0*/  ISETP.GE.AND P0, PT, R12, UR14, PT ;  /* 0x0000000e0c007c0c */ /* 0x000fe4000bf06270 */
[----:B------:R-:W-:-:S11]  /*6df0*/  IADD3 R31, PT, PT, R31, 0x40, RZ ;  /* 0x000000401f1f7810 */ /* 0x000fd60007ffe0ff */
[----:B------:R-:W-:Y:S05]  /*6e00*/  @!P0 BRA `(.L_x_315) ;  /* 0xfffffff400848947 */ /* 0x000fea000383ffff */
.L_x_305:
[----:B--2---:R-:W-:Y:S05]  /*6e10*/  BSYNC.RECONVERGENT B0 ;  /* 0x0000000000007941 */ /* 0x004fea0003800200 */
.L_x_304:
[----:B------:R-:W-:Y:S01]  /*6e20*/  MOV R2, UR14 ;  /* 0x0000000e00027c02 */ /* 0x000fe20008000f00 */
[----:B------:R-:W-:Y:S03]  /*6e30*/  BSSY.RECONVERGENT B0, `(.L_x_316) ;  /* 0x000003c000007945 */ /* 0x000fe60003800200 */
[----:B------:R-:W-:-:S04]  /*6e40*/  SHF.R.S32.HI R2, RZ, 0x1f, R2 ;  /* 0x0000001fff027819 */ /* 0x000fc80000011402 */
[----:B------:R-:W-:-:S04]  /*6e50*/  LEA.HI R2, R2, UR14, RZ, 0x4 ;  /* 0x0000000e02027c11 */ /* 0x000fc8000f8f20ff */
[----:B------:R-:W-:-:S04]  /*6e60*/  LOP3.LUT R2, R2, 0xfffffff0, RZ, 0xc0, !PT ;  /* 0xfffffff002027812 */ /* 0x000fc800078ec0ff */
[----:B------:R-:W-:-:S04]  /*6e70*/  IADD3 R13, PT, PT, -R2, UR14, RZ ;  /* 0x0000000e020d7c10 */ /* 0x000fc8000fffe1ff */
[----:B------:R-:W-:-:S13]  /*6e80*/  ISETP.NE.AND P0, PT, R32, R13, PT ;  /* 0x0000000d2000720c */ /* 0x000fda0003f05270 */
[----:B------:R-:W-:Y:S05]  /*6e90*/  @P0 BRA `(.L_x_317) ;  /* 0x0000000000d40947 */ /* 0x000fea0003800000 */
[----:B------:R-:W-:-:S05]  /*6ea0*/  IMAD.U32 R13, RZ, RZ, UR14 ;  /* 0x0000000eff0d7e24 */ /* 0x000fca000f8e00ff */
[----:B------:R-:W-:-:S05]  /*6eb0*/  SHF.L.U32 R13, R13, 0x5, RZ ;  /* 0x000000050d0d7819 */ /* 0x000fca00000006ff */
[----:B------:R-:W-:-:S06]  /*6ec0*/  IMAD.WIDE R12, R13, 0x2, R34 ;  /* 0x000000020d0c7825 */ /* 0x000fcc00078e0222 */
[----:B------:R-:W5:Y:S01]  /*6ed0*/  LDG.E.128 R12, desc[UR36][R12.64] ;  /* 0x000000240c0c7981 */ /* 0x000f62000c1e1d00 */
[----:B------:R-:W-:-:S06]  /*6ee0*/  UIADD3 UR5, UPT, UPT, UR46, -UR9, URZ ;  /* 0x800000092e057290 */ /* 0x000fcc000fffe0ff */
[----:B------:R-:W-:-:S05]  /*6ef0*/  MOV R2, UR5 ;  /* 0x0000000500027c02 */ /* 0x000fca0008000f00 */
[----:B------:R-:W-:Y:S01]  /*6f00*/  IMAD R29, R2, 0x2, R29 ;  /* 0x00000002021d7824 */ /* 0x000fe200078e021d */
[----:B------:R-:W0:Y:S05]  /*6f10*/  LDCU UR5, c[0x0][0x40c] ;  /* 0x00008180ff0577ac */ /* 0x000e2a0008000800 */
[----:B------:R-:W2:Y:S01]  /*6f20*/  LDS.U16 R29, [R29+-0x2] ;  /* 0xfffffe001d1d7984 */ /* 0x000ea20000000400 */
[----:B0-----:R-:W-:Y:S01]  /*6f30*/  UISETP.NE.AND UP0, UPT, UR5, URZ, UPT ;  /* 0x000000ff0500728c */ /* 0x001fe2000bf05270 */
[----:B--2---:R-:W-:-:S08]  /*6f40*/  HADD2.F32 R21, -RZ, R29.H0_H0 ;  /* 0x2000001dff157230 */ /* 0x004fd00000004100 */
[----:B------:R-:W-:Y:S05]  /*6f50*/  BRA.U UP0, `(.L_x_318) ;  /* 0x0000000100647547 */ /* 0x000fea000b800000 */
[----:B------:R-:W0:Y:S02]  /*6f60*/  LDCU.64 UR6, c[0x0][0x460] ;  /* 0x00008c00ff0677ac */ /* 0x000e240008000a00 */
[----:B0-----:R-:W-:-:S04]  /*6f70*/  UISETP.NE.U32.AND UP0, UPT, UR6, URZ, UPT ;  /* 0x000000ff0600728c */ /* 0x001fc8000bf05070 */
[----:B------:R-:W-:-:S06]  /*6f80*/  UISETP.NE.AND.EX UP0, UPT, UR7, URZ, UPT, UP0 ;  /* 0x000000ff0700728c */ /* 0x000fcc000bf05300 */
[----:B------:R-:W-:-:S05]  /*6f90*/  PLOP3.LUT P0, PT, PT, PT, UP0, 0x80, 0x8 ;  /* 0x000000000008781c */ /* 0x000fca0003f0f008 */
[----:B------:R-:W0:Y:S01]  /*6fa0*/  @UP0 LDCU UR5, c[0x0][0x3f8] ;  /* 0x00007f00ff0507ac */ /* 0x000e220008000800 */
[----:B------:R-:W2:Y:S01]  /*6fb0*/  @UP0 LDCU.64 UR6, c[0x0][0x458] ;  /* 0x00008b00ff0607ac */ /* 0x000ea20008000a00 */
[----:B0-----:R-:W-:Y:S01]  /*6fc0*/  @UP0 UIMAD UR5, UR38, UR5, UR45 ;  /* 0x00000005260502a4 */ /* 0x001fe2000f8e022d */
        /* <DEDUP_REMOVED lines=18> */
.L_x_318:
[--C-:B-1---5:R-:W-:Y:S02]  /*70f0*/  HADD2.F32 R10, -RZ, R14.reuse.H0_H0 ;  /* 0x2000000eff0a7230 */ /* 0x122fe40000004100 */
[----:B------:R-:W-:Y:S02]  /*7100*/  HADD2.F32 R11, -RZ, R14.H1_H1 ;  /* 0x3000000eff0b7230 */ /* 0x000fe40000004100 */
[--C-:B------:R-:W-:Y:S02]  /*7110*/  HADD2.F32 R2, -RZ, R12.reuse.H0_H0 ;  /* 0x2000000cff027230 */ /* 0x100fe40000004100 */
[C---:B------:R-:W-:Y:S01]  /*7120*/  FFMA.FTZ R7, R21.reuse, R10, R7 ;  /* 0x0000000a15077223 */ /* 0x040fe20000010007 */
[----:B0-----:R-:W-:Y:S02]  /*7130*/  HADD2.F32 R14, -RZ, R15.H0_H0 ;  /* 0x2000000fff0e7230 */ /* 0x001fe40000004100 */
        /* <DEDUP_REMOVED lines=11> */
.L_x_317:
[----:B------:R-:W-:Y:S05]  /*71f0*/  BSYNC.RECONVERGENT B0 ;  /* 0x0000000000007941 */ /* 0x000fea0003800200 */
.L_x_316:
[C---:B------:R-:W-:Y:S01]  /*7200*/  LOP3.LUT R2, R0.reuse, 0x3e0, RZ, 0xc0, !PT ;  /* 0x000003e000027812 */ /* 0x040fe200078ec0ff */
[----:B------:R-:W-:Y:S01]  /*7210*/  IMAD.SHL.U32 R13, R27, 0x2, RZ ;  /* 0x000000021b0d7824 */ /* 0x000fe200078e00ff */
[----:B-1----:R-:W-:Y:S01]  /*7220*/  LOP3.LUT R8, R0, 0x3f0, RZ, 0xc0, !PT ;  /* 0x000003f000087812 */ /* 0x002fe200078ec0ff */
[----:B------:R-:W-:Y:S01]  /*7230*/  BAR.SYNC.DEFER_BLOCKING 0x0 ;  /* 0x0000000000007b1d */ /* 0x000fe20000010000 */
[----:B------:R-:W-:Y:S02]  /*7240*/  ISETP.NE.AND P6, PT, R2, 0x20, PT ;  /* 0x000000200200780c */ /* 0x000fe40003fc5270 */
[----:B------:R-:W-:Y:S02]  /*7250*/  ISETP.GT.U32.AND P1, PT, R0, 0x1f, PT ;  /* 0x0000001f0000780c */ /* 0x000fe40003f24070 */
[----:B------:R-:W-:Y:S01]  /*7260*/  ISETP.NE.AND P0, PT, R8, 0x10, PT ;  /* 0x000000100800780c */ /* 0x000fe20003f05270 */
[----:B------:R-:W-:Y:S01]  /*7270*/  BSSY.RECONVERGENT B0, `(.L_x_319) ;  /* 0x0000010000007945 */ /* 0x000fe20003800200 */
[----:B------:R-:W-:-:S02]  /*7280*/  P2R R2, PR, RZ, 0x2 ;  /* 0x00000002ff027803 */ /* 0x000fc40000000000 */
[C---:B------:R-:W-:Y:S02]  /*7290*/  LOP3.LUT R2, R0.reuse, 0x3f8, RZ, 0xc0, !PT ;  /* 0x000003f800027812 */ /* 0x040fe400078ec0ff */
[C---:B------:R-:W-:Y:S02]  /*72a0*/  LOP3.LUT R8, R0.reuse, 0x3fc, RZ, 0xc0, !PT ;  /* 0x000003fc00087812 */ /* 0x040fe400078ec0ff */
[C---:B------:R-:W-:Y:S02]  /*72b0*/  ISETP.GT.U32.AND P1, PT, R0.reuse, 0xf, PT ;  /* 0x0000000f0000780c */ /* 0x040fe40003f24070 */
[C---:B------:R-:W-:Y:S02]  /*72c0*/  ISETP.GT.U32.AND P2, PT, R0.reuse, 0x7, PT ;  /* 0x000000070000780c */ /* 0x040fe40003f44070 */
[----:B------:R-:W-:Y:S02]  /*72d0*/  ISETP.GT.U32.AND P3, PT, R0, 0x3, PT ;  /* 0x000000030000780c */ /* 0x000fe40003f64070 */
[----:B------:R-:W-:-:S02]  /*72e0*/  ISETP.NE.AND P4, PT, R2, 0x8, PT ;  /* 0x000000080200780c */ /* 0x000fc40003f85270 */
        /* <DEDUP_REMOVED lines=8> */
.L_x_320:
[----:B------:R-:W-:Y:S05]  /*7370*/  BSYNC.RECONVERGENT B0 ;  /* 0x0000000000007941 */ /* 0x000fea0003800200 */
.L_x_319:
[----:B------:R-:W-:Y:S01]  /*7380*/  BAR.SYNC.DEFER_BLOCKING 0x0 ;  /* 0x0000000000007b1d */ /* 0x000fe20000010000 */
[----:B------:R-:W-:-:S05]  /*7390*/  ISETP.GT.U32.AND P6, PT, R0, 0x1f, PT ;  /* 0x0000001f0000780c */ /* 0x000fca0003fc4070 */
[----:B------:R-:W-:Y:S08]  /*73a0*/  BSSY.RECONVERGENT B0, `(.L_x_321) ;  /* 0x0000013000007945 */ /* 0x000ff00003800200 */
        /* <DEDUP_REMOVED lines=10> */
[--C-:B------:R-:W-:Y:S02]  /*7450*/  HADD2.F32 R10, -RZ, R11.reuse.H0_H0 ;  /* 0x2000000bff0a7230 */ /* 0x100fe40000004100 */
[----:B------:R-:W-:Y:S01]  /*7460*/  FADD.FTZ R24, R24, R9 ;  /* 0x0000000918187221 */ /* 0x000fe20000010000 */
[----:B------:R-:W-:Y:S02]  /*7470*/  HADD2.F32 R8, -RZ, R8.H1_H1 ;  /* 0x30000008ff087230 */ /* 0x000fe40000004100 */
[----:B------:R-:W-:Y:S01]  /*7480*/  FADD.FTZ R6, R6, R15 ;  /* 0x0000000f06067221 */ /* 0x000fe20000010000 */
[----:B------:R-:W-:Y:S02]  /*7490*/  HADD2.F32 R11, -RZ, R11.H1_H1 ;  /* 0x3000000bff0b7230 */ /* 0x000fe40000004100 */
[----:B------:R-:W-:Y:S01]  /*74a0*/  FADD.FTZ R25, R25, R10 ;  /* 0x0000000a19197221 */ /* 0x000fe20000010000 */
[----:B------:R-:W-:-:S02]  /*74b0*/  FADD.FTZ R5, R5, R8 ;  /* 0x0000000805057221 */ /* 0x000fc40000010000 */
[----:B------:R-:W-:-:S07]  /*74c0*/  FADD.FTZ R26, R26, R11 ;  /* 0x0000000b1a1a7221 */ /* 0x000fce0000010000 */
.L_x_322:
[----:B------:R-:W-:Y:S05]  /*74d0*/  BSYNC.RECONVERGENT B0 ;  /* 0x0000000000007941 */ /* 0x000fea0003800200 */
.L_x_321:
[----:B------:R-:W-:Y:S06]  /*74e0*/  BAR.SYNC.DEFER_BLOCKING 0x0 ;  /* 0x0000000000007b1d */ /* 0x000fec0000010000 */
[----:B------:R-:W-:Y:S04]  /*74f0*/  BSSY.RECONVERGENT B0, `(.L_x_323) ;  /* 0x0000007000007945 */ /* 0x000fe80003800200 */
[----:B------:R-:W-:Y:S05]  /*7500*/  @P0 BRA `(.L_x_324) ;  /* 0x0000000000140947 */ /* 0x000fea0003800000 */
[----:B0-----:R-:W-:Y:S02]  /*7510*/  F2FP.F16.F32.PACK_AB R8, R5, R6 ;  /* 0x000000060508723e */ /* 0x001fe400000000ff */
[----:B------:R-:W-:Y:S02]  /*7520*/  F2FP.F16.F32.PACK_AB R9, R3, R4 ;  /* 0x000000040309723e */ /* 0x000fe400000000ff */
[----:B------:R-:W-:Y:S02]  /*7530*/  F2FP.F16.F32.PACK_AB R10, R24, R7 ;  /* 0x00000007180a723e */ /* 0x000fe400000000ff */
[----:B------:R-:W-:-:S05]  /*7540*/  F2FP.F16.F32.PACK_AB R11, R26, R25 ;  /* 0x000000191a0b723e */ /* 0x000fca00000000ff */
[----:B------:R1:W-:Y:S02]  /*7550*/  STS.128 [R32+UR4+-0x100], R8 ;  /* 0xffff000820007988 */ /* 0x0003e40008000c04 */
.L_x_324:
[----:B------:R-:W-:Y:S05]  /*7560*/  BSYNC.RECONVERGENT B0 ;  /* 0x0000000000007941 */ /* 0x000fea0003800200 */
.L_x_323:
[----:B------:R-:W-:Y:S06]  /*7570*/  BAR.SYNC.DEFER_BLOCKING 0x0 ;  /* 0x0000000000007b1d */ /* 0x000fec0000010000 */
        /* <DEDUP_REMOVED lines=19> */
.L_x_326:
[----:B------:R-:W-:Y:S05]  /*76b0*/  BSYNC.RECONVERGENT B0 ;  /* 0x0000000000007941 */ /* 0x000fea0003800200 */
.L_x_325:
        /* <DEDUP_REMOVED lines=8> */
.L_x_328:
[----:B------:R-:W-:Y:S05]  /*7740*/  BSYNC.RECONVERGENT B0 ;  /* 0x0000000000007941 */ /* 0x000fea0003800200 */
.L_x_327:
        /* <DEDUP_REMOVED lines=20> */
.L_x_330:
[----:B------:R-:W-:Y:S05]  /*7890*/  BSYNC.RECONVERGENT B0 ;  /* 0x0000000000007941 */ /* 0x000fea0003800200 */
.L_x_329:
[----:B------:R-:W-:Y:S06]  /*78a0*/  BAR.SYNC.DEFER_BLOCKING 0x0 ;  /* 0x0000000000007b1d */ /* 0x000fec0000010000 */
[----:B------:R-:W-:Y:S04]  /*78b0*/  BSSY.RECONVERGENT B0, `(.L_x_331) ;  /* 0x0000007000007945 */ /* 0x000fe80003800200 */
[----:B------:R-:W-:Y:S05]  /*78c0*/  @P5 BRA `(.L_x_332) ;  /* 0x0000000000145947 */ /* 0x000fea0003800000 */
[----:B012---:R-:W-:Y:S02]  /*78d0*/  F2FP.F16.F32.PACK_AB R8, R5, R6 ;  /* 0x000000060508723e */ /* 0x007fe400000000ff */
[----:B------:R-:W-:Y:S02]  /*78e0*/  F2FP.F16.F32.PACK_AB R9, R3, R4 ;  /* 0x000000040309723e */ /* 0x000fe400000000ff */
[----:B------:R-:W-:Y:S02]  /*78f0*/  F2FP.F16.F32.PACK_AB R10, R24, R7 ;  /* 0x00000007180a723e */ /* 0x000fe400000000ff */
[----:B------:R-:W-:-:S05]  /*7900*/  F2FP.F16.F32.PACK_AB R11, R26, R25 ;  /* 0x000000191a0b723e */ /* 0x000fca00000000ff */
[----:B------:R3:W-:Y:S02]  /*7910*/  STS.128 [R13+UR4], R8 ;  /* 0x000000080d007988 */ /* 0x0007e40008000c04 */
.L_x_332:
[----:B------:R-:W-:Y:S05]  /*7920*/  BSYNC.RECONVERGENT B0 ;  /* 0x0000000000007941 */ /* 0x000fea0003800200 */
.L_x_331:
[----:B------:R-:W-:Y:S06]  /*7930*/  BAR.SYNC.DEFER_BLOCKING 0x0 ;  /* 0x0000000000007b1d */ /* 0x000fec0000010000 */
[----:B------:R-:W-:Y:S04]  /*7940*/  BSSY.RECONVERGENT B0, `(.L_x_333) ;  /* 0x0000013000007945 */ /* 0x000fe80003800200 */
[----:B------:R-:W-:Y:S05]  /*7950*/  @P3 BRA `(.L_x_334) ;  /* 0x0000000000443947 */ /* 0x000fea0003800000 */
[----:B012---:R-:W3:Y:S02]  /*7960*/  LDS.128 R32, [R32+UR4] ;  /* 0x0000000420207984 */ /* 0x007ee40008000c00 */
[----:B---3--:R-:W-:Y:S02]  /*7970*/  HADD2.F32 R10, -RZ, R35.H0_H0 ;  /* 0x20000023ff0a7230 */ /* 0x008fe40000004100 */
[--C-:B------:R-:W-:Y:S02]  /*7980*/  HADD2.F32 R9, -RZ, R32.reuse.H0_H0 ;  /* 0x20000020ff097230 */ /* 0x100fe40000004100 */
[----:B------:R-:W-:Y:S02]  /*7990*/  HADD2.F32 R0, -RZ, R32.H1_H1 ;  /* 0x30000020ff007230 */ /* 0x000fe40000004100 */
[----:B------:R-:W-:Y:S01]  /*79a0*/  FADD.FTZ R25, R25, R10 ;  /* 0x0000000a19197221 */ /* 0x000fe20000010000 */
[--C-:B------:R-:W-:Y:S02]  /*79b0*/  HADD2.F32 R11, -RZ, R33.reuse.H0_H0 ;  /* 0x20000021ff0b7230 */ /* 0x100fe40000004100 */
[----:B------:R-:W-:Y:S01]  /*79c0*/  FADD.FTZ R6, R6, R9 ;  /* 0x0000000906067221 */ /* 0x000fe20000010000 */
[----:B------:R-:W-:-:S02]  /*79d0*/  HADD2.F32 R2, -RZ, R33.H1_H1 ;  /* 0x30000021ff027230 */ /* 0x000fc40000004100 */
        /* <DEDUP_REMOVED lines=9> */
.L_x_334:
[----:B------:R-:W-:Y:S05]  /*7a70*/  BSYNC.RECONVERGENT B0 ;  /* 0x0000000000007941 */ /* 0x000fea0003800200 */
.L_x_333:
[----:B------:R-:W-:Y:S06]  /*7a80*/  BAR.SYNC.DEFER_BLOCKING 0x0 ;  /* 0x0000000000007b1d */ /* 0x000fec0000010000 */
[----:B------:R-:W-:Y:S05]  /*7a90*/  @P3 EXIT ;  /* 0x000000000000394d */ /* 0x000fea0003800000 */
[----:B------:R-:W4:Y:S02]  /*7aa0*/  LDCU UR4, c[0x0][0x478] ;  /* 0x00008f00ff0477ac */ /* 0x000f240008000800 */
[----:B----4-:R-:W-:-:S09]  /*7ab0*/  UISETP.NE.AND UP0, UPT, UR4, 0x2, UPT ;  /* 0x000000020400788c */ /* 0x010fd2000bf05270 */
[----:B------:R-:W-:Y:S05]  /*7ac0*/  BRA.U UP0, `(.L_x_335) ;  /* 0x0000000100e07547 */ /* 0x000fea000b800000 */
[----:B0123--:R-:W0:Y:S01]  /*7ad0*/  LDC.64 R8, c[0x0][0x470] ;  /* 0x00011c00ff087b82 */ /* 0x00fe220000000a00 */
        /* <DEDUP_REMOVED lines=16> */
[----:B------:R-:W-:-:S04]  /*7be0*/  PRMT R0, R0, 0x7710, RZ ;  /* 0x0000771000007816 */ /* 0x000fc800000000ff */
[----:B------:R-:W-:-:S03]  /*7bf0*/  SHF.L.U32 R0, R0, 0x10, RZ ;  /* 0x0000001000007819 */ /* 0x000fc600000006ff */
[----:B------:R-:W2:Y:S01]  /*7c00*/  F2I.S8.NTZ R5, R5 ;  /* 0x0000000500057305 */ /* 0x000ea20000202100 */
[----:B-1----:R-:W-:Y:S02]  /*7c10*/  PRMT R24, R24, 0x8880, RZ ;  /* 0x0000888018187816 */ /* 0x002fe400000000ff */
[----:B------:R-:W-:Y:S02]  /*7c20*/  LOP3.LUT R9, R0, 0xff0000, RZ, 0xc0, !PT ;  /* 0x00ff000000097812 */ /* 0x000fe400078ec0ff */
[----:B------:R-:W-:Y:S02]  /*7c30*/  PRMT R0, R24, 0x7710, RZ ;  /* 0x0000771018007816 */ /* 0x000fe400000000ff */
[----:B0-----:R-:W-:Y:S01]  /*7c40*/  PRMT R2, R26, 0x8880, RZ ;  /* 0x000088801a027816 */ /* 0x001fe200000000ff */
[----:B------:R-:W0:Y:S02]  /*7c50*/  F2I.S8.NTZ R4, R4 ;  /* 0x0000000400047305 */ /* 0x000e240000202100 */
[----:B------:R-:W-:Y:S01]  /*7c60*/  IMAD.SHL.U32 R0, R0, 0x100, RZ ;  /* 0x0000010000007824 */ /* 0x000fe200078e00ff */
[----:B------:R-:W-:-:S04]  /*7c70*/  PRMT R2, R2, 0x7710, RZ ;  /* 0x0000771002027816 */ /* 0x000fc800000000ff */
[----:B------:R-:W-:Y:S01]  /*7c80*/  PRMT R9, R9, 0x4210, R2 ;  /* 0x0000421009097816 */ /* 0x000fe20000000002 */
[----:B------:R-:W1:Y:S03]  /*7c90*/  F2I.S8.NTZ R3, R3 ;  /* 0x0000000300037305 */ /* 0x000e660000202100 */
[----:B------:R-:W-:Y:S02]  /*7ca0*/  LOP3.LUT R9, R9, 0xff00, R0, 0xf8, !PT ;  /* 0x0000ff0009097812 */ /* 0x000fe400078ef800 */
[----:B--2---:R-:W-:Y:S02]  /*7cb0*/  PRMT R0, R5, 0x8880, RZ ;  /* 0x0000888005007816 */ /* 0x004fe400000000ff */
[----:B0-----:R-:W-:Y:S01]  /*7cc0*/  PRMT R2, R4, 0x8880, RZ ;  /* 0x0000888004027816 */ /* 0x001fe200000000ff */
[----:B------:R-:W0:Y:S01]  /*7cd0*/  F2I.S8.NTZ R7, R7 ;  /* 0x0000000700077305 */ /* 0x000e220000202100 */
[----:B------:R-:W-:-:S02]  /*7ce0*/  PRMT R0, R0, 0x7710, RZ ;  /* 0x0000771000007816 */ /* 0x000fc400000000ff */
[----:B------:R-:W-:Y:S02]  /*7cf0*/  PRMT R2, R2, 0x7710, RZ ;  /* 0x0000771002027816 */ /* 0x000fe400000000ff */
[----:B-1----:R-:W-:-:S03]  /*7d00*/  PRMT R3, R3, 0x8880, RZ ;  /* 0x0000888003037816 */ /* 0x002fc600000000ff */
[----:B------:R-:W1:Y:S01]  /*7d10*/  F2I.S8.NTZ R6, R6 ;  /* 0x0000000600067305 */ /* 0x000e620000202100 */
[----:B------:R-:W-:Y:S02]  /*7d20*/  LOP3.LUT R4, R2, 0xff, RZ, 0xc0, !PT ;  /* 0x000000ff02047812 */ /* 0x000fe400078ec0ff */
[----:B------:R-:W-:Y:S02]  /*7d30*/  PRMT R3, R3, 0x7710, RZ ;  /* 0x0000771003037816 */ /* 0x000fe400000000ff */
[----:B0-----:R-:W-:Y:S02]  /*7d40*/  PRMT R5, R7, 0x8880, RZ ;  /* 0x0000888007057816 */ /* 0x001fe400000000ff */
[----:B------:R-:W-:Y:S02]  /*7d50*/  LOP3.LUT R3, R3, 0xff, RZ, 0xc0, !PT ;  /* 0x000000ff03037812 */ /* 0x000fe400078ec0ff */
[----:B------:R-:W-:Y:S02]  /*7d60*/  LOP3.LUT R7, R0, 0xff, RZ, 0xc0, !PT ;  /* 0x000000ff00077812 */ /* 0x000fe400078ec0ff */
[----:B------:R-:W-:Y:S01]  /*7d70*/  PRMT R0, R5, 0x7710, RZ ;  /* 0x0000771005007816 */ /* 0x000fe200000000ff */
[----:B------:R-:W-:Y:S01]  /*7d80*/  IMAD.WIDE.U32 R2, R3, 0x1000000, RZ ;  /* 0x0100000003027825 */ /* 0x000fe200078e00ff */
[----:B-1----:R-:W-:-:S02]  /*7d90*/  PRMT R10, R6, 0x8880, RZ ;  /* 0x00008880060a7816 */ /* 0x002fc400000000ff */
[----:B------:R-:W-:Y:S01]  /*7da0*/  LOP3.LUT R9, R9, 0xff, R0, 0xf8, !PT ;  /* 0x000000ff09097812 */ /* 0x000fe200078ef800 */
[----:B------:R-:W-:Y:S01]  /*7db0*/  IMAD.WIDE.U32 R4, R4, 0x10000, RZ ;  /* 0x0001000004047825 */ /* 0x000fe200078e00ff */
[----:B------:R-:W-:-:S03]  /*7dc0*/  PRMT R0, R10, 0x7710, RZ ;  /* 0x000077100a007816 */ /* 0x000fc600000000ff */
[----:B------:R-:W-:Y:S01]  /*7dd0*/  IMAD.WIDE.U32 R6, R7, 0x100, RZ ;  /* 0x0000010007067825 */ /* 0x000fe200078e00ff */
[----:B------:R-:W-:Y:S02]  /*7de0*/  LOP3.LUT R3, R5, R9, R3, 0xfe, !PT ;  /* 0x0000000905037212 */ /* 0x000fe400078efe03 */
[----:B------:R-:W-:Y:S02]  /*7df0*/  LEA.HI.X.SX32 R9, R27, UR5, 0x1, P0 ;  /* 0x000000051b097c11 */ /* 0x000fe400080f0eff */
[----:B------:R-:W-:Y:S02]  /*7e00*/  LOP3.LUT R11, R6, R2, R4, 0xfe, !PT ;  /* 0x00000002060b7212 */ /* 0x000fe400078efe04 */
[----:B------:R-:W-:Y:S02]  /*7e10*/  LOP3.LUT R3, R3, R7, RZ, 0xfc, !PT ;  /* 0x0000000703037212 */ /* 0x000fe400078efcff */
[----:B------:R-:W-:-:S05]  /*7e20*/  LOP3.LUT R2, R11, 0xff, R0, 0xf8, !PT ;  /* 0x000000ff0b027812 */ /* 0x000fca00078ef800 */
[----:B------:R-:W-:Y:S01]  /*7e30*/  STG.E.64 desc[UR36][R8.64], R2 ;  /* 0x0000000208007986 */ /* 0x000fe2000c101b24 */
[----:B------:R-:W-:Y:S05]  /*7e40*/  EXIT ;  /* 0x000000000000794d */ /* 0x000fea0003800000 */
.L_x_335:
[----:B0123--:R-:W0:Y:S01]  /*7e50*/  LDC.64 R8, c[0x0][0x380] ;  /* 0x0000e000ff087b82 */ /* 0x00fe220000000a00 */
[----:B------:R-:W-:Y:S02]  /*7e60*/  IADD3 R27, PT, PT, R27, UR47, RZ ;  /* 0x0000002f1b1b7c10 */ /* 0x000fe4000fffe0ff */
        /* <DEDUP_REMOVED lines=10> */
.L_x_255:
[----:B------:R-:W-:Y:S02]  /*7f10*/  IMAD.MOV.U32 R12, RZ, RZ, 0x8 ;  /* 0x00000008ff0c7424 */ /* 0x000fe400078e00ff */
[----:B------:R-:W-:Y:S01]  /*7f20*/  HFMA2 R11, -RZ, RZ, 0, 1.847743988037109375e-06 ;  /* 0x0000001fff0b7431 */ /* 0x000fe200000001ff */
[----:B------:R-:W-:-:S07]  /*7f30*/  MOV R15, 0xffff ;  /* 0x0000ffff000f7802 */ /* 0x000fce0000000f00 */
[----:B01----:R-:W-:Y:S05]  /*7f40*/  WARPSYNC.COLLECTIVE R15, `(.L_x_336) ;  /* 0x000000000f087348 */ /* 0x003fea0003c00000 */
[----:B------:R2:W3:Y:S02]  /*7f50*/  SHFL.BFLY P6, R14, R13, R12, R11 ;  /* 0x0c00000c0d0e7389 */ /* 0x0004e400000c000b */
[----:B0123--:R-:W-:Y:S05]  /*7f60*/  ENDCOLLECTIVE ;  /* 0x000000000000791b */ /* 0x00ffea0003800000 */
.L_x_336:
[----:B------:R-:W-:Y:S02]  /*7f70*/  HFMA2 R12, -RZ, RZ, 0, 2.384185791015625e-07 ;  /* 0x00000004ff0c7431 */ /* 0x000fe400000001ff */
[----:B------:R-:W-:-:S04]  /*7f80*/  FADD.FTZ R0, R13, R14 ;  /* 0x0000000e0d007221 */ /* 0x000fc80000010000 */
[----:B------:R-:W-:-:S07]  /*7f90*/  IMAD.MOV.U32 R13, RZ, RZ, R0 ;  /* 0x000000ffff0d7224 */ /* 0x000fce00078e0000 */
[----:B------:R-:W-:Y:S05]  /*7fa0*/  WARPSYNC.COLLECTIVE R15, `(.L_x_337) ;  /* 0x000000000f087348 */ /* 0x000fea0003c00000 */
[----:B------:R0:W1:Y:S02]  /*7fb0*/  SHFL.BFLY P6, R14, R13, R12, R11 ;  /* 0x0c00000c0d0e7389 */ /* 0x00006400000c000b */
[----:B01----:R-:W-:Y:S05]  /*7fc0*/  ENDCOLLECTIVE ;  /* 0x000000000000791b */ /* 0x003fea0003800000 */
.L_x_337:
[----:B------:R-:W-:Y:S02]  /*7fd0*/  IMAD.MOV.U32 R12, RZ, RZ, 0x2 ;  /* 0x00000002ff0c7424 */ /* 0x000fe400078e00ff */
[----:B------:R-:W-:-:S05]  /*7fe0*/  FADD.FTZ R4, R0, R14 ;  /* 0x0000000e00047221 */ /* 0x000fca0000010000 */
[----:B------:R-:W-:-:S07]  /*7ff0*/  MOV R13, R4 ;  /* 0x00000004000d7202 */ /* 0x000fce0000000f00 */
[----:B------:R-:W-:Y:S05]  /*8000*/  WARPSYNC.COLLECTIVE R15, `(.L_x_338) ;  /* 0x000000000f087348 */ /* 0x000fea0003c00000 */
[----:B------:R0:W1:Y:S02]  /*8010*/  SHFL.BFLY P6, R14, R13, R12, R11 ;  /* 0x0c00000c0d0e7389 */ /* 0x00006400000c000b */
[----:B01----:R-:W-:Y:S05]  /*8020*/  ENDCOLLECTIVE ;  /* 0x000000000000791b */ /* 0x003fea0003800000 */
.L_x_338:
[----:B------:R-:W-:Y:S02]  /*8030*/  HFMA2 R12, -RZ, RZ, 0, 5.9604644775390625e-08 ;  /* 0x00000001ff0c7431 */ /* 0x000fe400000001ff */
[----:B------:R-:W-:-:S05]  /*8040*/  FADD.FTZ R5, R4, R14 ;  /* 0x0000000e04057221 */ /* 0x000fca0000010000 */
[----:B------:R-:W-:-:S07]  /*8050*/  MOV R13, R5 ;  /* 0x00000005000d7202 */ /* 0x000fce0000000f00 */
[----:B------:R-:W-:Y:S05]  /*8060*/  WARPSYNC.COLLECTIVE R15, `(.L_x_339) ;  /* 0x000000000f087348 */ /* 0x000fea0003c00000 */
[----:B------:R0:W1:Y:S02]  /*8070*/  SHFL.BFLY P6, R14, R13, R12, R11 ;  /* 0x0c00000c0d0e7389 */ /* 0x00006400000c000b */
[----:B01----:R-:W-:Y:S05]  /*8080*/  ENDCOLLECTIVE ;  /* 0x000000000000791b */ /* 0x003fea0003800000 */
.L_x_339:
[----:B------:R-:W-:Y:S05]  /*8090*/  BRA `(.L_x_340) ;  /* 0xffffff9800ec7947 */ /* 0x000fea000383ffff */
.L_x_266:
[----:B------:R-:W-:Y:S01]  /*80a0*/  BSSY B1, `(.L_x_341) ;  /* 0x0000007000017945 */ /* 0x000fe20003800000 */
[----:B------:R-:W-:Y:S01]  /*80b0*/  IMAD.MOV.U32 R12, RZ, RZ, 0x2 ;  /* 0x00000002ff0c7424 */ /* 0x000fe200078e00ff */
[----:B------:R-:W-:Y:S02]  /*80c0*/  MOV R11, 0x1f ;  /* 0x0000001f000b7802 */ /* 0x000fe40000000f00 */
[----:B------:R-:W-:-:S07]  /*80d0*/  MOV R15, 0xffffffff ;  /* 0xffffffff000f7802 */ /* 0x000fce0000000f00 */
[----:B--2---:R-:W-:Y:S05]  /*80e0*/  WARPSYNC.COLLECTIVE R15, `(.L_x_342) ;  /* 0x000000000f087348 */ /* 0x004fea0003c00000 */
[----:B------:R0:W1:Y:S02]  /*80f0*/  SHFL.BFLY P6, R14, R13, R12, R11 ;  /* 0x0c00000c0d0e7389 */ /* 0x00006400000c000b */
[----:B012---:R-:W-:Y:S05]  /*8100*/  ENDCOLLECTIVE ;  /* 0x000000000000791b */ /* 0x007fea0003800000 */
.L_x_342:
[----:B------:R-:W-:Y:S05]  /*8110*/  BSYNC B1 ;  /* 0x0000000000017941 */ /* 0x000fea0003800000 */
.L_x_341:
[----:B------:R-:W-:Y:S01]  /*8120*/  FADD.FTZ R13, R13, R14 ;  /* 0x0000000e0d0d7221 */ /* 0x000fe20000010000 */
[----:B------:R-:W-:Y:S01]  /*8130*/  IMAD.MOV.U32 R12, RZ, RZ, 0x1 ;  /* 0x00000001ff0c7424 */ /* 0x000fe200078e00ff */
[----:B------:R-:W-:Y:S02]  /*8140*/  MOV R11, 0x1f ;  /* 0x0000001f000b7802 */ /* 0x000fe40000000f00 */
[----:B------:R-:W-:-:S07]  /*8150*/  MOV R15, 0xffffffff ;  /* 0xffffffff000f7802 */ /* 0x000fce0000000f00 */
[----:B------:R-:W-:Y:S05]  /*8160*/  WARPSYNC.COLLECTIVE R15, `(.L_x_343) ;  /* 0x000000000f087348 */ /* 0x000fea0003c00000 */
[----:B------:R0:W1:Y:S02]  /*8170*/  SHFL.BFLY P6, R14, R13, R12, R11 ;  /* 0x0c00000c0d0e7389 */ /* 0x00006400000c000b */
[----:B01----:R-:W-:Y:S05]  /*8180*/  ENDCOLLECTIVE ;  /* 0x000000000000791b */ /* 0x003fea0003800000 */
.L_x_343:
[----:B------:R-:W-:Y:S05]  /*8190*/  BRA `(.L_x_344) ;  /* 0xffffffa800b07947 */ /* 0x000fea000383ffff */
.L_x_270:
[----:B------:R-:W-:Y:S01]  /*81a0*/  HFMA2 R12, -RZ, RZ, 0, 9.5367431640625e-07 ;  /* 0x00000010ff0c7431 */ /* 0x000fe200000001ff */
[----:B------:R-:W-:Y:S01]  /*81b0*/  BSSY B0, `(.L_x_345) ;  /* 0x0000007000007945 */ /* 0x000fe20003800000 */
[----:B------:R-:W-:Y:S01]  /*81c0*/  IMAD.MOV.U32 R13, RZ, RZ, R3 ;  /* 0x000000ffff0d7224 */ /* 0x000fe200078e0003 */
[----:B------:R-:W-:Y:S01]  /*81d0*/  MOV R11, 0x1f ;  /* 0x0000001f000b7802 */ /* 0x000fe20000000f00 */
[----:B------:R-:W-:-:S07]  /*81e0*/  IMAD.MOV.U32 R15, RZ, RZ, -0x1 ;  /* 0xffffffffff0f7424 */ /* 0x000fce00078e00ff */
[----:B0-234-:R-:W-:Y:S05]  /*81f0*/  WARPSYNC.COLLECTIVE R15, `(.L_x_346) ;  /* 0x000000000f087348 */ /* 0x01dfea0003c00000 */
[----:B------:R1:W0:Y:S02]  /*8200*/  SHFL.BFLY P6, R14, R13, R12, R11 ;  /* 0x0c00000c0d0e7389 */ /* 0x00022400000c000b */
[----:B01234-:R-:W-:Y:S05]  /*8210*/  ENDCOLLECTIVE ;  /* 0x000000000000791b */ /* 0x01ffea0003800000 */
.L_x_346:
[----:B------:R-:W-:Y:S05]  /*8220*/  BSYNC B0 ;  /* 0x0000000000007941 */ /* 0x000fea0003800000 */
.L_x_345:
[----:B------:R-:W-:Y:S01]  /*8230*/  FMNMX.FTZ R13, R14, R3, !PT ;  /* 0x000000030e0d7209 */ /* 0x000fe20007810000 */
[----:B------:R-:W-:Y:S01]  /*8240*/  HFMA2 R12, -RZ, RZ, 0, 4.76837158203125e-07 ;  /* 0x00000008ff0c7431 */ /* 0x000fe200000001ff */
[----:B------:R-:W-:Y:S01]  /*8250*/  MOV R11, 0x1f ;  /* 0x0000001f000b7802 */ /* 0x000fe20000000f00 */
[----:B------:R-:W-:-:S07]  /*8260*/  IMAD.MOV.U32 R15, RZ, RZ, -0x1 ;  /* 0xffffffffff0f7424 */ /* 0x000fce00078e00ff */
[----:B------:R-:W-:Y:S05]  /*8270*/  WARPSYNC.COLLECTIVE R15, `(.L_x_347) ;  /* 0x000000000f087348 */ /* 0x000fea0003c00000 */
[----:B------:R0:W1:Y:S02]  /*8280*/  SHFL.BFLY P6, R14, R13, R12, R11 ;  /* 0x0c00000c0d0e7389 */ /* 0x00006400000c000b */
[----:B01----:R-:W-:Y:S05]  /*8290*/  ENDCOLLECTIVE ;  /* 0x000000000000791b */ /* 0x003fea0003800000 */
.L_x_347:
[----:B------:R-:W-:Y:S01]  /*82a0*/  HFMA2 R12, -RZ, RZ, 0, 2.384185791015625e-07 ;  /* 0x00000004ff0c7431 */ /* 0x000fe200000001ff */
[----:B------:R-:W-:-:S04]  /*82b0*/  FMNMX.FTZ R4, R13, R14, !PT ;  /* 0x0000000e0d047209 */ /* 0x000fc80007810000 */
[----:B------:R-:W-:-:S07]  /*82c0*/  MOV R13, R4 ;  /* 0x00000004000d7202 */ /* 0x000fce0000000f00 */
[----:B------:R-:W-:Y:S05]  /*82d0*/  WARPSYNC.COLLECTIVE R15, `(.L_x_348) ;  /* 0x000000000f087348 */ /* 0x000fea0003c00000 */
[----:B------:R0:W1:Y:S02]  /*82e0*/  SHFL.BFLY P6, R14, R13, R12, R11 ;  /* 0x0c00000c0d0e7389 */ /* 0x00006400000c000b */
[----:B01----:R-:W-:Y:S05]  /*82f0*/  ENDCOLLECTIVE ;  /* 0x000000000000791b */ /* 0x003fea0003800000 */
.L_x_348:
[----:B------:R-:W-:Y:S05]  /*8300*/  BRA `(.L_x_349) ;  /* 0xffffffac00387947 */ /* 0x000fea000383ffff */
.L_x_350:
        /* <DEDUP_REMOVED lines=15> */
.L_x_2684:


//--------------------- .text._ZN4mmha33masked_multihead_attention_kernelItLi32ELi32ELi1ELi4ELi256ELb1ELb0EEEv26Multihead_attention_paramsIT_XT5_EE --------------------------
	.section	.text._ZN4mmha33masked_multihead_attention_kernelItLi32ELi32ELi1ELi4ELi256ELb1ELb0EEEv26Multihead_attention_paramsIT_XT5_EE,"ax",@progbits
	.align	128
        .global         _ZN4mmha33masked_multihead_attention_kernelItLi32ELi32ELi1ELi4ELi256ELb1ELb0EEEv26Multihead_attention_paramsIT_XT5_EE
        .type           _ZN4mmha33masked_multihead_attention_kernelItLi32ELi32ELi1ELi4ELi256ELb1ELb0EEEv26Multihead_attention_paramsIT_XT5_EE,@function
        .size           _ZN4mmha33masked_multihead_attention_kernelItLi32ELi32ELi1ELi4ELi256ELb1ELb0EEEv26Multihead_attention_paramsIT_XT5_EE,(.L_x_2685 - _ZN4mmha33masked_multihead_attention_kernelItLi32ELi32ELi1ELi4ELi256ELb1ELb0EEEv26Multihead_attention_paramsIT_XT5_EE)
        .other          _ZN4mmha33masked_multihead_attention_kernelItLi32ELi32ELi1ELi4ELi256ELb1ELb0EEEv26Multihead_attention_paramsIT_XT5_EE,@"STO_CUDA_ENTRY STV_DEFAULT"
_ZN4mmha33masked_multihead_attention_kernelItLi32ELi32ELi1ELi4ELi256ELb1ELb0EEEv26Multihead_attention_paramsIT_XT5_EE:
.text._ZN4mmha33masked_multihead_attention_kernelItLi32ELi32ELi1ELi4ELi256ELb1ELb0EEEv26Multihead_attention_paramsIT_XT5_EE:
        /* <DEDUP_REMOVED lines=14> */
.L_x_351:
[----:B------:R-:W1:Y:S01]  /*00e0*/  LDCU.64 UR4, c[0x0][0x498] ;  /* 0x00009300ff0477ac */ /* 0x000e620008000a00 */
[----:B------:R-:W2:Y:S01]  /*00f0*/  S2R R6, SR_CTAID.Y ;  /* 0x0000000000067919 */ /* 0x000ea20000002600 */
[----:B------:R-:W3:Y:S01]  /*0100*/  LDCU UR7, c[0x0][0x3f0] ;  /* 0x00007e00ff0777ac */ /* 0x000ee20008000800 */
[----:B------:R-:W4:Y:S01]  /*0110*/  LDCU UR8, c[0x0][0x3f4] ;  /* 0x00007e80ff0877ac */ /* 0x000f220008000800 */
[----:B------:R-:W0:Y:S01]  /*0120*/  LDCU UR9, c[0x0][0x40c] ;  /* 0x00008180ff0977ac */ /* 0x000e220008000800 */
[----:B------:R-:W0:Y:S01]  /*0130*/  S2R R61, SR_TID.X ;  /* 0x00000000003d7919 */ /* 0x000e220000002100 */
[----:B------:R-:W0:Y:S01]  /*0140*/  S2UR UR46, SR_CTAID.X ;  /* 0x00000000002e79c3 */ /* 0x000e220000002500 */
[----:B-1----:R-:W-:Y:S01]  /*0150*/  UIMAD.WIDE.U32 UR4, UR43, 0x4, UR4 ;  /* 0x000000042b0478a5 */ /* 0x002fe2000f8e0004 */
[----:B---3--:R-:W-:-:S06]  /*0160*/  MOV R0, UR7 ;  /* 0x0000000700007c02 */ /* 0x008fcc0008000f00 */
[----:B------:R-:W1:Y:S01]  /*0170*/  LDC.64 R16, c[0x0][0x418] ;  /* 0x00010600ff107b82 */ /* 0x000e620000000a00 */
[----:B------:R-:W-:Y:S02]  /*0180*/  MOV R2, UR4 ;  /* 0x0000000400027c02 */ /* 0x000fe40008000f00 */
[----:B------:R-:W-:Y:S02]  /*0190*/  MOV R3, UR5 ;  /* 0x0000000500037c02 */ /* 0x000fe40008000f00 */
[----:B------:R-:W-:-:S03]  /*01a0*/  IABS R7, R0 ;  /* 0x0000000000077213 */ /* 0x000fc60000000000 */
[----:B------:R3:W4:Y:S01]  /*01b0*/  LDG.E R11, desc[UR36][R2.64] ;  /* 0x00000024020b7981 */ /* 0x000722000c1e1900 */
[----:B------:R-:W2:Y:S08]  /*01c0*/  I2F.RP R0, R7 ;  /* 0x0000000700007306 */ /* 0x000eb00000209400 */
[----:B--2---:R-:W2:Y:S02]  /*01d0*/  MUFU.RCP R0, R0 ;  /* 0x0000000000007308 */ /* 0x004ea40000001000 */
[----:B--2---:R-:W-:-:S06]  /*01e0*/  VIADD R4, R0, 0xffffffe ;  /* 0x0ffffffe00047836 */ /* 0x004fcc0000000000 */
[----:B------:R2:W0:Y:S01]  /*01f0*/  F2I.FTZ.U32.TRUNC.NTZ R5, R4 ;  /* 0x0000000400057305 */ /* 0x000422000021f000 */
[----:B------:R-:W-:Y:S01]  /*0200*/  IABS R0, R6 ;  /* 0x0000000600007213 */ /* 0x000fe20000000000 */
[----:B--2---:R-:W-:Y:S01]  /*0210*/  IMAD.MOV.U32 R4, RZ, RZ, RZ ;  /* 0x000000ffff047224 */ /* 0x004fe200078e00ff */
[----:B0-----:R-:W-:-:S05]  /*0220*/  IADD3 R8, PT, PT, RZ, -R5, RZ ;  /* 0x80000005ff087210 */ /* 0x001fca0007ffe0ff */
[----:B------:R-:W-:-:S04]  /*0230*/  IMAD R9, R8, R7, RZ ;  /* 0x0000000708097224 */ /* 0x000fc800078e02ff */
[----:B------:R-:W-:-:S06]  /*0240*/  IMAD.HI.U32 R5, R5, R9, R4 ;  /* 0x0000000905057227 */ /* 0x000fcc00078e0004 */
[----:B------:R-:W-:-:S05]  /*0250*/  IMAD.HI.U32 R5, R5, R0, RZ ;  /* 0x0000000005057227 */ /* 0x000fca00078e00ff */
[----:B------:R-:W-:-:S13]  /*0260*/  R2UR UR6, R5 ;  /* 0x00000000050672ca */ /* 0x000fda00000e0000 */
[----:B------:R-:W-:-:S05]  /*0270*/  IADD3 R4, PT, PT, RZ, -UR6, RZ ;  /* 0x80000006ff047c10 */ /* 0x000fca000fffe0ff */
[C---:B------:R-:W-:Y:S01]  /*0280*/  IMAD R0, R7.reuse, R4, R0 ;  /* 0x0000000407007224 */ /* 0x040fe200078e0200 */
[----:B---3--:R-:W-:Y:S01]  /*0290*/  MOV R2, UR6 ;  /* 0x0000000600027c02 */ /* 0x008fe20008000f00 */
[----:B------:R-:W0:Y:S03]  /*02a0*/  LDC.64 R4, c[0x0][0x460] ;  /* 0x00011800ff047b82 */ /* 0x000e260000000a00 */
[----:B------:R-:W-:-:S13]  /*02b0*/  ISETP.GT.U32.AND P0, PT, R7, R0, PT ;  /* 0x000000000700720c */ /* 0x000fda0003f04070 */
[----:B------:R-:W-:Y:S01]  /*02c0*/  @!P0 IADD3 R2, PT, PT, R2, 0x1, RZ ;  /* 0x0000000102028810 */ /* 0x000fe20007ffe0ff */
[----:B------:R-:W-:-:S03]  /*02d0*/  @!P0 IMAD.IADD R0, R0, 0x1, -R7 ;  /* 0x0000000100008824 */ /* 0x000fc600078e0a07 */
[----:B------:R-:W-:Y:S02]  /*02e0*/  @!P0 R2UR UR6, R2 ;  /* 0x00000000020682ca */ /* 0x000fe400000e0000 */
[----:B------:R-:W-:Y:S02]  /*02f0*/  ISETP.GE.U32.AND P1, PT, R0, R7, PT ;  /* 0x000000070000720c */ /* 0x000fe40003f26070 */
[----:B----4-:R-:W-:Y:S02]  /*0300*/  MOV R12, UR8 ;  /* 0x00000008000c7c02 */ /* 0x010fe40008000f00 */
[----:B0-----:R-:W-:-:S07]  /*0310*/  ISETP.NE.U32.AND P0, PT, R4, RZ, PT ;  /* 0x000000ff0400720c */ /* 0x001fce0003f05070 */
[----:B------:R-:W-:Y:S02]  /*0320*/  MOV R0, UR6 ;  /* 0x0000000600007c02 */ /* 0x000fe40008000f00 */
[----:B------:R-:W-:Y:S02]  /*0330*/  IABS R3, R12 ;  /* 0x0000000c00037213 */ /* 0x000fe40000000000 */
[----:B------:R-:W-:Y:S02]  /*0340*/  @P1 IADD3 R0, PT, PT, R0, 0x1, RZ ;  /* 0x0000000100001810 */ /* 0x000fe40007ffe0ff */
[----:B------:R-:W-:Y:S02]  /*0350*/  ISETP.NE.AND.EX P0, PT, R5, RZ, PT, P0 ;  /* 0x000000ff0500720c */ /* 0x000fe40003f05300 */
        /* <DEDUP_REMOVED lines=8> */
[----:B------:R-:W2:Y:S01]  /*03e0*/  @UP2 LDCU.64 UR4, c[0x0][0x460] ;  /* 0x00008c00ff0427ac */ /* 0x000ea20008000a00 */
[----:B------:R-:W-:Y:S01]  /*03f0*/  UMOV UR41, UR6 ;  /* 0x0000000600297c82 */ /* 0x000fe20008000000 */
[----:B------:R-:W-:Y:S01]  /*0400*/  PLOP3.LUT P0, PT, PT, PT, UP2, 0x80, 0x8 ;  /* 0x000000000008781c */ /* 0x000fe20003f0f028 */
[----:B------:R-:W-:-:S04]  /*0410*/  @!UP1 UIADD3 UR41, UPT, UPT, -UR41, URZ, URZ ;  /* 0x000000ff29299290 */ /* 0x000fc8000fffe1ff */
[----:B------:R-:W-:Y:S01]  /*0420*/  @!UP0 ULOP3.LUT UR41, URZ, UR7, URZ, 0x33, !UPT ;  /* 0x00000007ff298292 */ /* 0x000fe2000f8e33ff */
[----:B------:R-:W3:Y:S01]  /*0430*/  LDCU UR7, c[0x0][0x3e8] ;  /* 0x00007d00ff0777ac */ /* 0x000ee20008000800 */
[----:B0-----:R-:W-:Y:S01]  /*0440*/  IADD3 R6, PT, PT, R0, 0xffffffe, RZ ;  /* 0x0ffffffe00067810 */ /* 0x001fe20007ffe0ff */
[----:B------:R-:W0:Y:S03]  /*0450*/  LDCU UR6, c[0x0][0x3f8] ;  /* 0x00007f00ff0677ac */ /* 0x000e260008000800 */
[----:B------:R4:W1:Y:S01]  /*0460*/  F2I.FTZ.U32.TRUNC.NTZ R7, R6 ;  /* 0x0000000600077305 */ /* 0x000862000021f000 */
[----:B--2---:R-:W-:-:S06]  /*0470*/  @UP2 UIMAD.WIDE UR4, UR41, 0x4, UR4 ;  /* 0x00000004290428a5 */ /* 0x004fcc000f8e0204 */
[----:B------:R-:W-:Y:S01]  /*0480*/  MOV R4, UR4 ;  /* 0x0000000400047c02 */ /* 0x000fe20008000f00 */
[----:B------:R-:W-:-:S05]  /*0490*/  IMAD.U32 R5, RZ, RZ, UR5 ;  /* 0x00000005ff057e24 */ /* 0x000fca000f8e00ff */
[----:B------:R1:W5:Y:S01]  /*04a0*/  @P0 LDG.E R10, desc[UR36][R4.64] ;  /* 0x00000024040a0981 */ /* 0x000362000c1e1900 */
[----:B----4-:R-:W-:Y:S01]  /*04b0*/  HFMA2 R6, -RZ, RZ, 0, 0 ;  /* 0x00000000ff067431 */ /* 0x010fe200000001ff */
[----:B-1----:R-:W-:-:S05]  /*04c0*/  IADD3 R4, PT, PT, RZ, -R7, RZ ;  /* 0x80000007ff047210 */ /* 0x002fca0007ffe0ff */
[----:B------:R-:W-:-:S04]  /*04d0*/  IMAD R5, R4, R3, RZ ;  /* 0x0000000304057224 */ /* 0x000fc800078e02ff */
[----:B------:R-:W-:Y:S01]  /*04e0*/  IMAD.HI.U32 R7, R7, R5, R6 ;  /* 0x0000000507077227 */ /* 0x000fe200078e0006 */
[----:B------:R-:W-:-:S13]  /*04f0*/  R2UR UR45, R11 ;  /* 0x000000000b2d72ca */ /* 0x000fda00000e0000 */
[----:B------:R-:W-:-:S06]  /*0500*/  UIADD3 UR47, UPT, UPT, UR45, -0x1, URZ ;  /* 0xffffffff2d2f7890 */ /* 0x000fcc000fffe0ff */
[----:B------:R-:W-:-:S05]  /*0510*/  IMAD.U32 R14, RZ, RZ, UR47 ;  /* 0x0000002fff0e7e24 */ /* 0x000fca000f8e00ff */
[----:B------:R-:W-:-:S05]  /*0520*/  IABS R0, R14 ;  /* 0x0000000e00007213 */ /* 0x000fca0000000000 */
        /* <DEDUP_REMOVED lines=8> */
[----:B---3--:R-:W-:Y:S01]  /*05b0*/  UISETP.NE.AND UP1, UPT, UR7, URZ, UPT ;  /* 0x000000ff0700728c */ /* 0x008fe2000bf25270 */
[----:B------:R-:W-:Y:S01]  /*05c0*/  ISETP.GT.U32.AND P3, PT, R61, 0xf, PT ;  /* 0x0000000f3d00780c */ /* 0x000fe20003f64070 */
[----:B------:R-:W-:Y:S02]  /*05d0*/  UP2UR UR44, UPR, URZ, 0x4 ;  /* 0x00000004ff2c7883 */ /* 0x000fe40008000000 */
[----:B------:R-:W-:-:S08]  /*05e0*/  UISETP.GE.AND UP2, UPT, UR47, URZ, UPT ;  /* 0x000000ff2f00728c */ /* 0x000fd0000bf46270 */
[----:B------:R-:W-:Y:S01]  /*05f0*/  @!P0 IADD3 R3, PT, PT, -R3, UR40, RZ ;  /* 0x0000002803038c10 */ /* 0x000fe2000fffe1ff */
[----:B------:R-:W-:-:S03]  /*0600*/  UISETP.NE.AND UP0, UPT, UR8, URZ, UPT ;  /* 0x000000ff0800728c */ /* 0x000fc6000bf05270 */
[----:B------:R-:W-:Y:S01]  /*0610*/  @!P0 R2UR UR40, R3 ;  /* 0x00000000032882ca */ /* 0x000fe200000e0000 */
[----:B0-----:R-:W-:Y:S02]  /*0620*/  UIMAD UR42, UR43, UR6, UR46 ;  /* 0x000000062b2a72a4 */ /* 0x001fe4000f8e022e */
[----:B------:R-:W-:Y:S01]  /*0630*/  @UP1 USHF.L.U32 UR5, UR46, 0x5, URZ ;  /* 0x000000052e051899 */ /* 0x000fe200080006ff */
[----:B------:R-:W-:Y:S01]  /*0640*/  BSSY.RECONVERGENT B0, `(.L_x_352) ;  /* 0x000001c000007945 */ /* 0x000fe20003800200 */
[----:B------:R-:W-:Y:S01]  /*0650*/  @!UP1 USHF.L.U32 UR4, UR42, 0x5, URZ ;  /* 0x000000052a049899 */ /* 0x000fe200080006ff */
[----:B------:R-:W-:Y:S01]  /*0660*/  HFMA2 R25, -RZ, RZ, 0, 0 ;  /* 0x00000000ff197431 */ /* 0x000fe200000001ff */
[----:B------:R-:W-:Y:S01]  /*0670*/  UMOV UR38, URZ ;  /* 0x000000ff00267c82 */ /* 0x000fe20008000000 */
[----:B------:R-:W-:Y:S02]  /*0680*/  @UP1 UIMAD UR4, UR43, UR7, UR5 ;  /* 0x000000072b0412a4 */ /* 0x000fe4000f8e0205 */
[----:B------:R-:W-:-:S03]  /*0690*/  UIMAD UR41, UR41, UR6, URZ ;  /* 0x00000006292972a4 */ /* 0x000fc6000f8e02ff */
[----:B------:R-:W-:Y:S02]  /*06a0*/  @!UP2 UIADD3 UR40, UPT, UPT, -UR40, URZ, URZ ;  /* 0x000000ff2828a290 */ /* 0x000fe4000fffe1ff */
[----:B------:R-:W-:Y:S01]  /*06b0*/  @!UP0 ULOP3.LUT UR40, URZ, UR8, URZ, 0x33, !UPT ;  /* 0x00000008ff288292 */ /* 0x000fe2000f8e33ff */
[----:B------:R-:W-:Y:S01]  /*06c0*/  P2R R2, PR, RZ, 0x4 ;  /* 0x00000004ff027803 */ /* 0x000fe20000000000 */
[----:B------:R-:W-:Y:S01]  /*06d0*/  IMAD.SHL.U32 R3, R61, 0x2, RZ ;  /* 0x000000023d037824 */ /* 0x000fe200078e00ff */
[----:B------:R-:W-:Y:S09]  /*06e0*/  @P3 BRA `(.L_x_353) ;  /* 0x0000000000443947 */ /* 0x000ff20003800000 */
[----:B------:R-:W0:Y:S01]  /*06f0*/  LDC R0, c[0x0][0x478] ;  /* 0x00011e00ff007b82 */ /* 0x000e220000000800 */
[----:B------:R-:W-:Y:S02]  /*0700*/  IADD3 R15, PT, PT, R3, UR4, RZ ;  /* 0x00000004030f7c10 */ /* 0x000fe4000fffe0ff */
        /* <DEDUP_REMOVED lines=15> */
.L_x_353:
[----:B------:R-:W-:Y:S05]  /*0800*/  BSYNC.RECONVERGENT B0 ;  /* 0x0000000000007941 */ /* 0x000fea0003800200 */
.L_x_352:
[----:B------:R-:W1:Y:S01]  /*0810*/  LDCU.64 UR10, c[0x0][0x3a0] ;  /* 0x00007400ff0a77ac */ /* 0x000e620008000a00 */
[----:B------:R-:W-:Y:S01]  /*0820*/  ISETP.NE.U32.AND P0, PT, R16, RZ, PT ;  /* 0x000000ff1000720c */ /* 0x000fe20003f05070 */
[----:B------:R-:W2:Y:S01]  /*0830*/  @!P3 LDC.64 R4, c[0x0][0x3b8] ;  /* 0x0000ee00ff04bb82 */ /* 0x000ea20000000a00 */
[----:B------:R-:W-:Y:S01]  /*0840*/  R2UR UR7, R17 ;  /* 0x00000000110772ca */ /* 0x000fe200000e0000 */
[----:B------:R-:W3:Y:S01]  /*0850*/  LDCU.64 UR4, c[0x0][0x390] ;  /* 0x00007200ff0477ac */ /* 0x000ee20008000a00 */
[----:B------:R-:W-:Y:S01]  /*0860*/  LOP3.LUT R17, R3, 0x6, RZ, 0xc0, !PT ;  /* 0x0000000603117812 */ /* 0x000fe200078ec0ff */
[----:B------:R-:W-:Y:S01]  /*0870*/  IMAD.MOV.U32 R16, RZ, RZ, RZ ;  /* 0x000000ffff107224 */ /* 0x000fe200078e00ff */
[----:B------:R-:W-:Y:S01]  /*0880*/  SHF.R.U32.HI R19, RZ, 0x2, R61 ;  /* 0x00000002ff137819 */ /* 0x000fe2000001163d */
[----:B------:R-:W-:Y:S01]  /*0890*/  VOTEU.ANY UP1, P2 ;  /* 0x0000000000ff7886 */ /* 0x000fe20001020100 */
[----:B------:R-:W-:Y:S01]  /*08a0*/  PLOP3.LUT P4, PT, PT, PT, UP1, 0x80, 0x8 ;  /* 0x000000000008781c */ /* 0x000fe20003f8f018 */
[----:B------:R-:W-:-:S02]  /*08b0*/  USHF.L.U32 UR42, UR42, 0x5, URZ ;  /* 0x000000052a2a7899 */ /* 0x000fc400080006ff */
[----:B------:R-:W-:Y:S02]  /*08c0*/  @!P3 IMAD R13, R19, UR8, R14 ;  /* 0x00000008130dbc24 */ /* 0x000fe4000f8e020e */
[----:B------:R-:W-:Y:S01]  /*08d0*/  VOTEU.ANY UP0, P0 ;  /* 0x0000000000ff7886 */ /* 0x000fe20000000100 */
[----:B------:R-:W-:Y:S01]  /*08e0*/  PLOP3.LUT P0, PT, PT, PT, UP1, 0x40, 0x4 ;  /* 0x000000000004781c */ /* 0x000fe20003f0e818 */
[----:B------:R-:W-:Y:S01]  /*08f0*/  UISETP.NE.AND.EX UP0, UPT, UR7, URZ, UPT, UP0 ;  /* 0x000000ff0700728c */ /* 0x000fe2000bf05300 */
[----:B------:R-:W-:Y:S01]  /*0900*/  @!P3 IMAD R0, R12, UR42, R17 ;  /* 0x0000002a0c00bc24 */ /* 0x000fe2000f8e0211 */
[----:B-1----:R-:W-:Y:S01]  /*0910*/  ISETP.NE.U32.AND P1, PT, RZ, UR10, PT ;  /* 0x0000000aff007c0c */ /* 0x002fe2000bf25070 */
[----:B------:R-:W1:Y:S01]  /*0920*/  LDC R14, c[0x0][0x400] ;  /* 0x00010000ff0e7b82 */ /* 0x000e620000000800 */
[----:B------:R-:W-:Y:S02]  /*0930*/  ISETP.GT.U32.OR P0, PT, R61, 0xf, P0 ;  /* 0x0000000f3d00780c */ /* 0x000fe40000704470 */
[----:B------:R-:W-:-:S02]  /*0940*/  ISETP.NE.AND.EX P1, PT, RZ, UR11, PT, P1 ;  /* 0x0000000bff007c0c */ /* 0x000fc4000bf25310 */
[----:B---3--:R-:W-:Y:S02]  /*0950*/  ISETP.NE.U32.AND P2, PT, RZ, UR4, PT ;  /* 0x00000004ff007c0c */ /* 0x008fe4000bf45070 */
[C---:B------:R-:W-:Y:S02]  /*0960*/  ISETP.GT.U32.OR P1, PT, R61.reuse, 0xf, !P1 ;  /* 0x0000000f3d00780c */ /* 0x040fe40004f24470 */
[----:B------:R-:W-:Y:S01]  /*0970*/  ISETP.NE.AND.EX P2, PT, RZ, UR5, PT, P2 ;  /* 0x00000005ff007c0c */ /* 0x000fe2000bf45320 */
[----:B------:R-:W3:Y:S01]  /*0980*/  @UP0 LDCU.64 UR4, c[0x0][0x418] ;  /* 0x00008300ff0407ac */ /* 0x000ee20008000a00 */
[----:B------:R-:W-:Y:S02]  /*0990*/  ISETP.NE.OR P1, PT, RZ, UR9, P1 ;  /* 0x00000009ff007c0c */ /* 0x000fe40008f25670 */
[----:B------:R-:W-:Y:S01]  /*09a0*/  ISETP.GT.U32.OR P2, PT, R61, 0xf, !P2 ;  /* 0x0000000f3d00780c */ /* 0x000fe20005744470 */
[----:B------:R-:W-:Y:S01]  /*09b0*/  VOTEU.ALL UP1, P0 ;  /* 0x0000000000ff7886 */ /* 0x000fe20000020000 */
[----:B-----5:R-:W-:-:S02]  /*09c0*/  @P4 R2UR UR38, R10 ;  /* 0x000000000a2642ca */ /* 0x020fc400000e0000 */
[----:B------:R-:W4:Y:S01]  /*09d0*/  @!P0 LDC.64 R10, c[0x0][0x450] ;  /* 0x00011400ff0a8b82 */ /* 0x000f220000000a00 */
[----:B------:R-:W-:Y:S02]  /*09e0*/  @!P3 LEA R13, R13, R0, 0x3 ;  /* 0x000000000d0db211 */ /* 0x000fe400078e18ff */
[----:B------:R-:W-:Y:S02]  /*09f0*/  MOV R0, UR46 ;  /* 0x0000002e00007c02 */ /* 0x000fe40008000f00 */
[----:B------:R-:W-:Y:S01]  /*0a00*/  PLOP3.LUT P4, PT, PT, PT, UP0, 0x80, 0x8 ;  /* 0x000000000008781c */ /* 0x000fe20003f8f008 */
[----:B--2---:R-:W-:Y:S01]  /*0a10*/  @!P3 IMAD.WIDE R4, R13, 0x2, R4 ;  /* 0x000000020d04b825 */ /* 0x004fe200078e0204 */
[----:B------:R-:W-:Y:S01]  /*0a20*/  LEA R15, R0, R3, 0x5 ;  /* 0x00000003000f7211 */ /* 0x000fe200078e28ff */
[----:B------:R-:W2:Y:S03]  /*0a30*/  @!P1 LDC.64 R8, c[0x0][0x3a0] ;  /* 0x0000e800ff089b82 */ /* 0x000ea60000000a00 */
[----:B------:R-:W-:Y:S01]  /*0a40*/  @!UP1 UIMAD UR6, UR38, UR6, URZ ;  /* 0x00000006260692a4 */ /* 0x000fe2000f8e02ff */
[----:B------:R-:W-:Y:S01]  /*0a50*/  MOV R23, RZ ;  /* 0x000000ff00177202 */ /* 0x000fe20000000f00 */
[----:B---3--:R-:W-:Y:S01]  /*0a60*/  @UP0 UIMAD.WIDE.U32 UR4, UR43, 0x4, UR4 ;  /* 0x000000042b0408a5 */ /* 0x008fe2000f8e0004 */
[----:B------:R-:W3:Y:S02]  /*0a70*/  @!P3 LDG.E R16, desc[UR36][R4.64] ;  /* 0x000000240410b981 */ /* 0x000ee4000c1e1900 */
[----:B0-----:R-:W0:Y:S01]  /*0a80*/  @!P2 LDC.64 R6, c[0x0][0x390] ;  /* 0x0000e400ff06ab82 */ /* 0x001e220000000a00 */
[----:B------:R-:W-:-:S02]  /*0a90*/  MOV R0, UR6 ;  /* 0x0000000600007c02 */ /* 0x000fc40008000f00 */
[----:B------:R-:W-:Y:S01]  /*0aa0*/  MOV R12, UR4 ;  /* 0x00000004000c7c02 */ /* 0x000fe20008000f00 */
[----:B------:R-:W-:Y:S01]  /*0ab0*/  IMAD.U32 R13, RZ, RZ, UR5 ;  /* 0x00000005ff0d7e24 */ /* 0x000fe2000f8e00ff */
[----:B------:R-:W-:Y:S01]  /*0ac0*/  @!P0 LEA R21, R0, R15, 0x5 ;  /* 0x0000000f00158211 */ /* 0x000fe200078e28ff */
[----:B------:R-:W-:Y:S02]  /*0ad0*/  HFMA2 R0, -RZ, RZ, 0, 0 ;  /* 0x00000000ff007431 */ /* 0x000fe400000001ff */
[----:B------:R-:W1:Y:S01]  /*0ae0*/  LDCU.U8 UR4, c[0x0][0x404] ;  /* 0x00008080ff0477ac */ /* 0x000e620008000000 */
[----:B------:R-:W3:Y:S01]  /*0af0*/  @P4 LDG.E R12, desc[UR36][R12.64] ;  /* 0x000000240c0c4981 */ /* 0x000ee2000c1e1900 */
[----:B----4-:R-:W-:-:S04]  /*0b00*/  @!P0 IMAD.WIDE R10, R21, 0x2, R10 ;  /* 0x00000002150a8825 */ /* 0x010fc800078e020a */
[C---:B--2---:R-:W-:Y:S02]  /*0b10*/  @!P1 IMAD.WIDE.U32 R8, R15.reuse, 0x2, R8 ;  /* 0x000000020f089825 */ /* 0x044fe400078e0008 */
[----:B------:R-:W2:Y:S04]  /*0b20*/  @!P0 LDG.E R11, desc[UR36][R10.64] ;  /* 0x000000240a0b8981 */ /* 0x000ea8000c1e1900 */
[----:B------:R-:W4:Y:S01]  /*0b30*/  @!P1 LDG.E R23, desc[UR36][R8.64] ;  /* 0x0000002408179981 */ /* 0x000f22000c1e1900 */
[----:B0-----:R-:W-:-:S05]  /*0b40*/  @!P2 IMAD.WIDE.U32 R6, R15, 0x2, R6 ;  /* 0x000000020f06a825 */ /* 0x001fca00078e0006 */
[----:B------:R-:W2:Y:S01]  /*0b50*/  @!P2 LDG.E R0, desc[UR36][R6.64] ;  /* 0x000000240600a981 */ /* 0x000ea2000c1e1900 */
[----:B-1----:R-:W-:Y:S02]  /*0b60*/  ISETP.NE.AND P1, PT, RZ, UR4, PT ;  /* 0x00000004ff007c0c */ /* 0x002fe4000bf25270 */
[----:B------:R-:W-:Y:S02]  /*0b70*/  ISETP.NE.AND P2, PT, RZ, UR9, PT ;  /* 0x00000009ff007c0c */ /* 0x000fe4000bf45270 */
[----:B------:R-:W-:Y:S01]  /*0b80*/  ISETP.LT.OR P1, PT, R14, 0x1, P1 ;  /* 0x000000010e00780c */ /* 0x000fe20000f21670 */
[----:B------:R-:W-:Y:S01]  /*0b90*/  UMOV UR39, URZ ;  /* 0x000000ff00277c82 */ /* 0x000fe20008000000 */
[----:B------:R-:W-:Y:S01]  /*0ba0*/  BSSY.RECONVERGENT B6, `(.L_x_354) ;  /* 0x00000df000067945 */ /* 0x000fe20003800200 */
[----:B---3--:R-:W-:-:S08]  /*0bb0*/  @P4 R2UR UR39, R12 ;  /* 0x000000000c2742ca */ /* 0x008fd000000e0000 */
[----:B----4-:R-:W-:-:S04]  /*0bc0*/  @!P2 HADD2 R16, R16, R23 ;  /* 0x000000171010a230 */ /* 0x010fc80000000000 */
[----:B--2---:R-:W-:Y:S02]  /*0bd0*/  @!P0 HMUL2 R16, R16, R11 ;  /* 0x0000000b10108232 */ /* 0x004fe40000000000 */
[----:B------:R-:W-:Y:S01]  /*0be0*/  HFMA2 R25, R25, 1, 1, R0 ;  /* 0x3c003c0019197831 */ /* 0x000fe20000000000 */
        /* <DEDUP_REMOVED lines=9> */
[----:B------:R-:W0:Y:S01]  /*0c80*/  MUFU.RCP R4, R4 ;  /* 0x0000000400047308 */ /* 0x000e220000001000 */
[----:B------:R-:W-:Y:S01]  /*0c90*/  I2FP.F32.S32 R0, UR4 ;  /* 0x0000000400007c45 */ /* 0x000fe20008201400 */
[----:B0-----:R-:W-:Y:S01]  /*0ca0*/  FMUL.FTZ R3, R3, R4 ;  /* 0x0000000403037220 */ /* 0x001fe20000410000 */
[--C-:B------:R-:W-:Y:S02]  /*0cb0*/  HADD2.F32 R4, -RZ, R25.reuse.H1_H1 ;  /* 0x30000019ff047230 */ /* 0x100fe40000004100 */
[----:B------:R-:W-:-:S02]  /*0cc0*/  HADD2.F32 R25, -RZ, R25.H0_H0 ;  /* 0x20000019ff197230 */ /* 0x000fc40000004100 */
        /* <DEDUP_REMOVED lines=10> */
[CC--:B------:R-:W-:Y:S01]  /*0d70*/  FFMA.FTZ R7, R0.reuse, R16.reuse, -R7 ;  /* 0x0000001000077223 */ /* 0x0c0fe20000010807 */
[-C--:B------:R-:W-:Y:S01]  /*0d80*/  FFMA.FTZ R3, R0, R25.reuse, -R3 ;  /* 0x0000001900037223 */ /* 0x080fe20000010803 */
[C---:B------:R-:W-:Y:S01]  /*0d90*/  FFMA.FTZ R4, R5.reuse, R25, R4 ;  /* 0x0000001905047223 */ /* 0x040fe20000010004 */
[----:B------:R-:W-:-:S04]  /*0da0*/  FFMA.FTZ R16, R5, R16, R6 ;  /* 0x0000001005107223 */ /* 0x000fc80000010006 */
[----:B------:R-:W-:Y:S02]  /*0db0*/  F2FP.F16.F32.PACK_AB R25, R4, R3 ;  /* 0x000000030419723e */ /* 0x000fe400000000ff */
[----:B------:R-:W-:Y:S01]  /*0dc0*/  F2FP.F16.F32.PACK_AB R16, R16, R7 ;  /* 0x000000071010723e */ /* 0x000fe200000000ff */
[----:B------:R-:W-:Y:S06]  /*0dd0*/  BRA `(.L_x_357) ;  /* 0x0000000800ec7947 */ /* 0x000fec0003800000 */
.L_x_356:
        /* <DEDUP_REMOVED lines=22> */
.L_x_355:
        /* <DEDUP_REMOVED lines=10> */
[----:B0-----:R-:W-:-:S02]  /*0fe0*/  VIADD R4, R0, 0xffffffe ;  /* 0x0ffffffe00047836 */ /* 0x001fc40000000000 */
[----:B------:R-:W-:-:S04]  /*0ff0*/  IMAD.MOV R0, RZ, RZ, -R10 ;  /* 0x000000ffff007224 */ /* 0x000fc800078e0a0a */
[----:B------:R0:W1:Y:S02]  /*1000*/  F2I.FTZ.U32.TRUNC.NTZ R5, R4 ;  /* 0x0000000400057305 */ /* 0x000064000021f000 */
[----:B0-----:R-:W-:Y:S01]  /*1010*/  HFMA2 R4, -RZ, RZ, 0, 0 ;  /* 0x00000000ff047431 */ /* 0x001fe200000001ff */
[----:B-1----:R-:W-:-:S05]  /*1020*/  IADD3 R6, PT, PT, RZ, -R5, RZ ;  /* 0x80000005ff067210 */ /* 0x002fca0007ffe0ff */
[----:B------:R-:W-:Y:S01]  /*1030*/  IMAD R9, R6, R7, RZ ;  /* 0x0000000706097224 */ /* 0x000fe200078e02ff */
[----:B------:R-:W-:-:S03]  /*1040*/  MOV R6, R8 ;  /* 0x0000000800067202 */ /* 0x000fc60000000f00 */
        /* <DEDUP_REMOVED lines=23> */
[----:B------:R-:W-:Y:S01]  /*11c0*/  IMAD.MOV.U32 R8, RZ, RZ, 0x53f ;  /* 0x0000053fff087424 */ /* 0x000fe200078e00ff */
[----:B------:R-:W-:Y:S01]  /*11d0*/  MOV R12, 0x1 ;  /* 0x00000001000c7802 */ /* 0x000fe20000000f00 */
        /* <DEDUP_REMOVED lines=11> */
[----:B--2---:R-:W-:Y:S05]  /*1290*/  CALL.ABS.NOINC R14 ;  /* 0x000000000e007343 */ /* 0x004fea0003c00000 */
.L_x_358:
        /* <DEDUP_REMOVED lines=15> */
.L_x_359:
        /* <DEDUP_REMOVED lines=29> */
[----:B------:R-:W-:Y:S01]  /*1560*/  VIADD R8, R8, -UR39 ;  /* 0x8000002708087c36 */ /* 0x000fe20008000000 */
[----:B------:R-:W-:Y:S01]  /*1570*/  I2FP.F32.S32 R4, R6 ;  /* 0x0000000600047245 */ /* 0x000fe20000201400 */
[--C-:B------:R-:W-:Y:S02]  /*1580*/  HADD2.F32 R15, -RZ, R16.reuse.H1_H1 ;  /* 0x30000010ff0f7230 */ /* 0x100fe40000004100 */
[--C-:B------:R-:W-:Y:S01]  /*1590*/  HADD2.F32 R20, -RZ, R25.reuse.H0_H0 ;  /* 0x20000019ff147230 */ /* 0x100fe20000004100 */
[----:B------:R-:W0:Y:S01]  /*15a0*/  MUFU.RCP R5, R5 ;  /* 0x0000000500057308 */ /* 0x000e220000001000 */
[----:B------:R-:W-:Y:S01]  /*15b0*/  I2FP.F32.S32 R7, R8 ;  /* 0x0000000800077245 */ /* 0x000fe20000201400 */
[----:B------:R-:W-:Y:S02]  /*15c0*/  HADD2.F32 R8, -RZ, R25.H1_H1 ;  /* 0x30000019ff087230 */ /* 0x000fe40000004100 */
        /* <DEDUP_REMOVED lines=18> */
.L_x_365:
[----:B------:R-:W-:Y:S05]  /*16f0*/  BSYNC.RECONVERGENT B2 ;  /* 0x0000000000027941 */ /* 0x000fea0003800200 */
.L_x_364:
[----:B------:R-:W-:Y:S01]  /*1700*/  PRMT R7, R16, 0x7632, R7 ;  /* 0x0000763210077816 */ /* 0x000fe20000000007 */
[----:B------:R0:W-:Y:S04]  /*1710*/  STS.U16 [R13], R16 ;  /* 0x000000100d007388 */ /* 0x0001e80000000400 */
[----:B------:R0:W-:Y:S01]  /*1720*/  STS.U16 [R14], R7 ;  /* 0x000000070e007388 */ /* 0x0001e20000000400 */
[----:B------:R-:W-:Y:S05]  /*1730*/  BRA `(.L_x_366) ;  /* 0x0000000000507947 */ /* 0x000fea0003800000 */
.L_x_363:
        /* <DEDUP_REMOVED lines=9> */
[----:B------:R-:W-:-:S05]  /*17d0*/  HADD2.F32 R6, -RZ, R25.H1_H1 ;  /* 0x30000019ff067230 */ /* 0x000fca0000004100 */
        /* <DEDUP_REMOVED lines=10> */
.L_x_366:
[----:B------:R-:W-:Y:S05]  /*1880*/  BSYNC.RECONVERGENT B1 ;  /* 0x0000000000017941 */ /* 0x000fea0003800200 */
.L_x_362:
[----:B------:R-:W-:Y:S01]  /*1890*/  PRMT R6, R25, 0x7632, R6 ;  /* 0x0000763219067816 */ /* 0x000fe20000000006 */
[----:B------:R1:W-:Y:S04]  /*18a0*/  STS.U16 [R11], R25 ;  /* 0x000000190b007388 */ /* 0x0003e80000000400 */
[----:B------:R1:W-:Y:S02]  /*18b0*/  STS.U16 [R12], R6 ;  /* 0x000000060c007388 */ /* 0x0003e40000000400 */
.L_x_361:
[----:B------:R-:W-:Y:S05]  /*18c0*/  BSYNC.RECONVERGENT B0 ;  /* 0x0000000000007941 */ /* 0x000fea0003800200 */
.L_x_360:
        /* <DEDUP_REMOVED lines=10> */
.L_x_368:
[----:B------:R-:W-:Y:S05]  /*1970*/  BSYNC.RECONVERGENT B0 ;  /* 0x0000000000007941 */ /* 0x000fea0003800200 */
.L_x_367:
[----:B------:R-:W-:Y:S06]  /*1980*/  BAR.SYNC.DEFER_BLOCKING 0x0 ;  /* 0x0000000000007b1d */ /* 0x000fec0000010000 */
.L_x_357:
[----:B------:R-:W-:Y:S05]  /*1990*/  BSYNC.RECONVERGENT B6 ;  /* 0x0000000000067941 */ /* 0x000fea0003800200 */
.L_x_354:
[----:B------:R-:W3:Y:S01]  /*19a0*/  LDCU UR4, c[0x0][0x3f4] ;  /* 0x00007e80ff0477ac */ /* 0x000ee20008000800 */
[----:B------:R-:W-:Y:S02]  /*19b0*/  ISETP.GT.U32.AND P0, PT, R61, 0xf, PT ;  /* 0x0000000f3d00780c */ /* 0x000fe40003f04070 */
[----:B---3--:R-:W-:-:S04]  /*19c0*/  MOV R0, UR4 ;  /* 0x0000000400007c02 */ /* 0x008fc80008000f00 */
[----:B------:R-:W-:-:S04]  /*19d0*/  IADD3 R3, PT, PT, RZ, -R0, RZ ;  /* 0x80000000ff037210 */ /* 0x000fc80007ffe0ff */
[----:B------:R-:W-:-:S04]  /*19e0*/  VIADDMNMX R3, R3, UR45, RZ, !PT ;  /* 0x0000002d03037c46 */ /* 0x000fc8000f8001ff */
[----:B------:R-:W-:Y:S01]  /*19f0*/  R2UR UR11, R3 ;  /* 0x00000000030b72ca */ /* 0x000fe200000e0000 */
[----:B------:R-:W-:Y:S01]  /*1a00*/  IMAD.MOV.U32 R3, RZ, RZ, -0x800001 ;  /* 0xff7fffffff037424 */ /* 0x000fe200078e00ff */
[----:B------:R-:W-:-:S13]  /*1a10*/  @P0 BRA `(.L_x_369) ;  /* 0x0000000000fc0947 */ /* 0x000fda0003800000 */
[----:B0-----:R-:W0:Y:S01]  /*1a20*/  S2R R7, SR_CgaCtaId ;  /* 0x0000000000077919 */ /* 0x001e220000008800 */
[----:B------:R-:W-:Y:S01]  /*1a30*/  MOV R18, 0x400 ;  /* 0x0000040000127802 */ /* 0x000fe20000000f00 */
[----:B------:R-:W3:Y:S01]  /*1a40*/  LDCU UR4, c[0x0][0x40c] ;  /* 0x00008180ff0477ac */ /* 0x000ee20008000800 */
[----:B-12-4-:R-:W-:Y:S02]  /*1a50*/  HMUL2 R5, R25, R16 ;  /* 0x0000001019057232 */ /* 0x016fe40000000000 */
[----:B------:R-:W-:-:S03]  /*1a60*/  IADD3 R4, PT, PT, R18, 0x40, RZ ;  /* 0x0000004012047810 */ /* 0x000fc60007ffe0ff */
[--C-:B------:R-:W-:Y:S02]  /*1a70*/  HADD2.F32 R13, -RZ, R5.reuse.H0_H0 ;  /* 0x20000005ff0d7230 */ /* 0x100fe40000004100 */
[----:B------:R-:W-:Y:S01]  /*1a80*/  HADD2.F32 R8, -RZ, R5.H1_H1 ;  /* 0x30000005ff087230 */ /* 0x000fe20000004100 */
[----:B---3--:R-:W-:Y:S01]  /*1a90*/  UISETP.NE.AND UP0, UPT, UR4, URZ, UPT ;  /* 0x000000ff0400728c */ /* 0x008fe2000bf05270 */
[----:B0-----:R-:W-:-:S04]  /*1aa0*/  LEA R4, R7, R4, 0x18 ;  /* 0x0000000407047211 */ /* 0x001fc800078ec0ff */
[----:B------:R-:W-:-:S05]  /*1ab0*/  LEA R4, R61, R4, 0x2 ;  /* 0x000000043d047211 */ /* 0x000fca00078e10ff */
[----:B------:R0:W-:Y:S01]  /*1ac0*/  STS [R4], R25 ;  /* 0x0000001904007388 */ /* 0x0001e20000000800 */
[----:B------:R-:W-:Y:S05]  /*1ad0*/  BRA.U UP0, `(.L_x_370) ;  /* 0x0000000100287547 */ /* 0x000fea000b800000 */
[----:B0-----:R-:W0:Y:S01]  /*1ae0*/  LDC.64 R4, c[0x0][0x3b8] ;  /* 0x0000ee00ff047b82 */ /* 0x001e220000000a00 */
[----:B------:R-:W-:Y:S01]  /*1af0*/  IMAD R10, R0, UR42, R17 ;  /* 0x0000002a000a7c24 */ /* 0x000fe2000f8e0211 */
[----:B------:R-:W-:Y:S01]  /*1b00*/  IADD3 R6, PT, PT, R18, 0x80, RZ ;  /* 0x0000008012067810 */ /* 0x000fe20007ffe0ff */
[----:B------:R-:W-:-:S03]  /*1b10*/  IMAD R19, R19, R0, UR40 ;  /* 0x0000002813137e24 */ /* 0x000fc6000f8e0200 */
[----:B------:R-:W-:Y:S02]  /*1b20*/  LEA R6, R7, R6, 0x18 ;  /* 0x0000000607067211 */ /* 0x000fe400078ec0ff */
[----:B------:R-:W-:-:S03]  /*1b30*/  LEA R19, R19, R10, 0x3 ;  /* 0x0000000a13137211 */ /* 0x000fc600078e18ff */
[----:B------:R-:W-:-:S05]  /*1b40*/  IMAD R6, R61, 0x4, R6 ;  /* 0x000000043d067824 */ /* 0x000fca00078e0206 */
[----:B------:R1:W-:Y:S01]  /*1b50*/  STS [R6], R23 ;  /* 0x0000001706007388 */ /* 0x0003e20000000800 */
[----:B0-----:R-:W-:-:S05]  /*1b60*/  IMAD.WIDE R4, R19, 0x2, R4 ;  /* 0x0000000213047825 */ /* 0x001fca00078e0204 */
[----:B------:R1:W-:Y:S02]  /*1b70*/  STG.E desc[UR36][R4.64], R16 ;  /* 0x0000001004007986 */ /* 0x0003e4000c101924 */
.L_x_370:
[----:B------:R-:W-:Y:S01]  /*1b80*/  UMOV UR4, 0xffff ;  /* 0x0000ffff00047882 */ /* 0x000fe20000000000 */
[----:B------:R-:W-:Y:S02]  /*1b90*/  FADD.FTZ R13, R13, R8 ;  /* 0x000000080d0d7221 */ /* 0x000fe40000010000 */
[----:B------:R-:W-:Y:S05]  /*1ba0*/  BRA.DIV UR4, `(.L_x_371) ;  /* 0x0000006e04287947 */ /* 0x000fea000b800000 */
[----:B------:R-:W-:Y:S02]  /*1bb0*/  MOV R8, 0xffff ;  /* 0x0000ffff00087802 */ /* 0x000fe40000000f00 */
[----:B------:R-:W-:Y:S02]  /*1bc0*/  MOV R7, 0xffff ;  /* 0x0000ffff00077802 */ /* 0x000fe40000000f00 */
[----:B------:R-:W-:Y:S01]  /*1bd0*/  MOV R10, 0xffff ;  /* 0x0000ffff000a7802 */ /* 0x000fe20000000f00 */
[----:B------:R-:W0:Y:S01]  /*1be0*/  SHFL.BFLY PT, R14, R13, 0x8, 0x1f ;  /* 0x0d001f000d0e7f89 */ /* 0x000e2200000e0000 */
[----:B------:R-:W-:Y:S01]  /*1bf0*/  MOV R9, 0xffff ;  /* 0x0000ffff00097802 */ /* 0x000fe20000000f00 */
[----:B01----:R-:W-:-:S05]  /*1c00*/  FADD.FTZ R4, R13, R14 ;  /* 0x0000000e0d047221 */ /* 0x003fca0000010000 */
[----:B------:R-:W0:Y:S02]  /*1c10*/  SHFL.BFLY PT, R14, R4, 0x4, 0x1f ;  /* 0x0c801f00040e7f89 */ /* 0x000e2400000e0000 */
[----:B0-----:R-:W-:-:S05]  /*1c20*/  FADD.FTZ R5, R4, R14 ;  /* 0x0000000e04057221 */ /* 0x001fca0000010000 */
[----:B------:R-:W0:Y:S02]  /*1c30*/  SHFL.BFLY PT, R14, R5, 0x2, 0x1f ;  /* 0x0c401f00050e7f89 */ /* 0x000e2400000e0000 */
[----:B0-----:R-:W-:-:S05]  /*1c40*/  FADD.FTZ R6, R5, R14 ;  /* 0x0000000e05067221 */ /* 0x001fca0000010000 */
[----:B------:R0:W1:Y:S02]  /*1c50*/  SHFL.BFLY PT, R14, R6, 0x1, 0x1f ;  /* 0x0c201f00060e7f89 */ /* 0x00006400000e0000 */
.L_x_464:
        /* <DEDUP_REMOVED lines=14> */
[----:B------:R-:W-:Y:S01]  /*1d40*/  MOV R5, UR5 ;  /* 0x0000000500057c02 */ /* 0x000fe20008000f00 */
[----:B------:R-:W1:Y:S01]  /*1d50*/  S2UR UR6, SR_CgaCtaId ;  /* 0x00000000000679c3 */ /* 0x000e620000008800 */
[----:B------:R-:W2:Y:S03]  /*1d60*/  LDCU UR7, c[0x0][0x410] ;  /* 0x00008200ff0777ac */ /* 0x000ea60008000800 */
[----:B------:R-:W0:Y:S01]  /*1d70*/  @P0 LDG.E.U16 R4, desc[UR36][R4.64] ;  /* 0x0000002404040981 */ /* 0x000e22000c1e1500 */
[----:B------:R-:W-:Y:S01]  /*1d80*/  R2UR UR5, R18 ;  /* 0x00000000120572ca */ /* 0x000fe200000e0000 */
[----:B------:R-:W-:-:S12]  /*1d90*/  UIADD3 UR4, UPT, UPT, UR45, -UR11, URZ ;  /* 0x8000000b2d047290 */ /* 0x000fd8000fffe0ff */
[----:B------:R-:W-:Y:S01]  /*1da0*/  UIADD3 UR5, UPT, UPT, UR5, 0xc0, URZ ;  /* 0x000000c005057890 */ /* 0x000fe2000fffe0ff */
[----:B--2---:R-:W-:-:S03]  /*1db0*/  FMUL.FTZ R3, R14, UR7 ;  /* 0x000000070e037c20 */ /* 0x004fc60008410000 */
[----:B-1----:R-:W-:-:S04]  /*1dc0*/  ULEA UR5, UR6, UR5, 0x18 ;  /* 0x0000000506057291 */ /* 0x002fc8000f8ec0ff */
[----:B------:R-:W-:Y:S01]  /*1dd0*/  ULEA UR4, UR4, UR5, 0x2 ;  /* 0x0000000504047291 */ /* 0x000fe2000f8e10ff */
[----:B0-----:R-:W-:-:S05]  /*1de0*/  @P0 HADD2.F32 R6, -RZ, R4.H0_H0 ;  /* 0x20000004ff060230 */ /* 0x001fca0000004100 */
[----:B------:R-:W-:-:S05]  /*1df0*/  @P0 FADD.FTZ R3, R3, R6 ;  /* 0x0000000603030221 */ /* 0x000fca0000010000 */
[----:B------:R3:W-:Y:S02]  /*1e00*/  STS [UR4+-0x4], R3 ;  /* 0xfffffc03ff007988 */ /* 0x0007e40008000804 */
.L_x_369:
[----:B------:R-:W-:Y:S05]  /*1e10*/  WARPSYNC.ALL ;  /* 0x0000000000007948 */ /* 0x000fea0003800000 */
[----:B------:R-:W5:Y:S01]  /*1e20*/  LDCU UR4, c[0x0][0x40c] ;  /* 0x00008180ff0477ac */ /* 0x000f620008000800 */
[----:B------:R-:W0:Y:S01]  /*1e30*/  S2UR UR19, SR_CgaCtaId ;  /* 0x00000000001379c3 */ /* 0x000e220000008800 */
[----:B------:R-:W-:Y:S01]  /*1e40*/  BSSY.RECONVERGENT B0, `(.L_x_372) ;  /* 0x000012a000007945 */ /* 0x000fe20003800200 */
[----:B------:R-:W-:Y:S01]  /*1e50*/  UMOV UR18, 0x400 ;  /* 0x0000040000127882 */ /* 0x000fe20000000000 */
[----:B------:R-:W1:Y:S01]  /*1e60*/  LDCU UR6, c[0x0][0x3f0] ;  /* 0x00007e00ff0677ac */ /* 0x000e620008000800 */
[----:B------:R-:W0:Y:S01]  /*1e70*/  LDCU UR21, c[0x0][0x40c] ;  /* 0x00008180ff1577ac */ /* 0x000e220008000800 */
[----:B------:R-:W0:Y:S01]  /*1e80*/  LDCU UR22, c[0x0][0x3f8] ;  /* 0x00007f00ff1677ac */ /* 0x000e220008000800 */
[----:B------:R-:W0:Y:S02]  /*1e90*/  LDCU UR23, c[0x0][0x410] ;  /* 0x00008200ff1777ac */ /* 0x000e240008000800 */
[----:B------:R-:W-:Y:S01]  /*1ea0*/  BAR.SYNC.DEFER_BLOCKING 0x0 ;  /* 0x0000000000007b1d */ /* 0x000fe20000010000 */
[----:B-----5:R-:W-:Y:S01]  /*1eb0*/  ISETP.NE.AND P0, PT, RZ, UR4, PT ;  /* 0x00000004ff007c0c */ /* 0x020fe2000bf05270 */
[----:B------:R-:W-:-:S02]  /*1ec0*/  UIADD3 UR4, UPT, UPT, UR47, 0x1f, -UR11 ;  /* 0x0000001f2f047890 */ /* 0x000fc4000fffe80b */
[----:B-1----:R-:W-:Y:S02]  /*1ed0*/  UIMAD UR6, UR41, UR6, UR46 ;  /* 0x00000006290672a4 */ /* 0x002fe4000f8e022e */
[----:B------:R-:W-:Y:S02]  /*1ee0*/  USHF.R.S32.HI UR5, URZ, 0x1f, UR4 ;  /* 0x0000001fff057899 */ /* 0x000fe40008011404 */
[----:B0-----:R-:W-:Y:S02]  /*1ef0*/  ULEA UR10, UR19, UR18, 0x18 ;  /* 0x00000012130a7291 */ /* 0x001fe4000f8ec0ff */
[----:B------:R-:W-:Y:S01]  /*1f00*/  ULEA.HI UR5, UR5, UR4, URZ, 0x5 ;  /* 0x0000000405057291 */ /* 0x000fe2000f8f28ff */
[----:B------:R-:W0:Y:S03]  /*1f10*/  LDCU.64 UR8, c[0x0][0x3b8] ;  /* 0x00007700ff0877ac */ /* 0x000e260008000a00 */
[----:B------:R-:W-:Y:S01]  /*1f20*/  ULOP3.LUT UR5, UR5, 0xffffffe0, URZ, 0xc0, !UPT ;  /* 0xffffffe005057892 */ /* 0x000fe2000f8ec0ff */
[----:B------:R-:W1:Y:S01]  /*1f30*/  LDCU.64 UR12, c[0x0][0x438] ;  /* 0x00008700ff0c77ac */ /* 0x000e620008000a00 */
[----:B------:R-:W0:Y:S01]  /*1f40*/  LDCU.64 UR14, c[0x0][0x448] ;  /* 0x00008900ff0e77ac */ /* 0x000e220008000a00 */
[----:B------:R-:W0:Y:S01]  /*1f50*/  @!P0 LDS.128 R8, [UR10+0x80] ;  /* 0x0000800aff088984 */ /* 0x000e220008000c00 */
[----:B------:R-:W-:-:S03]  /*1f60*/  USHF.L.U32 UR6, UR6, 0x5, URZ ;  /* 0x0000000506067899 */ /* 0x000fc600080006ff */
[----:B------:R-:W0:Y:S04]  /*1f70*/  @!P0 LDS.128 R12, [UR10+0x90] ;  /* 0x0000900aff0c8984 */ /* 0x000e280008000c00 */
[----:B--2---:R-:W2:Y:S04]  /*1f80*/  @!P0 LDS.128 R16, [UR10+0xa0] ;  /* 0x0000a00aff108984 */ /* 0x004ea80008000c00 */
[----:B------:R-:W0:Y:S01]  /*1f90*/  @!P0 LDS.128 R20, [UR10+0xb0] ;  /* 0x0000b00aff148984 */ /* 0x000e220008000c00 */
[----:B------:R-:W-:-:S13]  /*1fa0*/  ISETP.GE.AND P0, PT, R61, UR5, PT ;  /* 0x000000053d007c0c */ /* 0x000fda000bf06270 */
[----:B-1----:R-:W-:Y:S05]  /*1fb0*/  @P0 BRA `(.L_x_373) ;  /* 0x0000001000480947 */ /* 0x002fea0003800000 */
[----:B----4-:R-:W1:Y:S01]  /*1fc0*/  LDS.128 R24, [UR10+0x40] ;  /* 0x0000400aff187984 */ /* 0x010e620008000c00 */
[----:B------:R-:W4:Y:S01]  /*1fd0*/  LDCU UR4, c[0x0][0x3f8] ;  /* 0x00007f00ff0477ac */ /* 0x000f220008000800 */
[----:B------:R-:W5:Y:S01]  /*1fe0*/  LDC.64 R64, c[0x0][0x450] ;  /* 0x00011400ff407b82 */ /* 0x000f620000000a00 */
[----:B------:R-:W-:Y:S01]  /*1ff0*/  IMAD R5, R0, UR43, RZ ;  /* 0x0000002b00057c24 */ /* 0x000fe2000f8e02ff */
[----:B------:R-:W0:Y:S01]  /*2000*/  LDS.128 R28, [UR10+0x50] ;  /* 0x0000500aff1c7984 */ /* 0x000e220008000c00 */
[----:B------:R-:W3:Y:S01]  /*2010*/  LDCU UR20, c[0x0][0x440] ;  /* 0x00008800ff1477ac */ /* 0x000ee20008000800 */
[----:B------:R-:W-:Y:S02]  /*2020*/  IADD3 R62, PT, PT, R61, UR11, RZ ;  /* 0x0000000b3d3e7c10 */ /* 0x000fe4000fffe0ff */
[----:B------:R-:W0:Y:S01]  /*2030*/  LDS.128 R32, [UR10+0x60] ;  /* 0x0000600aff207984 */ /* 0x000e220008000c00 */
[----:B------:R-:W2:Y:S01]  /*2040*/  LDCU.64 UR16, c[0x0][0x420] ;  /* 0x00008400ff1077ac */ /* 0x000ea20008000a00 */
[----:B------:R-:W0:Y:S01]  /*2050*/  LDC R56, c[0x0][0x3f4] ;  /* 0x0000fd00ff387b82 */ /* 0x000e220000000800 */
[----:B------:R-:W-:Y:S01]  /*2060*/  SHF.R.S32.HI R59, RZ, 0x1f, R5 ;  /* 0x0000001fff3b7819 */ /* 0x000fe20000011405 */
[----:B------:R-:W0:Y:S01]  /*2070*/  LDS.128 R36, [UR10+0x70] ;  /* 0x0000700aff247984 */ /* 0x000e220008000c00 */
[----:B------:R-:W-:Y:S01]  /*2080*/  UIADD3 UR5, UPT, UPT, UR18, 0xc0, URZ ;  /* 0x000000c012057890 */ /* 0x000fe2000fffe0ff */
[----:B------:R-:W-:-:S03]  /*2090*/  IABS R57, R0 ;  /* 0x0000000000397213 */ /* 0x000fc60000000000 */
[----:B------:R-:W-:Y:S02]  /*20a0*/  ULEA UR5, UR19, UR5, 0x18 ;  /* 0x0000000513057291 */ /* 0x000fe4000f8ec0ff */
[----:B----4-:R-:W-:-:S04]  /*20b0*/  UIMAD UR4, UR38, UR4, UR46 ;  /* 0x00000004260472a4 */ /* 0x010fc8000f8e022e */
[----:B------:R-:W-:Y:S01]  /*20c0*/  USHF.L.U32 UR4, UR4, 0x5, URZ ;  /* 0x0000000504047899 */ /* 0x000fe200080006ff */
[----:B------:R-:W-:Y:S01]  /*20d0*/  LEA R61, R61, UR5, 0x2 ;  /* 0x000000053d3d7c11 */ /* 0x000fe2000f8e10ff */
[----:B---3--:R-:W-:Y:S01]  /*20e0*/  UIMAD UR7, UR46, UR20, UR47 ;  /* 0x000000142e0772a4 */ /* 0x008fe2000f8e022f */
[--C-:B--2---:R-:W-:Y:S02]  /*20f0*/  IADD3 R58, P1, P2, R5, UR16, R62.reuse ;  /* 0x00000010053a7c10 */ /* 0x104fe4000fa3e03e */
[----:B------:R-:W-:Y:S02]  /*2100*/  MOV R5, UR20 ;  /* 0x0000001400057c02 */ /* 0x000fe40008000f00 */
[----:B------:R-:W-:Y:S02]  /*2110*/  MOV R7, UR4 ;  /* 0x0000000400077c02 */ /* 0x000fe40008000f00 */
[----:B------:R-:W-:Y:S01]  /*2120*/  ISETP.NE.U32.AND P0, PT, RZ, UR16, PT ;  /* 0x00000010ff007c0c */ /* 0x000fe2000bf05070 */
[----:B------:R-:W-:Y:S01]  /*2130*/  IMAD R60, R5, UR7, R62 ;  /* 0x00000007053c7c24 */ /* 0x000fe2000f8e023e */
[----:B------:R-:W-:Y:S01]  /*2140*/  IADD3.X R59, PT, PT, R59, UR17, RZ, P1, P2 ;  /* 0x000000113b3b7c10 */ /* 0x000fe20008fe44ff */
[----:B-----5:R-:W-:Y:S01]  /*2150*/  IMAD.WIDE R64, R7, 0x2, R64 ;  /* 0x0000000207407825 */ /* 0x020fe200078e0240 */
[----:B------:R-:W-:-:S03]  /*2160*/  ISETP.NE.AND.EX P0, PT, RZ, UR17, PT, P0 ;  /* 0x00000011ff007c0c */ /* 0x000fc6000bf05300 */
[----:B-1----:R-:W-:-:S10]  /*2170*/  VIADD R62, R62, 0x1 ;  /* 0x000000013e3e7836 */ /* 0x002fd40000000000 */
.L_x_382:
[----:B------:R-:W2:Y:S01]  /*2180*/  @P0 LDG.E.U8 R55, desc[UR36][R58.64] ;  /* 0x000000243a370981 */ /* 0x000ea2000c1e1100 */
[----:B------:R-:W1:Y:S01]  /*2190*/  I2F.RP R0, R57 ;  /* 0x0000003900007306 */ /* 0x000e620000209400 */
[----:B------:R-:W-:Y:S07]  /*21a0*/  BSSY.RECONVERGENT B1, `(.L_x_374) ;  /* 0x000003e000017945 */ /* 0x000fee0003800200 */
[----:B-1----:R-:W1:Y:S02]  /*21b0*/  MUFU.RCP R0, R0 ;  /* 0x0000000000007308 */ /* 0x002e640000001000 */
[----:B-1----:R-:W-:Y:S01]  /*21c0*/  IADD3 R54, PT, PT, R0, 0xffffffe, RZ ;  /* 0x0ffffffe00367810 */ /* 0x002fe20007ffe0ff */
[----:B0-----:R-:W-:-:S05]  /*21d0*/  IMAD.MOV.U32 R0, RZ, RZ, R56 ;  /* 0x000000ffff007224 */ /* 0x001fca00078e0038 */
[----:B------:R-:W0:Y:S01]  /*21e0*/  F2I.FTZ.U32.TRUNC.NTZ R53, R54 ;  /* 0x0000003600357305 */ /* 0x000e22000021f000 */
[----:B------:R-:W-:Y:S02]  /*21f0*/  ISETP.NE.AND P3, PT, R0, RZ, PT ;  /* 0x000000ff0000720c */ /* 0x000fe40003f65270 */
[----:B0-----:R-:W-:-:S05]  /*2200*/  IADD3 R52, PT, PT, RZ, -R53, RZ ;  /* 0x80000035ff347210 */ /* 0x001fca0007ffe0ff */
[----:B------:R-:W-:Y:S02]  /*2210*/  IMAD R63, R52, R57, RZ ;  /* 0x00000039343f7224 */ /* 0x000fe400078e02ff */
[----:B------:R-:W-:-:S05]  /*2220*/  HFMA2 R52, -RZ, RZ, 0, 0 ;  /* 0x00000000ff347431 */ /* 0x000fca00000001ff */
[----:B------:R-:W-:Y:S01]  /*2230*/  IMAD.HI.U32 R66, R53, R63, R52 ;  /* 0x0000003f35427227 */ /* 0x000fe200078e0034 */
[----:B------:R-:W-:Y:S02]  /*2240*/  IADD3 R52, PT, PT, R62, -0x1, RZ ;  /* 0xffffffff3e347810 */ /* 0x000fe40007ffe0ff */
[----:B------:R-:W-:Y:S02]  /*2250*/  MOV R63, UR45 ;  /* 0x0000002d003f7c02 */ /* 0x000fe40008000f00 */
[----:B------:R-:W-:-:S03]  /*2260*/  IABS R67, R52 ;  /* 0x0000003400437213 */ /* 0x000fc60000000000 */
[----:B------:R-:W-:Y:S02]  /*2270*/  VIADD R63, R63, 0xffffffff ;  /* 0xffffffff3f3f7836 */ /* 0x000fe40000000000 */
[----:B------:R-:W-:Y:S01]  /*2280*/  IMAD.HI.U32 R53, R66, R67, RZ ;  /* 0x0000004342357227 */ /* 0x000fe200078e00ff */
[----:B------:R-:W-:Y:S02]  /*2290*/  IABS R66, R0 ;  /* 0x0000000000427213 */ /* 0x000fe40000000000 */
[----:B------:R-:W-:Y:S02]  /*22a0*/  ISETP.GE.AND P2, PT, R52, R63, PT ;  /* 0x0000003f3400720c */ /* 0x000fe40003f46270 */
[----:B------:R-:W-:-:S05]  /*22b0*/  IADD3 R54, PT, PT, -R53, RZ, RZ ;  /* 0x000000ff35367210 */ /* 0x000fca0007ffe1ff */
[----:B------:R-:W-:-:S05]  /*22c0*/  IMAD R67, R66, R54, R67 ;  /* 0x0000003642437224 */ /* 0x000fca00078e0243 */
[----:B------:R-:W-:-:S13]  /*22d0*/  ISETP.GT.U32.AND P1, PT, R57, R67, PT ;  /* 0x000000433900720c */ /* 0x000fda0003f24070 */
[----:B------:R-:W-:-:S04]  /*22e0*/  @!P1 IADD3 R67, PT, PT, R67, -R66, RZ ;  /* 0x8000004243439210 */ /* 0x000fc80007ffe0ff */
[----:B------:R-:W-:-:S13]  /*22f0*/  ISETP.GT.U32.AND P1, PT, R57, R67, PT ;  /* 0x000000433900720c */ /* 0x000fda0003f24070 */
[----:B------:R-:W-:Y:S02]  /*2300*/  @!P1 IADD3 R67, PT, PT, R67, -R66, RZ ;  /* 0x8000004243439210 */ /* 0x000fe40007ffe0ff */
[----:B------:R-:W-:-:S13]  /*2310*/  ISETP.GE.AND P1, PT, R52, RZ, PT ;  /* 0x000000ff3400720c */ /* 0x000fda0003f26270 */
[----:B------:R-:W-:Y:S02]  /*2320*/  @!P1 IADD3 R67, PT, PT, -R67, RZ, RZ ;  /* 0x000000ff43439210 */ /* 0x000fe40007ffe1ff */
[----:B------:R-:W-:Y:S02]  /*2330*/  @!P3 LOP3.LUT R67, RZ, R0, RZ, 0x33, !PT ;  /* 0x00000000ff43b212 */ /* 0x000fe400078e33ff */
[----:B--2---:R-:W-:Y:S01]  /*2340*/  ISETP.NE.AND P6, PT, R55, RZ, P0 ;  /* 0x000000ff3700720c */ /* 0x004fe200007c5270 */
[----:B-----5:R-:W-:-:S12]  /*2350*/  @P2 BRA `(.L_x_375) ;  /* 0x0000000000882947 */ /* 0x020fd80003800000 */
[----:B------:R-:W-:Y:S01]  /*2360*/  IMAD R41, R0, UR6, RZ ;  /* 0x0000000600297c24 */ /* 0x000fe2000f8e02ff */
[----:B------:R-:W-:-:S04]  /*2370*/  SHF.L.U32 R66, R67, 0x3, RZ ;  /* 0x0000000343427819 */ /* 0x000fc800000006ff */
[----:B------:R-:W-:-:S04]  /*2380*/  IADD3 R42, P1, PT, R66, R41, RZ ;  /* 0x00000029422a7210 */ /* 0x000fc80007f3e0ff */
[----:B------:R-:W-:Y:S02]  /*2390*/  LEA.HI.X.SX32 R41, R41, RZ, 0x1, P1 ;  /* 0x000000ff29297211 */ /* 0x000fe400008f0eff */
[----:B------:R-:W-:-:S04]  /*23a0*/  LEA R40, P1, R42, UR8, 0x1 ;  /* 0x000000082a287c11 */ /* 0x000fc8000f8208ff */
[----:B------:R-:W-:-:S06]  /*23b0*/  LEA.HI.X R41, R42, UR9, R41, 0x1, P1 ;  /* 0x000000092a297c11 */ /* 0x000fcc00088f0c29 */
[----:B------:R-:W5:Y:S01]  /*23c0*/  LDG.E.128 R40, desc[UR36][R40.64] ;  /* 0x0000002428287981 */ /* 0x000f62000c1e1d00 */
[----:B------:R-:W-:-:S09]  /*23d0*/  UISETP.NE.AND UP0, UPT, UR21, URZ, UPT ;  /* 0x000000ff1500728c */ /* 0x000fd2000bf05270 */
[----:B------:R-:W-:Y:S05]  /*23e0*/  BRA.U UP0, `(.L_x_375) ;  /* 0x0000000100647547 */ /* 0x000fea000b800000 */
[----:B------:R-:W-:-:S13]  /*23f0*/  ISETP.NE.AND P4, PT, R2, RZ, PT ;  /* 0x000000ff0200720c */ /* 0x000fda0003f85270 */
[----:B------:R-:W-:Y:S01]  /*2400*/  VOTEU.ANY UP0, P4 ;  /* 0x0000000000ff7886 */ /* 0x000fe20002000100 */
[----:B------:R-:W-:-:S13]  /*2410*/  PLOP3.LUT P1, PT, PT, PT, UP0, 0x80, 0x8 ;  /* 0x000000000008781c */ /* 0x000fda0003f2f008 */
[----:B------:R-:W2:Y:S01]  /*2420*/  @P1 LDG.E.128 R52, desc[UR36][R64.64] ;  /* 0x0000002440341981 */ /* 0x000ea2000c1e1d00 */
[----:B------:R-:W0:Y:S01]  /*2430*/  S2UR UR4, SR_CTAID.Y ;  /* 0x00000000000479c3 */ /* 0x000e220000002600 */
[----:B------:R-:W-:Y:S01]  /*2440*/  PLOP3.LUT P1, PT, PT, PT, UP0, 0x80, 0x8 ;  /* 0x000000000008781c */ /* 0x000fe20003f2f008 */
[----:B-----5:R-:W-:Y:S01]  /*2450*/  HFMA2 R40, R40, 1, 1, R8 ;  /* 0x3c003c0028287831 */ /* 0x020fe20000000008 */
[----:B------:R-:W-:Y:S01]  /*2460*/  PLOP3.LUT P2, PT, PT, PT, UP0, 0x80, 0x8 ;  /* 0x000000000008781c */ /* 0x000fe20003f4f008 */
[----:B------:R-:W-:Y:S01]  /*2470*/  HADD2 R41, R41, R9 ;  /* 0x0000000929297230 */ /* 0x000fe20000000000 */
[----:B------:R-:W-:Y:S01]  /*2480*/  PLOP3.LUT P3, PT, PT, PT, UP0, 0x80, 0x8 ;  /* 0x000000000008781c */ /* 0x000fe20003f6f008 */
[----:B------:R-:W-:Y:S02]  /*2490*/  HFMA2 R42, R42, 1, 1, R10 ;  /* 0x3c003c002a2a7831 */ /* 0x000fe4000000000a */
[----:B------:R-:W-:Y:S01]  /*24a0*/  HADD2 R43, R43, R11 ;  /* 0x0000000b2b2b7230 */ /* 0x000fe20000000000 */
[----:B0-----:R-:W-:-:S05]  /*24b0*/  UIMAD UR4, UR4, UR22, UR46 ;  /* 0x00000016040472a4 */ /* 0x001fca000f8e022e */
[----:B--2---:R-:W-:Y:S02]  /*24c0*/  @P1 HMUL2 R40, R40, R52 ;  /* 0x0000003428281232 */ /* 0x004fe40000000000 */
[----:B------:R-:W-:Y:S02]  /*24d0*/  IMAD R52, R0, UR4, RZ ;  /* 0x0000000400347c24 */ /* 0x000fe4000f8e02ff */
[----:B------:R-:W-:Y:S01]  /*24e0*/  @P2 HFMA2 R41, R41, R53, -RZ ;  /* 0x0000003529292231 */ /* 0x000fe200001000ff */
[----:B------:R-:W-:Y:S01]  /*24f0*/  PLOP3.LUT P2, PT, PT, PT, UP0, 0x80, 0x8 ;  /* 0x000000000008781c */ /* 0x000fe20003f4f008 */
[----:B------:R-:W-:Y:S01]  /*2500*/  @P3 HMUL2 R42, R42, R54 ;  /* 0x000000362a2a3232 */ /* 0x000fe20000000000 */
[----:B------:R-:W-:-:S04]  /*2510*/  SHF.L.U32 R53, R52, 0x5, RZ ;  /* 0x0000000534357819 */ /* 0x000fc800000006ff */
[----:B------:R-:W-:-:S04]  /*2520*/  IADD3 R66, P1, PT, R66, R53, RZ ;  /* 0x0000003542427210 */ /* 0x000fc80007f3e0ff */
[----:B------:R-:W-:Y:S02]  /*2530*/  LEA.HI.X.SX32 R53, R53, RZ, 0x1, P1 ;  /* 0x000000ff35357211 */ /* 0x000fe400008f0eff */
[----:B------:R-:W-:Y:S01]  /*2540*/  LEA R52, P1, R66, UR8, 0x1 ;  /* 0x0000000842347c11 */ /* 0x000fe2000f8208ff */
[----:B------:R-:W-:-:S03]  /*2550*/  @P2 HFMA2 R43, R43, R55, -RZ ;  /* 0x000000372b2b2231 */ /* 0x000fc600001000ff */
[----:B------:R-:W-:-:S05]  /*2560*/  LEA.HI.X R53, R66, UR9, R53, 0x1, P1 ;  /* 0x0000000942357c11 */ /* 0x000fca00088f0c35 */
[----:B------:R0:W-:Y:S04]  /*2570*/  STG.E.128 desc[UR36][R52.64], R40 ;  /* 0x0000002834007986 */ /* 0x0001e8000c101d24 */
.L_x_375:
[----:B------:R-:W-:Y:S05]  /*2580*/  BSYNC.RECONVERGENT B1 ;  /* 0x0000000000017941 */ /* 0x000fea0003800200 */
.L_x_374:
[----:B0-----:R-:W-:Y:S01]  /*2590*/  IADD3 R52, PT, PT, R62, -0x1, RZ ;  /* 0xffffffff3e347810 */ /* 0x001fe20007ffe0ff */
[----:B------:R-:W-:Y:S03]  /*25a0*/  BSSY.RECONVERGENT B1, `(.L_x_376) ;  /* 0x000006f000017945 */ /* 0x000fe60003800200 */
[----:B------:R-:W-:-:S13]  /*25b0*/  ISETP.GE.AND P1, PT, R52, R63, PT ;  /* 0x0000003f3400720c */ /* 0x000fda0003f26270 */
[----:B------:R-:W-:Y:S05]  /*25c0*/  @P1 BRA `(.L_x_377) ;  /* 0x0000000400b01947 */ /* 0x000fea0003800000 */
[----:B------:R-:W-:Y:S01]  /*25d0*/  IMAD.IADD R51, R67, 0x1, R0 ;  /* 0x0000000143337824 */ /* 0x000fe200078e0200 */
[C---:B------:R-:W-:Y:S01]  /*25e0*/  LEA R52, R0.reuse, R67, 0x1 ;  /* 0x0000004300347211 */ /* 0x040fe200078e08ff */
[----:B------:R-:W-:Y:S01]  /*25f0*/  IMAD R5, R0, UR6, RZ ;  /* 0x0000000600057c24 */ /* 0x000fe2000f8e02ff */
[----:B------:R-:W-:Y:S02]  /*2600*/  UISETP.NE.AND UP0, UPT, UR21, URZ, UPT ;  /* 0x000000ff1500728c */ /* 0x000fe4000bf05270 */
[----:B------:R-:W-:Y:S02]  /*2610*/  SHF.L.U32 R6, R51, 0x3, RZ ;  /* 0x0000000333067819 */ /* 0x000fe400000006ff */
[----:B------:R-:W-:Y:S02]  /*2620*/  SHF.L.U32 R52, R52, 0x3, RZ ;  /* 0x0000000334347819 */ /* 0x000fe400000006ff */
[----:B------:R-:W-:Y:S02]  /*2630*/  SHF.R.S32.HI R44, RZ, 0x1f, R5 ;  /* 0x0000001fff2c7819 */ /* 0x000fe40000011405 */
[----:B------:R-:W-:-:S02]  /*2640*/  SHF.R.S32.HI R50, RZ, 0x1f, R6 ;  /* 0x0000001fff327819 */ /* 0x000fc40000011406 */
[C---:B------:R-:W-:Y:S02]  /*2650*/  IADD3 R4, P3, PT, R5.reuse, R52, RZ ;  /* 0x0000003405047210 */ /* 0x040fe40007f7e0ff */
[----:B------:R-:W-:Y:S02]  /*2660*/  SHF.R.S32.HI R53, RZ, 0x1f, R52 ;  /* 0x0000001fff357819 */ /* 0x000fe40000011434 */
[----:B------:R-:W-:Y:S02]  /*2670*/  IADD3 R6, P2, PT, R5, R6, RZ ;  /* 0x0000000605067210 */ /* 0x000fe40007f5e0ff */
[----:B------:R-:W-:Y:S01]  /*2680*/  LEA R54, R0, R51, 0x1 ;  /* 0x0000003300367211 */ /* 0x000fe200078e08ff */
[C---:B------:R-:W-:Y:S01]  /*2690*/  IMAD.X R5, R44.reuse, 0x1, R53, P3 ;  /* 0x000000012c057824 */ /* 0x040fe200018e0635 */
[----:B------:R-:W-:Y:S02]  /*26a0*/  IADD3.X R7, PT, PT, R44, R50, RZ, P2, !PT ;  /* 0x000000322c077210 */ /* 0x000fe400017fe4ff */
[----:B------:R-:W-:-:S02]  /*26b0*/  LEA R44, P2, R6, UR8, 0x1 ;  /* 0x00000008062c7c11 */ /* 0x000fc4000f8408ff */
[----:B------:R-:W-:Y:S02]  /*26c0*/  LEA R48, P3, R4, UR8, 0x1 ;  /* 0x0000000804307c11 */ /* 0x000fe4000f8608ff */
[----:B------:R-:W-:Y:S02]  /*26d0*/  LEA.HI.X R45, R6, UR9, R7, 0x1, P2 ;  /* 0x00000009062d7c11 */ /* 0x000fe400090f0c07 */
[----:B------:R-:W-:-:S04]  /*26e0*/  LEA.HI.X R49, R4, UR9, R5, 0x1, P3 ;  /* 0x0000000904317c11 */ /* 0x000fc800098f0c05 */
[----:B------:R-:W5:Y:S01]  /*26f0*/  LDG.E.128 R44, desc[UR36][R44.64] ;  /* 0x000000242c2c7981 */ /* 0x000f62000c1e1d00 */
[----:B------:R-:W-:Y:S05]  /*2700*/  BRA.U UP0, `(.L_x_378) ;  /* 0x0000000100687547 */ /* 0x000fea000b800000 */
[----:B------:R-:W-:-:S13]  /*2710*/  ISETP.NE.AND P4, PT, R2, RZ, PT ;  /* 0x000000ff0200720c */ /* 0x000fda0003f85270 */
[----:B------:R-:W-:Y:S01]  /*2720*/  VOTEU.ANY UP1, P4 ;  /* 0x0000000000ff7886 */ /* 0x000fe20002020100 */
[----:B------:R-:W-:-:S13]  /*2730*/  PLOP3.LUT P2, PT, PT, PT, UP1, 0x80, 0x8 ;  /* 0x000000000008781c */ /* 0x000fda0003f4f018 */
[----:B------:R-:W2:Y:S01]  /*2740*/  @P2 LDG.E.128 R4, desc[UR36][R64.64+0x10] ;  /* 0x0000102440042981 */ /* 0x000ea2000c1e1d00 */
[----:B------:R-:W0:Y:S01]  /*2750*/  S2UR UR4, SR_CTAID.Y ;  /* 0x00000000000479c3 */ /* 0x000e220000002600 */
[----:B------:R-:W-:Y:S01]  /*2760*/  PLOP3.LUT P2, PT, PT, PT, UP1, 0x80, 0x8 ;  /* 0x000000000008781c */ /* 0x000fe20003f4f018 */
[----:B-----5:R-:W-:Y:S01]  /*2770*/  HADD2 R44, R44, R12 ;  /* 0x0000000c2c2c7230 */ /* 0x020fe20000000000 */
[----:B------:R-:W-:Y:S01]  /*2780*/  PLOP3.LUT P3, PT, PT, PT, UP1, 0x80, 0x8 ;  /* 0x000000000008781c */ /* 0x000fe20003f6f018 */
[----:B------:R-:W-:Y:S01]  /*2790*/  HFMA2 R45, R45, 1, 1, R13 ;  /* 0x3c003c002d2d7831 */ /* 0x000fe2000000000d */
[----:B------:R-:W-:Y:S01]  /*27a0*/  PLOP3.LUT P4, PT, PT, PT, UP1, 0x80, 0x8 ;  /* 0x000000000008781c */ /* 0x000fe20003f8f018 */
[----:B------:R-:W-:Y:S01]  /*27b0*/  HADD2 R46, R46, R14 ;  /* 0x0000000e2e2e7230 */ /* 0x000fe20000000000 */
[----:B------:R-:W-:Y:S01]  /*27c0*/  SHF.L.U32 R66, R51, 0x3, RZ ;  /* 0x0000000333427819 */ /* 0x000fe200000006ff */
[----:B------:R-:W-:Y:S01]  /*27d0*/  HFMA2 R47, R47, 1, 1, R15 ;  /* 0x3c003c002f2f7831 */ /* 0x000fe2000000000f */
[----:B0-----:R-:W-:-:S05]  /*27e0*/  UIMAD UR4, UR4, UR22, UR46 ;  /* 0x00000016040472a4 */ /* 0x001fca000f8e022e */
[----:B--2---:R-:W-:Y:S01]  /*27f0*/  @P2 HMUL2 R44, R44, R4 ;  /* 0x000000042c2c2232 */ /* 0x004fe20000000000 */
[----:B------:R-:W-:Y:S01]  /*2800*/  PLOP3.LUT P2, PT, PT, PT, UP1, 0x80, 0x8 ;  /* 0x000000000008781c */ /* 0x000fe20003f4f018 */
[----:B------:R-:W-:Y:S02]  /*2810*/  IMAD R4, R0, UR4, RZ ;  /* 0x0000000400047c24 */ /* 0x000fe4000f8e02ff */
[----:B------:R-:W-:Y:S02]  /*2820*/  @P3 HMUL2 R46, R46, R6 ;  /* 0x000000062e2e3232 */ /* 0x000fe40000000000 */
[----:B------:R-:W-:Y:S01]  /*2830*/  @P4 HFMA2 R47, R47, R7, -RZ ;  /* 0x000000072f2f4231 */ /* 0x000fe200001000ff */
[----:B------:R-:W-:-:S04]  /*2840*/  SHF.L.U32 R55, R4, 0x5, RZ ;  /* 0x0000000504377819 */ /* 0x000fc800000006ff */
[----:B------:R-:W-:-:S03]  /*2850*/  IADD3 R51, P5, PT, R55, R66, RZ ;  /* 0x0000004237337210 */ /* 0x000fc60007fbe0ff */
[----:B------:R-:W-:Y:S01]  /*2860*/  @P2 HMUL2 R45, R45, R5 ;  /* 0x000000052d2d2232 */ /* 0x000fe20000000000 */
[----:B------:R-:W-:Y:S02]  /*2870*/  LEA.HI.X.SX32 R50, R55, R50, 0x1, P5 ;  /* 0x0000003237327211 */ /* 0x000fe400028f0eff */
[----:B------:R-:W-:-:S04]  /*2880*/  LEA R4, P2, R51, UR8, 0x1 ;  /* 0x0000000833047c11 */ /* 0x000fc8000f8408ff */
[----:B------:R-:W-:-:S05]  /*2890*/  LEA.HI.X R5, R51, UR9, R50, 0x1, P2 ;  /* 0x0000000933057c11 */ /* 0x000fca00090f0c32 */
[----:B------:R0:W-:Y:S04]  /*28a0*/  STG.E.128 desc[UR36][R4.64], R44 ;  /* 0x0000002c04007986 */ /* 0x0001e8000c101d24 */
.L_x_378:
[----:B------:R-:W5:Y:S01]  /*28b0*/  LDG.E.128 R48, desc[UR36][R48.64] ;  /* 0x0000002430307981 */ /* 0x000f62000c1e1d00 */
[----:B------:R-:W-:Y:S05]  /*28c0*/  BRA.U UP0, `(.L_x_379) ;  /* 0x0000000100647547 */ /* 0x000fea000b800000 */
[----:B------:R-:W-:-:S13]  /*28d0*/  ISETP.NE.AND P2, PT, R2, RZ, PT ;  /* 0x000000ff0200720c */ /* 0x000fda0003f45270 */
[----:B------:R-:W-:Y:S01]  /*28e0*/  VOTEU.ANY UP0, P2 ;  /* 0x0000000000ff7886 */ /* 0x000fe20001000100 */
[----:B------:R-:W-:-:S13]  /*28f0*/  PLOP3.LUT P2, PT, PT, PT, UP0, 0x80, 0x8 ;  /* 0x000000000008781c */ /* 0x000fda0003f4f008 */
[----:B0-----:R-:W2:Y:S01]  /*2900*/  @P2 LDG.E.128 R4, desc[UR36][R64.64+0x20] ;  /* 0x0000202440042981 */ /* 0x001ea2000c1e1d00 */
[----:B------:R-:W0:Y:S01]  /*2910*/  S2UR UR4, SR_CTAID.Y ;  /* 0x00000000000479c3 */ /* 0x000e220000002600 */
[----:B------:R-:W-:Y:S01]  /*2920*/  PLOP3.LUT P3, PT, PT, PT, UP0, 0x80, 0x8 ;  /* 0x000000000008781c */ /* 0x000fe20003f6f008 */
[----:B-----5:R-:W-:Y:S01]  /*2930*/  HADD2 R48, R48, R16 ;  /* 0x0000001030307230 */ /* 0x020fe20000000000 */
[----:B------:R-:W-:Y:S01]  /*2940*/  PLOP3.LUT P2, PT, PT, PT, UP0, 0x80, 0x8 ;  /* 0x000000000008781c */ /* 0x000fe20003f4f008 */
[----:B------:R-:W-:Y:S01]  /*2950*/  HFMA2 R49, R49, 1, 1, R17 ;  /* 0x3c003c0031317831 */ /* 0x000fe20000000011 */
[----:B------:R-:W-:Y:S01]  /*2960*/  PLOP3.LUT P4, PT, PT, PT, UP0, 0x80, 0x8 ;  /* 0x000000000008781c */ /* 0x000fe20003f8f008 */
[----:B------:R-:W-:Y:S02]  /*2970*/  HADD2 R50, R50, R18 ;  /* 0x0000001232327230 */ /* 0x000fe40000000000 */
[----:B------:R-:W-:Y:S01]  /*2980*/  HFMA2 R51, R51, 1, 1, R19 ;  /* 0x3c003c0033337831 */ /* 0x000fe20000000013 */
[----:B0-----:R-:W-:-:S06]  /*2990*/  UIMAD UR4, UR4, UR22, UR46 ;  /* 0x00000016040472a4 */ /* 0x001fcc000f8e022e */
[----:B------:R-:W-:-:S05]  /*29a0*/  IMAD R55, R0, UR4, RZ ;  /* 0x0000000400377c24 */ /* 0x000fca000f8e02ff */
[----:B------:R-:W-:-:S04]  /*29b0*/  SHF.L.U32 R55, R55, 0x5, RZ ;  /* 0x0000000537377819 */ /* 0x000fc800000006ff */
[----:B------:R-:W-:-:S04]  /*29c0*/  IADD3 R52, P5, PT, R55, R52, RZ ;  /* 0x0000003437347210 */ /* 0x000fc80007fbe0ff */
[----:B------:R-:W-:Y:S01]  /*29d0*/  LEA.HI.X.SX32 R53, R55, R53, 0x1, P5 ;  /* 0x0000003537357211 */ /* 0x000fe200028f0eff */
[----:B--2---:R-:W-:Y:S01]  /*29e0*/  @P3 HMUL2 R48, R48, R4 ;  /* 0x0000000430303232 */ /* 0x004fe20000000000 */
[----:B------:R-:W-:Y:S01]  /*29f0*/  PLOP3.LUT P3, PT, PT, PT, UP0, 0x80, 0x8 ;  /* 0x000000000008781c */ /* 0x000fe20003f6f008 */
[----:B------:R-:W-:Y:S01]  /*2a00*/  @P2 HMUL2 R49, R49, R5 ;  /* 0x0000000531312232 */ /* 0x000fe20000000000 */
[----:B------:R-:W-:Y:S01]  /*2a10*/  LEA R4, P2, R52, UR8, 0x1 ;  /* 0x0000000834047c11 */ /* 0x000fe2000f8408ff */
[----:B------:R-:W-:-:S03]  /*2a20*/  @P4 HFMA2 R51, R51, R7, -RZ ;  /* 0x0000000733334231 */ /* 0x000fc600001000ff */
[----:B------:R-:W-:-:S07]  /*2a30*/  LEA.HI.X R5, R52, UR9, R53, 0x1, P2 ;  /* 0x0000000934057c11 */ /* 0x000fce00090f0c35 */
[----:B------:R-:W-:-:S05]  /*2a40*/  @P3 HMUL2 R50, R50, R6 ;  /* 0x0000000632323232 */ /* 0x000fca0000000000 */
[----:B------:R1:W-:Y:S02]  /*2a50*/  STG.E.128 desc[UR36][R4.64], R48 ;  /* 0x0000003004007986 */ /* 0x0003e4000c101d24 */
.L_x_379:
[----:B------:R-:W-:Y:S02]  /*2a60*/  IMAD R6, R0, UR6, RZ ;  /* 0x0000000600067c24 */ /* 0x000fe4000f8e02ff */
[----:B------:R-:W-:-:S05]  /*2a70*/  IMAD.SHL.U32 R66, R54, 0x8, RZ ;  /* 0x0000000836427824 */ /* 0x000fca00078e00ff */
[----:B------:R-:W-:Y:S02]  /*2a80*/  SHF.R.S32.HI R63, RZ, 0x1f, R66 ;  /* 0x0000001fff3f7819 */ /* 0x000fe40000011442 */
[----:B01----:R-:W-:-:S04]  /*2a90*/  IADD3 R5, P2, PT, R6, R66, RZ ;  /* 0x0000004206057210 */ /* 0x003fc80007f5e0ff */
[----:B------:R-:W-:Y:S02]  /*2aa0*/  LEA.HI.X.SX32 R6, R6, R63, 0x1, P2 ;  /* 0x0000003f06067211 */ /* 0x000fe400010f0eff */
        /* <DEDUP_REMOVED lines=13> */
[----:B------:R-:W-:Y:S02]  /*2b80*/  HFMA2 R5, R5, 1, 1, R21 ;  /* 0x3c003c0005057831 */ /* 0x000fe40000000015 */
[----:B------:R-:W-:Y:S02]  /*2b90*/  HADD2 R6, R6, R22 ;  /* 0x0000001606067230 */ /* 0x000fe40000000000 */
[----:B------:R-:W-:Y:S01]  /*2ba0*/  HADD2 R7, R7, R23 ;  /* 0x0000001707077230 */ /* 0x000fe20000000000 */
[----:B0-----:R-:W-:-:S05]  /*2bb0*/  UIMAD UR4, UR4, UR22, UR46 ;  /* 0x00000016040472a4 */ /* 0x001fca000f8e022e */
[----:B--2---:R-:W-:Y:S02]  /*2bc0*/  @P2 HMUL2 R4, R4, R52 ;  /* 0x0000003404042232 */ /* 0x004fe40000000000 */
[----:B------:R-:W-:Y:S01]  /*2bd0*/  IMAD R52, R0, UR4, RZ ;  /* 0x0000000400347c24 */ /* 0x000fe2000f8e02ff */
[----:B------:R-:W-:Y:S01]  /*2be0*/  PLOP3.LUT P2, PT, PT, PT, UP0, 0x80, 0x8 ;  /* 0x000000000008781c */ /* 0x000fe20003f4f008 */
[----:B------:R-:W-:-:S03]  /*2bf0*/  @P3 HFMA2 R6, R6, R54, -RZ ;  /* 0x0000003606063231 */ /* 0x000fc600001000ff */
[----:B------:R-:W-:-:S04]  /*2c00*/  SHF.L.U32 R52, R52, 0x5, RZ ;  /* 0x0000000534347819 */ /* 0x000fc800000006ff */
[----:B------:R-:W-:-:S04]  /*2c10*/  IADD3 R66, P4, PT, R52, R66, RZ ;  /* 0x0000004234427210 */ /* 0x000fc80007f9e0ff */
[----:B------:R-:W-:Y:S01]  /*2c20*/  LEA.HI.X.SX32 R63, R52, R63, 0x1, P4 ;  /* 0x0000003f343f7211 */ /* 0x000fe200020f0eff */
[----:B------:R-:W-:Y:S01]  /*2c30*/  @P2 HMUL2 R5, R5, R53 ;  /* 0x0000003505052232 */ /* 0x000fe20000000000 */
[----:B------:R-:W-:Y:S02]  /*2c40*/  PLOP3.LUT P4, PT, PT, PT, UP0, 0x80, 0x8 ;  /* 0x000000000008781c */ /* 0x000fe40003f8f008 */
[----:B------:R-:W-:-:S04]  /*2c50*/  LEA R52, P2, R66, UR8, 0x1 ;  /* 0x0000000842347c11 */ /* 0x000fc8000f8408ff */
[----:B------:R-:W-:-:S07]  /*2c60*/  LEA.HI.X R53, R66, UR9, R63, 0x1, P2 ;  /* 0x0000000942357c11 */ /* 0x000fce00090f0c3f */
[----:B------:R-:W-:-:S05]  /*2c70*/  @P4 HMUL2 R7, R7, R55 ;  /* 0x0000003707074232 */ /* 0x000fca0000000000 */
[----:B------:R0:W-:Y:S02]  /*2c80*/  STG.E.128 desc[UR36][R52.64], R4 ;  /* 0x0000000434007986 */ /* 0x0001e4000c101d24 */
.L_x_377:
[----:B------:R-:W-:Y:S05]  /*2c90*/  BSYNC.RECONVERGENT B1 ;  /* 0x0000000000017941 */ /* 0x000fea0003800200 */
.L_x_376:
[----:B------:R-:W-:Y:S04]  /*2ca0*/  BSSY.RECONVERGENT B1, `(.L_x_380) ;  /* 0x0000034000017945 */ /* 0x000fe80003800200 */
[----:B------:R-:W-:Y:S05]  /*2cb0*/  @P1 BRA `(.L_x_381) ;  /* 0x0000000000c81947 */ /* 0x000fea0003800000 */
[----:B------:R-:W-:Y:S01]  /*2cc0*/  ISETP.NE.U32.AND P1, PT, RZ, UR12, PT ;  /* 0x0000000cff007c0c */ /* 0x000fe2000bf25070 */
[----:B------:R-:W-:-:S03]  /*2cd0*/  UISETP.NE.U32.AND UP0, UPT, UR14, URZ, UPT ;  /* 0x000000ff0e00728c */ /* 0x000fc6000bf05070 */
[----:B------:R-:W-:Y:S01]  /*2ce0*/  ISETP.NE.AND.EX P1, PT, RZ, UR13, PT, P1 ;  /* 0x0000000dff007c0c */ /* 0x000fe2000bf25310 */
[----:B------:R-:W-:-:S11]  /*2cf0*/  UISETP.NE.AND.EX UP0, UPT, UR15, URZ, UPT, UP0 ;  /* 0x000000ff0f00728c */ /* 0x000fd6000bf05300 */
[----:B------:R-:W1:Y:S01]  /*2d00*/  @UP0 LDCU.64 UR4, c[0x0][0x448] ;  /* 0x00008900ff0407ac */ /* 0x000e620008000a00 */
[----:B0-----:R-:W0:Y:S01]  /*2d10*/  @P1 LDC.64 R52, c[0x0][0x438] ;  /* 0x00010e00ff341b82 */ /* 0x001e220000000a00 */
[----:B------:R-:W-:Y:S01]  /*2d20*/  PLOP3.LUT P3, PT, PT, PT, UP0, 0x80, 0x8 ;  /* 0x000000000008781c */ /* 0x000fe20003f6f008 */
[----:B0-----:R-:W-:Y:S01]  /*2d30*/  @P1 IMAD.WIDE R54, R60, 0x2, R52 ;  /* 0x000000023c361825 */ /* 0x001fe200078e0234 */
[----:B-1----:R-:W-:-:S05]  /*2d40*/  @UP0 UIMAD.WIDE.U32 UR4, UR46, 0x2, UR4 ;  /* 0x000000022e0408a5 */ /* 0x002fca000f8e0004 */
[----:B------:R0:W2:Y:S01]  /*2d50*/  @P1 LDG.E.U16 R54, desc[UR36][R54.64] ;  /* 0x0000002436361981 */ /* 0x0000a2000c1e1500 */
[----:B------:R-:W-:Y:S02]  /*2d60*/  MOV R52, UR4 ;  /* 0x0000000400347c02 */ /* 0x000fe40008000f00 */
[----:B------:R-:W-:-:S03]  /*2d70*/  MOV R53, UR5 ;  /* 0x0000000500357c02 */ /* 0x000fc60008000f00 */
[----:B------:R-:W1:Y:S02]  /*2d80*/  @UP0 LDCU UR4, c[0x0][0x408] ;  /* 0x00008100ff0407ac */ /* 0x000e640008000800 */
[----:B------:R3:W4:Y:S01]  /*2d90*/  @P3 LDG.E.U16 R52, desc[UR36][R52.64] ;  /* 0x0000002434343981 */ /* 0x000722000c1e1500 */
[----:B0----5:R-:W-:Y:S01]  /*2da0*/  HMUL2 R55, R25, R41 ;  /* 0x0000002919377232 */ /* 0x021fe20000000000 */
[----:B------:R-:W1:Y:S03]  /*2db0*/  @UP0 LDCU UR5, c[0x0][0x430] ;  /* 0x00008600ff0507ac */ /* 0x000e660008000800 */
[----:B------:R-:W-:Y:S02]  /*2dc0*/  HFMA2 R55, R29, R45, R55 ;  /* 0x0000002d1d377231 */ /* 0x000fe40000000037 */
[----:B---3--:R-:W-:Y:S02]  /*2dd0*/  HFMA2 R53, R24, R40, -RZ ;  /* 0x0000002818357231 */ /* 0x008fe400001000ff */
[----:B------:R-:W-:-:S02]  /*2de0*/  HFMA2 R55, R33, R49, R55 ;  /* 0x0000003121377231 */ /* 0x000fc40000000037 */
[----:B------:R-:W-:Y:S02]  /*2df0*/  HFMA2 R63, R28, R44, R53 ;  /* 0x0000002c1c3f7231 */ /* 0x000fe40000000035 */
[----:B------:R-:W-:Y:S02]  /*2e00*/  HMUL2 R53, R26, R42 ;  /* 0x0000002a1a357232 */ /* 0x000fe40000000000 */
[----:B------:R-:W-:Y:S02]  /*2e10*/  HFMA2 R55, R37, R5, R55 ;  /* 0x0000000525377231 */ /* 0x000fe40000000037 */
[----:B------:R-:W-:Y:S02]  /*2e20*/  HFMA2 R63, R32, R48, R63 ;  /* 0x00000030203f7231 */ /* 0x000fe4000000003f */
[----:B------:R-:W-:Y:S01]  /*2e30*/  HFMA2 R53, R30, R46, R53 ;  /* 0x0000002e1e357231 */ /* 0x000fe20000000035 */
[----:B-1----:R-:W-:Y:S01]  /*2e40*/  @UP0 UIADD3 UR4, UPT, UPT, UR4, UR5, URZ ;  /* 0x0000000504040290 */ /* 0x002fe2000fffe0ff */
[----:B------:R-:W-:-:S02]  /*2e50*/  HFMA2 R63, R36, R4, R63 ;  /* 0x00000004243f7231 */ /* 0x000fc4000000003f */
[----:B------:R-:W-:Y:S02]  /*2e60*/  HFMA2 R53, R34, R50, R53 ;  /* 0x0000003222357231 */ /* 0x000fe40000000035 */
[----:B------:R-:W-:Y:S02]  /*2e70*/  HADD2 R55, R63, R55 ;  /* 0x000000373f377230 */ /* 0x000fe40000000000 */
[----:B------:R-:W-:-:S04]  /*2e80*/  HFMA2 R53, R38, R6, R53 ;  /* 0x0000000626357231 */ /* 0x000fc80000000035 */
[----:B------:R-:W-:Y:S02]  /*2e90*/  HADD2 R55, R55, R53 ;  /* 0x0000003537377230 */ /* 0x000fe40000000000 */
[----:B------:R-:W-:-:S04]  /*2ea0*/  HMUL2 R53, R27, R43 ;  /* 0x0000002b1b357232 */ /* 0x000fc80000000000 */
[----:B------:R-:W-:-:S04]  /*2eb0*/  HFMA2 R53, R31, R47, R53 ;  /* 0x0000002f1f357231 */ /* 0x000fc80000000035 */
[----:B------:R-:W-:-:S04]  /*2ec0*/  HFMA2 R53, R35, R51, R53 ;  /* 0x0000003323357231 */ /* 0x000fc80000000035 */
[----:B------:R-:W-:-:S04]  /*2ed0*/  HFMA2 R53, R39, R7, R53 ;  /* 0x0000000727357231 */ /* 0x000fc80000000035 */
[----:B------:R-:W-:-:S05]  /*2ee0*/  HADD2 R53, R55, R53 ;  /* 0x0000003537357230 */ /* 0x000fca0000000000 */
[--C-:B------:R-:W-:Y:S02]  /*2ef0*/  HADD2.F32 R55, -RZ, R53.reuse.H0_H0 ;  /* 0x20000035ff377230 */ /* 0x100fe40000004100 */
[----:B------:R-:W-:Y:S01]  /*2f00*/  HADD2.F32 R66, -RZ, R53.H1_H1 ;  /* 0x30000035ff427230 */ /* 0x000fe20000004100 */
[----:B------:R-:W-:-:S04]  /*2f10*/  IADD3 R53, PT, PT, R62, -0x1, RZ ;  /* 0xffffffff3e357810 */ /* 0x000fc80007ffe0ff */
[----:B------:R-:W-:Y:S01]  /*2f20*/  FADD.FTZ R55, R55, R66 ;  /* 0x0000004237377221 */ /* 0x000fe20000010000 */
[----:B------:R-:W-:Y:S01]  /*2f30*/  @P3 ISETP.GE.AND P2, PT, R53, UR4, PT ;  /* 0x0000000435003c0c */ /* 0x000fe2000bf46270 */
[----:B--2---:R-:W-:Y:S02]  /*2f40*/  @P1 HADD2.F32 R53, -RZ, R54.H0_H0 ;  /* 0x20000036ff351230 */ /* 0x004fe40000004100 */
[----:B------:R-:W-:-:S04]  /*2f50*/  FMUL.FTZ R54, R55, UR23 ;  /* 0x0000001737367c20 */ /* 0x000fc80008410000 */
[----:B------:R-:W-:Y:S01]  /*2f60*/  @P1 FADD.FTZ R54, R54, R53 ;  /* 0x0000003536361221 */ /* 0x000fe20000010000 */
[----:B------:R-:W-:Y:S01]  /*2f70*/  @P3 SEL R53, RZ, UR39, P2 ;  /* 0x00000027ff353c07 */ /* 0x000fe20009000000 */
[----:B----4-:R-:W-:-:S03]  /*2f80*/  @P3 HADD2.F32 R52, -RZ, R52.H0_H0 ;  /* 0x20000034ff343230 */ /* 0x010fc60000004100 */
[----:B------:R-:W-:-:S04]  /*2f90*/  @P3 IADD3 R53, PT, PT, R62, -UR45, R53 ;  /* 0x8000002d3e353c10 */ /* 0x000fc8000fffe035 */
[----:B------:R-:W-:-:S05]  /*2fa0*/  @P3 I2FP.F32.S32 R53, R53 ;  /* 0x0000003500353245 */ /* 0x000fca0000201400 */
[----:B------:R-:W-:-:S05]  /*2fb0*/  @P3 FFMA.FTZ R54, R53, R52, R54 ;  /* 0x0000003435363223 */ /* 0x000fca0000010036 */
[----:B------:R1:W-:Y:S01]  /*2fc0*/  STS [R61], R54 ;  /* 0x000000363d007388 */ /* 0x0003e20000000800 */
[----:B------:R-:W-:-:S07]  /*2fd0*/  @!P6 FMNMX.FTZ R3, R3, R54, !PT ;  /* 0x000000360303e209 */ /* 0x000fce0007810000 */
.L_x_381:
[----:B------:R-:W-:Y:S05]  /*2fe0*/  BSYNC.RECONVERGENT B1 ;  /* 0x0000000000017941 */ /* 0x000fea0003800200 */
.L_x_380:
[----:B------:R-:W-:Y:S01]  /*2ff0*/  UIADD3 UR4, UPT, UPT, UR45, -0x1, URZ ;  /* 0xffffffff2d047890 */ /* 0x000fe2000fffe0ff */
[----:B0-----:R-:W-:Y:S01]  /*3000*/  IADD3 R52, PT, PT, R62, 0xff, RZ ;  /* 0x000000ff3e347810 */ /* 0x001fe20007ffe0ff */
[----:B------:R-:W-:Y:S01]  /*3010*/  VIADD R60, R60, 0x100 ;  /* 0x000001003c3c7836 */ /* 0x000fe20000000000 */
[----:B------:R-:W-:Y:S01]  /*3020*/  IADD3 R58, P2, PT, R58, 0x100, RZ ;  /* 0x000001003a3a7810 */ /* 0x000fe20007f5e0ff */
[----:B------:R-:W-:Y:S01]  /*3030*/  UIADD3 UR4, UPT, UPT, UR4, 0x1f, -UR11 ;  /* 0x0000001f04047890 */ /* 0x000fe2000fffe80b */
[----:B------:R-:W-:Y:S02]  /*3040*/  IADD3 R62, PT, PT, R62, 0x100, RZ ;  /* 0x000001003e3e7810 */ /* 0x000fe40007ffe0ff */
[----:B-1----:R-:W-:Y:S01]  /*3050*/  IADD3 R61, PT, PT, R61, 0x400, RZ ;  /* 0x000004003d3d7810 */ /* 0x002fe20007ffe0ff */
[----:B------:R-:W-:Y:S01]  /*3060*/  USHF.R.S32.HI UR5, URZ, 0x1f, UR4 ;  /* 0x0000001fff057899 */ /* 0x000fe20008011404 */
[----:B------:R-:W-:-:S03]  /*3070*/  IADD3.X R59, PT, PT, RZ, R59, RZ, P2, !PT ;  /* 0x0000003bff3b7210 */ /* 0x000fc600017fe4ff */
[----:B------:R-:W-:-:S04]  /*3080*/  ULEA.HI UR5, UR5, UR4, URZ, 0x5 ;  /* 0x0000000405057291 */ /* 0x000fc8000f8f28ff */
[----:B------:R-:W-:-:S06]  /*3090*/  ULOP3.LUT UR5, UR5, 0xffffffe0, URZ, 0xc0, !UPT ;  /* 0xffffffe005057892 */ /* 0x000fcc000f8ec0ff */
[----:B------:R-:W-:-:S05]  /*30a0*/  IMAD.U32 R53, RZ, RZ, UR5 ;  /* 0x00000005ff357e24 */ /* 0x000fca000f8e00ff */
[----:B------:R-:W-:-:S04]  /*30b0*/  IADD3 R53, PT, PT, R53, UR11, RZ ;  /* 0x0000000b35357c10 */ /* 0x000fc8000fffe0ff */
[----:B------:R-:W-:-:S13]  /*30c0*/  ISETP.GE.AND P1, PT, R52, R53, PT ;  /* 0x000000353400720c */ /* 0x000fda0003f26270 */
[----:B------:R-:W-:Y:S05]  /*30d0*/  @!P1 BRA `(.L_x_382) ;  /* 0xfffffff000289947 */ /* 0x000fea000383ffff */
.L_x_373:
[----:B0-----:R-:W-:Y:S05]  /*30e0*/  BSYNC.RECONVERGENT B0 ;  /* 0x0000000000007941 */ /* 0x001fea0003800200 */
.L_x_372:
[----:B-----5:R-:W0:Y:S01]  /*30f0*/  SHFL.BFLY PT, R4, R3, 0x10, 0x1f ;  /* 0x0e001f0003047f89 */ /* 0x020e2200000e0000 */
[----:B------:R-:W-:Y:S01]  /*3100*/  MOV R12, 0x400 ;  /* 0x00000400000c7802 */ /* 0x000fe20000000f00 */
[----:B------:R-:W-:Y:S01]  /*3110*/  BSSY.RECONVERGENT B0, `(.L_x_383) ;  /* 0x0000169000007945 */ /* 0x000fe20003800200 */
[----:B------:R-:W-:Y:S01]  /*3120*/  MOV R9, 0xff7fffff ;  /* 0xff7fffff00097802 */ /* 0x000fe20000000f00 */
[----:B------:R-:W3:Y:S01]  /*3130*/  S2R R36, SR_TID.X ;  /* 0x0000000000247919 */ /* 0x000ee20000002100 */
[----:B------:R-:W1:Y:S01]  /*3140*/  S2R R15, SR_CgaCtaId ;  /* 0x00000000000f7919 */ /* 0x000e620000008800 */
[----:B0-----:R-:W-:-:S05]  /*3150*/  FMNMX.FTZ R4, R4, R3, !PT ;  /* 0x0000000304047209 */ /* 0x001fca0007810000 */
[----:B------:R-:W0:Y:S01]  /*3160*/  SHFL.BFLY PT, R5, R4, 0x8, 0x1f ;  /* 0x0d001f0004057f89 */ /* 0x000e2200000e0000 */
[----:B---3--:R-:W-:Y:S02]  /*3170*/  LOP3.LUT P0, R3, R36, 0x1f, RZ, 0xc0, !PT ;  /* 0x0000001f24037812 */ /* 0x008fe4000780c0ff */
[----:B-1----:R-:W-:Y:S02]  /*3180*/  LEA R10, R15, R12, 0x18 ;  /* 0x0000000c0f0a7211 */ /* 0x002fe400078ec0ff */
[----:B------:R-:W-:Y:S02]  /*3190*/  ISETP.GT.U32.AND P1, PT, R3, 0x7, PT ;  /* 0x000000070300780c */ /* 0x000fe40003f24070 */
[----:B0-----:R-:W-:Y:S02]  /*31a0*/  FMNMX.FTZ R5, R4, R5, !PT ;  /* 0x0000000504057209 */ /* 0x001fe40007810000 */
[----:B------:R-:W-:-:S03]  /*31b0*/  LEA.HI R4, R36, R10, RZ, 0x1d ;  /* 0x0000000a24047211 */ /* 0x000fc600078fe8ff */
[----:B------:R-:W0:Y:S02]  /*31c0*/  SHFL.BFLY PT, R6, R5, 0x4, 0x1f ;  /* 0x0c801f0005067f89 */ /* 0x000e2400000e0000 */
[----:B0-----:R-:W-:Y:S02]  /*31d0*/  FMNMX.FTZ R6, R5, R6, !PT ;  /* 0x0000000605067209 */ /* 0x001fe40007810000 */
[----:B------:R-:W-:-:S03]  /*31e0*/  LEA R5, R3, R10, 0x2 ;  /* 0x0000000a03057211 */ /* 0x000fc600078e10ff */
[----:B------:R-:W0:Y:S02]  /*31f0*/  SHFL.BFLY PT, R7, R6, 0x2, 0x1f ;  /* 0x0c401f0006077f89 */ /* 0x000e2400000e0000 */
[----:B0-----:R-:W-:-:S05]  /*3200*/  FMNMX.FTZ R7, R6, R7, !PT ;  /* 0x0000000706077209 */ /* 0x001fca0007810000 */
        /* <DEDUP_REMOVED lines=8> */
[----:B0-----:R-:W-:Y:S02]  /*3290*/  FMNMX.FTZ R11, R10, R7, !PT ;  /* 0x000000070a0b7209 */ /* 0x001fe40007810000 */
[----:B------:R-:W-:-:S03]  /*32a0*/  IADD3 R7, PT, PT, R36, UR11, RZ ;  /* 0x0000000b24077c10 */ /* 0x000fc6000fffe0ff */
[----:B------:R-:W0:Y:S01]  /*32b0*/  SHFL.BFLY PT, R6, R11, 0x1, 0x1f ;  /* 0x0c201f000b067f89 */ /* 0x000e2200000e0000 */
[----:B------:R-:W-:Y:S02]  /*32c0*/  ISETP.GE.AND P0, PT, R7, UR45, PT ;  /* 0x0000002d07007c0c */ /* 0x000fe4000bf06270 */
[----:B0-----:R-:W-:Y:S01]  /*32d0*/  FMNMX.FTZ R8, R11, R6, !PT ;  /* 0x000000060b087209 */ /* 0x001fe20007810000 */
[----:B------:R-:W-:-:S05]  /*32e0*/  IMAD.MOV.U32 R6, RZ, RZ, RZ ;  /* 0x000000ffff067224 */ /* 0x000fca00078e00ff */
[----:B------:R-:W0:Y:S05]  /*32f0*/  SHFL.IDX PT, R8, R8, RZ, 0x1f ;  /* 0x00001fff08087589 */ /* 0x000e2a00000e0000 */
[----:B------:R-:W-:Y:S05]  /*3300*/  @P0 BRA `(.L_x_384) ;  /* 0x0000001400240947 */ /* 0x000fea0003800000 */
[----:B------:R-:W1:Y:S02]  /*3310*/  LDC.64 R10, c[0x0][0x420] ;  /* 0x00010800ff0a7b82 */ /* 0x000e640000000a00 */
[----:B-1----:R-:W-:-:S04]  /*3320*/  ISETP.NE.U32.AND P0, PT, R10, RZ, PT ;  /* 0x000000ff0a00720c */ /* 0x002fc80003f05070 */
[----:B------:R-:W-:-:S13]  /*3330*/  ISETP.NE.AND.EX P0, PT, R11, RZ, PT, P0 ;  /* 0x000000ff0b00720c */ /* 0x000fda0003f05300 */
[----:B------:R-:W-:Y:S05]  /*3340*/  @P0 BRA `(.L_x_385) ;  /* 0x0000000c00940947 */ /* 0x000fea0003800000 */
[----:B------:R-:W-:Y:S01]  /*3350*/  HFMA2 R0, -RZ, RZ, 0, 1.52587890625e-05 ;  /* 0x00000100ff007431 */ /* 0x000fe200000001ff */
[----:B------:R-:W-:Y:S01]  /*3360*/  LOP3.LUT R9, RZ, R36, RZ, 0x33, !PT ;  /* 0x00000024ff097212 */ /* 0x000fe200078e33ff */
[----:B------:R-:W-:Y:S03]  /*3370*/  BSSY.RECONVERGENT B1, `(.L_x_386) ;  /* 0x000001c000017945 */ /* 0x000fe60003800200 */
[----:B------:R-:W-:-:S04]  /*3380*/  VIADDMNMX R0, R7, R0, UR45, !PT ;  /* 0x0000002d07007e46 */ /* 0x000fc8000f800100 */
[----:B------:R-:W-:Y:S02]  /*3390*/  IADD3 R0, PT, PT, R0, -UR11, R9 ;  /* 0x8000000b00007c10 */ /* 0x000fe4000fffe009 */
[----:B------:R-:W-:Y:S02]  /*33a0*/  MOV R9, R7 ;  /* 0x0000000700097202 */ /* 0x000fe40000000f00 */
        /* <DEDUP_REMOVED lines=8> */
[----:B------:R-:W-:Y:S01]  /*3430*/  IMAD.MOV.U32 R6, RZ, RZ, RZ ;  /* 0x000000ffff067224 */ /* 0x000fe200078e00ff */
[----:B------:R-:W-:Y:S02]  /*3440*/  LOP3.LUT R0, R0, 0x3, RZ, 0xc0, !PT ;  /* 0x0000000300007812 */ /* 0x000fe400078ec0ff */
[----:B------:R-:W-:Y:S02]  /*3450*/  MOV R9, R7 ;  /* 0x0000000700097202 */ /* 0x000fe40000000f00 */
[----:B------:R-:W-:-:S02]  /*3460*/  LEA R10, R36, R11, 0x2 ;  /* 0x0000000b240a7211 */ /* 0x000fc400078e10ff */
[----:B------:R-:W-:-:S07]  /*3470*/  IADD3 R0, PT, PT, -R0, RZ, RZ ;  /* 0x000000ff00007210 */ /* 0x000fce0007ffe1ff */
.L_x_388:
[----:B------:R-:W0:Y:S01]  /*3480*/  LDS R11, [R10] ;  /* 0x000000000a0b7984 */ /* 0x000e220000000800 */
[----:B------:R-:W-:Y:S01]  /*3490*/  IADD3 R0, PT, PT, R0, 0x1, RZ ;  /* 0x0000000100007810 */ /* 0x000fe20007ffe0ff */
[----:B------:R-:W-:-:S03]  /*34a0*/  VIADD R9, R9, 0x100 ;  /* 0x0000010009097836 */ /* 0x000fc60000000000 */
        /* <DEDUP_REMOVED lines=8> */
.L_x_387:
[----:B------:R-:W-:Y:S05]  /*3530*/  BSYNC.RECONVERGENT B1 ;  /* 0x0000000000017941 */ /* 0x000fea0003800200 */
.L_x_386:
[----:B------:R-:W-:Y:S05]  /*3540*/  @!P1 BRA `(.L_x_384) ;  /* 0x0000001000949947 */ /* 0x000fea0003800000 */
[----:B------:R-:W-:Y:S01]  /*3550*/  IADD3 R0, PT, PT, -R9, UR45, RZ ;  /* 0x0000002d09007c10 */ /* 0x000fe2000fffe1ff */
[----:B------:R-:W-:Y:S01]  /*3560*/  USHF.L.U32 UR4, UR11, 0x2, URZ ;  /* 0x000000020b047899 */ /* 0x000fe200080006ff */
[----:B------:R-:W-:Y:S01]  /*3570*/  IADD3 R12, PT, PT, R12, 0xc0, RZ ;  /* 0x000000c00c0c7810 */ /* 0x000fe20007ffe0ff */
[----:B------:R-:W-:Y:S01]  /*3580*/  BSSY.RECONVERGENT B1, `(.L_x_389) ;  /* 0x000006e000017945 */ /* 0x000fe20003800200 */
[----:B------:R-:W-:Y:S02]  /*3590*/  ISETP.GT.AND P1, PT, R0, 0xc00, PT ;  /* 0x00000c000000780c */ /* 0x000fe40003f24270 */
[----:B------:R-:W-:Y:S02]  /*35a0*/  LEA R15, R15, R12, 0x18 ;  /* 0x0000000c0f0f7211 */ /* 0x000fe400078ec0ff */
[----:B------:R-:W-:Y:S02]  /*35b0*/  LEA R0, R9, -UR4, 0x2 ;  /* 0x8000000409007c11 */ /* 0x000fe4000f8e10ff */
[----:B------:R-:W-:-:S02]  /*35c0*/  PLOP3.LUT P0, PT, PT, PT, PT, 0x80, 0x8 ;  /* 0x000000000008781c */ /* 0x000fc40003f0f070 */
[----:B------:R-:W-:-:S05]  /*35d0*/  IADD3 R0, PT, PT, R0, 0x800, R15 ;  /* 0x0000080000007810 */ /* 0x000fca0007ffe00f */
[----:B------:R-:W-:Y:S06]  /*35e0*/  @!P1 BRA `(.L_x_390) ;  /* 0x00000004009c9947 */ /* 0x000fec0003800000 */
[----:B------:R-:W-:Y:S02]  /*35f0*/  MOV R10, UR45 ;  /* 0x0000002d000a7c02 */ /* 0x000fe40008000f00 */
[----:B------:R-:W-:Y:S02]  /*3600*/  PLOP3.LUT P0, PT, PT, PT, PT, 0x8, 0x80 ;  /* 0x000000000080781c */ /* 0x000fe40003f0e170 */
[----:B------:R-:W-:-:S11]  /*3610*/  IADD3 R10, PT, PT, R10, -0xc00, RZ ;  /* 0xfffff4000a0a7810 */ /* 0x000fd60007ffe0ff */
.L_x_391:
[----:B------:R-:W0:Y:S01]  /*3620*/  LDS R11, [R0+-0x800] ;  /* 0xfff80000000b7984 */ /* 0x000e220000000800 */
[----:B------:R-:W-:-:S03]  /*3630*/  VIADD R9, R9, 0x1000 ;  /* 0x0000100009097836 */ /* 0x000fc60000000000 */
[----:B------:R-:W1:Y:S02]  /*3640*/  LDS R13, [R0+-0x400] ;  /* 0xfffc0000000d7984 */ /* 0x000e640000000800 */
[----:B------:R-:W-:Y:S02]  /*3650*/  ISETP.GE.AND P1, PT, R9, R10, PT ;  /* 0x0000000a0900720c */ /* 0x000fe40003f26270 */
[----:B------:R-:W3:Y:S04]  /*3660*/  LDS R15, [R0] ;  /* 0x00000000000f7984 */ /* 0x000ee80000000800 */
[----:B--2---:R-:W2:Y:S04]  /*3670*/  LDS R17, [R0+0x400] ;  /* 0x0004000000117984 */ /* 0x004ea80000000800 */
[----:B------:R-:W5:Y:S04]  /*3680*/  LDS R19, [R0+0x800] ;  /* 0x0008000000137984 */ /* 0x000f680000000800 */
[----:B------:R-:W5:Y:S04]  /*3690*/  LDS R21, [R0+0xc00] ;  /* 0x000c000000157984 */ /* 0x000f680000000800 */
[----:B------:R-:W5:Y:S04]  /*36a0*/  LDS R23, [R0+0x1000] ;  /* 0x0010000000177984 */ /* 0x000f680000000800 */
[----:B----4-:R-:W4:Y:S04]  /*36b0*/  LDS R25, [R0+0x1400] ;  /* 0x0014000000197984 */ /* 0x010f280000000800 */
[----:B------:R-:W4:Y:S04]  /*36c0*/  LDS R27, [R0+0x1800] ;  /* 0x00180000001b7984 */ /* 0x000f280000000800 */
[----:B------:R-:W4:Y:S04]  /*36d0*/  LDS R29, [R0+0x1c00] ;  /* 0x001c0000001d7984 */ /* 0x000f280000000800 */
[----:B------:R-:W4:Y:S01]  /*36e0*/  LDS R31, [R0+0x2000] ;  /* 0x00200000001f7984 */ /* 0x000f220000000800 */
[----:B0-----:R-:W-:-:S03]  /*36f0*/  FADD.FTZ R11, -R8, R11 ;  /* 0x0000000b080b7221 */ /* 0x001fc60000010100 */
[----:B------:R-:W0:Y:S01]  /*3700*/  LDS R33, [R0+0x2400] ;  /* 0x0024000000217984 */ /* 0x000e220000000800 */
[C---:B-1----:R-:W-:Y:S01]  /*3710*/  FADD.FTZ R13, -R8.reuse, R13 ;  /* 0x0000000d080d7221 */ /* 0x042fe20000010100 */
[----:B------:R-:W-:Y:S02]  /*3720*/  FMUL.FTZ R11, R11, 1.4426950216293334961 ;  /* 0x3fb8aa3b0b0b7820 */ /* 0x000fe40000410000 */
[----:B------:R-:W1:Y:S01]  /*3730*/  LDS R35, [R0+0x2800] ;  /* 0x0028000000237984 */ /* 0x000e620000000800 */
[C---:B---3--:R-:W-:Y:S01]  /*3740*/  FADD.FTZ R15, -R8.reuse, R15 ;  /* 0x0000000f080f7221 */ /* 0x048fe20000010100 */
[----:B------:R-:W-:Y:S02]  /*3750*/  FMUL.FTZ R13, R13, 1.4426950216293334961 ;  /* 0x3fb8aa3b0d0d7820 */ /* 0x000fe40000410000 */
[----:B------:R-:W3:Y:S01]  /*3760*/  MUFU.EX2 R11, R11 ;  /* 0x0000000b000b7308 */ /* 0x000ee20000000800 */
[----:B------:R-:W1:Y:S01]  /*3770*/  LDS R37, [R0+0x2c00] ;  /* 0x002c000000257984 */ /* 0x000e620000000800 */
[C---:B--2---:R-:W-:Y:S01]  /*3780*/  FADD.FTZ R17, -R8.reuse, R17 ;  /* 0x0000001108117221 */ /* 0x044fe20000010100 */
[----:B------:R-:W-:Y:S01]  /*3790*/  FMUL.FTZ R15, R15, 1.4426950216293334961 ;  /* 0x3fb8aa3b0f0f7820 */ /* 0x000fe20000410000 */
[----:B------:R-:W2:Y:S01]  /*37a0*/  MUFU.EX2 R13, R13 ;  /* 0x0000000d000d7308 */ /* 0x000ea20000000800 */
[----:B------:R-:W1:Y:S01]  /*37b0*/  LDS R39, [R0+0x3000] ;  /* 0x0030000000277984 */ /* 0x000e620000000800 */
[C---:B-----5:R-:W-:Y:S01]  /*37c0*/  FADD.FTZ R19, -R8.reuse, R19 ;  /* 0x0000001308137221 */ /* 0x060fe20000010100 */
[----:B------:R-:W-:Y:S01]  /*37d0*/  FMUL.FTZ R17, R17, 1.4426950216293334961 ;  /* 0x3fb8aa3b11117820 */ /* 0x000fe20000410000 */
[C---:B------:R-:W-:Y:S01]  /*37e0*/  FADD.FTZ R21, -R8.reuse, R21 ;  /* 0x0000001508157221 */ /* 0x040fe20000010100 */
[----:B------:R-:W5:Y:S01]  /*37f0*/  MUFU.EX2 R15, R15 ;  /* 0x0000000f000f7308 */ /* 0x000f620000000800 */
[----:B------:R-:W1:Y:S01]  /*3800*/  LDS R41, [R0+0x3400] ;  /* 0x0034000000297984 */ /* 0x000e620000000800 */
[----:B------:R-:W-:Y:S01]  /*3810*/  FMUL.FTZ R19, R19, 1.4426950216293334961 ;  /* 0x3fb8aa3b13137820 */ /* 0x000fe20000410000 */
[C---:B------:R-:W-:Y:S01]  /*3820*/  FADD.FTZ R23, -R8.reuse, R23 ;  /* 0x0000001708177221 */ /* 0x040fe20000010100 */
[----:B------:R-:W5:Y:S01]  /*3830*/  MUFU.EX2 R17, R17 ;  /* 0x0000001100117308 */ /* 0x000f620000000800 */
[----:B------:R-:W-:Y:S01]  /*3840*/  FMUL.FTZ R21, R21, 1.4426950216293334961 ;  /* 0x3fb8aa3b15157820 */ /* 0x000fe20000410000 */
[----:B---3--:R-:W-:Y:S01]  /*3850*/  FADD.FTZ R6, R11, R6 ;  /* 0x000000060b067221 */ /* 0x008fe20000010000 */
[----:B----4-:R-:W-:Y:S01]  /*3860*/  FADD.FTZ R25, -R8, R25 ;  /* 0x0000001908197221 */ /* 0x010fe20000010100 */
[----:B------:R-:W3:Y:S01]  /*3870*/  MUFU.EX2 R19, R19 ;  /* 0x0000001300137308 */ /* 0x000ee20000000800 */
[----:B------:R-:W-:Y:S01]  /*3880*/  FMUL.FTZ R23, R23, 1.4426950216293334961 ;  /* 0x3fb8aa3b17177820 */ /* 0x000fe20000410000 */
[----:B--2---:R-:W-:Y:S01]  /*3890*/  FADD.FTZ R6, R6, R13 ;  /* 0x0000000d06067221 */ /* 0x004fe20000010000 */
[----:B------:R-:W-:Y:S01]  /*38a0*/  FADD.FTZ R27, -R8, R27 ;  /* 0x0000001b081b7221 */ /* 0x000fe20000010100 */
[----:B------:R-:W2:Y:S01]  /*38b0*/  MUFU.EX2 R21, R21 ;  /* 0x0000001500157308 */ /* 0x000ea20000000800 */
[----:B------:R-:W-:Y:S01]  /*38c0*/  FMUL.FTZ R25, R25, 1.4426950216293334961 ;  /* 0x3fb8aa3b19197820 */ /* 0x000fe20000410000 */
[----:B-----5:R-:W-:Y:S01]  /*38d0*/  FADD.FTZ R6, R6, R15 ;  /* 0x0000000f06067221 */ /* 0x020fe20000010000 */
[----:B------:R-:W-:Y:S01]  /*38e0*/  FADD.FTZ R29, -R8, R29 ;  /* 0x0000001d081d7221 */ /* 0x000fe20000010100 */
[----:B------:R-:W4:Y:S01]  /*38f0*/  MUFU.EX2 R23, R23 ;  /* 0x0000001700177308 */ /* 0x000f220000000800 */
[----:B------:R-:W-:Y:S01]  /*3900*/  FMUL.FTZ R27, R27, 1.4426950216293334961 ;  /* 0x3fb8aa3b1b1b7820 */ /* 0x000fe20000410000 */
[----:B------:R-:W-:Y:S01]  /*3910*/  FADD.FTZ R6, R6, R17 ;  /* 0x0000001106067221 */ /* 0x000fe20000010000 */
[----:B------:R-:W-:Y:S01]  /*3920*/  FADD.FTZ R31, -R8, R31 ;  /* 0x0000001f081f7221 */ /* 0x000fe20000010100 */
[----:B------:R-:W5:Y:S01]  /*3930*/  MUFU.EX2 R25, R25 ;  /* 0x0000001900197308 */ /* 0x000f620000000800 */
[----:B------:R-:W-:Y:S01]  /*3940*/  FMUL.FTZ R29, R29, 1.4426950216293334961 ;  /* 0x3fb8aa3b1d1d7820 */ /* 0x000fe20000410000 */
[----:B---3--:R-:W-:Y:S01]  /*3950*/  FADD.FTZ R6, R6, R19 ;  /* 0x0000001306067221 */ /* 0x008fe20000010000 */
[----:B0-----:R-:W-:Y:S01]  /*3960*/  FADD.FTZ R33, -R8, R33 ;  /* 0x0000002108217221 */ /* 0x001fe20000010100 */
[----:B------:R-:W0:Y:S01]  /*3970*/  MUFU.EX2 R27, R27 ;  /* 0x0000001b001b7308 */ /* 0x000e220000000800 */
[----:B------:R-:W-:Y:S01]  /*3980*/  FMUL.FTZ R31, R31, 1.4426950216293334961 ;  /* 0x3fb8aa3b1f1f7820 */ /* 0x000fe20000410000 */
[----:B--2---:R-:W-:Y:S01]  /*3990*/  FADD.FTZ R6, R6, R21 ;  /* 0x0000001506067221 */ /* 0x004fe20000010000 */
[----:B-1----:R-:W-:Y:S01]  /*39a0*/  FADD.FTZ R35, -R8, R35 ;  /* 0x0000002308237221 */ /* 0x002fe20000010100 */
[----:B------:R-:W1:Y:S01]  /*39b0*/  MUFU.EX2 R29, R29 ;  /* 0x0000001d001d7308 */ /* 0x000e620000000800 */
[----:B------:R-:W-:Y:S01]  /*39c0*/  FMUL.FTZ R33, R33, 1.4426950216293334961 ;  /* 0x3fb8aa3b21217820 */ /* 0x000fe20000410000 */
[----:B----4-:R-:W-:Y:S01]  /*39d0*/  FADD.FTZ R6, R6, R23 ;  /* 0x0000001706067221 */ /* 0x010fe20000010000 */
[----:B------:R-:W-:Y:S01]  /*39e0*/  FMUL.FTZ R35, R35, 1.4426950216293334961 ;  /* 0x3fb8aa3b23237820 */ /* 0x000fe20000410000 */
[----:B------:R-:W2:Y:S01]  /*39f0*/  MUFU.EX2 R31, R31 ;  /* 0x0000001f001f7308 */ /* 0x000ea20000000800 */
[----:B------:R-:W-:Y:S01]  /*3a00*/  FADD.FTZ R37, -R8, R37 ;  /* 0x0000002508257221 */ /* 0x000fe20000010100 */
[----:B-----5:R-:W-:Y:S01]  /*3a10*/  FADD.FTZ R6, R6, R25 ;  /* 0x0000001906067221 */ /* 0x020fe20000010000 */
[----:B------:R-:W-:Y:S01]  /*3a20*/  STS [R0+-0x800], R11 ;  /* 0xfff8000b00007388 */ /* 0x000fe20000000800 */
[----:B------:R-:W3:Y:S01]  /*3a30*/  MUFU.EX2 R33, R33 ;  /* 0x0000002100217308 */ /* 0x000ee20000000800 */
[----:B------:R-:W-:Y:S01]  /*3a40*/  FADD.FTZ R39, -R8, R39 ;  /* 0x0000002708277221 */ /* 0x000fe20000010100 */
        /* <DEDUP_REMOVED lines=11> */
[----:B------:R-:W-:Y:S01]  /*3b00*/  STS [R0], R15 ;  /* 0x0000000f00007388 */ /* 0x000fe20000000800 */
[----:B---3--:R-:W-:Y:S01]  /*3b10*/  FADD.FTZ R6, R6, R33 ;  /* 0x0000002106067221 */ /* 0x008fe20000010000 */
[----:B------:R-:W3:Y:S02]  /*3b20*/  MUFU.EX2 R41, R41 ;  /* 0x0000002900297308 */ /* 0x000ee40000000800 */
[----:B------:R-:W-:Y:S01]  /*3b30*/  STS [R0+0x400], R17 ;  /* 0x0004001100007388 */ /* 0x000fe20000000800 */
        /* <DEDUP_REMOVED lines=8> */
[----:B------:R-:W-:Y:S04]  /*3bc0*/  STS [R0+0x1800], R27 ;  /* 0x0018001b00007388 */ /* 0x000fe80000000800 */
[----:B------:R-:W-:Y:S04]  /*3bd0*/  STS [R0+0x1c00], R29 ;  /* 0x001c001d00007388 */ /* 0x000fe80000000800 */
        /* <DEDUP_REMOVED lines=8> */
.L_x_390:
[----:B------:R-:W-:Y:S05]  /*3c60*/  BSYNC.RECONVERGENT B1 ;  /* 0x0000000000017941 */ /* 0x000fea0003800200 */
.L_x_389:
        /* <DEDUP_REMOVED lines=8> */
[----:B------:R-:W3:Y:S04]  /*3cf0*/  LDS R15, [R0] ;  /* 0x00000000000f7984 */ /* 0x000ee80000000800 */
[----:B--2---:R-:W2:Y:S04]  /*3d00*/  LDS R17, [R0+0x400] ;  /* 0x0004000000117984 */ /* 0x004ea80000000800 */
[----:B------:R-:W5:Y:S04]  /*3d10*/  LDS R19, [R0+0x800] ;  /* 0x0008000000137984 */ /* 0x000f680000000800 */
[----:B------:R-:W5:Y:S04]  /*3d20*/  LDS R21, [R0+0xc00] ;  /* 0x000c000000157984 */ /* 0x000f680000000800 */
[----:B------:R-:W5:Y:S04]  /*3d30*/  LDS R23, [R0+0x1000] ;  /* 0x0010000000177984 */ /* 0x000f680000000800 */
[----:B----4-:R-:W4:Y:S01]  /*3d40*/  LDS R25, [R0+0x1400] ;  /* 0x0014000000197984 */ /* 0x010f220000000800 */
[C---:B0-----:R-:W-:Y:S01]  /*3d50*/  FADD.FTZ R11, -R8.reuse, R11 ;  /* 0x0000000b080b7221 */ /* 0x041fe20000010100 */
[----:B-1----:R-:W-:-:S03]  /*3d60*/  FADD.FTZ R13, -R8, R13 ;  /* 0x0000000d080d7221 */ /* 0x002fc60000010100 */
[----:B------:R-:W-:Y:S01]  /*3d70*/  FMUL.FTZ R11, R11, 1.4426950216293334961 ;  /* 0x3fb8aa3b0b0b7820 */ /* 0x000fe20000410000 */
[----:B---3--:R-:W-:Y:S01]  /*3d80*/  FADD.FTZ R15, -R8, R15 ;  /* 0x0000000f080f7221 */ /* 0x008fe20000010100 */
[----:B------:R-:W-:-:S04]  /*3d90*/  FMUL.FTZ R13, R13, 1.4426950216293334961 ;  /* 0x3fb8aa3b0d0d7820 */ /* 0x000fc80000410000 */
[----:B------:R-:W0:Y:S01]  /*3da0*/  MUFU.EX2 R11, R11 ;  /* 0x0000000b000b7308 */ /* 0x000e220000000800 */
[C---:B--2---:R-:W-:Y:S01]  /*3db0*/  FADD.FTZ R17, -R8.reuse, R17 ;  /* 0x0000001108117221 */ /* 0x044fe20000010100 */
        /* <DEDUP_REMOVED lines=33> */
[----:B0-----:R-:W-:-:S07]  /*3fd0*/  IADD3 R0, PT, PT, R0, 0x2000, RZ ;  /* 0x0000200000007810 */ /* 0x001fce0007ffe0ff */
.L_x_393:
[----:B------:R-:W-:Y:S05]  /*3fe0*/  BSYNC.RECONVERGENT B1 ;  /* 0x0000000000017941 */ /* 0x000fea0003800200 */
.L_x_392:
[----:B------:R-:W-:-:S13]  /*3ff0*/  ISETP.LT.OR P0, PT, R9, UR45, P0 ;  /* 0x0000002d09007c0c */ /* 0x000fda0008701670 */
[----:B------:R-:W-:Y:S05]  /*4000*/  @!P0 BRA `(.L_x_384) ;  /* 0x0000000400e48947 */ /* 0x000fea0003800000 */
[----:B------:R-:W0:Y:S04]  /*4010*/  LDS R9, [R0+-0x800] ;  /* 0xfff8000000097984 */ /* 0x000e280000000800 */
[----:B------:R-:W1:Y:S04]  /*4020*/  LDS R11, [R0+-0x400] ;  /* 0xfffc0000000b7984 */ /* 0x000e680000000800 */
[----:B------:R-:W3:Y:S04]  /*4030*/  LDS R13, [R0] ;  /* 0x00000000000d7984 */ /* 0x000ee80000000800 */
[----:B------:R-:W5:Y:S01]  /*4040*/  LDS R15, [R0+0x400] ;  /* 0x00040000000f7984 */ /* 0x000f620000000800 */
[C---:B0-----:R-:W-:Y:S01]  /*4050*/  FADD.FTZ R9, -R8.reuse, R9 ;  /* 0x0000000908097221 */ /* 0x041fe20000010100 */
[----:B-1----:R-:W-:-:S03]  /*4060*/  FADD.FTZ R11, -R8, R11 ;  /* 0x0000000b080b7221 */ /* 0x002fc60000010100 */
[----:B------:R-:W-:Y:S01]  /*4070*/  FMUL.FTZ R9, R9, 1.4426950216293334961 ;  /* 0x3fb8aa3b09097820 */ /* 0x000fe20000410000 */
[----:B---3--:R-:W-:Y:S01]  /*4080*/  FADD.FTZ R13, -R8, R13 ;  /* 0x0000000d080d7221 */ /* 0x008fe20000010100 */
[----:B------:R-:W-:-:S04]  /*4090*/  FMUL.FTZ R11, R11, 1.4426950216293334961 ;  /* 0x3fb8aa3b0b0b7820 */ /* 0x000fc80000410000 */
[----:B------:R-:W0:Y:S01]  /*40a0*/  MUFU.EX2 R9, R9 ;  /* 0x0000000900097308 */ /* 0x000e220000000800 */
[----:B-----5:R-:W-:Y:S01]  /*40b0*/  FADD.FTZ R15, -R8, R15 ;  /* 0x0000000f080f7221 */ /* 0x020fe20000010100 */
[----:B------:R-:W-:Y:S02]  /*40c0*/  FMUL.FTZ R13, R13, 1.4426950216293334961 ;  /* 0x3fb8aa3b0d0d7820 */ /* 0x000fe40000410000 */
[----:B------:R-:W1:Y:S01]  /*40d0*/  MUFU.EX2 R11, R11 ;  /* 0x0000000b000b7308 */ /* 0x000e620000000800 */
[----:B------:R-:W-:-:S03]  /*40e0*/  FMUL.FTZ R15, R15, 1.4426950216293334961 ;  /* 0x3fb8aa3b0f0f7820 */ /* 0x000fc60000410000 */
[----:B------:R-:W3:Y:S04]  /*40f0*/  MUFU.EX2 R13, R13 ;  /* 0x0000000d000d7308 */ /* 0x000ee80000000800 */
[----:B------:R-:W5:Y:S01]  /*4100*/  MUFU.EX2 R15, R15 ;  /* 0x0000000f000f7308 */ /* 0x000f620000000800 */
[----:B0-----:R0:W-:Y:S01]  /*4110*/  STS [R0+-0x800], R9 ;  /* 0xfff8000900007388 */ /* 0x0011e20000000800 */
[----:B------:R-:W-:-:S03]  /*4120*/  FADD.FTZ R6, R6, R9 ;  /* 0x0000000906067221 */ /* 0x000fc60000010000 */
[----:B-1----:R0:W-:Y:S01]  /*4130*/  STS [R0+-0x400], R11 ;  /* 0xfffc000b00007388 */ /* 0x0021e20000000800 */
[----:B------:R-:W-:-:S03]  /*4140*/  FADD.FTZ R6, R6, R11 ;  /* 0x0000000b06067221 */ /* 0x000fc60000010000 */
[----:B---3--:R0:W-:Y:S01]  /*4150*/  STS [R0], R13 ;  /* 0x0000000d00007388 */ /* 0x0081e20000000800 */
[----:B------:R-:W-:-:S03]  /*4160*/  FADD.FTZ R6, R6, R13 ;  /* 0x0000000d06067221 */ /* 0x000fc60000010000 */
[----:B-----5:R0:W-:Y:S01]  /*4170*/  STS [R0+0x400], R15 ;  /* 0x0004000f00007388 */ /* 0x0201e20000000800 */
[----:B------:R-:W-:Y:S01]  /*4180*/  FADD.FTZ R6, R6, R15 ;  /* 0x0000000f06067221 */ /* 0x000fe20000010000 */
[----:B------:R-:W-:Y:S06]  /*4190*/  BRA `(.L_x_384) ;  /* 0x0000000400807947 */ /* 0x000fec0003800000 */
.L_x_385:
[----:B------:R-:W-:Y:S01]  /*41a0*/  HFMA2 R6, -RZ, RZ, 0, 1.52587890625e-05 ;  /* 0x00000100ff067431 */ /* 0x000fe200000001ff */
[----:B------:R-:W2:Y:S01]  /*41b0*/  S2UR UR4, SR_CTAID.Y ;  /* 0x00000000000479c3 */ /* 0x000ea20000002600 */
[----:B------:R-:W-:Y:S01]  /*41c0*/  LOP3.LUT R9, RZ, R36, RZ, 0x33, !PT ;  /* 0x00000024ff097212 */ /* 0x000fe200078e33ff */
[----:B------:R-:W-:Y:S02]  /*41d0*/  BSSY.RECONVERGENT B1, `(.L_x_394) ;  /* 0x0000025000017945 */ /* 0x000fe40003800200 */
[----:B------:R-:W-:-:S04]  /*41e0*/  VIADDMNMX R6, R7, R6, UR45, !PT ;  /* 0x0000002d07067e46 */ /* 0x000fc8000f800106 */
[----:B------:R-:W-:-:S04]  /*41f0*/  IADD3 R9, PT, PT, R6, -UR11, R9 ;  /* 0x8000000b06097c10 */ /* 0x000fc8000fffe009 */
[C---:B------:R-:W-:Y:S02]  /*4200*/  LOP3.LUT R6, R9.reuse, 0x300, RZ, 0xc0, !PT ;  /* 0x0000030009067812 */ /* 0x040fe400078ec0ff */
[----:B------:R-:W-:Y:S02]  /*4210*/  ISETP.GE.U32.AND P0, PT, R9, 0x300, PT ;  /* 0x000003000900780c */ /* 0x000fe40003f06070 */
[----:B------:R-:W-:Y:S01]  /*4220*/  ISETP.NE.AND P1, PT, R6, 0x300, PT ;  /* 0x000003000600780c */ /* 0x000fe20003f25270 */
[----:B------:R-:W-:Y:S02]  /*4230*/  IMAD.MOV.U32 R6, RZ, RZ, RZ ;  /* 0x000000ffff067224 */ /* 0x000fe400078e00ff */
[----:B--2---:R-:W-:Y:S01]  /*4240*/  IMAD R17, R0, UR4, RZ ;  /* 0x0000000400117c24 */ /* 0x004fe2000f8e02ff */
[----:B------:R-:W-:-:S04]  /*4250*/  MOV R0, R7 ;  /* 0x0000000700007202 */ /* 0x000fc80000000f00 */
[----:B------:R-:W-:-:S05]  /*4260*/  SHF.R.S32.HI R16, RZ, 0x1f, R17 ;  /* 0x0000001fff107819 */ /* 0x000fca0000011411 */
[----:B------:R-:W-:Y:S05]  /*4270*/  @!P1 BRA `(.L_x_395) ;  /* 0x0000000000689947 */ /* 0x000fea0003800000 */
[----:B------:R-:W-:Y:S02]  /*4280*/  IADD3 R12, PT, PT, R12, 0xc0, RZ ;  /* 0x000000c00c0c7810 */ /* 0x000fe40007ffe0ff */
[----:B------:R-:W-:Y:S02]  /*4290*/  LEA.HI R0, R9, 0x1, RZ, 0x18 ;  /* 0x0000000109007811 */ /* 0x000fe400078fc0ff */
[----:B------:R-:W-:Y:S02]  /*42a0*/  LEA R15, R15, R12, 0x18 ;  /* 0x0000000c0f0f7211 */ /* 0x000fe400078ec0ff */
[----:B------:R-:W-:Y:S02]  /*42b0*/  IADD3 R10, P1, P2, R17, R10, R7 ;  /* 0x0000000a110a7210 */ /* 0x000fe40007a3e007 */
[----:B------:R-:W-:Y:S01]  /*42c0*/  LOP3.LUT R9, R0, 0x3, RZ, 0xc0, !PT ;  /* 0x0000000300097812 */ /* 0x000fe200078ec0ff */
[----:B------:R-:W-:Y:S01]  /*42d0*/  IMAD R12, R36, 0x4, R15 ;  /* 0x00000004240c7824 */ /* 0x000fe200078e020f */
[----:B------:R-:W-:-:S02]  /*42e0*/  IADD3.X R11, PT, PT, R16, R11, RZ, P1, P2 ;  /* 0x0000000b100b7210 */ /* 0x000fc40000fe44ff */
[----:B------:R-:W-:Y:S02]  /*42f0*/  MOV R6, RZ ;  /* 0x000000ff00067202 */ /* 0x000fe40000000f00 */
[----:B------:R-:W-:Y:S02]  /*4300*/  MOV R0, R7 ;  /* 0x0000000700007202 */ /* 0x000fe40000000f00 */
[----:B------:R-:W-:-:S07]  /*4310*/  IADD3 R9, PT, PT, -R9, RZ, RZ ;  /* 0x000000ff09097210 */ /* 0x000fce0007ffe1ff */
.L_x_396:
[----:B------:R1:W2:Y:S01]  /*4320*/  LDG.E.U8 R13, desc[UR36][R10.64] ;  /* 0x000000240a0d7981 */ /* 0x0002a2000c1e1100 */
[----:B------:R-:W-:Y:S02]  /*4330*/  IADD3 R9, PT, PT, R9, 0x1, RZ ;  /* 0x0000000109097810 */ /* 0x000fe40007ffe0ff */
[----:B------:R-:W-:Y:S02]  /*4340*/  IADD3 R0, PT, PT, R0, 0x100, RZ ;  /* 0x0000010000007810 */ /* 0x000fe40007ffe0ff */
[----:B-1----:R-:W-:-:S05]  /*4350*/  IADD3 R10, P2, PT, R10, 0x100, RZ ;  /* 0x000001000a0a7810 */ /* 0x002fca0007f5e0ff */
[----:B------:R-:W-:Y:S01]  /*4360*/  IMAD.X R11, RZ, RZ, R11, P2 ;  /* 0x000000ffff0b7224 */ /* 0x000fe200010e060b */
[----:B--2---:R-:W-:-:S13]  /*4370*/  ISETP.NE.AND P1, PT, R13, RZ, PT ;  /* 0x000000ff0d00720c */ /* 0x004fda0003f25270 */
        /* <DEDUP_REMOVED lines=10> */
.L_x_395:
[----:B------:R-:W-:Y:S05]  /*4420*/  BSYNC.RECONVERGENT B1 ;  /* 0x0000000000017941 */ /* 0x000fea0003800200 */
.L_x_394:
[----:B------:R-:W-:Y:S05]  /*4430*/  @!P0 BRA `(.L_x_384) ;  /* 0x0000000000d88947 */ /* 0x000fea0003800000 */
[----:B------:R-:W1:Y:S01]  /*4440*/  S2R R12, SR_CgaCtaId ;  /* 0x00000000000c7919 */ /* 0x000e620000008800 */
[----:B------:R-:W2:Y:S01]  /*4450*/  LDCU.64 UR8, c[0x0][0x420] ;  /* 0x00008400ff0877ac */ /* 0x000ea20008000a00 */
[----:B------:R-:W-:Y:S01]  /*4460*/  MOV R9, 0x400 ;  /* 0x0000040000097802 */ /* 0x000fe20000000f00 */
[----:B------:R-:W-:-:S03]  /*4470*/  USHF.L.U32 UR4, UR11, 0x2, URZ ;  /* 0x000000020b047899 */ /* 0x000fc600080006ff */
[----:B------:R-:W-:-:S03]  /*4480*/  IADD3 R11, PT, PT, R9, 0xc0, RZ ;  /* 0x000000c0090b7810 */ /* 0x000fc60007ffe0ff */
[----:B------:R-:W-:Y:S02]  /*4490*/  LEA R9, R0, -UR4, 0x2 ;  /* 0x8000000400097c11 */ /* 0x000fe4000f8e10ff */
[----:B--2---:R-:W-:-:S04]  /*44a0*/  IADD3 R10, P0, P1, R17, UR8, R0 ;  /* 0x00000008110a7c10 */ /* 0x004fc8000f91e000 */
[----:B------:R-:W-:Y:S02]  /*44b0*/  IADD3 R10, P2, PT, R10, 0x200, RZ ;  /* 0x000002000a0a7810 */ /* 0x000fe40007f5e0ff */
[----:B-1----:R-:W-:Y:S02]  /*44c0*/  LEA R12, R12, R11, 0x18 ;  /* 0x0000000b0c0c7211 */ /* 0x002fe400078ec0ff */
[----:B------:R-:W-:Y:S02]  /*44d0*/  IADD3.X R11, PT, PT, R16, UR9, RZ, P0, P1 ;  /* 0x00000009100b7c10 */ /* 0x000fe400087e24ff */
[----:B------:R-:W-:Y:S02]  /*44e0*/  IADD3 R9, PT, PT, R9, 0x800, R12 ;  /* 0x0000080009097810 */ /* 0x000fe40007ffe00c */
[----:B------:R-:W-:-:S07]  /*44f0*/  IADD3.X R11, PT, PT, RZ, R11, RZ, P2, !PT ;  /* 0x0000000bff0b7210 */ /* 0x000fce00017fe4ff */
.L_x_397:
[----:B------:R-:W2:Y:S04]  /*4500*/  LDG.E.U8 R15, desc[UR36][R10.64+-0x200] ;  /* 0xfffe00240a0f7981 */ /* 0x000ea8000c1e1100 */
[----:B------:R-:W3:Y:S04]  /*4510*/  LDG.E.U8 R12, desc[UR36][R10.64+-0x100] ;  /* 0xffff00240a0c7981 */ /* 0x000ee8000c1e1100 */
[----:B------:R-:W5:Y:S04]  /*4520*/  LDG.E.U8 R13, desc[UR36][R10.64] ;  /* 0x000000240a0d7981 */ /* 0x000f68000c1e1100 */
[----:B------:R-:W4:Y:S01]  /*4530*/  LDG.E.U8 R14, desc[UR36][R10.64+0x100] ;  /* 0x000100240a0e7981 */ /* 0x000f22000c1e1100 */
[----:B------:R-:W-:Y:S01]  /*4540*/  HFMA2 R16, -RZ, RZ, 0, 0 ;  /* 0x00000000ff107431 */ /* 0x000fe200000001ff */
[----:B------:R-:W-:-:S02]  /*4550*/  MOV R18, RZ ;  /* 0x000000ff00127202 */ /* 0x000fc40000000f00 */
[----:B------:R-:W-:Y:S02]  /*4560*/  IADD3 R0, PT, PT, R0, 0x400, RZ ;  /* 0x0000040000007810 */ /* 0x000fe40007ffe0ff */
[----:B--2---:R-:W-:Y:S02]  /*4570*/  ISETP.NE.AND P0, PT, R15, RZ, PT ;  /* 0x000000ff0f00720c */ /* 0x004fe40003f05270 */
[----:B---3--:R-:W-:Y:S02]  /*4580*/  ISETP.NE.AND P1, PT, R12, RZ, PT ;  /* 0x000000ff0c00720c */ /* 0x008fe40003f25270 */
[----:B------:R-:W-:Y:S02]  /*4590*/  MOV R12, RZ ;  /* 0x000000ff000c7202 */ /* 0x000fe40000000f00 */
        /* <DEDUP_REMOVED lines=10> */
[----:B------:R-:W0:Y:S01]  /*4640*/  @!P0 MUFU.EX2 R12, R13 ;  /* 0x0000000d000c8308 */ /* 0x000e220000000800 */
[----:B------:R-:W-:Y:S01]  /*4650*/  @!P1 FMUL.FTZ R15, R15, 1.4426950216293334961 ;  /* 0x3fb8aa3b0f0f9820 */ /* 0x000fe20000410000 */
[----:B--2---:R-:W-:Y:S01]  /*4660*/  @!P2 FADD.FTZ R17, -R8, R17 ;  /* 0x000000110811a221 */ /* 0x004fe20000010100 */
[----:B------:R-:W-:Y:S01]  /*4670*/  ISETP.GE.AND P0, PT, R0, UR45, PT ;  /* 0x0000002d00007c0c */ /* 0x000fe2000bf06270 */
[----:B---3--:R-:W-:Y:S01]  /*4680*/  @!P3 FADD.FTZ R19, -R8, R19 ;  /* 0x000000130813b221 */ /* 0x008fe20000010100 */
[----:B------:R-:W1:Y:S01]  /*4690*/  @!P1 MUFU.EX2 R14, R15 ;  /* 0x0000000f000e9308 */ /* 0x000e620000000800 */
[----:B------:R-:W-:Y:S01]  /*46a0*/  @!P2 FMUL.FTZ R17, R17, 1.4426950216293334961 ;  /* 0x3fb8aa3b1111a820 */ /* 0x000fe20000410000 */
[----:B------:R-:W-:Y:S01]  /*46b0*/  IADD3 R10, P1, PT, R10, 0x400, RZ ;  /* 0x000004000a0a7810 */ /* 0x000fe20007f3e0ff */
[----:B------:R-:W-:Y:S02]  /*46c0*/  @!P3 FMUL.FTZ R19, R19, 1.4426950216293334961 ;  /* 0x3fb8aa3b1313b820 */ /* 0x000fe40000410000 */
[----:B------:R-:W2:Y:S01]  /*46d0*/  @!P2 MUFU.EX2 R16, R17 ;  /* 0x000000110010a308 */ /* 0x000ea20000000800 */
[----:B------:R-:W-:-:S03]  /*46e0*/  IADD3.X R11, PT, PT, RZ, R11, RZ, P1, !PT ;  /* 0x0000000bff0b7210 */ /* 0x000fc60000ffe4ff */
[----:B------:R-:W3:Y:S01]  /*46f0*/  @!P3 MUFU.EX2 R18, R19 ;  /* 0x000000130012b308 */ /* 0x000ee20000000800 */
[----:B0-----:R-:W-:Y:S01]  /*4700*/  FADD.FTZ R13, R12, R6 ;  /* 0x000000060c0d7221 */ /* 0x001fe20000010000 */
[----:B------:R-:W-:Y:S03]  /*4710*/  STS [R9+-0x800], R12 ;  /* 0xfff8000c09007388 */ /* 0x000fe60000000800 */
[----:B-1----:R-:W-:Y:S01]  /*4720*/  FADD.FTZ R13, R13, R14 ;  /* 0x0000000e0d0d7221 */ /* 0x002fe20000010000 */
[----:B------:R-:W-:Y:S03]  /*4730*/  STS [R9+-0x400], R14 ;  /* 0xfffc000e09007388 */ /* 0x000fe60000000800 */
[----:B--2---:R-:W-:Y:S01]  /*4740*/  FADD.FTZ R13, R13, R16 ;  /* 0x000000100d0d7221 */ /* 0x004fe20000010000 */
[----:B------:R-:W-:Y:S03]  /*4750*/  STS [R9], R16 ;  /* 0x0000001009007388 */ /* 0x000fe60000000800 */
[----:B---3--:R-:W-:Y:S01]  /*4760*/  FADD.FTZ R6, R13, R18 ;  /* 0x000000120d067221 */ /* 0x008fe20000010000 */
[----:B------:R0:W-:Y:S02]  /*4770*/  STS [R9+0x400], R18 ;  /* 0x0004001209007388 */ /* 0x0001e40000000800 */
[----:B0-----:R-:W-:Y:S01]  /*4780*/  VIADD R9, R9, 0x1000 ;  /* 0x0000100009097836 */ /* 0x001fe20000000000 */
[----:B------:R-:W-:Y:S06]  /*4790*/  @!P0 BRA `(.L_x_397) ;  /* 0xfffffffc00588947 */ /* 0x000fec000383ffff */
.L_x_384:
[----:B------:R-:W-:Y:S05]  /*47a0*/  BSYNC.RECONVERGENT B0 ;  /* 0x0000000000007941 */ /* 0x000fea0003800200 */
.L_x_383:
[----:B0-----:R-:W0:Y:S01]  /*47b0*/  SHFL.BFLY PT, R9, R6, 0x10, 0x1f ;  /* 0x0e001f0006097f89 */ /* 0x001e2200000e0000 */
[C---:B------:R-:W-:Y:S01]  /*47c0*/  ISETP.NE.AND P0, PT, R3.reuse, RZ, PT ;  /* 0x000000ff0300720c */ /* 0x040fe20003f05270 */
[----:B------:R-:W1:Y:S01]  /*47d0*/  LDCU.U8 UR12, c[0x0][0x48c] ;  /* 0x00009180ff0c77ac */ /* 0x000e620008000000 */
[----:B------:R-:W-:Y:S01]  /*47e0*/  ISETP.GT.U32.AND P1, PT, R3, 0x7, PT ;  /* 0x000000070300780c */ /* 0x000fe20003f24070 */
        /* <DEDUP_REMOVED lines=13> */
[----:B-1----:R-:W-:-:S02]  /*48c0*/  ISETP.NE.AND P0, PT, RZ, UR12, PT ;  /* 0x0000000cff007c0c */ /* 0x002fc4000bf05270 */
[----:B0-----:R-:W-:-:S04]  /*48d0*/  IADD3 R4, PT, PT, R8, 0x4, RZ ;  /* 0x0000000408047810 */ /* 0x001fc80007ffe0ff */
[----:B------:R-:W-:Y:S01]  /*48e0*/  SHF.R.S32.HI R9, RZ, 0x1f, R4 ;  /* 0x0000001fff097819 */ /* 0x000fe20000011404 */
[----:B------:R-:W0:Y:S03]  /*48f0*/  @!P1 LDS R13, [R5+0x20] ;  /* 0x00002000050d9984 */ /* 0x000e260000000800 */
[----:B------:R-:W-:Y:S02]  /*4900*/  LEA.HI R9, R9, R4, RZ, 0x2 ;  /* 0x0000000409097211 */ /* 0x000fe400078f10ff */
[----:B------:R-:W-:Y:S02]  /*4910*/  ISETP.GE.AND P1, PT, R7, UR45, PT ;  /* 0x0000002d07007c0c */ /* 0x000fe4000bf26270 */
[----:B------:R-:W-:-:S04]  /*4920*/  SHF.L.U32 R9, R9, 0x2, RZ ;  /* 0x0000000209097819 */ /* 0x000fc800000006ff */
[----:B------:R-:W-:-:S13]  /*4930*/  R2UR UR4, R9 ;  /* 0x00000000090472ca */ /* 0x000fda00000e0000 */
[----:B------:R-:W-:-:S03]  /*4940*/  ULOP3.LUT UR7, UR4, 0xfffffff0, URZ, 0xc0, !UPT ;  /* 0xfffffff004077892 */ /* 0x000fc6000f8ec0ff */
[----:B------:R-:W-:Y:S01]  /*4950*/  UMOV UR4, URZ ;  /* 0x000000ff00047c82 */ /* 0x000fe20008000000 */
[----:B0-----:R-:W0:Y:S02]  /*4960*/  SHFL.BFLY PT, R0, R13, 0x4, 0x1f ;  /* 0x0c801f000d007f89 */ /* 0x001e2400000e0000 */
[----:B0-----:R-:W-:-:S05]  /*4970*/  FADD.FTZ R0, R0, R13 ;  /* 0x0000000d00007221 */ /* 0x001fca0000010000 */
[----:B------:R-:W0:Y:S02]  /*4980*/  SHFL.BFLY PT, R3, R0, 0x2, 0x1f ;  /* 0x0c401f0000037f89 */ /* 0x000e2400000e0000 */
[----:B0-----:R-:W-:-:S05]  /*4990*/  FADD.FTZ R3, R0, R3 ;  /* 0x0000000300037221 */ /* 0x001fca0000010000 */
[----:B------:R-:W0:Y:S02]  /*49a0*/  SHFL.BFLY PT, R6, R3, 0x1, 0x1f ;  /* 0x0c201f0003067f89 */ /* 0x000e2400000e0000 */
[----:B0-----:R-:W-:-:S06]  /*49b0*/  FADD.FTZ R6, R3, R6 ;  /* 0x0000000603067221 */ /* 0x001fcc0000010000 */
[----:B------:R-:W0:Y:S02]  /*49c0*/  SHFL.IDX PT, R6, R6, RZ, 0x1f ;  /* 0x00001fff06067589 */ /* 0x000e2400000e0000 */
[----:B0-----:R-:W-:-:S04]  /*49d0*/  FADD.FTZ R0, R6, 9.9999999747524270788e-07 ;  /* 0x358637bd06007421 */ /* 0x001fc80000010000 */
[----:B------:R0:W1:Y:S01]  /*49e0*/  MUFU.RCP R11, R0 ;  /* 0x00000000000b7308 */ /* 0x0000620000001000 */
[----:B------:R-:W-:Y:S05]  /*49f0*/  @!P0 BRA `(.L_x_398) ;  /* 0x0000000000248947 */ /* 0x000fea0003800000 */
[----:B------:R-:W3:Y:S01]  /*4a00*/  S2UR UR5, SR_CTAID.Y ;  /* 0x00000000000579c3 */ /* 0x000ee20000002600 */
[----:B------:R-:W3:Y:S01]  /*4a10*/  LDCU UR8, c[0x0][0x3f8] ;  /* 0x00007f00ff0877ac */ /* 0x000ee20008000800 */
[----:B------:R-:W5:Y:S01]  /*4a20*/  LDCU UR4, c[0x0][0x488] ;  /* 0x00009100ff0477ac */ /* 0x000f620008000800 */
[----:B------:R-:W5:Y:S01]  /*4a30*/  LDCU UR9, c[0x0][0x40c] ;  /* 0x00008180ff0977ac */ /* 0x000f620008000800 */
[----:B------:R-:W2:Y:S01]  /*4a40*/  LDCU UR10, c[0x0][0x3f4] ;  /* 0x00007e80ff0a77ac */ /* 0x000ea20008000800 */
[----:B---3--:R-:W-:-:S04]  /*4a50*/  UIMAD UR5, UR5, UR8, UR46 ;  /* 0x00000008050572a4 */ /* 0x008fc8000f8e022e */
[----:B-----5:R-:W-:-:S04]  /*4a60*/  UIMAD UR4, UR5, UR4, UR9 ;  /* 0x00000004050472a4 */ /* 0x020fc8000f8e0209 */
[----:B--2---:R-:W-:-:S04]  /*4a70*/  UIMAD UR4, UR4, UR10, URZ ;  /* 0x0000000a040472a4 */ /* 0x004fc8000f8e02ff */
[----:B------:R-:W-:-:S12]  /*4a80*/  USHF.R.S32.HI UR5, URZ, 0x1f, UR4 ;  /* 0x0000001fff057899 */ /* 0x000fd80008011404 */
.L_x_398:
[----:B------:R-:W-:Y:S04]  /*4a90*/  BSSY.RECONVERGENT B0, `(.L_x_399) ;  /* 0x0000063000007945 */ /* 0x000fe80003800200 */
[----:B------:R-:W-:Y:S05]  /*4aa0*/  @P1 BRA `(.L_x_400) ;  /* 0x0000000400841947 */ /* 0x000fea0003800000 */
[----:B0-----:R-:W-:Y:S01]  /*4ab0*/  HFMA2 R0, -RZ, RZ, 0, 1.52587890625e-05 ;  /* 0x00000100ff007431 */ /* 0x001fe200000001ff */
        /* <DEDUP_REMOVED lines=8> */
[----:B------:R-:W0:Y:S01]  /*4b40*/  S2UR UR9, SR_CgaCtaId ;  /* 0x00000000000979c3 */ /* 0x000e220000008800 */
[----:B------:R-:W3:Y:S01]  /*4b50*/  LDCU.64 UR14, c[0x0][0x480] ;  /* 0x00009000ff0e77ac */ /* 0x000ee20008000a00 */
[----:B------:R-:W-:Y:S02]  /*4b60*/  LEA.HI R0, R0, 0x1, RZ, 0x18 ;  /* 0x0000000100007811 */ /* 0x000fe400078fc0ff */
[----:B------:R-:W-:Y:S01]  /*4b70*/  IADD3 R9, P2, PT, R7, UR4, RZ ;  /* 0x0000000407097c10 */ /* 0x000fe2000ff5e0ff */
[----:B------:R-:W-:Y:S01]  /*4b80*/  UMOV UR8, 0x400 ;  /* 0x0000040000087882 */ /* 0x000fe20000000000 */
[C---:B------:R-:W-:Y:S01]  /*4b90*/  SHF.L.U32 R3, R0.reuse, 0x8, RZ ;  /* 0x0000000800037819 */ /* 0x040fe200000006ff */
[----:B------:R-:W-:Y:S01]  /*4ba0*/  UIADD3 UR8, UPT, UPT, UR8, 0xc0, URZ ;  /* 0x000000c008087890 */ /* 0x000fe2000fffe0ff */
[----:B------:R-:W-:Y:S01]  /*4bb0*/  LOP3.LUT R0, R0, 0x3, RZ, 0xc0, !PT ;  /* 0x0000000300007812 */ /* 0x000fe200078ec0ff */
[----:B------:R-:W-:Y:S01]  /*4bc0*/  IMAD.X R6, RZ, RZ, UR5, P2 ;  /* 0x00000005ff067e24 */ /* 0x000fe200090e06ff */
[----:B------:R-:W-:-:S02]  /*4bd0*/  LOP3.LUT R4, R3, 0x300, RZ, 0xc0, !PT ;  /* 0x0000030003047812 */ /* 0x000fc400078ec0ff */
[----:B------:R-:W-:Y:S02]  /*4be0*/  LEA R3, R36, UR7, 0x1 ;  /* 0x0000000724037c11 */ /* 0x000fe4000f8e08ff */
[----:B------:R-:W-:Y:S02]  /*4bf0*/  IADD3 R7, PT, PT, R7, R4, RZ ;  /* 0x0000000407077210 */ /* 0x000fe40007ffe0ff */
[----:B---3--:R-:W-:-:S04]  /*4c00*/  LEA R8, P2, R9, UR14, 0x2 ;  /* 0x0000000e09087c11 */ /* 0x008fc8000f8410ff */
[----:B------:R-:W-:Y:S01]  /*4c10*/  LEA.HI.X R9, R9, UR15, R6, 0x2, P2 ;  /* 0x0000000f09097c11 */ /* 0x000fe200090f1406 */
[----:B0-----:R-:W-:Y:S01]  /*4c20*/  ULEA UR8, UR9, UR8, 0x18 ;  /* 0x0000000809087291 */ /* 0x001fe2000f8ec0ff */
[----:B------:R-:W-:-:S05]  /*4c30*/  IADD3 R6, PT, PT, -R0, RZ, RZ ;  /* 0x000000ff00067210 */ /* 0x000fca0007ffe1ff */
[----:B------:R-:W-:Y:S02]  /*4c40*/  IADD3 R3, PT, PT, R3, UR8, RZ ;  /* 0x0000000803037c10 */ /* 0x000fe4000fffe0ff */
[----:B------:R-:W-:-:S07]  /*4c50*/  LEA R0, R36, UR8, 0x2 ;  /* 0x0000000824007c11 */ /* 0x000fce000f8e10ff */
.L_x_403:
[----:B---3--:R0:W1:Y:S01]  /*4c60*/  LDS R4, [R0] ;  /* 0x0000000000047984 */ /* 0x0080620000000800 */
[----:B------:R-:W-:Y:S01]  /*4c70*/  @P0 IMAD.MOV.U32 R5, RZ, RZ, R9 ;  /* 0x000000ffff050224 */ /* 0x000fe200078e0009 */
[----:B------:R-:W-:-:S04]  /*4c80*/  IADD3 R6, PT, PT, R6, 0x1, RZ ;  /* 0x0000000106067810 */ /* 0x000fc80007ffe0ff */
[----:B------:R-:W-:Y:S02]  /*4c90*/  ISETP.NE.AND P3, PT, R6, RZ, PT ;  /* 0x000000ff0600720c */ /* 0x000fe40003f65270 */
[----:B0-----:R-:W-:Y:S01]  /*4ca0*/  IADD3 R0, PT, PT, R0, 0x400, RZ ;  /* 0x0000040000007810 */ /* 0x001fe20007ffe0ff */
[----:B-1----:R-:W-:-:S05]  /*4cb0*/  FMUL.FTZ R13, R4, R11 ;  /* 0x0000000b040d7220 */ /* 0x002fca0000410000 */
        /* <DEDUP_REMOVED lines=9> */
.L_x_402:
[----:B------:R-:W-:Y:S05]  /*4d50*/  BSYNC.RECONVERGENT B1 ;  /* 0x0000000000017941 */ /* 0x000fea0003800200 */
.L_x_401:
[----:B------:R-:W-:Y:S05]  /*4d60*/  @!P1 BRA `(.L_x_400) ;  /* 0x0000000000d49947 */ /* 0x000fea0003800000 */
[----:B---3--:R-:W0:Y:S01]  /*4d70*/  S2R R5, SR_CgaCtaId ;  /* 0x0000000000057919 */ /* 0x008e220000008800 */
[----:B------:R-:W3:Y:S01]  /*4d80*/  LDCU.64 UR14, c[0x0][0x480] ;  /* 0x00009000ff0e77ac */ /* 0x000ee20008000a00 */
[----:B------:R-:W-:Y:S01]  /*4d90*/  MOV R4, 0x400 ;  /* 0x0000040000047802 */ /* 0x000fe20000000f00 */
[----:B------:R-:W-:Y:S01]  /*4da0*/  IMAD.U32 R3, RZ, RZ, UR11 ;  /* 0x0000000bff037e24 */ /* 0x000fe2000f8e00ff */
[C---:B------:R-:W-:Y:S01]  /*4db0*/  IADD3 R6, P2, PT, R7.reuse, UR4, RZ ;  /* 0x0000000407067c10 */ /* 0x040fe2000ff5e0ff */
[----:B------:R-:W-:Y:S01]  /*4dc0*/  USHF.L.U32 UR8, UR11, 0x2, URZ ;  /* 0x000000020b087899 */ /* 0x000fe200080006ff */
[----:B------:R-:W-:Y:S01]  /*4dd0*/  IADD3 R4, PT, PT, R4, 0xc0, RZ ;  /* 0x000000c004047810 */ /* 0x000fe20007ffe0ff */
[----:B------:R-:W-:Y:S01]  /*4de0*/  UISETP.NE.AND UP0, UPT, UR12, URZ, UPT ;  /* 0x000000ff0c00728c */ /* 0x000fe2000bf05270 */
[----:B------:R-:W-:Y:S02]  /*4df0*/  LEA R0, R7, UR7, 0x1 ;  /* 0x0000000707007c11 */ /* 0x000fe4000f8e08ff */
[----:B------:R-:W-:-:S03]  /*4e00*/  ISETP.NE.AND P1, PT, RZ, UR12, PT ;  /* 0x0000000cff007c0c */ /* 0x000fc6000bf25270 */
[----:B------:R-:W-:Y:S01]  /*4e10*/  IMAD R3, R3, -0x2, R0 ;  /* 0xfffffffe03037824 */ /* 0x000fe200078e0200 */
[----:B------:R-:W-:Y:S02]  /*4e20*/  LEA R0, R7, -UR8, 0x2 ;  /* 0x8000000807007c11 */ /* 0x000fe4000f8e10ff */
[----:B------:R-:W-:Y:S02]  /*4e30*/  PLOP3.LUT P0, PT, PT, PT, UP0, 0x80, 0x8 ;  /* 0x000000000008781c */ /* 0x000fe40003f0f008 */
[----:B---3--:R-:W-:Y:S02]  /*4e40*/  LEA R8, P3, R6, UR14, 0x2 ;  /* 0x0000000e06087c11 */ /* 0x008fe4000f8610ff */
[----:B0-----:R-:W-:Y:S02]  /*4e50*/  LEA R4, R5, R4, 0x18 ;  /* 0x0000000405047211 */ /* 0x001fe400078ec0ff */
[----:B------:R-:W-:Y:S02]  /*4e60*/  IADD3.X R5, PT, PT, RZ, UR5, RZ, P2, !PT ;  /* 0x00000005ff057c10 */ /* 0x000fe400097fe4ff */
[----:B------:R-:W-:-:S02]  /*4e70*/  IADD3 R8, P2, PT, R8, 0x800, RZ ;  /* 0x0000080008087810 */ /* 0x000fc40007f5e0ff */
[----:B------:R-:W-:Y:S02]  /*4e80*/  LEA.HI.X R5, R6, UR15, R5, 0x2, P3 ;  /* 0x0000000f06057c11 */ /* 0x000fe400098f1405 */
[--C-:B------:R-:W-:Y:S02]  /*4e90*/  IADD3 R0, PT, PT, R0, 0x800, R4.reuse ;  /* 0x0000080000007810 */ /* 0x100fe40007ffe004 */
[----:B------:R-:W-:Y:S02]  /*4ea0*/  IADD3 R3, PT, PT, R3, 0x400, R4 ;  /* 0x0000040003037810 */ /* 0x000fe40007ffe004 */
[----:B------:R-:W-:-:S07]  /*4eb0*/  IADD3.X R9, PT, PT, RZ, R5, RZ, P2, !PT ;  /* 0x00000005ff097210 */ /* 0x000fce00017fe4ff */
.L_x_404:
[----:B------:R-:W1:Y:S01]  /*4ec0*/  LDS R4, [R0+-0x800] ;  /* 0xfff8000000047984 */ /* 0x000e620000000800 */
[----:B------:R-:W-:-:S04]  /*4ed0*/  IADD3 R7, PT, PT, R7, 0x400, RZ ;  /* 0x0000040007077810 */ /* 0x000fc80007ffe0ff */
[----:B------:R-:W-:Y:S01]  /*4ee0*/  ISETP.GE.AND P2, PT, R7, UR45, PT ;  /* 0x0000002d07007c0c */ /* 0x000fe2000bf46270 */
[----:B-1----:R-:W-:-:S05]  /*4ef0*/  FMUL.FTZ R13, R4, R11 ;  /* 0x0000000b040d7220 */ /* 0x002fca0000410000 */
[----:B------:R-:W-:-:S04]  /*4f00*/  F2FP.F16.F32.PACK_AB R4, RZ, R13 ;  /* 0x0000000dff04723e */ /* 0x000fc800000000ff */
[----:B------:R-:W-:-:S05]  /*4f10*/  PRMT R5, R4, 0x7610, R5 ;  /* 0x0000761004057816 */ /* 0x000fca0000000005 */
[----:B------:R0:W-:Y:S04]  /*4f20*/  STS.U16 [R3+-0x400], R5 ;  /* 0xfffc000503007388 */ /* 0x0001e80000000400 */
[----:B------:R-:W1:Y:S01]  /*4f30*/  LDS R4, [R0+-0x400] ;  /* 0xfffc000000047984 */ /* 0x000e620000000800 */
[----:B0-----:R-:W-:Y:S02]  /*4f40*/  IMAD.MOV.U32 R5, RZ, RZ, R9 ;  /* 0x000000ffff057224 */ /* 0x001fe400078e0009 */
[----:B-1----:R-:W-:-:S05]  /*4f50*/  FMUL.FTZ R15, R4, R11 ;  /* 0x0000000b040f7220 */ /* 0x002fca0000410000 */
[----:B------:R-:W-:-:S04]  /*4f60*/  F2FP.F16.F32.PACK_AB R4, RZ, R15 ;  /* 0x0000000fff04723e */ /* 0x000fc800000000ff */
[----:B------:R-:W-:-:S05]  /*4f70*/  PRMT R10, R4, 0x7610, R10 ;  /* 0x00007610040a7816 */ /* 0x000fca000000000a */
[----:B------:R-:W-:Y:S04]  /*4f80*/  STS.U16 [R3+-0x200], R10 ;  /* 0xfffe000a03007388 */ /* 0x000fe80000000400 */
[----:B------:R-:W2:Y:S02]  /*4f90*/  LDS R4, [R0] ;  /* 0x0000000000047984 */ /* 0x000ea40000000800 */
[----:B--2---:R-:W-:-:S05]  /*4fa0*/  FMUL.FTZ R17, R4, R11 ;  /* 0x0000000b04117220 */ /* 0x004fca0000410000 */
[----:B------:R-:W-:-:S05]  /*4fb0*/  F2FP.F16.F32.PACK_AB R4, RZ, R17 ;  /* 0x00000011ff04723e */ /* 0x000fca00000000ff */
[----:B------:R0:W-:Y:S04]  /*4fc0*/  STS.U16 [R3], R4 ;  /* 0x0000000403007388 */ /* 0x0001e80000000400 */
[----:B------:R1:W2:Y:S01]  /*4fd0*/  LDS R6, [R0+0x400] ;  /* 0x0004000000067984 */ /* 0x0002a20000000800 */
[----:B0-----:R-:W-:Y:S02]  /*4fe0*/  MOV R4, R8 ;  /* 0x0000000800047202 */ /* 0x001fe40000000f00 */
[----:B-1----:R-:W-:Y:S02]  /*4ff0*/  IADD3 R0, PT, PT, R0, 0x1000, RZ ;  /* 0x0000100000007810 */ /* 0x002fe40007ffe0ff */
[----:B------:R-:W-:Y:S01]  /*5000*/  IADD3 R8, P3, PT, R4, 0x1000, RZ ;  /* 0x0000100004087810 */ /* 0x000fe20007f7e0ff */
[----:B------:R-:W-:Y:S01]  /*5010*/  @P0 STG.E desc[UR36][R4.64+-0x800], R13 ;  /* 0xfff8000d04000986 */ /* 0x000fe2000c101924 */
[----:B------:R-:W-:-:S02]  /*5020*/  PLOP3.LUT P0, PT, P1, PT, PT, 0x80, 0x8 ;  /* 0x000000000008781c */ /* 0x000fc40000f0f070 */
[----:B------:R-:W-:-:S11]  /*5030*/  IADD3.X R9, PT, PT, RZ, R5, RZ, P3, !PT ;  /* 0x00000005ff097210 */ /* 0x000fd60001ffe4ff */
[----:B------:R-:W-:Y:S04]  /*5040*/  @P0 STG.E desc[UR36][R4.64+-0x400], R15 ;  /* 0xfffc000f04000986 */ /* 0x000fe8000c101924 */
[----:B------:R-:W-:Y:S01]  /*5050*/  @P0 STG.E desc[UR36][R4.64], R17 ;  /* 0x0000001104000986 */ /* 0x000fe2000c101924 */
[----:B--2---:R-:W-:-:S05]  /*5060*/  FMUL.FTZ R19, R6, R11 ;  /* 0x0000000b06137220 */ /* 0x004fca0000410000 */
[----:B------:R-:W-:Y:S01]  /*5070*/  @P0 STG.E desc[UR36][R4.64+0x400], R19 ;  /* 0x0004001304000986 */ /* 0x000fe2000c101924 */
[----:B------:R-:W-:-:S05]  /*5080*/  F2FP.F16.F32.PACK_AB R6, RZ, R19 ;  /* 0x00000013ff06723e */ /* 0x000fca00000000ff */
[----:B------:R0:W-:Y:S02]  /*5090*/  STS.U16 [R3+0x200], R6 ;  /* 0x0002000603007388 */ /* 0x0001e40000000400 */
[----:B0-----:R-:W-:Y:S01]  /*50a0*/  IADD3 R3, PT, PT, R3, 0x800, RZ ;  /* 0x0000080003037810 */ /* 0x001fe20007ffe0ff */
[----:B------:R-:W-:Y:S06]  /*50b0*/  @!P2 BRA `(.L_x_404) ;  /* 0xfffffffc0080a947 */ /* 0x000fec000383ffff */
.L_x_400:
[----:B------:R-:W-:Y:S05]  /*50c0*/  BSYNC.RECONVERGENT B0 ;  /* 0x0000000000007941 */ /* 0x000fea0003800200 */
.L_x_399:
[----:B------:R-:W-:Y:S01]  /*50d0*/  UIADD3 UR17, UPT, UPT, UR45, -0x1, URZ ;  /* 0xffffffff2d117890 */ /* 0x000fe2000fffe0ff */
[----:B------:R-:W5:Y:S01]  /*50e0*/  S2UR UR9, SR_CgaCtaId ;  /* 0x00000000000979c3 */ /* 0x000f620000008800 */
[----:B------:R-:W0:Y:S01]  /*50f0*/  LDCU UR14, c[0x0][0x40c] ;  /* 0x00008180ff0e77ac */ /* 0x000e220008000800 */
[----:B-1----:R-:W-:Y:S01]  /*5100*/  SHF.R.U32.HI R11, RZ, 0x2, R36 ;  /* 0x00000002ff0b7819 */ /* 0x002fe20000011624 */
[C---:B------:R-:W-:Y:S01]  /*5110*/  IMAD.SHL.U32 R37, R36.reuse, 0x8, RZ ;  /* 0x0000000824257824 */ /* 0x040fe200078e00ff */
[----:B------:R-:W-:Y:S01]  /*5120*/  SHF.L.U32 R10, R36, 0x4, RZ ;  /* 0x00000004240a7819 */ /* 0x000fe200000006ff */
[----:B------:R-:W-:Y:S01]  /*5130*/  USHF.R.S32.HI UR4, URZ, 0x1f, UR17 ;  /* 0x0000001fff047899 */ /* 0x000fe20008011411 */
[----:B------:R-:W-:Y:S01]  /*5140*/  BSSY.RECONVERGENT B0, `(.L_x_405) ;  /* 0x0000019000007945 */ /* 0x000fe20003800200 */
[----:B------:R-:W-:Y:S01]  /*5150*/  UMOV UR5, 0x400 ;  /* 0x0000040000057882 */ /* 0x000fe20000000000 */
[----:B------:R-:W-:Y:S01]  /*5160*/  CS2R R14, SRZ ;  /* 0x00000000000e7805 */ /* 0x000fe2000001ff00 */
[----:B------:R-:W-:Y:S01]  /*5170*/  ULEA.HI UR4, UR4, UR17, URZ, 0x6 ;  /* 0x0000001104047291 */ /* 0x000fe2000f8f30ff */
[----:B---3--:R-:W-:Y:S01]  /*5180*/  CS2R R12, SRZ ;  /* 0x00000000000c7805 */ /* 0x008fe2000001ff00 */
[----:B------:R-:W-:Y:S01]  /*5190*/  UIADD3 UR8, UPT, UPT, UR5, 0x80, URZ ;  /* 0x0000008005087890 */ /* 0x000fe2000fffe0ff */
[----:B------:R-:W-:Y:S01]  /*51a0*/  LOP3.LUT R37, R37, 0x18, RZ, 0xc0, !PT ;  /* 0x0000001825257812 */ /* 0x000fe200078ec0ff */
[----:B------:R-:W-:Y:S01]  /*51b0*/  ULOP3.LUT UR4, UR4, 0xffffffc0, URZ, 0xc0, !UPT ;  /* 0xffffffc004047892 */ /* 0x000fe2000f8ec0ff */
[----:B------:R-:W-:-:S03]  /*51c0*/  LOP3.LUT R10, R10, 0x30, RZ, 0xc0, !PT ;  /* 0x000000300a0a7812 */ /* 0x000fc600078ec0ff */
[----:B------:R-:W-:-:S06]  /*51d0*/  UIADD3 UR4, UPT, UPT, UR17, -UR4, URZ ;  /* 0x8000000411047290 */ /* 0x000fcc000fffe0ff */
[----:B------:R-:W-:Y:S01]  /*51e0*/  ISETP.NE.AND P0, PT, R11, UR4, PT ;  /* 0x000000040b007c0c */ /* 0x000fe2000bf05270 */
[----:B-----5:R-:W-:-:S03]  /*51f0*/  ULEA UR8, UR9, UR8, 0x18 ;  /* 0x0000000809087291 */ /* 0x020fc6000f8ec0ff */
[----:B0-----:R-:W-:-:S13]  /*5200*/  ISETP.NE.OR P0, PT, RZ, UR14, P0 ;  /* 0x0000000eff007c0c */ /* 0x001fda0008705670 */
[----:B------:R-:W-:Y:S05]  /*5210*/  @P0 BRA `(.L_x_406) ;  /* 0x00000000002c0947 */ /* 0x000fea0003800000 */
[----:B------:R-:W0:Y:S01]  /*5220*/  LDCU.64 UR12, c[0x0][0x3b0] ;  /* 0x00007600ff0c77ac */ /* 0x000e220008000a00 */
[----:B------:R-:W-:Y:S01]  /*5230*/  HFMA2 R15, -RZ, RZ, 0, 0 ;  /* 0x00000000ff0f7431 */ /* 0x000fe200000001ff */
[----:B0-----:R-:W-:-:S04]  /*5240*/  UISETP.NE.U32.AND UP0, UPT, UR12, URZ, UPT ;  /* 0x000000ff0c00728c */ /* 0x001fc8000bf05070 */
[----:B------:R-:W-:-:S09]  /*5250*/  UISETP.NE.AND.EX UP0, UPT, UR13, URZ, UPT, UP0 ;  /* 0x000000ff0d00728c */ /* 0x000fd2000bf05300 */
[----:B------:R-:W-:Y:S05]  /*5260*/  BRA.U !UP0, `(.L_x_407) ;  /* 0x0000000108147547 */ /* 0x000fea000b800000 */
[----:B------:R-:W0:Y:S01]  /*5270*/  LDC.64 R12, c[0x0][0x3b0] ;  /* 0x0000ec00ff0c7b82 */ /* 0x000e220000000a00 */
[----:B------:R-:W-:-:S04]  /*5280*/  MOV R0, UR46 ;  /* 0x0000002e00007c02 */ /* 0x000fc80008000f00 */
[----:B------:R-:W-:-:S05]  /*5290*/  LEA R3, R0, R37, 0x5 ;  /* 0x0000002500037211 */ /* 0x000fca00078e28ff */
[----:B0-----:R-:W-:-:S06]  /*52a0*/  IMAD.WIDE.U32 R12, R3, 0x2, R12 ;  /* 0x00000002030c7825 */ /* 0x001fcc00078e000c */
[----:B------:R-:W5:Y:S02]  /*52b0*/  LDG.E.128 R12, desc[UR36][R12.64] ;  /* 0x000000240c0c7981 */ /* 0x000f64000c1e1d00 */
.L_x_407:
[----:B-----5:R0:W-:Y:S02]  /*52c0*/  STS.128 [R10+UR8], R12 ;  /* 0x0000000c0a007988 */ /* 0x0201e40008000c08 */
.L_x_406:
[----:B------:R-:W-:Y:S05]  /*52d0*/  BSYNC.RECONVERGENT B0 ;  /* 0x0000000000007941 */ /* 0x000fea0003800200 */
.L_x_405:
[----:B------:R-:W1:Y:S01]  /*52e0*/  LDCU UR12, c[0x0][0x3f4] ;  /* 0x00007e80ff0c77ac */ /* 0x000e620008000800 */
[----:B------:R-:W3:Y:S01]  /*52f0*/  S2UR UR10, SR_CTAID.Y ;  /* 0x00000000000a79c3 */ /* 0x000ee20000002600 */
[----:B------:R-:W-:Y:S01]  /*5300*/  IADD3 R38, PT, PT, R11, UR11, RZ ;  /* 0x0000000b0b267c10 */ /* 0x000fe2000fffe0ff */
[----:B------:R-:W-:Y:S01]  /*5310*/  BSSY.RECONVERGENT B0, `(.L_x_408) ;  /* 0x0000112000007945 */ /* 0x000fe20003800200 */
[----:B------:R-:W3:Y:S01]  /*5320*/  LDCU UR15, c[0x0][0x3f8] ;  /* 0x00007f00ff0f77ac */ /* 0x000ee20008000800 */
[----:B------:R-:W-:Y:S02]  /*5330*/  CS2R R8, SRZ ;  /* 0x0000000000087805 */ /* 0x000fe4000001ff00 */
[----:B------:R-:W-:Y:S02]  /*5340*/  CS2R R6, SRZ ;  /* 0x0000000000067805 */ /* 0x000fe4000001ff00 */
[----:B------:R-:W-:Y:S01]  /*5350*/  CS2R R4, SRZ ;  /* 0x0000000000047805 */ /* 0x000fe2000001ff00 */
[----:B------:R-:W-:Y:S01]  /*5360*/  UIADD3 UR13, UPT, UPT, UR5, 0xc0, URZ ;  /* 0x000000c0050d7890 */ /* 0x000fe2000fffe0ff */
[----:B------:R-:W5:Y:S01]  /*5370*/  LDC.64 R42, c[0x0][0x3c0] ;  /* 0x0000f000ff2a7b82 */ /* 0x000f620000000a00 */
[----:B------:R-:W0:Y:S02]  /*5380*/  LDCU UR16, c[0x0][0x40c] ;  /* 0x00008180ff1077ac */ /* 0x000e240008000800 */
[----:B------:R-:W-:-:S02]  /*5390*/  ULEA UR13, UR9, UR13, 0x18 ;  /* 0x0000000d090d7291 */ /* 0x000fc4000f8ec0ff */
[----:B-1----:R-:W-:Y:S02]  /*53a0*/  UISETP.LT.AND UP0, UPT, UR17, UR12, UPT ;  /* 0x0000000c1100728c */ /* 0x002fe4000bf01270 */
[----:B------:R-:W-:Y:S02]  /*53b0*/  IMAD.U32 R0, RZ, RZ, UR12 ;  /* 0x0000000cff007e24 */ /* 0x000fe4000f8e00ff */
[----:B------:R-:W-:Y:S02]  /*53c0*/  USEL UR5, UR17, UR12, UP0 ;  /* 0x0000000c11057287 */ /* 0x000fe40008000000 */
[----:B------:R-:W-:Y:S01]  /*53d0*/  IMAD R41, R0, UR6, R37 ;  /* 0x0000000600297c24 */ /* 0x000fe2000f8e0225 */
[----:B------:R-:W-:Y:S02]  /*53e0*/  UIADD3 UR6, UPT, UPT, UR13, UR7, URZ ;  /* 0x000000070d067290 */ /* 0x000fe4000fffe0ff */
[----:B---3--:R-:W-:Y:S01]  /*53f0*/  UIMAD UR10, UR10, UR15, UR46 ;  /* 0x0000000f0a0a72a4 */ /* 0x008fe2000f8e022e */
[----:B------:R-:W-:Y:S01]  /*5400*/  BAR.SYNC.DEFER_BLOCKING 0x0 ;  /* 0x0000000000007b1d */ /* 0x000fe20000010000 */
[----:B------:R-:W-:-:S02]  /*5410*/  ISETP.GE.AND P0, PT, R38, UR5, PT ;  /* 0x0000000526007c0c */ /* 0x000fc4000bf06270 */
[----:B------:R-:W-:Y:S01]  /*5420*/  USHF.L.U32 UR10, UR10, 0x5, URZ ;  /* 0x000000050a0a7899 */ /* 0x000fe200080006ff */
[----:B-----5:R-:W-:-:S05]  /*5430*/  IMAD.WIDE R40, R41, 0x2, R42 ;  /* 0x0000000229287825 */ /* 0x020fca00078e022a */
[----:B------:R-:W-:Y:S02]  /*5440*/  IMAD R3, R0, UR10, R37 ;  /* 0x0000000a00037c24 */ /* 0x000fe4000f8e0225 */
[----:B------:R-:W-:Y:S02]  /*5450*/  HFMA2 R0, -RZ, RZ, 0, 0 ;  /* 0x00000000ff007431 */ /* 0x000fe400000001ff */
[----:B------:R-:W-:Y:S01]  /*5460*/  IMAD.WIDE R42, R3, 0x2, R42 ;  /* 0x00000002032a7825 */ /* 0x000fe200078e022a */
[----:B------:R-:W-:Y:S01]  /*5470*/  MOV R3, RZ ;  /* 0x000000ff00037202 */ /* 0x000fe20000000f00 */
[----:B0-----:R-:W-:Y:S06]  /*5480*/  @P0 BRA `(.L_x_409) ;  /* 0x0000000c00e80947 */ /* 0x001fec0003800000 */
[----:B------:R-:W-:Y:S01]  /*5490*/  UIMAD UR12, UR38, UR15, UR46 ;  /* 0x0000000f260c72a4 */ /* 0x000fe2000f8e022e */
[----:B------:R-:W-:Y:S01]  /*54a0*/  MOV R3, UR5 ;  /* 0x0000000500037c02 */ /* 0x000fe20008000f00 */
[----:B------:R-:W-:Y:S01]  /*54b0*/  ULOP3.LUT UR9, URZ, UR11, URZ, 0x33, !UPT ;  /* 0x0000000bff097292 */ /* 0x000fe2000f8e33ff */
[----:B------:R-:W0:Y:S01]  /*54c0*/  LDC.64 R44, c[0x0][0x458] ;  /* 0x00011600ff2c7b82 */ /* 0x000e220000000a00 */
[----:B------:R-:W-:Y:S01]  /*54d0*/  BSSY.RECONVERGENT B1, `(.L_x_410) ;  /* 0x0000046000017945 */ /* 0x000fe20003800200 */
[----:B------:R-:W-:Y:S01]  /*54e0*/  VIADDMNMX R0, R38, 0x40, R3, !PT ;  /* 0x0000004026007846 */ /* 0x000fe20007800103 */
[----:B------:R-:W-:Y:S01]  /*54f0*/  IMAD.U32 R4, RZ, RZ, UR12 ;  /* 0x0000000cff047e24 */ /* 0x000fe2000f8e00ff */
[----:B------:R-:W-:Y:S02]  /*5500*/  MOV R39, R38 ;  /* 0x0000002600277202 */ /* 0x000fe40000000f00 */
[----:B------:R-:W-:Y:S02]  /*5510*/  CS2R R6, SRZ ;  /* 0x0000000000067805 */ /* 0x000fe4000001ff00 */
[----:B------:R-:W-:-:S02]  /*5520*/  IADD3 R28, PT, PT, -R11, UR9, R0 ;  /* 0x000000090b1c7c10 */ /* 0x000fc4000fffe100 */
[----:B------:R-:W-:Y:S02]  /*5530*/  CS2R R8, SRZ ;  /* 0x0000000000087805 */ /* 0x000fe4000001ff00 */
[----:B------:R-:W-:Y:S02]  /*5540*/  LEA R3, R4, R37, 0x5 ;  /* 0x0000002504037211 */ /* 0x000fe400078e28ff */
[----:B------:R-:W-:Y:S02]  /*5550*/  LOP3.LUT R4, R28, 0xc0, RZ, 0xc0, !PT ;  /* 0x000000c01c047812 */ /* 0x000fe400078ec0ff */
[----:B------:R-:W-:Y:S02]  /*5560*/  MOV R0, RZ ;  /* 0x000000ff00007202 */ /* 0x000fe40000000f00 */
[----:B------:R-:W-:Y:S02]  /*5570*/  ISETP.NE.AND P0, PT, R4, 0xc0, PT ;  /* 0x000000c00400780c */ /* 0x000fe40003f05270 */
[----:B------:R-:W-:Y:S01]  /*5580*/  CS2R R4, SRZ ;  /* 0x0000000000047805 */ /* 0x000fe2000001ff00 */
[----:B0-----:R-:W-:Y:S01]  /*5590*/  IMAD.WIDE R44, R3, 0x2, R44 ;  /* 0x00000002032c7825 */ /* 0x001fe200078e022c */
[----:B------:R-:W-:-:S09]  /*55a0*/  MOV R3, RZ ;  /* 0x000000ff00037202 */ /* 0x000fd20000000f00 */
[----:B------:R-:W-:Y:S05]  /*55b0*/  @!P0 BRA `(.L_x_411) ;  /* 0x0000000000dc8947 */ /* 0x000fea0003800000 */
[----:B------:R-:W-:Y:S01]  /*55c0*/  LEA.HI R0, R28, 0x1, RZ, 0x1a ;  /* 0x000000011c007811 */ /* 0x000fe200078fd0ff */
[----:B------:R-:W-:Y:S01]  /*55d0*/  IMAD.SHL.U32 R31, R38, 0x20, RZ ;  /* 0x00000020261f7824 */ /* 0x000fe200078e00ff */
[----:B--2---:R-:W-:Y:S02]  /*55e0*/  LEA R16, R11, UR7, 0x1 ;  /* 0x000000070b107c11 */ /* 0x004fe4000f8e08ff */
[----:B------:R-:W-:Y:S02]  /*55f0*/  LOP3.LUT R17, R0, 0x3, RZ, 0xc0, !PT ;  /* 0x0000000300117812 */ /* 0x000fe400078ec0ff */
[----:B------:R-:W-:Y:S02]  /*5600*/  MOV R0, RZ ;  /* 0x000000ff00007202 */ /* 0x000fe40000000f00 */
[----:B------:R-:W-:Y:S02]  /*5610*/  MOV R39, R38 ;  /* 0x0000002600277202 */ /* 0x000fe40000000f00 */
[----:B------:R-:W-:-:S02]  /*5620*/  IADD3 R29, PT, PT, R16, UR13, RZ ;  /* 0x0000000d101d7c10 */ /* 0x000fc4000fffe0ff */
[----:B------:R-:W-:-:S07]  /*5630*/  IADD3 R30, PT, PT, -R17, RZ, RZ ;  /* 0x000000ff111e7210 */ /* 0x000fce0007ffe1ff */
.L_x_413:
[----:B------:R-:W-:Y:S01]  /*5640*/  IMAD.WIDE.U32 R16, R31, 0x2, R40 ;  /* 0x000000021f107825 */ /* 0x000fe200078e0028 */
[----:B------:R-:W0:Y:S05]  /*5650*/  LDS.U16 R20, [R29] ;  /* 0x000000001d147984 */ /* 0x000e2a0000000400 */
[----:B------:R-:W5:Y:S01]  /*5660*/  LDG.E.128 R16, desc[UR36][R16.64] ;  /* 0x0000002410107981 */ /* 0x000f62000c1e1d00 */
[----:B------:R-:W-:Y:S01]  /*5670*/  UISETP.NE.AND UP0, UPT, UR14, URZ, UPT ;  /* 0x000000ff0e00728c */ /* 0x000fe2000bf05270 */
[----:B0-----:R-:W-:-:S08]  /*5680*/  HADD2.F32 R33, -RZ, R20.H0_H0 ;  /* 0x20000014ff217230 */ /* 0x001fd00000004100 */
[----:B------:R-:W-:Y:S05]  /*5690*/  BRA.U UP0, `(.L_x_412) ;  /* 0x00000001004c7547 */ /* 0x000fea000b800000 */
[----:B------:R-:W-:Y:S01]  /*56a0*/  ISETP.NE.AND P0, PT, R2, RZ, PT ;  /* 0x000000ff0200720c */ /* 0x000fe20003f05270 */
[----:B----4-:R-:W0:-:S12]  /*56b0*/  LDS.128 R24, [R10+UR8] ;  /* 0x000000080a187984 */ /* 0x010e180008000c00 */
        /* <DEDUP_REMOVED lines=17> */
.L_x_412:
[----:B------:R-:W-:Y:S01]  /*57d0*/  VIADD R30, R30, 0x1 ;  /* 0x000000011e1e7836 */ /* 0x000fe20000000000 */
[----:B------:R-:W-:Y:S01]  /*57e0*/  IADD3 R39, PT, PT, R39, 0x40, RZ ;  /* 0x0000004027277810 */ /* 0x000fe20007ffe0ff */
[--C-:B0----5:R-:W-:Y:S01]  /*57f0*/  HADD2.F32 R21, -RZ, R17.reuse.H0_H0 ;  /* 0x20000011ff157230 */ /* 0x121fe20000004100 */
[----:B------:R-:W-:Y:S01]  /*5800*/  IADD3 R29, PT, PT, R29, 0x80, RZ ;  /* 0x000000801d1d7810 */ /* 0x000fe20007ffe0ff */
[----:B------:R-:W-:Y:S01]  /*5810*/  HADD2.F32 R22, -RZ, R17.H1_H1 ;  /* 0x30000011ff167230 */ /* 0x000fe20000004100 */
[----:B------:R-:W-:Y:S01]  /*5820*/  ISETP.NE.AND P0, PT, R30, RZ, PT ;  /* 0x000000ff1e00720c */ /* 0x000fe20003f05270 */
[----:B------:R-:W-:Y:S02]  /*5830*/  HADD2.F32 R20, -RZ, R16.H0_H0 ;  /* 0x20000010ff147230 */ /* 0x000fe40000004100 */
[C---:B------:R-:W-:Y:S01]  /*5840*/  FFMA.FTZ R4, R33.reuse, R21, R4 ;  /* 0x0000001521047223 */ /* 0x040fe20000010004 */
[----:B------:R-:W-:Y:S02]  /*5850*/  HADD2.F32 R17, -RZ, R18.H0_H0 ;  /* 0x20000012ff117230 */ /* 0x000fe40000004100 */
        /* <DEDUP_REMOVED lines=9> */
[----:B------:R-:W-:Y:S01]  /*58f0*/  IADD3 R31, PT, PT, R31, 0x800, RZ ;  /* 0x000008001f1f7810 */ /* 0x000fe20007ffe0ff */
[C---:B------:R-:W-:Y:S01]  /*5900*/  FFMA.FTZ R8, R33.reuse, R23, R8 ;  /* 0x0000001721087223 */ /* 0x040fe20000010008 */
[----:B------:R-:W-:Y:S01]  /*5910*/  FFMA.FTZ R9, R33, R24, R9 ;  /* 0x0000001821097223 */ /* 0x000fe20000010009 */
[----:B------:R-:W-:Y:S06]  /*5920*/  @P0 BRA `(.L_x_413) ;  /* 0xfffffffc00440947 */ /* 0x000fec000383ffff */
.L_x_411:
[----:B------:R-:W-:Y:S05]  /*5930*/  BSYNC.RECONVERGENT B1 ;  /* 0x0000000000017941 */ /* 0x000fea0003800200 */
.L_x_410:
[----:B------:R-:W-:-:S13]  /*5940*/  ISETP.GE.U32.AND P0, PT, R28, 0xc0, PT ;  /* 0x000000c01c00780c */ /* 0x000fda0003f06070 */
[----:B------:R-:W-:Y:S05]  /*5950*/  @!P0 BRA `(.L_x_409) ;  /* 0x0000000800b48947 */ /* 0x000fea0003800000 */
[----:B------:R-:W0:Y:S02]  /*5960*/  LDCU UR9, c[0x0][0x40c] ;  /* 0x00008180ff0977ac */ /* 0x000e240008000800 */
[----:B0-----:R-:W-:-:S06]  /*5970*/  UISETP.NE.AND UP0, UPT, UR9, URZ, UPT ;  /* 0x000000ff0900728c */ /* 0x001fcc000bf05270 */
[----:B------:R-:W-:-:S13]  /*5980*/  PLOP3.LUT P0, PT, PT, PT, UP0, 0x80, 0x8 ;  /* 0x000000000008781c */ /* 0x000fda0003f0f008 */
.L_x_419:
[----:B------:R-:W-:Y:S02]  /*5990*/  SHF.L.U32 R49, R39, 0x5, RZ ;  /* 0x0000000527317819 */ /* 0x000fe400000006ff */
[----:B------:R-:W-:-:S03]  /*59a0*/  ISETP.NE.AND P5, PT, R2, RZ, PT ;  /* 0x000000ff0200720c */ /* 0x000fc60003fa5270 */
[----:B--2---:R-:W-:-:S06]  /*59b0*/  IMAD.WIDE.U32 R16, R49, 0x2, R40 ;  /* 0x0000000231107825 */ /* 0x004fcc00078e0028 */
[----:B------:R-:W5:Y:S01]  /*59c0*/  LDG.E.128 R16, desc[UR36][R16.64] ;  /* 0x0000002410107981 */ /* 0x000f62000c1e1d00 */
[----:B------:R-:W-:Y:S04]  /*59d0*/  BSSY.RECONVERGENT B1, `(.L_x_414) ;  /* 0x0000014000017945 */ /* 0x000fe80003800200 */
[----:B------:R-:W-:Y:S05]  /*59e0*/  @P0 BRA `(.L_x_415) ;  /* 0x0000000000480947 */ /* 0x000fea0003800000 */
[----:B------:R-:W-:Y:S01]  /*59f0*/  VOTEU.ANY UP0, P5 ;  /* 0x0000000000ff7886 */ /* 0x000fe20002800100 */
[----:B------:R-:W-:Y:S01]  /*5a00*/  PLOP3.LUT P0, PT, PT, PT, UP0, 0x80, 0x8 ;  /* 0x000000000008781c */ /* 0x000fe20003f0f008 */
[----:B----4-:R-:W0:-:S12]  /*5a10*/  LDS.128 R24, [R10+UR8] ;  /* 0x000000080a187984 */ /* 0x010e180008000c00 */
        /* <DEDUP_REMOVED lines=15> */
.L_x_415:
[----:B------:R-:W-:Y:S05]  /*5b10*/  BSYNC.RECONVERGENT B1 ;  /* 0x0000000000017941 */ /* 0x000fea0003800200 */
.L_x_414:
[C---:B------:R-:W-:Y:S01]  /*5b20*/  VIADD R35, R49.reuse, 0x800 ;  /* 0x0000080031237836 */ /* 0x040fe20000000000 */
[----:B------:R-:W-:Y:S01]  /*5b30*/  UISETP.NE.AND UP0, UPT, UR16, URZ, UPT ;  /* 0x000000ff1000728c */ /* 0x000fe2000bf05270 */
[----:B------:R-:W-:Y:S02]  /*5b40*/  IADD3 R51, PT, PT, R49, 0x1000, RZ ;  /* 0x0000100031337810 */ /* 0x000fe40007ffe0ff */
[--C-:B0-----:R-:W-:Y:S01]  /*5b50*/  IMAD.WIDE.U32 R20, R35, 0x2, R40.reuse ;  /* 0x0000000223147825 */ /* 0x101fe200078e0028 */
[----:B------:R-:W-:Y:S02]  /*5b60*/  IADD3 R49, PT, PT, R49, 0x1800, RZ ;  /* 0x0000180031317810 */ /* 0x000fe40007ffe0ff */
[----:B------:R-:W-:Y:S01]  /*5b70*/  PLOP3.LUT P0, PT, PT, PT, UP0, 0x80, 0x8 ;  /* 0x000000000008781c */ /* 0x000fe20003f0f008 */
[--C-:B------:R-:W-:Y:S02]  /*5b80*/  IMAD.WIDE.U32 R32, R51, 0x2, R40.reuse ;  /* 0x0000000233207825 */ /* 0x100fe400078e0028 */
[----:B------:R-:W5:Y:S02]  /*5b90*/  LDG.E.128 R20, desc[UR36][R20.64] ;  /* 0x0000002414147981 */ /* 0x000f64000c1e1d00 */
[----:B------:R-:W-:-:S08]  /*5ba0*/  IMAD.WIDE.U32 R46, R49, 0x2, R40 ;  /* 0x00000002312e7825 */ /* 0x000fd000078e0028 */
[----:B------:R-:W-:Y:S05]  /*5bb0*/  @P0 BRA `(.L_x_416) ;  /* 0x0000000000480947 */ /* 0x000fea0003800000 */
[----:B------:R-:W-:Y:S01]  /*5bc0*/  VOTEU.ANY UP0, P5 ;  /* 0x0000000000ff7886 */ /* 0x000fe20002800100 */
[----:B------:R-:W-:Y:S01]  /*5bd0*/  PLOP3.LUT P1, PT, PT, PT, UP0, 0x80, 0x8 ;  /* 0x000000000008781c */ /* 0x000fe20003f2f008 */
[----:B------:R-:W0:-:S12]  /*5be0*/  LDS.128 R28, [R10+UR8] ;  /* 0x000000080a1c7984 */ /* 0x000e180008000c00 */
[----:B----4-:R-:W2:Y:S01]  /*5bf0*/  @P1 LDG.E.128 R24, desc[UR36][R44.64] ;  /* 0x000000242c181981 */ /* 0x010ea2000c1e1d00 */
        /* <DEDUP_REMOVED lines=14> */
.L_x_416:
[----:B0---4-:R0:W5:Y:S01]  /*5ce0*/  LDG.E.128 R24, desc[UR36][R32.64] ;  /* 0x0000002420187981 */ /* 0x011162000c1e1d00 */
[----:B------:R-:W-:Y:S05]  /*5cf0*/  @P0 BRA `(.L_x_417) ;  /* 0x0000000000480947 */ /* 0x000fea0003800000 */
[----:B------:R-:W-:Y:S01]  /*5d00*/  VOTEU.ANY UP0, P5 ;  /* 0x0000000000ff7886 */ /* 0x000fe20002800100 */
[----:B------:R-:W-:Y:S01]  /*5d10*/  PLOP3.LUT P1, PT, PT, PT, UP0, 0x80, 0x8 ;  /* 0x000000000008781c */ /* 0x000fe20003f2f008 */
[----:B0-----:R-:W0:-:S12]  /*5d20*/  LDS.128 R32, [R10+UR8] ;  /* 0x000000080a207984 */ /* 0x001e180008000c00 */
[----:B------:R-:W2:Y:S01]  /*5d30*/  @P1 LDG.E.128 R28, desc[UR36][R44.64] ;  /* 0x000000242c1c1981 */ /* 0x000ea2000c1e1d00 */
[----:B------:R-:W-:Y:S02]  /*5d40*/  PLOP3.LUT P1, PT, PT, PT, UP0, 0x80, 0x8 ;  /* 0x000000000008781c */ /* 0x000fe40003f2f008 */
[----:B------:R-:W-:Y:S02]  /*5d50*/  PLOP3.LUT P2, PT, PT, PT, UP0, 0x80, 0x8 ;  /* 0x000000000008781c */ /* 0x000fe40003f4f008 */
[----:B------:R-:W-:Y:S02]  /*5d60*/  PLOP3.LUT P3, PT, PT, PT, UP0, 0x80, 0x8 ;  /* 0x000000000008781c */ /* 0x000fe40003f6f008 */
[----:B------:R-:W-:Y:S01]  /*5d70*/  PLOP3.LUT P4, PT, PT, PT, UP0, 0x80, 0x8 ;  /* 0x000000000008781c */ /* 0x000fe20003f8f008 */
[----:B0----5:R-:W-:Y:S02]  /*5d80*/  HADD2 R24, R24, R32 ;  /* 0x0000002018187230 */ /* 0x021fe40000000000 */
[----:B------:R-:W-:-:S02]  /*5d90*/  HFMA2 R25, R25, 1, 1, R33 ;  /* 0x3c003c0019197831 */ /* 0x000fc40000000021 */
[----:B------:R-:W-:Y:S02]  /*5da0*/  HADD2 R26, R26, R34 ;  /* 0x000000221a1a7230 */ /* 0x000fe40000000000 */
[----:B------:R-:W-:Y:S02]  /*5db0*/  HFMA2 R27, R27, 1, 1, R35 ;  /* 0x3c003c001b1b7831 */ /* 0x000fe40000000023 */
[----:B--2---:R-:W-:Y:S02]  /*5dc0*/  @P1 HMUL2 R24, R24, R28 ;  /* 0x0000001c18181232 */ /* 0x004fe40000000000 */
[----:B------:R-:W-:Y:S02]  /*5dd0*/  @P2 HFMA2 R25, R25, R29, -RZ ;  /* 0x0000001d19192231 */ /* 0x000fe400001000ff */
[----:B------:R-:W-:Y:S02]  /*5de0*/  @P3 HMUL2 R26, R26, R30 ;  /* 0x0000001e1a1a3232 */ /* 0x000fe40000000000 */
[----:B------:R-:W-:-:S02]  /*5df0*/  @P4 HFMA2 R27, R27, R31, -RZ ;  /* 0x0000001f1b1b4231 */ /* 0x000fc400001000ff */
[----:B------:R-:W-:-:S05]  /*5e00*/  IMAD.WIDE.U32 R28, R51, 0x2, R42 ;  /* 0x00000002331c7825 */ /* 0x000fca00078e002a */
[----:B------:R1:W-:Y:S02]  /*5e10*/  STG.E.128 desc[UR36][R28.64], R24 ;  /* 0x000000181c007986 */ /* 0x0003e4000c101d24 */
.L_x_417:
[----:B0-----:R-:W-:Y:S01]  /*5e20*/  IADD3 R32, PT, PT, R39, -UR11, RZ ;  /* 0x8000000b27207c10 */ /* 0x001fe2000fffe0ff */
[----:B-1----:R0:W5:Y:S02]  /*5e30*/  LDG.E.128 R28, desc[UR36][R46.64] ;  /* 0x000000242e1c7981 */ /* 0x002164000c1e1d00 */
[--C-:B-----5:R-:W-:Y:S01]  /*5e40*/  HADD2.F32 R51, -RZ, R17.reuse.H0_H0 ;  /* 0x20000011ff337230 */ /* 0x120fe20000004100 */
[----:B------:R-:W-:Y:S01]  /*5e50*/  LEA R32, R32, UR6, 0x1 ;  /* 0x0000000620207c11 */ /* 0x000fe2000f8e08ff */
[----:B------:R-:W-:Y:S02]  /*5e60*/  HADD2.F32 R48, -RZ, R17.H1_H1 ;  /* 0x30000011ff307230 */ /* 0x000fe40000004100 */
[--C-:B------:R-:W-:Y:S02]  /*5e70*/  HADD2.F32 R17, -RZ, R18.reuse.H0_H0 ;  /* 0x20000012ff117230 */ /* 0x100fe40000004100 */
[----:B------:R-:W1:Y:S01]  /*5e80*/  LDS.U16 R34, [R32] ;  /* 0x0000000020227984 */ /* 0x000e620000000400 */
[----:B------:R-:W-:-:S02]  /*5e90*/  HADD2.F32 R18, -RZ, R18.H1_H1 ;  /* 0x30000012ff127230 */ /* 0x000fc40000004100 */
[--C-:B0-----:R-:W-:Y:S01]  /*5ea0*/  HADD2.F32 R46, -RZ, R19.reuse.H1_H1 ;  /* 0x30000013ff2e7230 */ /* 0x101fe20000004100 */
[----:B------:R-:W0:Y:S01]  /*5eb0*/  LDS.U16 R50, [R32+0x80] ;  /* 0x0000800020327984 */ /* 0x000e220000000400 */
[----:B------:R-:W-:Y:S02]  /*5ec0*/  HADD2.F32 R47, -RZ, R19.H0_H0 ;  /* 0x20000013ff2f7230 */ /* 0x000fe40000004100 */
[--C-:B------:R-:W-:Y:S01]  /*5ed0*/  HADD2.F32 R19, -RZ, R23.reuse.H0_H0 ;  /* 0x20000017ff137230 */ /* 0x100fe20000004100 */
[----:B------:R-:W2:Y:S01]  /*5ee0*/  LDS.U16 R33, [R32+0x100] ;  /* 0x0001000020217984 */ /* 0x000ea20000000400 */
[----:B------:R-:W-:Y:S02]  /*5ef0*/  HADD2.F32 R23, -RZ, R23.H1_H1 ;  /* 0x30000017ff177230 */ /* 0x000fe40000004100 */
[----:B-1----:R-:W-:Y:S02]  /*5f00*/  HADD2.F32 R35, -RZ, R34.H0_H0 ;  /* 0x20000022ff237230 */ /* 0x002fe40000004100 */
[----:B------:R-:W-:-:S02]  /*5f10*/  HADD2.F32 R34, -RZ, R16.H0_H0 ;  /* 0x20000010ff227230 */ /* 0x000fc40000004100 */
[----:B------:R-:W-:Y:S02]  /*5f20*/  HADD2.F32 R16, -RZ, R16.H1_H1 ;  /* 0x30000010ff107230 */ /* 0x000fe40000004100 */
[C---:B------:R-:W-:Y:S01]  /*5f30*/  FFMA.FTZ R48, R35.reuse, R48, R5 ;  /* 0x0000003023307223 */ /* 0x040fe20000010005 */
[C---:B------:R-:W-:Y:S01]  /*5f40*/  FFMA.FTZ R6, R35.reuse, R17, R6 ;  /* 0x0000001123067223 */ /* 0x040fe20000010006 */
[C---:B------:R-:W-:Y:S01]  /*5f50*/  FFMA.FTZ R18, R35.reuse, R18, R7 ;  /* 0x0000001223127223 */ /* 0x040fe20000010007 */
[C---:B------:R-:W-:Y:S01]  /*5f60*/  FFMA.FTZ R46, R35.reuse, R46, R9 ;  /* 0x0000002e232e7223 */ /* 0x040fe20000010009 */
[----:B0-----:R-:W-:Y:S02]  /*5f70*/  HADD2.F32 R50, -RZ, R50.H0_H0 ;  /* 0x20000032ff327230 */ /* 0x001fe40000004100 */
[C---:B------:R-:W-:Y:S01]  /*5f80*/  FFMA.FTZ R8, R35.reuse, R47, R8 ;  /* 0x0000002f23087223 */ /* 0x040fe20000010008 */
[----:B------:R-:W-:Y:S02]  /*5f90*/  HADD2.F32 R5, -RZ, R20.H1_H1 ;  /* 0x30000014ff057230 */ /* 0x000fe40000004100 */
[----:B------:R-:W-:Y:S01]  /*5fa0*/  FFMA.FTZ R16, R35, R16, R3 ;  /* 0x0000001023107223 */ /* 0x000fe20000010003 */
[----:B------:R-:W-:-:S02]  /*5fb0*/  HADD2.F32 R7, -RZ, R21.H0_H0 ;  /* 0x20000015ff077230 */ /* 0x000fc40000004100 */
[C---:B------:R-:W-:Y:S01]  /*5fc0*/  FFMA.FTZ R4, R35.reuse, R51, R4 ;  /* 0x0000003323047223 */ /* 0x040fe20000010004 */
[--C-:B------:R-:W-:Y:S02]  /*5fd0*/  HADD2.F32 R9, -RZ, R22.reuse.H0_H0 ;  /* 0x20000016ff097230 */ /* 0x100fe40000004100 */
[----:B------:R-:W-:Y:S01]  /*5fe0*/  FFMA.FTZ R53, R35, R34, R0 ;  /* 0x0000002223357223 */ /* 0x000fe20000010000 */
[----:B------:R-:W-:Y:S02]  /*5ff0*/  HADD2.F32 R17, -RZ, R22.H1_H1 ;  /* 0x30000016ff117230 */ /* 0x000fe40000004100 */
[C---:B------:R-:W-:Y:S01]  /*6000*/  FFMA.FTZ R19, R50.reuse, R19, R8 ;  /* 0x0000001332137223 */ /* 0x040fe20000010008 */
[----:B------:R-:W-:Y:S02]  /*6010*/  HADD2.F32 R3, -RZ, R20.H0_H0 ;  /* 0x20000014ff037230 */ /* 0x000fe40000004100 */
[----:B------:R-:W-:Y:S01]  /*6020*/  FFMA.FTZ R5, R50, R5, R16 ;  /* 0x0000000532057223 */ /* 0x000fe20000010010 */
[----:B------:R-:W-:-:S02]  /*6030*/  HADD2.F32 R21, -RZ, R21.H1_H1 ;  /* 0x30000015ff157230 */ /* 0x000fc40000004100 */
[C---:B------:R-:W-:Y:S01]  /*6040*/  FFMA.FTZ R7, R50.reuse, R7, R4 ;  /* 0x0000000732077223 */ /* 0x040fe20000010004 */
[C---:B------:R-:W-:Y:S01]  /*6050*/  FFMA.FTZ R9, R50.reuse, R9, R6 ;  /* 0x0000000932097223 */ /* 0x040fe20000010006 */
[C---:B------:R-:W-:Y:S01]  /*6060*/  FFMA.FTZ R17, R50.reuse, R17, R18 ;  /* 0x0000001132117223 */ /* 0x040fe20000010012 */
[----:B------:R-:W-:Y:S02]  /*6070*/  HADD2.F32 R0, -RZ, R24.H0_H0 ;  /* 0x20000018ff007230 */ /* 0x000fe40000004100 */
[C---:B------:R-:W-:Y:S01]  /*6080*/  FFMA.FTZ R20, R50.reuse, R3, R53 ;  /* 0x0000000332147223 */ /* 0x040fe20000010035 */
[----:B------:R-:W-:Y:S02]  /*6090*/  HADD2.F32 R8, -RZ, R26.H0_H0 ;  /* 0x2000001aff087230 */ /* 0x000fe40000004100 */
[C---:B------:R-:W-:Y:S01]  /*60a0*/  FFMA.FTZ R21, R50.reuse, R21, R48 ;  /* 0x0000001532157223 */ /* 0x040fe20000010030 */
[----:B--2---:R-:W-:Y:S02]  /*60b0*/  HADD2.F32 R33, -RZ, R33.H0_H0 ;  /* 0x20000021ff217230 */ /* 0x004fe40000004100 */
[----:B------:R-:W-:Y:S01]  /*60c0*/  FFMA.FTZ R23, R50, R23, R46 ;  /* 0x0000001732177223 */ /* 0x000fe2000001002e */
[----:B------:R-:W-:-:S02]  /*60d0*/  HADD2.F32 R24, -RZ, R24.H1_H1 ;  /* 0x30000018ff187230 */ /* 0x000fc40000004100 */
[--C-:B------:R-:W-:Y:S02]  /*60e0*/  HADD2.F32 R4, -RZ, R25.reuse.H0_H0 ;  /* 0x20000019ff047230 */ /* 0x100fe40000004100 */
        /* <DEDUP_REMOVED lines=9> */
[C---:B------:R-:W-:Y:S01]  /*6180*/  FFMA.FTZ R35, R33.reuse, R26, R17 ;  /* 0x0000001a21237223 */ /* 0x040fe20000010011 */
[C---:B------:R-:W-:Y:S01]  /*6190*/  FFMA.FTZ R47, R33.reuse, R16, R19 ;  /* 0x00000010212f7223 */ /* 0x040fe20000010013 */
        /* <DEDUP_REMOVED lines=10> */
[----:B0-----:R-:W-:Y:S02]  /*6240*/  HFMA2 R28, R28, 1, 1, R16 ;  /* 0x3c003c001c1c7831 */ /* 0x001fe40000000010 */
        /* <DEDUP_REMOVED lines=9> */
.L_x_418:
[----:B------:R-:W1:Y:S01]  /*62e0*/  LDS.U16 R32, [R32+0x180] ;  /* 0x0001800020207984 */ /* 0x000e620000000400 */
[----:B------:R-:W-:Y:S01]  /*62f0*/  IADD3 R39, PT, PT, R39, 0x100, RZ ;  /* 0x0000010027277810 */ /* 0x000fe20007ffe0ff */
[--C-:B------:R-:W-:Y:S02]  /*6300*/  HADD2.F32 R6, -RZ, R29.reuse.H1_H1 ;  /* 0x3000001dff067230 */ /* 0x100fe40000004100 */
[----:B------:R-:W-:Y:S01]  /*6310*/  HADD2.F32 R0, -RZ, R28.H0_H0 ;  /* 0x2000001cff007230 */ /* 0x000fe20000004100 */
[----:B------:R-:W-:Y:S01]  /*6320*/  ISETP.GE.AND P1, PT, R39, UR5, PT ;  /* 0x0000000527007c0c */ /* 0x000fe2000bf26270 */
[----:B------:R-:W-:Y:S02]  /*6330*/  HADD2.F32 R8, -RZ, R30.H0_H0 ;  /* 0x2000001eff087230 */ /* 0x000fe40000004100 */
[----:B0-----:R-:W-:Y:S02]  /*6340*/  HADD2.F32 R28, -RZ, R28.H1_H1 ;  /* 0x3000001cff1c7230 */ /* 0x001fe40000004100 */
[----:B------:R-:W-:-:S02]  /*6350*/  HADD2.F32 R4, -RZ, R29.H0_H0 ;  /* 0x2000001dff047230 */ /* 0x000fc40000004100 */
[----:B------:R-:W-:Y:S02]  /*6360*/  HADD2.F32 R30, -RZ, R30.H1_H1 ;  /* 0x3000001eff1e7230 */ /* 0x000fe40000004100 */
[--C-:B------:R-:W-:Y:S02]  /*6370*/  HADD2.F32 R16, -RZ, R31.reuse.H0_H0 ;  /* 0x2000001fff107230 */ /* 0x100fe40000004100 */
[----:B------:R-:W-:Y:S02]  /*6380*/  HADD2.F32 R18, -RZ, R31.H1_H1 ;  /* 0x3000001fff127230 */ /* 0x000fe40000004100 */
[----:B-1----:R-:W-:-:S05]  /*6390*/  HADD2.F32 R9, -RZ, R32.H0_H0 ;  /* 0x20000020ff097230 */ /* 0x002fca0000004100 */
        /* <DEDUP_REMOVED lines=9> */
.L_x_409:
[----:B------:R-:W-:Y:S05]  /*6430*/  BSYNC.RECONVERGENT B0 ;  /* 0x0000000000007941 */ /* 0x000fea0003800200 */
.L_x_408:
[----:B------:R-:W-:Y:S01]  /*6440*/  ISETP.GE.AND P0, PT, R38, UR17, PT ;  /* 0x0000001126007c0c */ /* 0x000fe2000bf06270 */
[----:B------:R-:W0:Y:S01]  /*6450*/  LDCU UR12, c[0x0][0x40c] ;  /* 0x00008180ff0c77ac */ /* 0x000e220008000800 */
[----:B------:R-:W-:Y:S11]  /*6460*/  BSSY.RECONVERGENT B0, `(.L_x_420) ;  /* 0x00000f3000007945 */ /* 0x000ff60003800200 */
[----:B------:R-:W-:Y:S05]  /*6470*/  @P0 BRA `(.L_x_421) ;  /* 0x0000000c00c40947 */ /* 0x000fea0003800000 */
[----:B------:R-:W1:Y:S01]  /*6480*/  LDCU UR5, c[0x0][0x3f8] ;  /* 0x00007f00ff0577ac */ /* 0x000e620008000800 */
[----:B------:R-:W-:Y:S01]  /*6490*/  VIADD R30, R38, 0x40 ;  /* 0x00000040261e7836 */ /* 0x000fe20000000000 */
[----:B------:R-:W3:Y:S01]  /*64a0*/  LDC.64 R28, c[0x0][0x458] ;  /* 0x00011600ff1c7b82 */ /* 0x000ee20000000a00 */
[----:B------:R-:W-:Y:S01]  /*64b0*/  BSSY.RECONVERGENT B1, `(.L_x_422) ;  /* 0x0000053000017945 */ /* 0x000fe20003800200 */
[----:B------:R-:W-:Y:S02]  /*64c0*/  ULOP3.LUT UR9, URZ, UR11, URZ, 0x33, !UPT ;  /* 0x0000000bff097292 */ /* 0x000fe4000f8e33ff */
[----:B--2---:R-:W-:-:S04]  /*64d0*/  VIMNMX R16, PT, PT, R30, UR17, !PT ;  /* 0x000000111e107c48 */ /* 0x004fc8000ffe0100 */
[----:B------:R-:W-:-:S04]  /*64e0*/  IADD3 R31, PT, PT, -R11, UR9, R16 ;  /* 0x000000090b1f7c10 */ /* 0x000fc8000fffe110 */
[----:B------:R-:W-:Y:S01]  /*64f0*/  LOP3.LUT P0, RZ, R31, 0x40, RZ, 0xc0, !PT ;  /* 0x000000401fff7812 */ /* 0x000fe2000780c0ff */
[----:B-1----:R-:W-:-:S06]  /*6500*/  UIMAD UR5, UR38, UR5, UR46 ;  /* 0x00000005260572a4 */ /* 0x002fcc000f8e022e */
[----:B------:R-:W-:-:S04]  /*6510*/  MOV R16, UR5 ;  /* 0x0000000500107c02 */ /* 0x000fc80008000f00 */
[----:B------:R-:W-:Y:S02]  /*6520*/  LEA R17, R16, R37, 0x5 ;  /* 0x0000002510117211 */ /* 0x000fe400078e28ff */
[----:B------:R-:W-:-:S03]  /*6530*/  MOV R16, R38 ;  /* 0x0000002600107202 */ /* 0x000fc60000000f00 */
[----:B---3--:R-:W-:Y:S01]  /*6540*/  IMAD.WIDE R28, R17, 0x2, R28 ;  /* 0x00000002111c7825 */ /* 0x008fe200078e021c */
[----:B------:R-:W-:Y:S06]  /*6550*/  @P0 BRA `(.L_x_423) ;  /* 0x0000000400200947 */ /* 0x000fec0003800000 */
[----:B------:R-:W1:Y:S01]  /*6560*/  LDC R19, c[0x0][0x3f4] ;  /* 0x0000fd00ff137b82 */ /* 0x000e620000000800 */
[----:B------:R-:W-:Y:S02]  /*6570*/  MOV R16, R30 ;  /* 0x0000001e00107202 */ /* 0x000fe40000000f00 */
[----:B-1----:R-:W-:-:S13]  /*6580*/  ISETP.GE.AND P0, PT, R38, R19, PT ;  /* 0x000000132600720c */ /* 0x002fda0003f06270 */
[----:B------:R-:W-:Y:S05]  /*6590*/  @!P0 BRA `(.L_x_423) ;  /* 0x0000000400108947 */ /* 0x000fea0003800000 */
[----:B------:R-:W-:Y:S01]  /*65a0*/  IABS R21, R19 ;  /* 0x0000001300157213 */ /* 0x000fe20000000000 */
[----:B------:R-:W1:Y:S01]  /*65b0*/  LDCU UR5, c[0x0][0x40c] ;  /* 0x00008180ff0577ac */ /* 0x000e620008000800 */
[----:B------:R-:W-:Y:S02]  /*65c0*/  IABS R22, R38 ;  /* 0x0000002600167213 */ /* 0x000fe40000000000 */
[----:B------:R-:W2:Y:S01]  /*65d0*/  I2F.RP R18, R21 ;  /* 0x0000001500127306 */ /* 0x000ea20000209400 */
[----:B------:R-:W-:Y:S02]  /*65e0*/  ISETP.GE.AND P1, PT, R38, RZ, PT ;  /* 0x000000ff2600720c */ /* 0x000fe40003f26270 */
[----:B------:R-:W-:-:S05]  /*65f0*/  ISETP.NE.AND P2, PT, R19, RZ, PT ;  /* 0x000000ff1300720c */ /* 0x000fca0003f45270 */
[----:B--2---:R-:W2:Y:S02]  /*6600*/  MUFU.RCP R18, R18 ;  /* 0x0000001200127308 */ /* 0x004ea40000001000 */
[----:B--2---:R-:W-:-:S06]  /*6610*/  VIADD R20, R18, 0xffffffe ;  /* 0x0ffffffe12147836 */ /* 0x004fcc0000000000 */
[----:B------:R-:W2:Y:S02]  /*6620*/  F2I.FTZ.U32.TRUNC.NTZ R17, R20 ;  /* 0x0000001400117305 */ /* 0x000ea4000021f000 */
[----:B--2---:R-:W-:-:S05]  /*6630*/  IADD3 R16, PT, PT, RZ, -R17, RZ ;  /* 0x80000011ff107210 */ /* 0x004fca0007ffe0ff */
        /* <DEDUP_REMOVED lines=13> */
[----:B------:R-:W-:-:S05]  /*6710*/  SHF.L.U32 R17, R16, 0x5, RZ ;  /* 0x0000000510117819 */ /* 0x000fca00000006ff */
[----:B------:R-:W-:-:S06]  /*6720*/  IMAD.WIDE.U32 R16, R17, 0x2, R40 ;  /* 0x0000000211107825 */ /* 0x000fcc00078e0028 */
[----:B------:R-:W5:Y:S01]  /*6730*/  LDG.E.128 R16, desc[UR36][R16.64] ;  /* 0x0000002410107981 */ /* 0x000f62000c1e1d00 */
[----:B------:R-:W-:Y:S01]  /*6740*/  LEA R20, R11, UR6, 0x1 ;  /* 0x000000060b147c11 */ /* 0x000fe2000f8e08ff */
[----:B-1----:R-:W-:-:S05]  /*6750*/  UISETP.NE.AND UP0, UPT, UR5, URZ, UPT ;  /* 0x000000ff0500728c */ /* 0x002fca000bf05270 */
[----:B------:R-:W1:Y:S02]  /*6760*/  LDS.U16 R20, [R20] ;  /* 0x0000000014147984 */ /* 0x000e640000000400 */
[----:B-1----:R-:W-:Y:S02]  /*6770*/  HADD2.F32 R33, -RZ, R20.H0_H0 ;  /* 0x20000014ff217230 */ /* 0x002fe40000004100 */
[----:B------:R-:W-:Y:S05]  /*6780*/  BRA.U UP0, `(.L_x_424) ;  /* 0x0000000100507547 */ /* 0x000fea000b800000 */
[----:B------:R-:W-:Y:S01]  /*6790*/  ISETP.NE.AND P3, PT, R2, RZ, PT ;  /* 0x000000ff0200720c */ /* 0x000fe20003f65270 */
[----:B----4-:R-:W1:-:S12]  /*67a0*/  LDS.128 R24, [R10+UR8] ;  /* 0x000000080a187984 */ /* 0x010e580008000c00 */
[----:B------:R-:W-:Y:S01]  /*67b0*/  VOTEU.ANY UP0, P3 ;  /* 0x0000000000ff7886 */ /* 0x000fe20001800100 */
[----:B------:R-:W-:-:S13]  /*67c0*/  PLOP3.LUT P0, PT, PT, PT, UP0, 0x80, 0x8 ;  /* 0x000000000008781c */ /* 0x000fda0003f0f008 */
[----:B------:R-:W2:Y:S01]  /*67d0*/  @P0 LDG.E.128 R20, desc[UR36][R28.64] ;  /* 0x000000241c140981 */ /* 0x000ea2000c1e1d00 */
[----:B------:R-:W-:Y:S02]  /*67e0*/  PLOP3.LUT P0, PT, PT, PT, UP0, 0x80, 0x8 ;  /* 0x000000000008781c */ /* 0x000fe40003f0f008 */
[----:B------:R-:W-:Y:S02]  /*67f0*/  PLOP3.LUT P1, PT, PT, PT, UP0, 0x80, 0x8 ;  /* 0x000000000008781c */ /* 0x000fe40003f2f008 */
[----:B------:R-:W-:Y:S02]  /*6800*/  PLOP3.LUT P2, PT, PT, PT, UP0, 0x80, 0x8 ;  /* 0x000000000008781c */ /* 0x000fe40003f4f008 */
[----:B------:R-:W-:Y:S01]  /*6810*/  PLOP3.LUT P3, PT, PT, PT, UP0, 0x80, 0x8 ;  /* 0x000000000008781c */ /* 0x000fe20003f6f008 */
[----:B-1---5:R-:W-:Y:S02]  /*6820*/  HADD2 R17, R17, R25 ;  /* 0x0000001911117230 */ /* 0x022fe40000000000 */
[----:B------:R-:W-:Y:S01]  /*6830*/  HFMA2 R16, R16, 1, 1, R24 ;  /* 0x3c003c0010107831 */ /* 0x000fe20000000018 */
[----:B------:R-:W-:Y:S01]  /*6840*/  SHF.L.U32 R25, R38, 0x5, RZ ;  /* 0x0000000526197819 */ /* 0x000fe200000006ff */
        /* <DEDUP_REMOVED lines=8> */
.L_x_424:
[--C-:B-1---5:R-:W-:Y:S02]  /*68d0*/  HADD2.F32 R20, -RZ, R16.reuse.H0_H0 ;  /* 0x20000010ff147230 */ /* 0x122fe40000004100 */
[--C-:B------:R-:W-:Y:S02]  /*68e0*/  HADD2.F32 R21, -RZ, R17.reuse.H0_H0 ;  /* 0x20000011ff157230 */ /* 0x100fe40000004100 */
[----:B------:R-:W-:Y:S02]  /*68f0*/  HADD2.F32 R22, -RZ, R17.H1_H1 ;  /* 0x30000011ff167230 */ /* 0x000fe40000004100 */
[C---:B------:R-:W-:Y:S01]  /*6900*/  FFMA.FTZ R0, R33.reuse, R20, R0 ;  /* 0x0000001421007223 */ /* 0x040fe20000010000 */
[----:B------:R-:W-:Y:S02]  /*6910*/  HADD2.F32 R16, -RZ, R16.H1_H1 ;  /* 0x30000010ff107230 */ /* 0x000fe40000004100 */
[----:B------:R-:W-:Y:S01]  /*6920*/  FFMA.FTZ R4, R33, R21, R4 ;  /* 0x0000001521047223 */ /* 0x000fe20000010004 */
[----:B------:R-:W-:-:S02]  /*6930*/  HADD2.F32 R17, -RZ, R18.H0_H0 ;  /* 0x20000012ff117230 */ /* 0x000fc40000004100 */
        /* <DEDUP_REMOVED lines=10> */
.L_x_423:
[----:B0-----:R-:W-:Y:S05]  /*69e0*/  BSYNC.RECONVERGENT B1 ;  /* 0x0000000000017941 */ /* 0x001fea0003800200 */
.L_x_422:
[----:B------:R-:W-:-:S13]  /*69f0*/  ISETP.GE.U32.AND P0, PT, R31, 0x40, PT ;  /* 0x000000401f00780c */ /* 0x000fda0003f06070 */
[----:B------:R-:W-:Y:S05]  /*6a00*/  @!P0 BRA `(.L_x_421) ;  /* 0x0000000800608947 */ /* 0x000fea0003800000 */
[C---:B------:R-:W-:Y:S02]  /*6a10*/  LEA R17, R16.reuse, UR7, 0x1 ;  /* 0x0000000710117c11 */ /* 0x040fe4000f8e08ff */
[----:B------:R-:W-:Y:S02]  /*6a20*/  MOV R18, UR11 ;  /* 0x0000000b00127c02 */ /* 0x000fe40008000f00 */
[----:B------:R-:W-:Y:S02]  /*6a30*/  MOV R32, UR13 ;  /* 0x0000000d00207c02 */ /* 0x000fe40008000f00 */
[----:B------:R-:W-:Y:S01]  /*6a40*/  IADD3 R30, PT, PT, R16, 0x40, RZ ;  /* 0x00000040101e7810 */ /* 0x000fe20007ffe0ff */
[----:B------:R-:W-:Y:S01]  /*6a50*/  IMAD R17, R18, -0x2, R17 ;  /* 0xfffffffe12117824 */ /* 0x000fe200078e0211 */
[----:B------:R-:W-:-:S04]  /*6a60*/  SHF.L.U32 R31, R16, 0x5, RZ ;  /* 0x00000005101f7819 */ /* 0x000fc800000006ff */
[----:B------:R-:W-:-:S07]  /*6a70*/  IADD3 R32, PT, PT, R17, 0x80, R32 ;  /* 0x0000008011207810 */ /* 0x000fce0007ffe020 */
.L_x_431:
[----:B------:R-:W0:Y:S01]  /*6a80*/  LDC R33, c[0x0][0x3f4] ;  /* 0x0000fd00ff217b82 */ /* 0x000e220000000800 */
[----:B------:R-:W-:Y:S01]  /*6a90*/  VIADD R18, R30, 0xffffffc0 ;  /* 0xffffffc01e127836 */ /* 0x000fe20000000000 */
[----:B------:R-:W-:Y:S04]  /*6aa0*/  BSSY.RECONVERGENT B1, `(.L_x_425) ;  /* 0x0000043000017945 */ /* 0x000fe80003800200 */
[----:B0-----:R-:W-:-:S13]  /*6ab0*/  ISETP.GE.AND P0, PT, R18, R33, PT ;  /* 0x000000211200720c */ /* 0x001fda0003f06270 */
[----:B------:R-:W-:Y:S05]  /*6ac0*/  @!P0 BRA `(.L_x_426) ;  /* 0x0000000400008947 */ /* 0x000fea0003800000 */
[----:B------:R-:W-:Y:S02]  /*6ad0*/  IABS R19, R33 ;  /* 0x0000002100137213 */ /* 0x000fe40000000000 */
[----:B------:R-:W-:Y:S02]  /*6ae0*/  IABS R22, R18 ;  /* 0x0000001200167213 */ /* 0x000fe40000000000 */
[----:B------:R-:W0:Y:S01]  /*6af0*/  I2F.RP R20, R19 ;  /* 0x0000001300147306 */ /* 0x000e220000209400 */
[----:B------:R-:W-:Y:S02]  /*6b00*/  ISETP.GE.AND P1, PT, R18, RZ, PT ;  /* 0x000000ff1200720c */ /* 0x000fe40003f26270 */
[----:B------:R-:W-:-:S05]  /*6b10*/  ISETP.NE.AND P2, PT, R33, RZ, PT ;  /* 0x000000ff2100720c */ /* 0x000fca0003f45270 */
[----:B0-----:R-:W0:Y:S02]  /*6b20*/  MUFU.RCP R20, R20 ;  /* 0x0000001400147308 */ /* 0x001e240000001000 */
[----:B0-----:R-:W-:Y:S02]  /*6b30*/  IADD3 R21, PT, PT, R20, 0xffffffe, RZ ;  /* 0x0ffffffe14157810 */ /* 0x001fe40007ffe0ff */
[----:B------:R-:W0:Y:S04]  /*6b40*/  LDS.U16 R20, [R32+-0x80] ;  /* 0xffff800020147984 */ /* 0x000e280000000400 */
[----:B------:R-:W1:Y:S02]  /*6b50*/  F2I.FTZ.U32.TRUNC.NTZ R17, R21 ;  /* 0x0000001500117305 */ /* 0x000e64000021f000 */
[----:B-1----:R-:W-:-:S05]  /*6b60*/  IADD3 R16, PT, PT, RZ, -R17, RZ ;  /* 0x80000011ff107210 */ /* 0x002fca0007ffe0ff */
        /* <DEDUP_REMOVED lines=13> */
[----:B------:R-:W-:-:S05]  /*6c40*/  SHF.L.U32 R17, R16, 0x5, RZ ;  /* 0x0000000510117819 */ /* 0x000fca00000006ff */
[----:B------:R-:W-:-:S06]  /*6c50*/  IMAD.WIDE.U32 R16, R17, 0x2, R40 ;  /* 0x0000000211107825 */ /* 0x000fcc00078e0028 */
        /* <DEDUP_REMOVED lines=23> */
.L_x_427:
[--C-:B0----5:R-:W-:Y:S02]  /*6dd0*/  HADD2.F32 R21, -RZ, R17.reuse.H0_H0 ;  /* 0x20000011ff157230 */ /* 0x121fe40000004100 */
[----:B------:R-:W-:Y:S02]  /*6de0*/  HADD2.F32 R22, -RZ, R17.H1_H1 ;  /* 0x30000011ff167230 */ /* 0x000fe40000004100 */
        /* <DEDUP_REMOVED lines=12> */
[----:B------:R-:W-:-:S02]  /*6eb0*/  FFMA.FTZ R8, R35, R23, R8 ;  /* 0x0000001723087223 */ /* 0x000fc40000010008 */
[----:B------:R-:W-:-:S07]  /*6ec0*/  FFMA.FTZ R9, R35, R24, R9 ;  /* 0x0000001823097223 */ /* 0x000fce0000010009 */
.L_x_426:
[----:B------:R-:W-:Y:S05]  /*6ed0*/  BSYNC.RECONVERGENT B1 ;  /* 0x0000000000017941 */ /* 0x000fea0003800200 */
.L_x_425:
[----:B------:R-:W-:Y:S01]  /*6ee0*/  ISETP.GE.AND P0, PT, R30, R33, PT ;  /* 0x000000211e00720c */ /* 0x000fe20003f06270 */
[----:B------:R-:W-:-:S12]  /*6ef0*/  BSSY.RECONVERGENT B1, `(.L_x_428) ;  /* 0x0000043000017945 */ /* 0x000fd80003800200 */
[----:B------:R-:W-:Y:S05]  /*6f00*/  @!P0 BRA `(.L_x_429) ;  /* 0x0000000400048947 */ /* 0x000fea0003800000 */
[----:B------:R-:W-:Y:S02]  /*6f10*/  IABS R19, R33 ;  /* 0x0000002100137213 */ /* 0x000fe40000000000 */
[----:B------:R-:W-:Y:S02]  /*6f20*/  IABS R22, R30 ;  /* 0x0000001e00167213 */ /* 0x000fe40000000000 */
[----:B------:R-:W0:Y:S01]  /*6f30*/  I2F.RP R18, R19 ;  /* 0x0000001300127306 */ /* 0x000e220000209400 */
[----:B------:R-:W-:Y:S02]  /*6f40*/  ISETP.GE.AND P1, PT, R30, RZ, PT ;  /* 0x000000ff1e00720c */ /* 0x000fe40003f26270 */
[----:B------:R-:W-:-:S05]  /*6f50*/  ISETP.NE.AND P2, PT, R33, RZ, PT ;  /* 0x000000ff2100720c */ /* 0x000fca0003f45270 */
[----:B0-----:R-:W0:Y:S02]  /*6f60*/  MUFU.RCP R18, R18 ;  /* 0x0000001200127308 */ /* 0x001e240000001000 */
[----:B0-----:R-:W-:-:S06]  /*6f70*/  VIADD R20, R18, 0xffffffe ;  /* 0x0ffffffe12147836 */ /* 0x001fcc0000000000 */
[----:B------:R0:W1:Y:S02]  /*6f80*/  F2I.FTZ.U32.TRUNC.NTZ R17, R20 ;  /* 0x0000001400117305 */ /* 0x000064000021f000 */
[----:B0-----:R-:W0:Y:S01]  /*6f90*/  LDS.U16 R20, [R32] ;  /* 0x0000000020147984 */ /* 0x001e220000000400 */
[----:B-1----:R-:W-:-:S05]  /*6fa0*/  IADD3 R16, PT, PT, RZ, -R17, RZ ;  /* 0x80000011ff107210 */ /* 0x002fca0007ffe0ff */
[----:B------:R-:W-:Y:S01]  /*6fb0*/  IMAD R21, R16, R19, RZ ;  /* 0x0000001310157224 */ /* 0x000fe200078e02ff */
[----:B------:R-:W-:-:S05]  /*6fc0*/  MOV R16, RZ ;  /* 0x000000ff00107202 */ /* 0x000fca0000000f00 */
        /* <DEDUP_REMOVED lines=26> */
[----:B0----5:R-:W-:Y:S02]  /*7170*/  HADD2 R17, R17, R25 ;  /* 0x0000001911117230 */ /* 0x021fe40000000000 */
        /* <DEDUP_REMOVED lines=10> */
.L_x_430:
        /* <DEDUP_REMOVED lines=16> */
.L_x_429:
[----:B------:R-:W-:Y:S05]  /*7320*/  BSYNC.RECONVERGENT B1 ;  /* 0x0000000000017941 */ /* 0x000fea0003800200 */
.L_x_428:
[C---:B------:R-:W-:Y:S01]  /*7330*/  VIADD R16, R30.reuse, 0x40 ;  /* 0x000000401e107836 */ /* 0x040fe20000000000 */
[----:B------:R-:W-:Y:S02]  /*7340*/  IADD3 R30, PT, PT, R30, 0x80, RZ ;  /* 0x000000801e1e7810 */ /* 0x000fe40007ffe0ff */
[----:B------:R-:W-:Y:S02]  /*7350*/  IADD3 R31, PT, PT, R31, 0x1000, RZ ;  /* 0x000010001f1f7810 */ /* 0x000fe40007ffe0ff */
[----:B------:R-:W-:Y:S02]  /*7360*/  ISETP.GE.AND P0, PT, R16, UR17, PT ;  /* 0x0000001110007c0c */ /* 0x000fe4000bf06270 */
[----:B------:R-:W-:-:S11]  /*7370*/  IADD3 R32, PT, PT, R32, 0x100, RZ ;  /* 0x0000010020207810 */ /* 0x000fd60007ffe0ff */
[----:B------:R-:W-:Y:S05]  /*7380*/  @!P0 BRA `(.L_x_431) ;  /* 0xfffffff400bc8947 */ /* 0x000fea000383ffff */
.L_x_421:
[----:B0-----:R-:W-:Y:S05]  /*7390*/  BSYNC.RECONVERGENT B0 ;  /* 0x0000000000007941 */ /* 0x001fea0003800200 */
.L_x_420:
[----:B------:R-:W-:Y:S01]  /*73a0*/  ISETP.NE.AND P0, PT, R11, UR4, PT ;  /* 0x000000040b007c0c */ /* 0x000fe2000bf05270 */
[----:B------:R-:W-:-:S12]  /*73b0*/  BSSY.RECONVERGENT B0, `(.L_x_432) ;  /* 0x0000036000007945 */ /* 0x000fd80003800200 */
[----:B------:R-:W-:Y:S05]  /*73c0*/  @P0 BRA `(.L_x_433) ;  /* 0x0000000000d00947 */ /* 0x000fea0003800000 */
[----:B------:R-:W-:-:S06]  /*73d0*/  USHF.L.U32 UR4, UR17, 0x5, URZ ;  /* 0x0000000511047899 */ /* 0x000fcc00080006ff */
[----:B--2---:R-:W-:-:S05]  /*73e0*/  MOV R17, UR4 ;  /* 0x0000000400117c02 */ /* 0x004fca0008000f00 */
[----:B------:R-:W-:-:S06]  /*73f0*/  IMAD.WIDE R16, R17, 0x2, R42 ;  /* 0x0000000211107825 */ /* 0x000fcc00078e022a */
[----:B------:R-:W5:Y:S01]  /*7400*/  LDG.E.128 R16, desc[UR36][R16.64] ;  /* 0x0000002410107981 */ /* 0x000f62000c1e1d00 */
[----:B------:R-:W-:-:S04]  /*7410*/  UIADD3 UR4, UPT, UPT, UR45, -UR11, URZ ;  /* 0x8000000b2d047290 */ /* 0x000fc8000fffe0ff */
[----:B------:R-:W-:-:S09]  /*7420*/  ULEA UR4, UR4, UR6, 0x1 ;  /* 0x0000000604047291 */ /* 0x000fd2000f8e08ff */
[----:B------:R-:W4:Y:S02]  /*7430*/  LDS.U16 R2, [UR4+-0x2] ;  /* 0xfffffe04ff027984 */ /* 0x000f240008000400 */
[----:B------:R-:W0:Y:S02]  /*7440*/  LDCU UR4, c[0x0][0x40c] ;  /* 0x00008180ff0477ac */ /* 0x000e240008000800 */
[----:B0-----:R-:W-:Y:S01]  /*7450*/  UISETP.NE.AND UP0, UPT, UR4, URZ, UPT ;  /* 0x000000ff0400728c */ /* 0x001fe2000bf05270 */
[----:B----4-:R-:W-:-:S08]  /*7460*/  HADD2.F32 R25, -RZ, R2.H0_H0 ;  /* 0x20000002ff197230 */ /* 0x010fd00000004100 */
[----:B------:R-:W-:Y:S05]  /*7470*/  BRA.U UP0, `(.L_x_434) ;  /* 0x0000000100647547 */ /* 0x000fea000b800000 */
[----:B------:R-:W0:Y:S02]  /*7480*/  LDCU.64 UR4, c[0x0][0x460] ;  /* 0x00008c00ff0477ac */ /* 0x000e240008000a00 */
[----:B0-----:R-:W-:-:S04]  /*7490*/  UISETP.NE.U32.AND UP0, UPT, UR4, URZ, UPT ;  /* 0x000000ff0400728c */ /* 0x001fc8000bf05070 */
[----:B------:R-:W-:-:S06]  /*74a0*/  UISETP.NE.AND.EX UP0, UPT, UR5, URZ, UPT, UP0 ;  /* 0x000000ff0500728c */ /* 0x000fcc000bf05300 */
[----:B------:R-:W-:-:S05]  /*74b0*/  PLOP3.LUT P0, PT, PT, PT, UP0, 0x80, 0x8 ;  /* 0x000000000008781c */ /* 0x000fca0003f0f008 */
[----:B------:R-:W0:Y:S01]  /*74c0*/  @UP0 LDCU UR4, c[0x0][0x3f8] ;  /* 0x00007f00ff0407ac */ /* 0x000e220008000800 */
[----:B------:R-:W1:Y:S01]  /*74d0*/  @UP0 LDCU.64 UR8, c[0x0][0x458] ;  /* 0x00008b00ff0807ac */ /* 0x000e620008000a00 */
[----:B0-----:R-:W-:Y:S01]  /*74e0*/  @UP0 UIMAD UR4, UR38, UR4, UR46 ;  /* 0x00000004260402a4 */ /* 0x001fe2000f8e022e */
[----:B-1----:R-:W-:-:S05]  /*74f0*/  MOV R20, UR8 ;  /* 0x0000000800147c02 */ /* 0x002fca0008000f00 */
[----:B------:R-:W-:Y:S01]  /*7500*/  IMAD.U32 R2, RZ, RZ, UR4 ;  /* 0x00000004ff027e24 */ /* 0x000fe2000f8e00ff */
        /* <DEDUP_REMOVED lines=16> */
.L_x_434:
[----:B-----5:R-:W-:Y:S02]  /*7610*/  HADD2.F32 R2, -RZ, R16.H0_H0 ;  /* 0x20000010ff027230 */ /* 0x020fe40000004100 */
[--C-:B------:R-:W-:Y:S02]  /*7620*/  HADD2.F32 R13, -RZ, R17.reuse.H0_H0 ;  /* 0x20000011ff0d7230 */ /* 0x100fe40000004100 */
[----:B------:R-:W-:Y:S02]  /*7630*/  HADD2.F32 R10, -RZ, R17.H1_H1 ;  /* 0x30000011ff0a7230 */ /* 0x000fe40000004100 */
[C---:B------:R-:W-:Y:S01]  /*7640*/  FFMA.FTZ R0, R25.reuse, R2, R0 ;  /* 0x0000000219007223 */ /* 0x040fe20000010000 */
[----:B------:R-:W-:Y:S02]  /*7650*/  HADD2.F32 R15, -RZ, R18.H0_H0 ;  /* 0x20000012ff0f7230 */ /* 0x000fe40000004100 */
[----:B------:R-:W-:Y:S01]  /*7660*/  FFMA.FTZ R4, R25, R13, R4 ;  /* 0x0000000d19047223 */ /* 0x000fe20000010004 */
[----:B0-----:R-:W-:-:S02]  /*7670*/  HADD2.F32 R16, -RZ, R16.H1_H1 ;  /* 0x30000010ff107230 */ /* 0x001fc40000004100 */
        /* <DEDUP_REMOVED lines=9> */
.L_x_433:
[----:B------:R-:W-:Y:S05]  /*7710*/  BSYNC.RECONVERGENT B0 ;  /* 0x0000000000007941 */ /* 0x000fea0003800200 */
.L_x_432:
[C---:B------:R-:W-:Y:S01]  /*7720*/  LOP3.LUT R2, R36.reuse, 0x380, RZ, 0xc0, !PT ;  /* 0x0000038024027812 */ /* 0x040fe200078ec0ff */
[----:B------:R-:W-:Y:S01]  /*7730*/  BAR.SYNC.DEFER_BLOCKING 0x0 ;  /* 0x0000000000007b1d */ /* 0x000fe20000010000 */
[----:B------:R-:W-:Y:S02]  /*7740*/  ISETP.GT.U32.AND P2, PT, R36, 0x1f, PT ;  /* 0x0000001f2400780c */ /* 0x000fe40003f44070 */
[----:B------:R-:W-:Y:S02]  /*7750*/  ISETP.NE.AND P1, PT, R2, 0x80, PT ;  /* 0x000000800200780c */ /* 0x000fe40003f25270 */
[----:B------:R-:W-:Y:S01]  /*7760*/  P2R R2, PR, RZ, 0x4 ;  /* 0x00000004ff027803 */ /* 0x000fe20000000000 */
[----:B------:R-:W-:Y:S01]  /*7770*/  IMAD.SHL.U32 R2, R37, 0x2, RZ ;  /* 0x0000000225027824 */ /* 0x000fe200078e00ff */
[C---:B------:R-:W-:Y:S01]  /*7780*/  LOP3.LUT R10, R36.reuse, 0x3c0, RZ, 0xc0, !PT ;  /* 0x000003c0240a7812 */ /* 0x040fe200078ec0ff */
[----:B------:R-:W-:Y:S01]  /*7790*/  BSSY.RECONVERGENT B0, `(.L_x_435) ;  /* 0x0000012000007945 */ /* 0x000fe20003800200 */
[----:B------:R-:W-:-:S02]  /*77a0*/  ISETP.GT.U32.AND P0, PT, R36, 0x7f, PT ;  /* 0x0000007f2400780c */ /* 0x000fc40003f04070 */
[C---:B------:R-:W-:Y:S02]  /*77b0*/  ISETP.GT.U32.AND P5, PT, R36.reuse, 0x3f, PT ;  /* 0x0000003f2400780c */ /* 0x040fe40003fa4070 */
[C---:B------:R-:W-:Y:S02]  /*77c0*/  ISETP.GT.U32.AND P4, PT, R36.reuse, 0xf, PT ;  /* 0x0000000f2400780c */ /* 0x040fe40003f84070 */
[C---:B------:R-:W-:Y:S02]  /*77d0*/  ISETP.GT.U32.AND P3, PT, R36.reuse, 0x7, PT ;  /* 0x000000072400780c */ /* 0x040fe40003f64070 */
[C---:B------:R-:W-:Y:S02]  /*77e0*/  ISETP.GT.U32.AND P2, PT, R36.reuse, 0x3, PT ;  /* 0x000000032400780c */ /* 0x040fe40003f44070 */
[C---:B--2---:R-:W-:Y:S02]  /*77f0*/  LOP3.LUT R16, R36.reuse, 0x3e0, RZ, 0xc0, !PT ;  /* 0x000003e024107812 */ /* 0x044fe400078ec0ff */
[----:B------:R-:W-:-:S02]  /*7800*/  LOP3.LUT R18, R36, 0x3f0, RZ, 0xc0, !PT ;  /* 0x000003f024127812 */ /* 0x000fc400078ec0ff */
        /* <DEDUP_REMOVED lines=10> */
.L_x_436:
[----:B------:R-:W-:Y:S05]  /*78b0*/  BSYNC.RECONVERGENT B0 ;  /* 0x0000000000007941 */ /* 0x000fea0003800200 */
.L_x_435:
[----:B------:R-:W-:Y:S01]  /*78c0*/  BAR.SYNC.DEFER_BLOCKING 0x0 ;  /* 0x0000000000007b1d */ /* 0x000fe20000010000 */
[----:B------:R-:W-:-:S05]  /*78d0*/  ISETP.NE.AND P1, PT, R16, 0x20, PT ;  /* 0x000000201000780c */ /* 0x000fca0003f25270 */
[----:B------:R-:W-:Y:S04]  /*78e0*/  BSSY.RECONVERGENT B0, `(.L_x_437) ;  /* 0x0000013000007945 */ /* 0x000fe80003800200 */
[----:B------:R-:W-:Y:S05]  /*78f0*/  @P0 BRA `(.L_x_438) ;  /* 0x0000000000440947 */ /* 0x000fea0003800000 */
[----:B0-----:R-:W0:Y:S02]  /*7900*/  LDS.128 R12, [R11+UR13] ;  /* 0x0000000d0b0c7984 */ /* 0x001e240008000c00 */
[--C-:B0-----:R-:W-:Y:S02]  /*7910*/  HADD2.F32 R19, -RZ, R13.reuse.H0_H0 ;  /* 0x2000000dff137230 */ /* 0x101fe40000004100 */
[----:B------:R-:W-:Y:S02]  /*7920*/  HADD2.F32 R10, -RZ, R13.H1_H1 ;  /* 0x3000000dff0a7230 */ /* 0x000fe40000004100 */
[----:B------:R-:W-:Y:S02]  /*7930*/  HADD2.F32 R17, -RZ, R12.H0_H0 ;  /* 0x2000000cff117230 */ /* 0x000fe40000004100 */
[----:B------:R-:W-:Y:S01]  /*7940*/  FADD.FTZ R4, R4, R19 ;  /* 0x0000001304047221 */ /* 0x000fe20000010000 */
[----:B------:R-:W-:Y:S02]  /*7950*/  HADD2.F32 R13, -RZ, R14.H0_H0 ;  /* 0x2000000eff0d7230 */ /* 0x000fe40000004100 */
[----:B------:R-:W-:Y:S01]  /*7960*/  FADD.FTZ R5, R5, R10 ;  /* 0x0000000a05057221 */ /* 0x000fe20000010000 */
[----:B------:R-:W-:-:S02]  /*7970*/  HADD2.F32 R12, -RZ, R12.H1_H1 ;  /* 0x3000000cff0c7230 */ /* 0x000fc40000004100 */
[----:B------:R-:W-:Y:S01]  /*7980*/  FADD.FTZ R0, R0, R17 ;  /* 0x0000001100007221 */ /* 0x000fe20000010000 */
[----:B------:R-:W-:Y:S02]  /*7990*/  HADD2.F32 R14, -RZ, R14.H1_H1 ;  /* 0x3000000eff0e7230 */ /* 0x000fe40000004100 */
[----:B------:R-:W-:Y:S01]  /*79a0*/  FADD.FTZ R6, R6, R13 ;  /* 0x0000000d06067221 */ /* 0x000fe20000010000 */
[--C-:B------:R-:W-:Y:S02]  /*79b0*/  HADD2.F32 R21, -RZ, R15.reuse.H0_H0 ;  /* 0x2000000fff157230 */ /* 0x100fe40000004100 */
[----:B------:R-:W-:Y:S01]  /*79c0*/  FADD.FTZ R3, R3, R12 ;  /* 0x0000000c03037221 */ /* 0x000fe20000010000 */
[----:B------:R-:W-:Y:S02]  /*79d0*/  HADD2.F32 R16, -RZ, R15.H1_H1 ;  /* 0x3000000fff107230 */ /* 0x000fe40000004100 */
[----:B------:R-:W-:Y:S01]  /*79e0*/  FADD.FTZ R7, R7, R14 ;  /* 0x0000000e07077221 */ /* 0x000fe20000010000 */
[----:B------:R-:W-:-:S02]  /*79f0*/  FADD.FTZ R8, R8, R21 ;  /* 0x0000001508087221 */ /* 0x000fc40000010000 */
[----:B------:R-:W-:-:S07]  /*7a00*/  FADD.FTZ R9, R9, R16 ;  /* 0x0000001009097221 */ /* 0x000fce0000010000 */
.L_x_438:
[----:B------:R-:W-:Y:S05]  /*7a10*/  BSYNC.RECONVERGENT B0 ;  /* 0x0000000000007941 */ /* 0x000fea0003800200 */
.L_x_437:
        /* <DEDUP_REMOVED lines=9> */
.L_x_440:
[----:B------:R-:W-:Y:S05]  /*7ab0*/  BSYNC.RECONVERGENT B0 ;  /* 0x0000000000007941 */ /* 0x000fea0003800200 */
.L_x_439:
[----:B------:R-:W-:Y:S01]  /*7ac0*/  BAR.SYNC.DEFER_BLOCKING 0x0 ;  /* 0x0000000000007b1d */ /* 0x000fe20000010000 */
[----:B------:R-:W-:-:S05]  /*7ad0*/  ISETP.NE.AND P6, PT, R20, 0x8, PT ;  /* 0x000000081400780c */ /* 0x000fca0003fc5270 */
[----:B------:R-:W-:Y:S04]  /*7ae0*/  BSSY.RECONVERGENT B0, `(.L_x_441) ;  /* 0x0000013000007945 */ /* 0x000fe80003800200 */
[----:B------:R-:W-:Y:S05]  /*7af0*/  @P5 BRA `(.L_x_442) ;  /* 0x0000000000445947 */ /* 0x000fea0003800000 */
[----:B01----:R-:W0:Y:S02]  /*7b00*/  LDS.128 R12, [R11+UR13] ;  /* 0x0000000d0b0c7984 */ /* 0x003e240008000c00 */
        /* <DEDUP_REMOVED lines=16> */
.L_x_442:
[----:B------:R-:W-:Y:S05]  /*7c10*/  BSYNC.RECONVERGENT B0 ;  /* 0x0000000000007941 */ /* 0x000fea0003800200 */
.L_x_441:
        /* <DEDUP_REMOVED lines=9> */
.L_x_444:
[----:B------:R-:W-:Y:S05]  /*7cb0*/  BSYNC.RECONVERGENT B0 ;  /* 0x0000000000007941 */ /* 0x000fea0003800200 */
.L_x_443:
[----:B------:R-:W-:Y:S01]  /*7cc0*/  BAR.SYNC.DEFER_BLOCKING 0x0 ;  /* 0x0000000000007b1d */ /* 0x000fe20000010000 */
[----:B------:R-:W-:-:S05]  /*7cd0*/  ISETP.GT.U32.AND P1, PT, R36, 0x1f, PT ;  /* 0x0000001f2400780c */ /* 0x000fca0003f24070 */
[----:B------:R-:W-:Y:S08]  /*7ce0*/  BSSY.RECONVERGENT B0, `(.L_x_445) ;  /* 0x0000013000007945 */ /* 0x000ff00003800200 */
[----:B------:R-:W-:Y:S05]  /*7cf0*/  @P1 BRA `(.L_x_446) ;  /* 0x0000000000441947 */ /* 0x000fea0003800000 */
[----:B012---:R-:W0:Y:S02]  /*7d00*/  LDS.128 R12, [R11+UR13] ;  /* 0x0000000d0b0c7984 */ /* 0x007e240008000c00 */
        /* <DEDUP_REMOVED lines=16> */
.L_x_446:
[----:B------:R-:W-:Y:S05]  /*7e10*/  BSYNC.RECONVERGENT B0 ;  /* 0x0000000000007941 */ /* 0x000fea0003800200 */
.L_x_445:
        /* <DEDUP_REMOVED lines=8> */
.L_x_448:
[----:B------:R-:W-:Y:S05]  /*7ea0*/  BSYNC.RECONVERGENT B0 ;  /* 0x0000000000007941 */ /* 0x000fea0003800200 */
.L_x_447:
[----:B------:R-:W-:Y:S06]  /*7eb0*/  BAR.SYNC.DEFER_BLOCKING 0x0 ;  /* 0x0000000000007b1d */ /* 0x000fec0000010000 */
[----:B------:R-:W-:Y:S04]  /*7ec0*/  BSSY.RECONVERGENT B0, `(.L_x_449) ;  /* 0x0000013000007945 */ /* 0x000fe80003800200 */
[----:B------:R-:W-:Y:S05]  /*7ed0*/  @P4 BRA `(.L_x_450) ;  /* 0x0000000000444947 */ /* 0x000fea0003800000 */
[----:B0123--:R-:W0:Y:S02]  /*7ee0*/  LDS.128 R12, [R11+UR13] ;  /* 0x0000000d0b0c7984 */ /* 0x00fe240008000c00 */
        /* <DEDUP_REMOVED lines=16> */
.L_x_450:
[----:B------:R-:W-:Y:S05]  /*7ff0*/  BSYNC.RECONVERGENT B0 ;  /* 0x0000000000007941 */ /* 0x000fea0003800200 */
.L_x_449:
        /* <DEDUP_REMOVED lines=8> */
.L_x_452:
[----:B------:R-:W-:Y:S05]  /*8080*/  BSYNC.RECONVERGENT B0 ;  /* 0x0000000000007941 */ /* 0x000fea0003800200 */
.L_x_451:
        /* <DEDUP_REMOVED lines=20> */
.L_x_454:
[----:B------:R-:W-:Y:S05]  /*81d0*/  BSYNC.RECONVERGENT B0 ;  /* 0x0000000000007941 */ /* 0x000fea0003800200 */
.L_x_453:
        /* <DEDUP_REMOVED lines=8> */
.L_x_456:
[----:B------:R-:W-:Y:S05]  /*8260*/  BSYNC.RECONVERGENT B0 ;  /* 0x0000000000007941 */ /* 0x000fea0003800200 */
.L_x_455:
        /* <DEDUP_REMOVED lines=20> */
.L_x_458:
[----:B------:R-:W-:Y:S05]  /*83b0*/  BSYNC.RECONVERGENT B0 ;  /* 0x0000000000007941 */ /* 0x000fea0003800200 */
.L_x_457:
[----:B------:R-:W-:Y:S06]  /*83c0*/  BAR.SYNC.DEFER_BLOCKING 0x0 ;  /* 0x0000000000007b1d */ /* 0x000fec0000010000 */
[----:B------:R-:W-:Y:S05]  /*83d0*/  @P2 EXIT ;  /* 0x000000000000294d */ /* 0x000fea0003800000 */
[----:B------:R-:W5:Y:S02]  /*83e0*/  LDCU UR4, c[0x0][0x478] ;  /* 0x00008f00ff0477ac */ /* 0x000f640008000800 */
[----:B-----5:R-:W-:-:S09]  /*83f0*/  UISETP.NE.AND UP0, UPT, UR4, 0x2, UPT ;  /* 0x000000020400788c */ /* 0x020fd2000bf05270 */
        /* <DEDUP_REMOVED lines=13> */
[----:B------:R-:W-:-:S06]  /*84d0*/  FMUL.FTZ R0, R10, R0 ;  /* 0x000000000a007220 */ /* 0x000fcc0000410000 */
        /* <DEDUP_REMOVED lines=15> */
[----:B-1----:R-:W-:Y:S02]  /*85d0*/  IADD3 R8, P0, PT, R37, UR4, RZ ;  /* 0x0000000425087c10 */ /* 0x002fe4000ff1e0ff */
[----:B------:R-:W-:Y:S02]  /*85e0*/  LOP3.LUT R9, R7, 0xff00, R2, 0xf8, !PT ;  /* 0x0000ff0007097812 */ /* 0x000fe400078ef802 */
[----:B---3--:R-:W-:Y:S02]  /*85f0*/  PRMT R7, R5, 0x8880, RZ ;  /* 0x0000888005077816 */ /* 0x008fe400000000ff */
[----:B0-----:R-:W-:Y:S01]  /*8600*/  PRMT R2, R3, 0x8880, RZ ;  /* 0x0000888003027816 */ /* 0x001fe200000000ff */
[----:B------:R-:W0:Y:S03]  /*8610*/  F2I.S8.NTZ R6, R6 ;  /* 0x0000000600067305 */ /* 0x000e260000202100 */
[----:B------:R-:W-:-:S02]  /*8620*/  PRMT R2, R2, 0x7710, RZ ;  /* 0x0000771002027816 */ /* 0x000fc400000000ff */
[----:B--2---:R-:W-:-:S03]  /*8630*/  PRMT R5, R4, 0x8880, RZ ;  /* 0x0000888004057816 */ /* 0x004fc600000000ff */
[----:B------:R-:W1:Y:S01]  /*8640*/  F2I.S8.NTZ R0, R0 ;  /* 0x0000000000007305 */ /* 0x000e620000202100 */
[----:B------:R-:W-:Y:S02]  /*8650*/  PRMT R4, R7, 0x7710, RZ ;  /* 0x0000771007047816 */ /* 0x000fe400000000ff */
[----:B------:R-:W-:Y:S02]  /*8660*/  PRMT R3, R5, 0x7710, RZ ;  /* 0x0000771005037816 */ /* 0x000fe400000000ff */
[----:B------:R-:W-:Y:S02]  /*8670*/  LOP3.LUT R4, R4, 0xff, RZ, 0xc0, !PT ;  /* 0x000000ff04047812 */ /* 0x000fe400078ec0ff */
[----:B0-----:R-:W-:Y:S02]  /*8680*/  PRMT R7, R6, 0x8880, RZ ;  /* 0x0000888006077816 */ /* 0x001fe400000000ff */
[----:B------:R-:W-:Y:S02]  /*8690*/  LOP3.LUT R5, R3, 0xff, RZ, 0xc0, !PT ;  /* 0x000000ff03057812 */ /* 0x000fe400078ec0ff */
[----:B------:R-:W-:Y:S01]  /*86a0*/  LOP3.LUT R6, R2, 0xff, RZ, 0xc0, !PT ;  /* 0x000000ff02067812 */ /* 0x000fe200078ec0ff */
[----:B------:R-:W-:Y:S01]  /*86b0*/  IMAD.WIDE.U32 R2, R4, 0x1000000, RZ ;  /* 0x0100000004027825 */ /* 0x000fe200078e00ff */
[----:B-1----:R-:W-:-:S03]  /*86c0*/  PRMT R10, R0, 0x8880, RZ ;  /* 0x00008880000a7816 */ /* 0x002fc600000000ff */
[----:B------:R-:W-:Y:S01]  /*86d0*/  IMAD.WIDE.U32 R4, R5, 0x10000, RZ ;  /* 0x0001000005047825 */ /* 0x000fe200078e00ff */
[----:B------:R-:W-:-:S03]  /*86e0*/  PRMT R0, R7, 0x7710, RZ ;  /* 0x0000771007007816 */ /* 0x000fc600000000ff */
[----:B------:R-:W-:Y:S01]  /*86f0*/  IMAD.WIDE.U32 R6, R6, 0x100, RZ ;  /* 0x0000010006067825 */ /* 0x000fe200078e00ff */
[----:B------:R-:W-:Y:S02]  /*8700*/  LOP3.LUT R9, R9, 0xff, R0, 0xf8, !PT ;  /* 0x000000ff09097812 */ /* 0x000fe400078ef800 */
[----:B------:R-:W-:Y:S02]  /*8710*/  PRMT R0, R10, 0x7710, RZ ;  /* 0x000077100a007816 */ /* 0x000fe400000000ff */
[----:B------:R-:W-:Y:S02]  /*8720*/  LOP3.LUT R11, R6, R2, R4, 0xfe, !PT ;  /* 0x00000002060b7212 */ /* 0x000fe400078efe04 */
[----:B------:R-:W-:Y:S02]  /*8730*/  LOP3.LUT R3, R5, R9, R3, 0xfe, !PT ;  /* 0x0000000905037212 */ /* 0x000fe400078efe03 */
[----:B------:R-:W-:Y:S02]  /*8740*/  LEA.HI.X.SX32 R9, R37, UR5, 0x1, P0 ;  /* 0x0000000525097c11 */ /* 0x000fe400080f0eff */
[----:B------:R-:W-:-:S02]  /*8750*/  LOP3.LUT R2, R11, 0xff, R0, 0xf8, !PT ;  /* 0x000000ff0b027812 */ /* 0x000fc400078ef800 */
[----:B------:R-:W-:-:S05]  /*8760*/  LOP3.LUT R3, R3, R7, RZ, 0xfc, !PT ;  /* 0x0000000703037212 */ /* 0x000fca00078efcff */
[----:B------:R-:W-:Y:S01]  /*8770*/  STG.E.64 desc[UR36][R8.64], R2 ;  /* 0x0000000208007986 */ /* 0x000fe2000c101b24 */
[----:B------:R-:W-:Y:S05]  /*8780*/  EXIT ;  /* 0x000000000000794d */ /* 0x000fea0003800000 */
.L_x_459:
[----:B0123--:R-:W0:Y:S01]  /*8790*/  LDC.64 R10, c[0x0][0x380] ;  /* 0x0000e000ff0a7b82 */ /* 0x00fe220000000a00 */
        /* <DEDUP_REMOVED lines=11> */
.L_x_371:
[----:B------:R-:W-:Y:S01]  /*8850*/  HFMA2 R12, -RZ, RZ, 0, 4.76837158203125e-07 ;  /* 0x00000008ff0c7431 */ /* 0x000fe200000001ff */
[----:B------:R-:W-:Y:S02]  /*8860*/  MOV R11, 0x1f ;  /* 0x0000001f000b7802 */ /* 0x000fe40000000f00 */
[----:B------:R-:W-:-:S07]  /*8870*/  MOV R15, 0xffff ;  /* 0x0000ffff000f7802 */ /* 0x000fce0000000f00 */
[----:B01----:R-:W-:Y:S05]  /*8880*/  WARPSYNC.COLLECTIVE R15, `(.L_x_460) ;  /* 0x000000000f087348 */ /* 0x003fea0003c00000 */
[----:B------:R2:W3:Y:S02]  /*8890*/  SHFL.BFLY P6, R14, R13, R12, R11 ;  /* 0x0c00000c0d0e7389 */ /* 0x0004e400000c000b */
[----:B0123--:R-:W-:Y:S05]  /*88a0*/  ENDCOLLECTIVE ;  /* 0x000000000000791b */ /* 0x00ffea0003800000 */
.L_x_460:
[----:B------:R-:W-:Y:S02]  /*88b0*/  IMAD.MOV.U32 R12, RZ, RZ, 0x4 ;  /* 0x00000004ff0c7424 */ /* 0x000fe400078e00ff */
[----:B------:R-:W-:-:S05]  /*88c0*/  FADD.FTZ R4, R13, R14 ;  /* 0x0000000e0d047221 */ /* 0x000fca0000010000 */
[----:B------:R-:W-:-:S07]  /*88d0*/  MOV R13, R4 ;  /* 0x00000004000d7202 */ /* 0x000fce0000000f00 */
[----:B------:R-:W-:Y:S05]  /*88e0*/  WARPSYNC.COLLECTIVE R15, `(.L_x_461) ;  /* 0x000000000f087348 */ /* 0x000fea0003c00000 */
[----:B------:R0:W1:Y:S02]  /*88f0*/  SHFL.BFLY P6, R14, R13, R12, R11 ;  /* 0x0c00000c0d0e7389 */ /* 0x00006400000c000b */
[----:B01----:R-:W-:Y:S05]  /*8900*/  ENDCOLLECTIVE ;  /* 0x000000000000791b */ /* 0x003fea0003800000 */
.L_x_461:
[----:B------:R-:W-:Y:S02]  /*8910*/  HFMA2 R12, -RZ, RZ, 0, 1.1920928955078125e-07 ;  /* 0x00000002ff0c7431 */ /* 0x000fe400000001ff */
[----:B------:R-:W-:-:S05]  /*8920*/  FADD.FTZ R5, R4, R14 ;  /* 0x0000000e04057221 */ /* 0x000fca0000010000 */
[----:B------:R-:W-:-:S07]  /*8930*/  MOV R13, R5 ;  /* 0x00000005000d7202 */ /* 0x000fce0000000f00 */
[----:B------:R-:W-:Y:S05]  /*8940*/  WARPSYNC.COLLECTIVE R15, `(.L_x_462) ;  /* 0x000000000f087348 */ /* 0x000fea0003c00000 */
[----:B------:R0:W1:Y:S02]  /*8950*/  SHFL.BFLY P6, R14, R13, R12, R11 ;  /* 0x0c00000c0d0e7389 */ /* 0x00006400000c000b */
[----:B01----:R-:W-:Y:S05]  /*8960*/  ENDCOLLECTIVE ;  /* 0x000000000000791b */ /* 0x003fea0003800000 */
.L_x_462:
[----:B------:R-:W-:Y:S02]  /*8970*/  HFMA2 R12, -RZ, RZ, 0, 5.9604644775390625e-08 ;  /* 0x00000001ff0c7431 */ /* 0x000fe400000001ff */
[----:B------:R-:W-:-:S05]  /*8980*/  FADD.FTZ R6, R5, R14 ;  /* 0x0000000e05067221 */ /* 0x000fca0000010000 */
[----:B------:R-:W-:-:S07]  /*8990*/  MOV R13, R6 ;  /* 0x00000006000d7202 */ /* 0x000fce0000000f00 */
[----:B------:R-:W-:Y:S05]  /*89a0*/  WARPSYNC.COLLECTIVE R15, `(.L_x_463) ;  /* 0x000000000f087348 */ /* 0x000fea0003c00000 */
[----:B------:R0:W1:Y:S02]  /*89b0*/  SHFL.BFLY P6, R14, R13, R12, R11 ;  /* 0x0c00000c0d0e7389 */ /* 0x00006400000c000b */
[----:B01----:R-:W-:Y:S05]  /*89c0*/  ENDCOLLECTIVE ;  /* 0x000000000000791b */ /* 0x003fea0003800000 */
.L_x_463:
[----:B------:R-:W-:Y:S05]  /*89d0*/  BRA `(.L_x_464) ;  /* 0xffffff9000a07947 */ /* 0x000fea000383ffff */
.L_x_465:
        /* <DEDUP_REMOVED lines=10> */
.L_x_2685:


//--------------------- .text._ZN4mmha33masked_multihead_attention_kernelItLi32ELi32ELi2ELi4ELi128ELb1ELb0EEEv26Multihead_attention_paramsIT_XT5_EE --------------------------
	.section	.text._ZN4mmha33masked_multihead_attention_kernelItLi32ELi32ELi2ELi4ELi128ELb1ELb0EEEv26Multihead_attention_paramsIT_XT5_EE,"ax",@progbits
	.align	128
        .global         _ZN4mmha33masked_multihead_attention_kernelItLi32ELi32ELi2ELi4ELi128ELb1ELb0EEEv26Multihead_attention_paramsIT_XT5_EE
        .type           _ZN4mmha33masked_multihead_attention_kernelItLi32ELi32ELi2ELi4ELi128ELb1ELb0EEEv26Multihead_attention_paramsIT_XT5_EE,@function
        .size           _ZN4mmha33masked_multihead_attention_kernelItLi32ELi32ELi2ELi4ELi128ELb1ELb0EEEv26Multihead_attention_paramsIT_XT5_EE,(.L_x_2686 - _ZN4mmha33masked_multihead_attention_kernelItLi32ELi32ELi2ELi4ELi128ELb1ELb0EEEv26Multihead_attention_paramsIT_XT5_EE)
        .other          _ZN4mmha33masked_multihead_attention_kernelItLi32ELi32ELi2ELi4ELi128ELb1ELb0EEEv26Multihead_attention_paramsIT_XT5_EE,@"STO_CUDA_ENTRY STV_DEFAULT"
_ZN4mmha33masked_multihead_attention_kernelItLi32ELi32ELi2ELi4ELi128ELb1ELb0EEEv26Multihead_attention_paramsIT_XT5_EE:
.text._ZN4mmha33masked_multihead_attention_kernelItLi32ELi32ELi2ELi4ELi128ELb1ELb0EEEv26Multihead_attention_paramsIT_XT5_EE:
        /* <DEDUP_REMOVED lines=14> */
.L_x_466:
[----:B------:R-:W1:Y:S01]  /*00e0*/  LDCU.64 UR4, c[0x0][0x498] ;  /* 0x00009300ff0477ac */ /* 0x000e620008000a00 */
[----:B------:R-:W2:Y:S01]  /*00f0*/  S2R R6, SR_CTAID.Y ;  /* 0x0000000000067919 */ /* 0x000ea20000002600 */
[----:B------:R-:W3:Y:S01]  /*0100*/  LDCU UR8, c[0x0][0x3f0] ;  /* 0x00007e00ff0877ac */ /* 0x000ee20008000800 */
[----:B------:R-:W4:Y:S01]  /*0110*/  LDCU UR9, c[0x0][0x3f4] ;  /* 0x00007e80ff0977ac */ /* 0x000f220008000800 */
[----:B------:R-:W0:Y:S01]  /*0120*/  LDCU UR10, c[0x0][0x40c] ;  /* 0x00008180ff0a77ac */ /* 0x000e220008000800 */
[----:B-1----:R-:W-:Y:S01]  /*0130*/  UIMAD.WIDE.U32 UR4, UR7, 0x4, UR4 ;  /* 0x00000004070478a5 */ /* 0x002fe2000f8e0004 */
[----:B---3--:R-:W-:-:S05]  /*0140*/  IMAD.U32 R0, RZ, RZ, UR8 ;  /* 0x00000008ff007e24 */ /* 0x008fca000f8e00ff */
[----:B------:R-:W-:Y:S01]  /*0150*/  MOV R2, UR4 ;  /* 0x0000000400027c02 */ /* 0x000fe20008000f00 */
[----:B------:R-:W-:Y:S01]  /*0160*/  IMAD.U32 R3, RZ, RZ, UR5 ;  /* 0x00000005ff037e24 */ /* 0x000fe2000f8e00ff */
[----:B------:R-:W-:-:S04]  /*0170*/  IABS R7, R0 ;  /* 0x0000000000077213 */ /* 0x000fc80000000000 */
[----:B------:R1:W3:Y:S01]  /*0180*/  LDG.E R10, desc[UR36][R2.64] ;  /* 0x00000024020a7981 */ /* 0x0002e2000c1e1900 */
[----:B------:R-:W4:Y:S08]  /*0190*/  I2F.RP R0, R7 ;  /* 0x0000000700007306 */ /* 0x000f300000209400 */
[----:B----4-:R-:W4:Y:S02]  /*01a0*/  MUFU.RCP R0, R0 ;  /* 0x0000000000007308 */ /* 0x010f240000001000 */
[----:B----4-:R-:W-:-:S06]  /*01b0*/  IADD3 R4, PT, PT, R0, 0xffffffe, RZ ;  /* 0x0ffffffe00047810 */ /* 0x010fcc0007ffe0ff */
[----:B------:R4:W0:Y:S01]  /*01c0*/  F2I.FTZ.U32.TRUNC.NTZ R5, R4 ;  /* 0x0000000400057305 */ /* 0x000822000021f000 */
[----:B--2---:R-:W-:Y:S01]  /*01d0*/  IABS R0, R6 ;  /* 0x0000000600007213 */ /* 0x004fe20000000000 */
[----:B----4-:R-:W-:Y:S01]  /*01e0*/  HFMA2 R4, -RZ, RZ, 0, 0 ;  /* 0x00000000ff047431 */ /* 0x010fe200000001ff */
[----:B0-----:R-:W-:-:S05]  /*01f0*/  IADD3 R8, PT, PT, RZ, -R5, RZ ;  /* 0x80000005ff087210 */ /* 0x001fca0007ffe0ff */
[----:B------:R-:W-:-:S04]  /*0200*/  IMAD R9, R8, R7, RZ ;  /* 0x0000000708097224 */ /* 0x000fc800078e02ff */
[----:B------:R-:W-:-:S06]  /*0210*/  IMAD.HI.U32 R5, R5, R9, R4 ;  /* 0x0000000905057227 */ /* 0x000fcc00078e0004 */
[----:B------:R-:W-:-:S05]  /*0220*/  IMAD.HI.U32 R5, R5, R0, RZ ;  /* 0x0000000005057227 */ /* 0x000fca00078e00ff */
[----:B------:R-:W-:-:S13]  /*0230*/  R2UR UR6, R5 ;  /* 0x00000000050672ca */ /* 0x000fda00000e0000 */
[----:B------:R-:W-:-:S04]  /*0240*/  IMAD R4, RZ, RZ, -UR6 ;  /* 0x80000006ff047e24 */ /* 0x000fc8000f8e02ff */
[C---:B------:R-:W-:Y:S02]  /*0250*/  IMAD R0, R7.reuse, R4, R0 ;  /* 0x0000000407007224 */ /* 0x040fe400078e0200 */
[----:B------:R-:W0:Y:S03]  /*0260*/  LDC.64 R4, c[0x0][0x460] ;  /* 0x00011800ff047b82 */ /* 0x000e260000000a00 */
[----:B------:R-:W-:Y:S02]  /*0270*/  ISETP.GT.U32.AND P0, PT, R7, R0, PT ;  /* 0x000000000700720c */ /* 0x000fe40003f04070 */
[----:B-1----:R-:W-:-:S11]  /*0280*/  MOV R2, UR6 ;  /* 0x0000000600027c02 */ /* 0x002fd60008000f00 */
[----:B------:R-:W-:Y:S01]  /*0290*/  @!P0 IADD3 R2, PT, PT, R2, 0x1, RZ ;  /* 0x0000000102028810 */ /* 0x000fe20007ffe0ff */
[----:B------:R-:W-:-:S03]  /*02a0*/  @!P0 IMAD.IADD R0, R0, 0x1, -R7 ;  /* 0x0000000100008824 */ /* 0x000fc600078e0a07 */
[----:B------:R-:W-:Y:S02]  /*02b0*/  @!P0 R2UR UR6, R2 ;  /* 0x00000000020682ca */ /* 0x000fe400000e0000 */
[----:B------:R-:W-:Y:S02]  /*02c0*/  ISETP.GE.U32.AND P1, PT, R0, R7, PT ;  /* 0x000000070000720c */ /* 0x000fe40003f26070 */
[----:B0-----:R-:W-:Y:S02]  /*02d0*/  ISETP.NE.U32.AND P0, PT, R4, RZ, PT ;  /* 0x000000ff0400720c */ /* 0x001fe40003f05070 */
[----:B------:R-:W-:Y:S02]  /*02e0*/  MOV R4, UR9 ;  /* 0x0000000900047c02 */ /* 0x000fe40008000f00 */
[----:B------:R-:W-:-:S05]  /*02f0*/  ISETP.NE.AND.EX P0, PT, R5, RZ, PT, P0 ;  /* 0x000000ff0500720c */ /* 0x000fca0003f05300 */
[----:B------:R-:W-:Y:S02]  /*0300*/  MOV R0, UR6 ;  /* 0x0000000600007c02 */ /* 0x000fe40008000f00 */
[----:B------:R-:W-:Y:S02]  /*0310*/  IABS R5, R4 ;  /* 0x0000000400057213 */ /* 0x000fe40000000000 */
[----:B------:R-:W-:-:S04]  /*0320*/  @P1 IADD3 R0, PT, PT, R0, 0x1, RZ ;  /* 0x0000000100001810 */ /* 0x000fc80007ffe0ff */
[----:B------:R-:W-:Y:S02]  /*0330*/  @P1 R2UR UR6, R0 ;  /* 0x00000000000612ca */ /* 0x000fe400000e0000 */
[----:B------:R-:W0:Y:S01]  /*0340*/  I2F.RP R0, R5 ;  /* 0x0000000500007306 */ /* 0x000e220000209400 */
[----:B------:R-:W-:Y:S01]  /*0350*/  ISETP.EQ.AND P2, PT, RZ, UR10, P0 ;  /* 0x0000000aff007c0c */ /* 0x000fe20008742270 */
[----:B------:R-:W-:-:S04]  /*0360*/  ULOP3.LUT UR4, UR7, UR8, URZ, 0x3c, !UPT ;  /* 0x0000000807047292 */ /* 0x000fc8000f8e3cff */
[----:B------:R-:W-:-:S08]  /*0370*/  UISETP.GE.AND UP1, UPT, UR4, URZ, UPT ;  /* 0x000000ff0400728c */ /* 0x000fd0000bf26270 */
[----:B------:R-:W-:Y:S01]  /*0380*/  VOTEU.ANY UP2, P2 ;  /* 0x0000000000ff7886 */ /* 0x000fe20001040100 */
[----:B0-----:R-:W0:Y:S01]  /*0390*/  MUFU.RCP R0, R0 ;  /* 0x0000000000007308 */ /* 0x001e220000001000 */
[----:B------:R-:W-:-:S03]  /*03a0*/  UISETP.NE.AND UP0, UPT, UR8, URZ, UPT ;  /* 0x000000ff0800728c */ /* 0x000fc6000bf05270 */
[----:B------:R-:W1:Y:S01]  /*03b0*/  @UP2 LDCU.64 UR4, c[0x0][0x460] ;  /* 0x00008c00ff0427ac */ /* 0x000e620008000a00 */
[----:B------:R-:W-:Y:S01]  /*03c0*/  UMOV UR42, UR6 ;  /* 0x00000006002a7c82 */ /* 0x000fe20008000000 */
[----:B------:R-:W-:Y:S01]  /*03d0*/  PLOP3.LUT P0, PT, PT, PT, UP2, 0x80, 0x8 ;  /* 0x000000000008781c */ /* 0x000fe20003f0f028 */
[----:B------:R-:W-:-:S05]  /*03e0*/  @!UP1 UIADD3 UR42, UPT, UPT, -UR42, URZ, URZ ;  /* 0x000000ff2a2a9290 */ /* 0x000fca000fffe1ff */
[----:B------:R-:W-:Y:S01]  /*03f0*/  @!UP0 ULOP3.LUT UR42, URZ, UR8, URZ, 0x33, !UPT ;  /* 0x00000008ff2a8292 */ /* 0x000fe2000f8e33ff */
[----:B------:R-:W2:Y:S01]  /*0400*/  LDCU UR8, c[0x0][0x3e8] ;  /* 0x00007d00ff0877ac */ /* 0x000ea20008000800 */
[----:B0-----:R-:W-:Y:S01]  /*0410*/  VIADD R6, R0, 0xffffffe ;  /* 0x0ffffffe00067836 */ /* 0x001fe20000000000 */
[----:B------:R-:W0:Y:S01]  /*0420*/  S2UR UR44, SR_CTAID.X ;  /* 0x00000000002c79c3 */ /* 0x000e220000002500 */
[----:B------:R-:W0:Y:S02]  /*0430*/  LDCU UR6, c[0x0][0x3f8] ;  /* 0x00007f00ff0677ac */ /* 0x000e240008000800 */
[----:B------:R4:W2:Y:S01]  /*0440*/  F2I.FTZ.U32.TRUNC.NTZ R7, R6 ;  /* 0x0000000600077305 */ /* 0x0008a2000021f000 */
[----:B-1----:R-:W-:-:S06]  /*0450*/  @UP2 UIMAD.WIDE UR4, UR42, 0x4, UR4 ;  /* 0x000000042a0428a5 */ /* 0x002fcc000f8e0204 */
[----:B------:R-:W-:Y:S01]  /*0460*/  MOV R3, UR5 ;  /* 0x0000000500037c02 */ /* 0x000fe20008000f00 */
[----:B------:R-:W-:-:S05]  /*0470*/  IMAD.U32 R2, RZ, RZ, UR4 ;  /* 0x00000004ff027e24 */ /* 0x000fca000f8e00ff */
[----:B------:R2:W5:Y:S01]  /*0480*/  @P0 LDG.E R3, desc[UR36][R2.64] ;  /* 0x0000002402030981 */ /* 0x000562000c1e1900 */
[----:B----4-:R-:W-:Y:S01]  /*0490*/  HFMA2 R6, -RZ, RZ, 0, 0 ;  /* 0x00000000ff067431 */ /* 0x010fe200000001ff */
[----:B--2---:R-:W-:-:S05]  /*04a0*/  IADD3 R2, PT, PT, RZ, -R7, RZ ;  /* 0x80000007ff027210 */ /* 0x004fca0007ffe0ff */
[----:B------:R-:W-:-:S04]  /*04b0*/  IMAD R9, R2, R5, RZ ;  /* 0x0000000502097224 */ /* 0x000fc800078e02ff */
[----:B------:R-:W-:Y:S01]  /*04c0*/  IMAD.HI.U32 R7, R7, R9, R6 ;  /* 0x0000000907077227 */ /* 0x000fe200078e0006 */
[----:B------:R-:W1:Y:S01]  /*04d0*/  S2R R2, SR_TID.X ;  /* 0x0000000000027919 */ /* 0x000e620000002100 */
[----:B---3--:R-:W-:-:S13]  /*04e0*/  R2UR UR46, R10 ;  /* 0x000000000a2e72ca */ /* 0x008fda00000e0000 */
[----:B------:R-:W-:-:S06]  /*04f0*/  UIADD3 UR45, UPT, UPT, UR46, -0x1, URZ ;  /* 0xffffffff2e2d7890 */ /* 0x000fcc000fffe0ff */
[----:B------:R-:W-:-:S05]  /*0500*/  IABS R0, UR45 ;  /* 0x0000002d00007c13 */ /* 0x000fca0008000000 */
[----:B------:R-:W-:-:S04]  /*0510*/  IMAD.HI.U32 R7, R7, R0, RZ ;  /* 0x0000000007077227 */ /* 0x000fc800078e00ff */
[----:B------:R-:W-:-:S04]  /*0520*/  IMAD.MOV R7, RZ, RZ, -R7 ;  /* 0x000000ffff077224 */ /* 0x000fc800078e0a07 */
[----:B------:R-:W-:-:S05]  /*0530*/  IMAD R7, R5, R7, R0 ;  /* 0x0000000705077224 */ /* 0x000fca00078e0200 */
[----:B------:R-:W-:-:S13]  /*0540*/  R2UR UR41, R7 ;  /* 0x00000000072972ca */ /* 0x000fda00000e0000 */
[----:B------:R-:W-:-:S13]  /*0550*/  ISETP.GT.U32.AND P0, PT, R5, UR41, PT ;  /* 0x0000002905007c0c */ /* 0x000fda000bf04070 */
[----:B------:R-:W-:-:S04]  /*0560*/  @!P0 IADD3 R0, PT, PT, -R5, UR41, RZ ;  /* 0x0000002905008c10 */ /* 0x000fc8000fffe1ff */
[----:B------:R-:W-:-:S13]  /*0570*/  @!P0 R2UR UR41, R0 ;  /* 0x00000000002982ca */ /* 0x000fda00000e0000 */
[----:B------:R-:W-:Y:S01]  /*0580*/  ISETP.GT.U32.AND P0, PT, R5, UR41, PT ;  /* 0x0000002905007c0c */ /* 0x000fe2000bf04070 */
[----:B------:R-:W-:Y:S01]  /*0590*/  UISETP.NE.AND UP1, UPT, UR8, URZ, UPT ;  /* 0x000000ff0800728c */ /* 0x000fe2000bf25270 */
[----:B-1----:R-:W-:Y:S01]  /*05a0*/  ISETP.GT.U32.AND P3, PT, R2, 0xf, PT ;  /* 0x0000000f0200780c */ /* 0x002fe20003f64070 */
        /* <DEDUP_REMOVED lines=11> */
[----:B------:R-:W-:Y:S02]  /*0660*/  UIMAD UR48, UR7, UR9, URZ ;  /* 0x00000009073072a4 */ /* 0x000fe4000f8e02ff */
[----:B------:R-:W-:-:S02]  /*0670*/  @UP1 UIMAD UR4, UR7, UR8, UR5 ;  /* 0x00000008070412a4 */ /* 0x000fc4000f8e0205 */
[----:B------:R-:W-:Y:S02]  /*0680*/  UIMAD UR42, UR42, UR6, URZ ;  /* 0x000000062a2a72a4 */ /* 0x000fe4000f8e02ff */
[----:B------:R-:W-:Y:S02]  /*0690*/  @!UP2 UIADD3 UR41, UPT, UPT, -UR41, URZ, URZ ;  /* 0x000000ff2929a290 */ /* 0x000fe4000fffe1ff */
[----:B------:R-:W-:Y:S01]  /*06a0*/  @!UP0 ULOP3.LUT UR41, URZ, UR9, URZ, 0x33, !UPT ;  /* 0x00000009ff298292 */ /* 0x000fe2000f8e33ff */
[----:B------:R-:W-:Y:S02]  /*06b0*/  P2R R16, PR, RZ, 0x4 ;  /* 0x00000004ff107803 */ /* 0x000fe40000000000 */
        /* <DEDUP_REMOVED lines=19> */
.L_x_468:
[----:B------:R-:W-:Y:S05]  /*07f0*/  BSYNC.RECONVERGENT B0 ;  /* 0x0000000000007941 */ /* 0x000fea0003800200 */
.L_x_467:
[----:B------:R-:W1:Y:S01]  /*0800*/  LDCU.64 UR8, c[0x0][0x3a0] ;  /* 0x00007400ff0877ac */ /* 0x000e620008000a00 */
[----:B------:R-:W2:Y:S01]  /*0810*/  @!P3 LDC.64 R6, c[0x0][0x3b8] ;  /* 0x0000ee00ff06bb82 */ /* 0x000ea20000000a00 */
[----:B------:R-:W-:Y:S02]  /*0820*/  LOP3.LUT R19, R0, 0x6, RZ, 0xc0, !PT ;  /* 0x0000000600137812 */ /* 0x000fe400078ec0ff */
[----:B------:R-:W-:Y:S01]  /*0830*/  CS2R R22, SRZ ;  /* 0x0000000000167805 */ /* 0x000fe2000001ff00 */
[----:B------:R-:W3:Y:S01]  /*0840*/  LDCU.64 UR4, c[0x0][0x390] ;  /* 0x00007200ff0477ac */ /* 0x000ee20008000a00 */
[----:B------:R-:W-:Y:S02]  /*0850*/  SHF.R.U32.HI R17, RZ, 0x2, R2 ;  /* 0x00000002ff117819 */ /* 0x000fe40000011602 */
[----:B------:R-:W-:Y:S01]  /*0860*/  MOV R21, UR44 ;  /* 0x0000002c00157c02 */ /* 0x000fe20008000f00 */
[----:B------:R-:W4:Y:S01]  /*0870*/  LDCU.64 UR12, c[0x0][0x418] ;  /* 0x00008300ff0c77ac */ /* 0x000f220008000a00 */
[----:B------:R-:W-:Y:S01]  /*0880*/  VOTEU.ANY UP1, P2 ;  /* 0x0000000000ff7886 */ /* 0x000fe20001020100 */
[----:B------:R-:W-:Y:S01]  /*0890*/  PLOP3.LUT P4, PT, PT, PT, UP1, 0x80, 0x8 ;  /* 0x000000000008781c */ /* 0x000fe20003f8f018 */
[----:B------:R-:W-:Y:S01]  /*08a0*/  USHF.L.U32 UR47, UR40, 0x5, URZ ;  /* 0x00000005282f7899 */ /* 0x000fe200080006ff */
[----:B------:R-:W-:-:S02]  /*08b0*/  PLOP3.LUT P0, PT, PT, PT, UP1, 0x40, 0x4 ;  /* 0x000000000004781c */ /* 0x000fc40003f0e818 */
[----:B-1----:R-:W-:Y:S02]  /*08c0*/  ISETP.NE.U32.AND P1, PT, RZ, UR8, PT ;  /* 0x00000008ff007c0c */ /* 0x002fe4000bf25070 */
[C---:B------:R-:W-:Y:S02]  /*08d0*/  ISETP.GT.U32.OR P0, PT, R2.reuse, 0xf, P0 ;  /* 0x0000000f0200780c */ /* 0x040fe40000704470 */
[----:B------:R-:W-:Y:S02]  /*08e0*/  ISETP.NE.AND.EX P1, PT, RZ, UR9, PT, P1 ;  /* 0x00000009ff007c0c */ /* 0x000fe4000bf25310 */
        /* <DEDUP_REMOVED lines=9> */
[----:B------:R-:W-:Y:S01]  /*0980*/  @!P3 IMAD R3, R4, UR47, R19 ;  /* 0x0000002f0403bc24 */ /* 0x000fe2000f8e0213 */
[----:B------:R-:W-:Y:S01]  /*0990*/  VOTEU.ALL UP1, P0 ;  /* 0x0000000000ff7886 */ /* 0x000fe20000020000 */
[----:B------:R-:W-:Y:S01]  /*09a0*/  @!P3 IMAD R4, R17, R4, UR45 ;  /* 0x0000002d1104be24 */ /* 0x000fe2000f8e0204 */
[----:B------:R-:W-:-:S04]  /*09b0*/  PLOP3.LUT P4, PT, PT, PT, UP0, 0x80, 0x8 ;  /* 0x000000000008781c */ /* 0x000fc80003f8f008 */
[----:B------:R-:W3:Y:S01]  /*09c0*/  @UP0 LDCU.64 UR4, c[0x0][0x418] ;  /* 0x00008300ff0407ac */ /* 0x000ee20008000a00 */
[----:B0-----:R-:W0:Y:S01]  /*09d0*/  @!P1 LDC.64 R8, c[0x0][0x3a0] ;  /* 0x0000e800ff089b82 */ /* 0x001e220000000a00 */
[----:B------:R-:W-:-:S03]  /*09e0*/  @!P3 LEA R3, R4, R3, 0x3 ;  /* 0x000000030403b211 */ /* 0x000fc600078e18ff */
[----:B------:R-:W-:Y:S02]  /*09f0*/  @!UP1 UIMAD UR6, UR38, UR6, URZ ;  /* 0x00000006260692a4 */ /* 0x000fe4000f8e02ff */
[----:B--2---:R-:W-:Y:S01]  /*0a00*/  @!P3 IMAD.WIDE R4, R3, 0x2, R6 ;  /* 0x000000020304b825 */ /* 0x004fe200078e0206 */
[----:B------:R-:W-:Y:S01]  /*0a10*/  LEA R7, R21, R0, 0x5 ;  /* 0x0000000015077211 */ /* 0x000fe200078e28ff */
[----:B------:R-:W2:Y:S02]  /*0a20*/  @!P2 LDC.64 R10, c[0x0][0x390] ;  /* 0x0000e400ff0aab82 */ /* 0x000ea40000000a00 */
[----:B------:R-:W-:Y:S01]  /*0a30*/  IMAD.U32 R6, RZ, RZ, UR6 ;  /* 0x00000006ff067e24 */ /* 0x000fe2000f8e00ff */
[----:B------:R-:W-:Y:S01]  /*0a40*/  MOV R18, RZ ;  /* 0x000000ff00127202 */ /* 0x000fe20000000f00 */
[----:B------:R-:W4:Y:S01]  /*0a50*/  @!P3 LDG.E R22, desc[UR36][R4.64] ;  /* 0x000000240416b981 */ /* 0x000f22000c1e1900 */
[----:B---3--:R-:W-:Y:S02]  /*0a60*/  @UP0 UIMAD.WIDE.U32 UR4, UR7, 0x4, UR4 ;  /* 0x00000004070408a5 */ /* 0x008fe4000f8e0004 */
[----:B------:R-:W-:-:S04]  /*0a70*/  @!P0 LEA R3, R6, R7, 0x5 ;  /* 0x0000000706038211 */ /* 0x000fc800078e28ff */
[----:B------:R-:W-:Y:S01]  /*0a80*/  IMAD.U32 R14, RZ, RZ, UR4 ;  /* 0x00000004ff0e7e24 */ /* 0x000fe2000f8e00ff */
[----:B------:R-:W-:Y:S01]  /*0a90*/  MOV R15, UR5 ;  /* 0x00000005000f7c02 */ /* 0x000fe20008000f00 */
[----:B0-----:R-:W-:-:S03]  /*0aa0*/  @!P1 IMAD.WIDE.U32 R8, R7, 0x2, R8 ;  /* 0x0000000207089825 */ /* 0x001fc600078e0008 */
[----:B------:R-:W0:Y:S01]  /*0ab0*/  LDCU.U8 UR4, c[0x0][0x404] ;  /* 0x00008080ff0477ac */ /* 0x000e220008000000 */
[----:B------:R-:W3:Y:S01]  /*0ac0*/  @P4 LDG.E R14, desc[UR36][R14.64] ;  /* 0x000000240e0e4981 */ /* 0x000ee2000c1e1900 */
[----:B--2---:R-:W-:-:S03]  /*0ad0*/  @!P2 IMAD.WIDE.U32 R6, R7, 0x2, R10 ;  /* 0x000000020706a825 */ /* 0x004fc600078e000a */
[----:B------:R-:W4:Y:S01]  /*0ae0*/  @!P1 LDG.E R23, desc[UR36][R8.64] ;  /* 0x0000002408179981 */ /* 0x000f22000c1e1900 */
[----:B-1----:R-:W-:-:S03]  /*0af0*/  @!P0 IMAD.WIDE R10, R3, 0x2, R12 ;  /* 0x00000002030a8825 */ /* 0x002fc600078e020c */
[----:B------:R-:W2:Y:S01]  /*0b00*/  @!P2 LDG.E R18, desc[UR36][R6.64] ;  /* 0x000000240612a981 */ /* 0x000ea2000c1e1900 */
[----:B------:R-:W1:Y:S03]  /*0b10*/  LDC R13, c[0x0][0x400] ;  /* 0x00010000ff0d7b82 */ /* 0x000e660000000800 */
[----:B------:R-:W2:Y:S01]  /*0b20*/  @!P0 LDG.E R11, desc[UR36][R10.64] ;  /* 0x000000240a0b8981 */ /* 0x000ea2000c1e1900 */
[----:B------:R-:W-:Y:S02]  /*0b30*/  ISETP.NE.AND P2, PT, RZ, UR10, PT ;  /* 0x0000000aff007c0c */ /* 0x000fe4000bf45270 */
[----:B0-----:R-:W-:Y:S01]  /*0b40*/  ISETP.NE.AND P1, PT, RZ, UR4, PT ;  /* 0x00000004ff007c0c */ /* 0x001fe2000bf25270 */
[----:B------:R-:W-:Y:S01]  /*0b50*/  IMAD.U32 R3, RZ, RZ, UR48 ;  /* 0x00000030ff037e24 */ /* 0x000fe2000f8e00ff */
[----:B------:R-:W-:Y:S01]  /*0b60*/  UMOV UR39, URZ ;  /* 0x000000ff00277c82 */ /* 0x000fe20008000000 */
[----:B------:R-:W-:Y:S01]  /*0b70*/  BSSY.RECONVERGENT B6, `(.L_x_469) ;  /* 0x00000e0000067945 */ /* 0x000fe20003800200 */
[----:B-1----:R-:W-:-:S02]  /*0b80*/  ISETP.LT.OR P1, PT, R13, 0x1, P1 ;  /* 0x000000010d00780c */ /* 0x002fc40000f21670 */
[----:B---3--:R-:W-:-:S05]  /*0b90*/  @P4 R2UR UR39, R14 ;  /* 0x000000000e2742ca */ /* 0x008fca00000e0000 */
[----:B----4-:R-:W-:Y:S02]  /*0ba0*/  @!P2 HFMA2 R22, R22, 1, 1, R23 ;  /* 0x3c003c001616a831 */ /* 0x010fe40000000017 */
[----:B--2---:R-:W-:Y:S01]  /*0bb0*/  HADD2 R25, R25, R18 ;  /* 0x0000001219197230 */ /* 0x004fe20000000000 */
[----:B------:R-:W-:Y:S01]  /*0bc0*/  SHF.R.S32.HI R18, RZ, 0x1f, R3 ;  /* 0x0000001fff127819 */ /* 0x000fe20000011403 */
[----:B------:R-:W-:Y:S02]  /*0bd0*/  @!P0 HMUL2 R22, R22, R11 ;  /* 0x0000000b16168232 */ /* 0x000fe40000000000 */
[----:B------:R-:W-:Y:S05]  /*0be0*/  @P1 BRA `(.L_x_470) ;  /* 0x0000000000d01947 */ /* 0x000fea0003800000 */
        /* <DEDUP_REMOVED lines=20> */
[C---:B-1----:R-:W-:Y:S01]  /*0d30*/  FMUL.FTZ R4, R0.reuse, R3 ;  /* 0x0000000300047220 */ /* 0x042fe20000410000 */
[CC--:B------:R-:W-:Y:S01]  /*0d40*/  FMUL.FTZ R3, R5.reuse, R6.reuse ;  /* 0x0000000605037220 */ /* 0x0c0fe20000410000 */
[C---:B------:R-:W-:Y:S01]  /*0d50*/  FMUL.FTZ R6, R0.reuse, R6 ;  /* 0x0000000600067220 */ /* 0x040fe20000410000 */
[CC--:B------:R-:W-:Y:S01]  /*0d60*/  FFMA.FTZ R7, R0.reuse, R25.reuse, -R7 ;  /* 0x0000001900077223 */ /* 0x0c0fe20000010807 */
[C---:B------:R-:W-:Y:S01]  /*0d70*/  FFMA.FTZ R4, R5.reuse, R25, R4 ;  /* 0x0000001905047223 */ /* 0x040fe20000010004 */
[-C--:B------:R-:W-:Y:S01]  /*0d80*/  FFMA.FTZ R3, R0, R22.reuse, -R3 ;  /* 0x0000001600037223 */ /* 0x080fe20000010803 */
[----:B------:R-:W-:-:S03]  /*0d90*/  FFMA.FTZ R22, R5, R22, R6 ;  /* 0x0000001605167223 */ /* 0x000fc60000010006 */
[----:B------:R-:W-:Y:S02]  /*0da0*/  F2FP.F16.F32.PACK_AB R25, R4, R7 ;  /* 0x000000070419723e */ /* 0x000fe400000000ff */
[----:B------:R-:W-:Y:S01]  /*0db0*/  F2FP.F16.F32.PACK_AB R22, R22, R3 ;  /* 0x000000031616723e */ /* 0x000fe200000000ff */
[----:B------:R-:W-:Y:S06]  /*0dc0*/  BRA `(.L_x_472) ;  /* 0x0000000800e87947 */ /* 0x000fec0003800000 */
.L_x_471:
        /* <DEDUP_REMOVED lines=22> */
.L_x_470:
        /* <DEDUP_REMOVED lines=10> */
[----:B0-----:R-:W-:-:S02]  /*0fd0*/  IADD3 R4, PT, PT, R3, 0xffffffe, RZ ;  /* 0x0ffffffe03047810 */ /* 0x001fc40007ffe0ff */
[----:B------:R-:W-:-:S04]  /*0fe0*/  IADD3 R3, PT, PT, RZ, -R9, RZ ;  /* 0x80000009ff037210 */ /* 0x000fc80007ffe0ff */
        /* <DEDUP_REMOVED lines=27> */
[----:B------:R-:W-:Y:S01]  /*11a0*/  HFMA2 R8, -RZ, RZ, 0, 8.0049037933349609375e-05 ;  /* 0x0000053fff087431 */ /* 0x000fe200000001ff */
[----:B------:R-:W-:Y:S01]  /*11b0*/  MOV R12, 0x1 ;  /* 0x00000001000c7802 */ /* 0x000fe20000000f00 */
[----:B------:R1:W2:Y:S01]  /*11c0*/  LDC.64 R14, c[0x4][R0] ;  /* 0x01000000000e7b82 */ /* 0x0002a20000000a00 */
[----:B------:R-:W3:Y:S01]  /*11d0*/  LDCU.64 UR6, c[0x4][0x70] ;  /* 0x01000e00ff0677ac */ /* 0x000ee20008000a00 */
[----:B------:R-:W-:Y:S01]  /*11e0*/  IMAD.MOV.U32 R13, RZ, RZ, RZ ;  /* 0x000000ffff0d7224 */ /* 0x000fe200078e00ff */
[----:B------:R-:W4:Y:S01]  /*11f0*/  LDCU.64 UR8, c[0x4][0x40] ;  /* 0x01000800ff0877ac */ /* 0x000f220008000a00 */
[----:B0-----:R-:W-:Y:S02]  /*1200*/  MOV R4, UR4 ;  /* 0x0000000400047c02 */ /* 0x001fe40008000f00 */
[----:B------:R-:W-:Y:S01]  /*1210*/  MOV R5, UR5 ;  /* 0x0000000500057c02 */ /* 0x000fe20008000f00 */
[----:B---3--:R-:W-:Y:S01]  /*1220*/  IMAD.U32 R6, RZ, RZ, UR6 ;  /* 0x00000006ff067e24 */ /* 0x008fe2000f8e00ff */
[----:B------:R-:W-:-:S02]  /*1230*/  MOV R7, UR7 ;  /* 0x0000000700077c02 */ /* 0x000fc40008000f00 */
[----:B----4-:R-:W-:Y:S01]  /*1240*/  MOV R10, UR8 ;  /* 0x00000008000a7c02 */ /* 0x010fe20008000f00 */
[----:B-1----:R-:W-:-:S07]  /*1250*/  IMAD.U32 R11, RZ, RZ, UR9 ;  /* 0x00000009ff0b7e24 */ /* 0x002fce000f8e00ff */
[----:B------:R-:W-:-:S07]  /*1260*/  LEPC R20, `(.L_x_473) ;  /* 0x000000001014794e */ /* 0x000fce0000000000 */
[----:B--2---:R-:W-:Y:S05]  /*1270*/  CALL.ABS.NOINC R14 ;  /* 0x000000000e007343 */ /* 0x004fea0003c00000 */
.L_x_473:
[----:B------:R-:W0:Y:S01]  /*1280*/  S2R R3, SR_CgaCtaId ;  /* 0x0000000000037919 */ /* 0x000e220000008800 */
[----:B------:R-:W1:Y:S01]  /*1290*/  LDC R9, c[0x0][0x400] ;  /* 0x00010000ff097b82 */ /* 0x000e620000000800 */
[----:B------:R-:W-:Y:S02]  /*12a0*/  ISETP.NE.AND P6, PT, R28, RZ, PT ;  /* 0x000000ff1c00720c */ /* 0x000fe40003fc5270 */
[----:B------:R-:W-:-:S04]  /*12b0*/  MOV R0, 0x400 ;  /* 0x0000040000007802 */ /* 0x000fc80000000f00 */
[----:B------:R-:W-:-:S04]  /*12c0*/  IADD3 R0, PT, PT, R0, 0xa0, RZ ;  /* 0x000000a000007810 */ /* 0x000fc80007ffe0ff */
        /* <DEDUP_REMOVED lines=10> */
.L_x_474:
        /* <DEDUP_REMOVED lines=31> */
[--C-:B------:R-:W-:Y:S01]  /*1560*/  HADD2.F32 R20, -RZ, R25.reuse.H0_H0 ;  /* 0x20000019ff147230 */ /* 0x100fe20000004100 */
[----:B------:R-:W-:Y:S01]  /*1570*/  IADD3 R10, PT, PT, R10, -UR39, RZ ;  /* 0x800000270a0a7c10 */ /* 0x000fe2000fffe0ff */
[----:B------:R-:W-:Y:S01]  /*1580*/  HADD2.F32 R22, -RZ, R22.H0_H0 ;  /* 0x20000016ff167230 */ /* 0x000fe20000004100 */
[----:B------:R-:W0:Y:S02]  /*1590*/  MUFU.RCP R7, R7 ;  /* 0x0000000700077308 */ /* 0x000e240000001000 */
[----:B------:R-:W-:Y:S01]  /*15a0*/  I2FP.F32.S32 R9, R10 ;  /* 0x0000000a00097245 */ /* 0x000fe20000201400 */
[----:B------:R-:W-:Y:S02]  /*15b0*/  HADD2.F32 R10, -RZ, R25.H1_H1 ;  /* 0x30000019ff0a7230 */ /* 0x000fe40000004100 */
        /* <DEDUP_REMOVED lines=17> */
.L_x_480:
[----:B------:R-:W-:Y:S05]  /*16d0*/  BSYNC.RECONVERGENT B2 ;  /* 0x0000000000027941 */ /* 0x000fea0003800200 */
.L_x_479:
[----:B------:R-:W-:Y:S01]  /*16e0*/  PRMT R7, R22, 0x7632, R7 ;  /* 0x0000763216077816 */ /* 0x000fe20000000007 */
[----:B------:R0:W-:Y:S04]  /*16f0*/  STS.U16 [R13], R22 ;  /* 0x000000160d007388 */ /* 0x0001e80000000400 */
[----:B------:R0:W-:Y:S01]  /*1700*/  STS.U16 [R14], R7 ;  /* 0x000000070e007388 */ /* 0x0001e20000000400 */
[----:B------:R-:W-:Y:S05]  /*1710*/  BRA `(.L_x_481) ;  /* 0x0000000000507947 */ /* 0x000fea0003800000 */
.L_x_478:
        /* <DEDUP_REMOVED lines=20> */
.L_x_481:
[----:B------:R-:W-:Y:S05]  /*1860*/  BSYNC.RECONVERGENT B1 ;  /* 0x0000000000017941 */ /* 0x000fea0003800200 */
.L_x_477:
[----:B------:R-:W-:Y:S01]  /*1870*/  PRMT R6, R25, 0x7632, R6 ;  /* 0x0000763219067816 */ /* 0x000fe20000000006 */
[----:B------:R1:W-:Y:S04]  /*1880*/  STS.U16 [R4], R25 ;  /* 0x0000001904007388 */ /* 0x0003e80000000400 */
[----:B------:R1:W-:Y:S02]  /*1890*/  STS.U16 [R5], R6 ;  /* 0x0000000605007388 */ /* 0x0003e40000000400 */
.L_x_476:
[----:B------:R-:W-:Y:S05]  /*18a0*/  BSYNC.RECONVERGENT B0 ;  /* 0x0000000000007941 */ /* 0x000fea0003800200 */
.L_x_475:
        /* <DEDUP_REMOVED lines=8> */
[----:B------:R-:W-:-:S05]  /*1930*/  @!P0 IMAD R0, R24, 0x2, R0 ;  /* 0x0000000218008824 */ /* 0x000fca00078e0200 */
[----:B0-----:R3:W2:Y:S02]  /*1940*/  @!P0 LDS R22, [R0] ;  /* 0x0000000000168984 */ /* 0x0016a40000000800 */
.L_x_483:
[----:B------:R-:W-:Y:S05]  /*1950*/  BSYNC.RECONVERGENT B0 ;  /* 0x0000000000007941 */ /* 0x000fea0003800200 */
.L_x_482:
[----:B------:R-:W-:Y:S06]  /*1960*/  BAR.SYNC.DEFER_BLOCKING 0x0 ;  /* 0x0000000000007b1d */ /* 0x000fec0000010000 */
.L_x_472:
[----:B------:R-:W-:Y:S05]  /*1970*/  BSYNC.RECONVERGENT B6 ;  /* 0x0000000000067941 */ /* 0x000fea0003800200 */
.L_x_469:
[----:B-1----:R-:W3:Y:S01]  /*1980*/  LDC R6, c[0x0][0x3f4] ;  /* 0x0000fd00ff067b82 */ /* 0x002ee20000000800 */
[----:B------:R-:W-:Y:S02]  /*1990*/  ISETP.GT.U32.AND P0, PT, R2, 0xf, PT ;  /* 0x0000000f0200780c */ /* 0x000fe40003f04070 */
[----:B------:R-:W-:Y:S02]  /*19a0*/  MOV R48, 0xff7fffff ;  /* 0xff7fffff00307802 */ /* 0x000fe40000000f00 */
[----:B---3--:R-:W-:-:S04]  /*19b0*/  IADD3 R0, PT, PT, RZ, -R6, RZ ;  /* 0x80000006ff007210 */ /* 0x008fc80007ffe0ff */
[----:B------:R-:W-:-:S04]  /*19c0*/  VIADDMNMX R0, R0, UR46, RZ, !PT ;  /* 0x0000002e00007c46 */ /* 0x000fc8000f8001ff */
[----:B------:R-:W-:Y:S01]  /*19d0*/  R2UR UR9, R0 ;  /* 0x00000000000972ca */ /* 0x000fe200000e0000 */
[----:B------:R-:W-:-:S14]  /*19e0*/  @P0 BRA `(.L_x_484) ;  /* 0x0000000000f80947 */ /* 0x000fdc0003800000 */
[----:B------:R-:W1:Y:S01]  /*19f0*/  S2R R9, SR_CgaCtaId ;  /* 0x0000000000097919 */ /* 0x000e620000008800 */
[----:B0-----:R-:W-:Y:S01]  /*1a00*/  MOV R7, 0x400 ;  /* 0x0000040000077802 */ /* 0x001fe20000000f00 */
[----:B------:R-:W0:Y:S04]  /*1a10*/  LDCU UR4, c[0x0][0x40c] ;  /* 0x00008180ff0477ac */ /* 0x000e280008000800 */
[----:B------:R-:W-:Y:S01]  /*1a20*/  VIADD R0, R7, 0x20 ;  /* 0x0000002007007836 */ /* 0x000fe20000000000 */
[----:B0-----:R-:W-:-:S04]  /*1a30*/  UISETP.NE.AND UP0, UPT, UR4, URZ, UPT ;  /* 0x000000ff0400728c */ /* 0x001fc8000bf05270 */
[----:B-1----:R-:W-:-:S04]  /*1a40*/  LEA R3, R9, R0, 0x18 ;  /* 0x0000000009037211 */ /* 0x002fc800078ec0ff */
[----:B------:R-:W-:Y:S01]  /*1a50*/  LEA R0, R2, R3, 0x2 ;  /* 0x0000000302007211 */ /* 0x000fe200078e10ff */
[----:B--2-4-:R-:W-:-:S04]  /*1a60*/  HMUL2 R3, R25, R22 ;  /* 0x0000001619037232 */ /* 0x014fc80000000000 */
[----:B------:R0:W-:Y:S01]  /*1a70*/  STS [R0], R25 ;  /* 0x0000001900007388 */ /* 0x0001e20000000800 */
[--C-:B------:R-:W-:Y:S02]  /*1a80*/  HADD2.F32 R13, -RZ, R3.reuse.H0_H0 ;  /* 0x20000003ff0d7230 */ /* 0x100fe40000004100 */
[----:B------:R-:W-:Y:S01]  /*1a90*/  HADD2.F32 R8, -RZ, R3.H1_H1 ;  /* 0x30000003ff087230 */ /* 0x000fe20000004100 */
[----:B------:R-:W-:Y:S06]  /*1aa0*/  BRA.U UP0, `(.L_x_485) ;  /* 0x0000000100287547 */ /* 0x000fec000b800000 */
[----:B------:R-:W1:Y:S01]  /*1ab0*/  LDC.64 R4, c[0x0][0x3b8] ;  /* 0x0000ee00ff047b82 */ /* 0x000e620000000a00 */
[----:B------:R-:W-:Y:S01]  /*1ac0*/  IMAD R10, R6, UR47, R19 ;  /* 0x0000002f060a7c24 */ /* 0x000fe2000f8e0213 */
[----:B0-----:R-:W-:Y:S01]  /*1ad0*/  IADD3 R0, PT, PT, R7, 0x60, RZ ;  /* 0x0000006007007810 */ /* 0x001fe20007ffe0ff */
[----:B------:R-:W-:-:S03]  /*1ae0*/  IMAD R17, R17, R6, UR41 ;  /* 0x0000002911117e24 */ /* 0x000fc6000f8e0206 */
[----:B------:R-:W-:Y:S01]  /*1af0*/  LEA R3, R9, R0, 0x18 ;  /* 0x0000000009037211 */ /* 0x000fe200078ec0ff */
[----:B------:R-:W-:-:S03]  /*1b00*/  IMAD R17, R17, 0x8, R10 ;  /* 0x0000000811117824 */ /* 0x000fc600078e020a */
[----:B------:R-:W-:-:S05]  /*1b10*/  LEA R0, R2, R3, 0x2 ;  /* 0x0000000302007211 */ /* 0x000fca00078e10ff */
[----:B------:R2:W-:Y:S01]  /*1b20*/  STS [R0], R23 ;  /* 0x0000001700007388 */ /* 0x0005e20000000800 */
[----:B-1----:R-:W-:-:S05]  /*1b30*/  IMAD.WIDE R4, R17, 0x2, R4 ;  /* 0x0000000211047825 */ /* 0x002fca00078e0204 */
[----:B------:R2:W-:Y:S02]  /*1b40*/  STG.E desc[UR36][R4.64], R22 ;  /* 0x0000001604007986 */ /* 0x0005e4000c101924 */
.L_x_485:
[----:B------:R-:W-:Y:S01]  /*1b50*/  UMOV UR4, 0xffff ;  /* 0x0000ffff00047882 */ /* 0x000fe20000000000 */
[----:B------:R-:W-:Y:S02]  /*1b60*/  FADD.FTZ R13, R13, R8 ;  /* 0x000000080d0d7221 */ /* 0x000fe40000010000 */
[----:B------:R-:W-:Y:S05]  /*1b70*/  BRA.DIV UR4, `(.L_x_486) ;  /* 0x0000006604cc7947 */ /* 0x000fea000b800000 */
[----:B------:R-:W-:Y:S01]  /*1b80*/  MOV R8, 0xffff ;  /* 0x0000ffff00087802 */ /* 0x000fe20000000f00 */
[----:B--2---:R-:W-:Y:S01]  /*1b90*/  IMAD.MOV.U32 R5, RZ, RZ, 0xffff ;  /* 0x0000ffffff057424 */ /* 0x004fe200078e00ff */
[----:B------:R-:W-:Y:S02]  /*1ba0*/  MOV R10, 0xffff ;  /* 0x0000ffff000a7802 */ /* 0x000fe40000000f00 */
[----:B------:R-:W-:Y:S01]  /*1bb0*/  MOV R11, 0xffff ;  /* 0x0000ffff000b7802 */ /* 0x000fe20000000f00 */
[----:B------:R-:W0:Y:S02]  /*1bc0*/  SHFL.BFLY PT, R14, R13, 0x8, 0x1f ;  /* 0x0d001f000d0e7f89 */ /* 0x000e2400000e0000 */
[----:B0-----:R-:W-:-:S05]  /*1bd0*/  FADD.FTZ R0, R13, R14 ;  /* 0x0000000e0d007221 */ /* 0x001fca0000010000 */
[----:B------:R-:W0:Y:S02]  /*1be0*/  SHFL.BFLY PT, R14, R0, 0x4, 0x1f ;  /* 0x0c801f00000e7f89 */ /* 0x000e2400000e0000 */
[----:B0-----:R-:W-:-:S05]  /*1bf0*/  FADD.FTZ R3, R0, R14 ;  /* 0x0000000e00037221 */ /* 0x001fca0000010000 */
[----:B------:R-:W0:Y:S02]  /*1c00*/  SHFL.BFLY PT, R14, R3, 0x2, 0x1f ;  /* 0x0c401f00030e7f89 */ /* 0x000e2400000e0000 */
[----:B0-----:R-:W-:-:S05]  /*1c10*/  FADD.FTZ R4, R3, R14 ;  /* 0x0000000e03047221 */ /* 0x001fca0000010000 */
[----:B------:R0:W1:Y:S02]  /*1c20*/  SHFL.BFLY PT, R14, R4, 0x1, 0x1f ;  /* 0x0c201f00040e7f89 */ /* 0x00006400000e0000 */
.L_x_579:
        /* <DEDUP_REMOVED lines=13> */
[----:B0-----:R-:W-:Y:S01]  /*1d00*/  IMAD.U32 R4, RZ, RZ, UR4 ;  /* 0x00000004ff047e24 */ /* 0x001fe2000f8e00ff */
[----:B------:R-:W-:-:S04]  /*1d10*/  MOV R5, UR5 ;  /* 0x0000000500057c02 */ /* 0x000fc80008000f00 */
[----:B------:R-:W0:Y:S01]  /*1d20*/  LDCU UR5, c[0x0][0x410] ;  /* 0x00008200ff0577ac */ /* 0x000e220008000800 */
[----:B------:R-:W2:Y:S01]  /*1d30*/  @P0 LDG.E.U16 R4, desc[UR36][R4.64] ;  /* 0x0000002404040981 */ /* 0x000ea2000c1e1500 */
[----:B------:R-:W-:Y:S01]  /*1d40*/  IADD3 R0, PT, PT, R7, 0xa0, RZ ;  /* 0x000000a007007810 */ /* 0x000fe20007ffe0ff */
[----:B------:R-:W-:-:S03]  /*1d50*/  UIADD3 UR4, UPT, UPT, UR46, -UR9, URZ ;  /* 0x800000092e047290 */ /* 0x000fc6000fffe0ff */
[----:B------:R-:W-:-:S03]  /*1d60*/  LEA R0, R9, R0, 0x18 ;  /* 0x0000000009007211 */ /* 0x000fc600078ec0ff */
[----:B------:R-:W-:-:S05]  /*1d70*/  IMAD.U32 R7, RZ, RZ, UR4 ;  /* 0x00000004ff077e24 */ /* 0x000fca000f8e00ff */
[----:B------:R-:W-:Y:S01]  /*1d80*/  LEA R7, R7, R0, 0x2 ;  /* 0x0000000007077211 */ /* 0x000fe200078e10ff */
[----:B0-----:R-:W-:Y:S01]  /*1d90*/  FMUL.FTZ R48, R14, UR5 ;  /* 0x000000050e307c20 */ /* 0x001fe20008410000 */
[----:B--2---:R-:W-:-:S05]  /*1da0*/  @P0 HADD2.F32 R3, -RZ, R4.H0_H0 ;  /* 0x20000004ff030230 */ /* 0x004fca0000004100 */
[----:B------:R-:W-:-:S05]  /*1db0*/  @P0 FADD.FTZ R48, R48, R3 ;  /* 0x0000000330300221 */ /* 0x000fca0000010000 */
[----:B------:R1:W-:Y:S02]  /*1dc0*/  STS [R7+-0x4], R48 ;  /* 0xfffffc3007007388 */ /* 0x0003e40000000800 */
.L_x_484:
[----:B------:R-:W-:Y:S05]  /*1dd0*/  WARPSYNC.ALL ;  /* 0x0000000000007948 */ /* 0x000fea0003800000 */
[----:B------:R-:W3:Y:S08]  /*1de0*/  S2UR UR17, SR_CgaCtaId ;  /* 0x00000000001179c3 */ /* 0x000ef00000008800 */
[----:B------:R-:W-:Y:S01]  /*1df0*/  BAR.SYNC.DEFER_BLOCKING 0x0 ;  /* 0x0000000000007b1d */ /* 0x000fe20000010000 */
[----:B------:R-:W-:Y:S01]  /*1e00*/  SHF.L.U32 R0, R2, 0x3, RZ ;  /* 0x0000000302007819 */ /* 0x000fe200000006ff */
[----:B------:R-:W-:Y:S01]  /*1e10*/  UIADD3 UR5, UPT, UPT, UR45, 0xf, -UR9 ;  /* 0x0000000f2d057890 */ /* 0x000fe2000fffe809 */
[----:B------:R-:W-:-:S02]  /*1e20*/  SHF.R.U32.HI R19, RZ, 0x1, R2 ;  /* 0x00000001ff137819 */ /* 0x000fc40000011602 */
[----:B------:R-:W-:Y:S01]  /*1e30*/  LOP3.LUT R0, R0, 0x8, RZ, 0xc0, !PT ;  /* 0x0000000800007812 */ /* 0x000fe200078ec0ff */
[----:B------:R-:W-:Y:S01]  /*1e40*/  UMOV UR16, 0x400 ;  /* 0x0000040000107882 */ /* 0x000fe20000000000 */
[----:B------:R-:W5:Y:S01]  /*1e50*/  LDCU UR14, c[0x0][0x40c] ;  /* 0x00008180ff0e77ac */ /* 0x000f620008000800 */
[----:B------:R-:W-:Y:S02]  /*1e60*/  UIADD3 UR4, UPT, UPT, UR16, 0x20, URZ ;  /* 0x0000002010047890 */ /* 0x000fe4000fffe0ff */
[----:B------:R-:W-:Y:S01]  /*1e70*/  USHF.R.S32.HI UR8, URZ, 0x1f, UR5 ;  /* 0x0000001fff087899 */ /* 0x000fe20008011405 */
[----:B------:R-:W0:Y:S05]  /*1e80*/  LDCU UR19, c[0x0][0x40c] ;  /* 0x00008180ff1377ac */ /* 0x000e2a0008000800 */
[----:B------:R-:W-:Y:S01]  /*1e90*/  IMAD.U32 R3, RZ, RZ, UR8 ;  /* 0x00000008ff037e24 */ /* 0x000fe2000f8e00ff */
[----:B------:R-:W0:Y:S01]  /*1ea0*/  LDCU UR20, c[0x0][0x410] ;  /* 0x00008200ff1477ac */ /* 0x000e220008000800 */
[----:B---3--:R-:W-:-:S03]  /*1eb0*/  ULEA UR4, UR17, UR4, 0x18 ;  /* 0x0000000411047291 */ /* 0x008fc6000f8ec0ff */
[----:B------:R-:W-:Y:S01]  /*1ec0*/  LEA.HI R3, R3, UR5, RZ, 0x4 ;  /* 0x0000000503037c11 */ /* 0x000fe2000f8f20ff */
[----:B-----5:R-:W-:Y:S01]  /*1ed0*/  UISETP.NE.AND UP0, UPT, UR14, URZ, UPT ;  /* 0x000000ff0e00728c */ /* 0x020fe2000bf05270 */
[----:B------:R-:W3:Y:S02]  /*1ee0*/  LDCU.64 UR6, c[0x0][0x3b8] ;  /* 0x00007700ff0677ac */ /* 0x000ee40008000a00 */
[----:B------:R-:W-:Y:S01]  /*1ef0*/  LOP3.LUT R8, R3, 0xfffffff0, RZ, 0xc0, !PT ;  /* 0xfffffff003087812 */ /* 0x000fe200078ec0ff */
[----:B------:R-:W0:Y:S01]  /*1f00*/  LDCU.64 UR10, c[0x0][0x438] ;  /* 0x00008700ff0a77ac */ /* 0x000e220008000a00 */
[----:B------:R-:W2:Y:S02]  /*1f10*/  LDS.64 R34, [R0+UR4] ;  /* 0x0000000400227984 */ /* 0x000ea40008000a00 */
[----:B------:R-:W-:Y:S01]  /*1f20*/  ISETP.GE.AND P0, PT, R19, R8, PT ;  /* 0x000000081300720c */ /* 0x000fe20003f06270 */
[----:B------:R-:W0:Y:S01]  /*1f30*/  LDCU.64 UR12, c[0x0][0x448] ;  /* 0x00008900ff0c77ac */ /* 0x000e220008000a00 */
[----:B------:R-:W2:Y:S04]  /*1f40*/  LDS.64 R32, [R0+UR4+0x10] ;  /* 0x0000100400207984 */ /* 0x000ea80008000a00 */
[----:B------:R-:W2:Y:S04]  /*1f50*/  LDS.64 R30, [R0+UR4+0x20] ;  /* 0x00002004001e7984 */ /* 0x000ea80008000a00 */
[----:B------:R5:W2:Y:S01]  /*1f60*/  LDS.64 R28, [R0+UR4+0x30] ;  /* 0x00003004001c7984 */ /* 0x000aa20008000a00 */
[----:B------:R-:W4:Y:S01]  /*1f70*/  LDCU UR4, c[0x0][0x3f0] ;  /* 0x00007e00ff0477ac */ /* 0x000f220008000800 */
[----:B-----5:R-:W-:-:S04]  /*1f80*/  SHF.L.U32 R0, R2, 0x2, RZ ;  /* 0x0000000202007819 */ /* 0x020fc800000006ff */
[----:B01----:R-:W-:Y:S01]  /*1f90*/  LOP3.LUT R7, R0, 0x4, RZ, 0xc0, !PT ;  /* 0x0000000400077812 */ /* 0x003fe200078ec0ff */
[----:B----4-:R-:W-:-:S04]  /*1fa0*/  UIMAD UR42, UR42, UR4, UR44 ;  /* 0x000000042a2a72a4 */ /* 0x010fc8000f8e022c */
[----:B------:R-:W-:Y:S01]  /*1fb0*/  USHF.L.U32 UR42, UR42, 0x5, URZ ;  /* 0x000000052a2a7899 */ /* 0x000fe200080006ff */
[----:B---3--:R-:W-:Y:S11]  /*1fc0*/  BRA.U UP0, `(.L_x_487) ;  /* 0x00000001001c7547 */ /* 0x008ff6000b800000 */
[----:B------:R-:W-:-:S04]  /*1fd0*/  UIADD3 UR4, UPT, UPT, UR16, 0x60, URZ ;  /* 0x0000006010047890 */ /* 0x000fc8000fffe0ff */
[----:B------:R-:W-:-:S06]  /*1fe0*/  ULEA UR4, UR17, UR4, 0x18 ;  /* 0x0000000411047291 */ /* 0x000fcc000f8ec0ff */
[----:B------:R-:W-:-:S05]  /*1ff0*/  LEA R0, R7, UR4, 0x1 ;  /* 0x0000000407007c11 */ /* 0x000fca000f8e08ff */
[----:B------:R0:W1:Y:S04]  /*2000*/  LDS.64 R26, [R0] ;  /* 0x00000000001a7984 */ /* 0x0000680000000a00 */
[----:B------:R0:W3:Y:S04]  /*2010*/  LDS.64 R24, [R0+0x10] ;  /* 0x0000100000187984 */ /* 0x0000e80000000a00 */
[----:B--2---:R0:W4:Y:S04]  /*2020*/  LDS.64 R22, [R0+0x20] ;  /* 0x0000200000167984 */ /* 0x0041280000000a00 */
[----:B------:R0:W2:Y:S02]  /*2030*/  LDS.64 R20, [R0+0x30] ;  /* 0x0000300000147984 */ /* 0x0000a40000000a00 */
.L_x_487:
[----:B------:R-:W-:Y:S04]  /*2040*/  BSSY B0, `(.L_x_488) ;  /* 0x00000d9000007945 */ /* 0x000fe80003800000 */
[----:B------:R-:W-:Y:S05]  /*2050*/  @P0 BRA `(.L_x_489) ;  /* 0x0000000c005c0947 */ /* 0x000fea0003800000 */
[----:B------:R-:W-:Y:S01]  /*2060*/  IABS R17, R6 ;  /* 0x0000000600117213 */ /* 0x000fe20000000000 */
[----:B------:R-:W5:Y:S01]  /*2070*/  LDCU UR4, c[0x0][0x3f8] ;  /* 0x00007f00ff0477ac */ /* 0x000f620008000800 */
[----:B------:R-:W1:Y:S01]  /*2080*/  LDC.64 R50, c[0x0][0x450] ;  /* 0x00011400ff327b82 */ /* 0x000e620000000a00 */
[----:B------:R-:W-:Y:S01]  /*2090*/  IADD3 R4, PT, PT, R19, UR9, RZ ;  /* 0x0000000913047c10 */ /* 0x000fe2000fffe0ff */
[----:B0-----:R-:W0:Y:S01]  /*20a0*/  I2F.RP R0, R17 ;  /* 0x0000001100007306 */ /* 0x001e220000209400 */
[----:B------:R-:W3:Y:S01]  /*20b0*/  LDCU.64 UR14, c[0x0][0x420] ;  /* 0x00008400ff0e77ac */ /* 0x000ee20008000a00 */
[----:B------:R-:W-:Y:S02]  /*20c0*/  IMAD R47, R6, UR47, R7 ;  /* 0x0000002f062f7c24 */ /* 0x000fe4000f8e0207 */
[----:B------:R-:W-:Y:S01]  /*20d0*/  VIADD R8, R8, UR9 ;  /* 0x0000000908087c36 */ /* 0x000fe20008000000 */
[----:B------:R-:W4:Y:S01]  /*20e0*/  LDCU UR18, c[0x0][0x440] ;  /* 0x00008800ff1277ac */ /* 0x000f220008000800 */
[----:B------:R-:W2:Y:S01]  /*20f0*/  LDC R46, c[0x0][0x430] ;  /* 0x00010c00ff2e7b82 */ /* 0x000ea20000000800 */
[----:B------:R-:W2:Y:S01]  /*2100*/  LDCU UR8, c[0x0][0x408] ;  /* 0x00008100ff0877ac */ /* 0x000ea20008000800 */
[----:B0-----:R-:W0:Y:S01]  /*2110*/  MUFU.RCP R0, R0 ;  /* 0x0000000000007308 */ /* 0x001e220000001000 */
[----:B-----5:R-:W-:Y:S01]  /*2120*/  UIMAD UR4, UR38, UR4, UR44 ;  /* 0x00000004260472a4 */ /* 0x020fe2000f8e022c */
[----:B---3--:R-:W-:Y:S01]  /*2130*/  IMAD.U32 R9, RZ, RZ, UR14 ;  /* 0x0000000eff097e24 */ /* 0x008fe2000f8e00ff */
[----:B------:R-:W-:-:S04]  /*2140*/  ISETP.NE.U32.AND P0, PT, RZ, UR14, PT ;  /* 0x0000000eff007c0c */ /* 0x000fc8000bf05070 */
[----:B------:R-:W-:Y:S01]  /*2150*/  MOV R12, UR4 ;  /* 0x00000004000c7c02 */ /* 0x000fe20008000f00 */
[----:B------:R-:W-:Y:S01]  /*2160*/  UIADD3 UR4, UPT, UPT, UR16, 0xa0, URZ ;  /* 0x000000a010047890 */ /* 0x000fe2000fffe0ff */
[----:B------:R-:W-:Y:S01]  /*2170*/  IADD3 R44, P1, P2, R9, UR48, R4 ;  /* 0x00000030092c7c10 */ /* 0x000fe2000fa3e004 */
[----:B----4-:R-:W-:Y:S01]  /*2180*/  UIMAD UR5, UR44, UR18, UR45 ;  /* 0x000000122c0572a4 */ /* 0x010fe2000f8e022d */
[----:B------:R-:W-:Y:S01]  /*2190*/  LEA R3, R12, R7, 0x5 ;  /* 0x000000070c037211 */ /* 0x000fe200078e28ff */
[----:B------:R-:W-:Y:S01]  /*21a0*/  ULEA UR4, UR17, UR4, 0x18 ;  /* 0x0000000411047291 */ /* 0x000fe2000f8ec0ff */
[----:B------:R-:W-:Y:S01]  /*21b0*/  IMAD R7, R6, UR42, R7 ;  /* 0x0000002a06077c24 */ /* 0x000fe2000f8e0207 */
[----:B------:R-:W-:Y:S02]  /*21c0*/  ISETP.NE.AND.EX P0, PT, RZ, UR15, PT, P0 ;  /* 0x0000000fff007c0c */ /* 0x000fe4000bf05300 */
[----:B-1----:R-:W-:Y:S01]  /*21d0*/  IMAD.WIDE R50, R3, 0x2, R50 ;  /* 0x0000000203327825 */ /* 0x002fe200078e0232 */
[----:B------:R-:W-:-:S02]  /*21e0*/  IADD3.X R9, PT, PT, R18, UR15, RZ, P1, P2 ;  /* 0x0000000f12097c10 */ /* 0x000fc40008fe44ff */
[----:B0-----:R-:W-:Y:S02]  /*21f0*/  IADD3 R10, PT, PT, R0, 0xffffffe, RZ ;  /* 0x0ffffffe000a7810 */ /* 0x001fe40007ffe0ff */
[----:B------:R-:W-:Y:S02]  /*2200*/  SHF.L.U32 R6, R6, 0x4, RZ ;  /* 0x0000000406067819 */ /* 0x000fe400000006ff */
[----:B------:R0:W1:Y:S01]  /*2210*/  F2I.FTZ.U32.TRUNC.NTZ R11, R10 ;  /* 0x0000000a000b7305 */ /* 0x000062000021f000 */
[----:B------:R-:W-:Y:S02]  /*2220*/  SHF.R.S32.HI R3, RZ, 0x1f, R47 ;  /* 0x0000001fff037819 */ /* 0x000fe4000001142f */
[----:B--2---:R-:W-:Y:S02]  /*2230*/  IADD3 R46, PT, PT, R46, UR8, RZ ;  /* 0x000000082e2e7c10 */ /* 0x004fe4000fffe0ff */
[----:B------:R-:W-:Y:S01]  /*2240*/  LEA R19, R19, UR4, 0x2 ;  /* 0x0000000413137c11 */ /* 0x000fe2000f8e10ff */
[----:B0-----:R-:W-:-:S02]  /*2250*/  HFMA2 R10, -RZ, RZ, 0, 0 ;  /* 0x00000000ff0a7431 */ /* 0x001fc400000001ff */
[----:B-1----:R-:W-:-:S04]  /*2260*/  IMAD.MOV R0, RZ, RZ, -R11 ;  /* 0x000000ffff007224 */ /* 0x002fc800078e0a0b */
[----:B------:R-:W-:Y:S01]  /*2270*/  IMAD R5, R0, R17, RZ ;  /* 0x0000001100057224 */ /* 0x000fe200078e02ff */
[----:B------:R-:W-:-:S03]  /*2280*/  SHF.R.S32.HI R0, RZ, 0x1f, R7 ;  /* 0x0000001fff007819 */ /* 0x000fc60000011407 */
[----:B------:R-:W-:Y:S01]  /*2290*/  IMAD.HI.U32 R10, R11, R5, R10 ;  /* 0x000000050b0a7227 */ /* 0x000fe200078e000a */
[----:B------:R-:W-:-:S05]  /*22a0*/  MOV R5, UR18 ;  /* 0x0000001200057c02 */ /* 0x000fca0008000f00 */
[----:B------:R-:W-:Y:S02]  /*22b0*/  IMAD R5, R5, UR5, R4 ;  /* 0x0000000505057c24 */ /* 0x000fe4000f8e0204 */
[----:B------:R-:W-:-:S07]  /*22c0*/  VIADD R4, R4, 0x1 ;  /* 0x0000000104047836 */ /* 0x000fce0000000000 */
.L_x_500:
[----:B------:R-:W-:Y:S01]  /*22d0*/  @P0 MOV R12, R44 ;  /* 0x0000002c000c0202 */ /* 0x000fe20000000f00 */
[----:B0-----:R-:W-:Y:S01]  /*22e0*/  @P0 IMAD.MOV.U32 R13, RZ, RZ, R9 ;  /* 0x000000ffff0d0224 */ /* 0x001fe200078e0009 */
[----:B------:R-:W0:Y:S04]  /*22f0*/  LDC R52, c[0x0][0x3f4] ;  /* 0x0000fd00ff347b82 */ /* 0x000e280000000800 */
[----:B------:R-:W2:Y:S01]  /*2300*/  @P0 LDG.E.U8 R12, desc[UR36][R12.64] ;  /* 0x000000240c0c0981 */ /* 0x000ea2000c1e1100 */
[----:B------:R-:W-:Y:S01]  /*2310*/  IADD3 R45, PT, PT, R4, -0x1, RZ ;  /* 0xffffffff042d7810 */ /* 0x000fe20007ffe0ff */
[----:B------:R-:W-:Y:S03]  /*2320*/  BSSY.RECONVERGENT B1, `(.L_x_490) ;  /* 0x0000028000017945 */ /* 0x000fe60003800200 */
[----:B------:R-:W-:-:S02]  /*2330*/  IABS R49, R45 ;  /* 0x0000002d00317213 */ /* 0x000fc40000000000 */
[----:B------:R-:W-:-:S03]  /*2340*/  ISETP.GE.AND P3, PT, R45, RZ, PT ;  /* 0x000000ff2d00720c */ /* 0x000fc60003f66270 */
[----:B------:R-:W-:-:S05]  /*2350*/  IMAD.HI.U32 R11, R10, R49, RZ ;  /* 0x000000310a0b7227 */ /* 0x000fca00078e00ff */
[----:B------:R-:W-:Y:S02]  /*2360*/  IADD3 R14, PT, PT, -R11, RZ, RZ ;  /* 0x000000ff0b0e7210 */ /* 0x000fe40007ffe1ff */
[----:B0-----:R-:W-:Y:S02]  /*2370*/  IABS R15, R52 ;  /* 0x00000034000f7213 */ /* 0x001fe40000000000 */
[----:B------:R-:W-:-:S03]  /*2380*/  ISETP.NE.AND P4, PT, R52, RZ, PT ;  /* 0x000000ff3400720c */ /* 0x000fc60003f85270 */
[----:B------:R-:W-:-:S05]  /*2390*/  IMAD R49, R15, R14, R49 ;  /* 0x0000000e0f317224 */ /* 0x000fca00078e0231 */
[----:B------:R-:W-:-:S13]  /*23a0*/  ISETP.GT.U32.AND P1, PT, R17, R49, PT ;  /* 0x000000311100720c */ /* 0x000fda0003f24070 */
[----:B------:R-:W-:-:S05]  /*23b0*/  @!P1 IMAD.IADD R49, R49, 0x1, -R15 ;  /* 0x0000000131319824 */ /* 0x000fca00078e0a0f */
[----:B------:R-:W-:-:S13]  /*23c0*/  ISETP.GT.U32.AND P1, PT, R17, R49, PT ;  /* 0x000000311100720c */ /* 0x000fda0003f24070 */
[----:B------:R-:W-:Y:S02]  /*23d0*/  @!P1 IADD3 R49, PT, PT, R49, -R15, RZ ;  /* 0x8000000f31319210 */ /* 0x000fe40007ffe0ff */
[----:B------:R-:W-:Y:S02]  /*23e0*/  ISETP.GE.AND P1, PT, R45, UR45, PT ;  /* 0x0000002d2d007c0c */ /* 0x000fe4000bf26270 */
[----:B------:R-:W-:Y:S02]  /*23f0*/  @!P3 IADD3 R49, PT, PT, -R49, RZ, RZ ;  /* 0x000000ff3131b210 */ /* 0x000fe40007ffe1ff */
[----:B------:R-:W-:Y:S02]  /*2400*/  @!P4 LOP3.LUT R49, RZ, R52, RZ, 0x33, !PT ;  /* 0x00000034ff31c212 */ /* 0x000fe400078e33ff */
[----:B--2---:R-:W-:-:S07]  /*2410*/  ISETP.NE.AND P2, PT, R12, RZ, P0 ;  /* 0x000000ff0c00720c */ /* 0x004fce0000745270 */
[----:B------:R-:W-:Y:S06]  /*2420*/  @P1 BRA `(.L_x_491) ;  /* 0x00000000005c1947 */ /* 0x000fec0003800000 */
[----:B------:R-:W-:-:S05]  /*2430*/  IMAD.SHL.U32 R12, R49, 0x8, RZ ;  /* 0x00000008310c7824 */ /* 0x000fca00078e00ff */
[----:B------:R-:W-:-:S04]  /*2440*/  IADD3 R11, P3, PT, R7, R12, RZ ;  /* 0x0000000c070b7210 */ /* 0x000fc80007f7e0ff */
[----:B------:R-:W-:Y:S02]  /*2450*/  IADD3.X R14, PT, PT, RZ, R0, RZ, P3, !PT ;  /* 0x00000000ff0e7210 */ /* 0x000fe40001ffe4ff */
        /* <DEDUP_REMOVED lines=20> */
.L_x_491:
[----:B------:R-:W-:Y:S05]  /*25a0*/  BSYNC.RECONVERGENT B1 ;  /* 0x0000000000017941 */ /* 0x000fea0003800200 */
.L_x_490:
[----:B------:R-:W-:Y:S01]  /*25b0*/  BSSY.RECONVERGENT B1, `(.L_x_492) ;  /* 0x0000031000017945 */ /* 0x000fe20003800200 */
[----:B------:R-:W-:-:S03]  /*25c0*/  IMAD.IADD R11, R49, 0x1, R52 ;  /* 0x00000001310b7824 */ /* 0x000fc600078e0234 */
[----:B------:R-:W-:Y:S05]  /*25d0*/  @P1 BRA `(.L_x_493) ;  /* 0x0000000000b81947 */ /* 0x000fea0003800000 */
[----:B------:R-:W-:Y:S01]  /*25e0*/  SHF.L.U32 R40, R11, 0x3, RZ ;  /* 0x000000030b287819 */ /* 0x000fe200000006ff */
[----:B------:R-:W-:Y:S01]  /*25f0*/  UISETP.NE.AND UP0, UPT, UR19, URZ, UPT ;  /* 0x000000ff1300728c */ /* 0x000fe2000bf05270 */
[----:B------:R-:W-:Y:S01]  /*2600*/  ISETP.NE.AND P6, PT, R16, RZ, PT ;  /* 0x000000ff1000720c */ /* 0x000fe20003fc5270 */
[----:B------:R-:W-:Y:S01]  /*2610*/  IMAD R52, R49, 0x8, R6 ;  /* 0x0000000831347824 */ /* 0x000fe200078e0206 */
[----:B0-----:R-:W-:Y:S02]  /*2620*/  SHF.R.S32.HI R12, RZ, 0x1f, R40 ;  /* 0x0000001fff0c7819 */ /* 0x001fe40000011428 */
[----:B------:R-:W-:-:S04]  /*2630*/  IADD3 R13, P3, PT, R7, R40, RZ ;  /* 0x00000028070d7210 */ /* 0x000fc80007f7e0ff */
[----:B------:R-:W-:Y:S02]  /*2640*/  IADD3.X R14, PT, PT, R0, R12, RZ, P3, !PT ;  /* 0x0000000c000e7210 */ /* 0x000fe40001ffe4ff */
[----:B------:R-:W-:-:S04]  /*2650*/  LEA R38, P3, R13, UR6, 0x1 ;  /* 0x000000060d267c11 */ /* 0x000fc8000f8608ff */
        /* <DEDUP_REMOVED lines=11> */
[----:B------:R-:W-:Y:S02]  /*2710*/  IADD3.X R13, PT, PT, R3, R12, RZ, P5, !PT ;  /* 0x0000000c030d7210 */ /* 0x000fe40002ffe4ff */
[----:B------:R-:W-:-:S04]  /*2720*/  LEA R12, P5, R40, UR6, 0x1 ;  /* 0x00000006280c7c11 */ /* 0x000fc8000f8a08ff */
[----:B------:R-:W-:Y:S01]  /*2730*/  LEA.HI.X R13, R40, UR7, R13, 0x1, P5 ;  /* 0x00000007280d7c11 */ /* 0x000fe2000a8f0c0d */
[----:B--2---:R-:W-:Y:S02]  /*2740*/  @P4 HMUL2 R38, R38, R14 ;  /* 0x0000000e26264232 */ /* 0x004fe40000000000 */
[----:B------:R-:W-:-:S05]  /*2750*/  @P3 HFMA2 R39, R39, R15, -RZ ;  /* 0x0000000f27273231 */ /* 0x000fca00001000ff */
[----:B------:R0:W-:Y:S02]  /*2760*/  STG.E.64 desc[UR36][R12.64], R38 ;  /* 0x000000260c007986 */ /* 0x0001e4000c101b24 */
.L_x_494:
        /* <DEDUP_REMOVED lines=14> */
[----:B------:R-:W-:-:S05]  /*2850*/  IADD3 R52, P5, PT, R47, R52, RZ ;  /* 0x000000342f347210 */ /* 0x000fca0007fbe0ff */
[----:B------:R-:W-:Y:S01]  /*2860*/  IMAD.X R13, R3, 0x1, R12, P5 ;  /* 0x00000001030d7824 */ /* 0x000fe200028e060c */
[----:B------:R-:W-:-:S04]  /*2870*/  LEA R12, P5, R52, UR6, 0x1 ;  /* 0x00000006340c7c11 */ /* 0x000fc8000f8a08ff */
[----:B------:R-:W-:Y:S01]  /*2880*/  LEA.HI.X R13, R52, UR7, R13, 0x1, P5 ;  /* 0x00000007340d7c11 */ /* 0x000fe2000a8f0c0d */
[----:B--2---:R-:W-:Y:S02]  /*2890*/  @P4 HMUL2 R40, R40, R14 ;  /* 0x0000000e28284232 */ /* 0x004fe40000000000 */
[----:B------:R-:W-:-:S05]  /*28a0*/  @P3 HFMA2 R41, R41, R15, -RZ ;  /* 0x0000000f29293231 */ /* 0x000fca00001000ff */
[----:B------:R1:W-:Y:S02]  /*28b0*/  STG.E.64 desc[UR36][R12.64], R40 ;  /* 0x000000280c007986 */ /* 0x0003e4000c101b24 */
.L_x_493:
[----:B------:R-:W-:Y:S05]  /*28c0*/  BSYNC.RECONVERGENT B1 ;  /* 0x0000000000017941 */ /* 0x000fea0003800200 */
.L_x_492:
[----:B------:R-:W-:Y:S04]  /*28d0*/  BSSY.RECONVERGENT B1, `(.L_x_495) ;  /* 0x000001a000017945 */ /* 0x000fe80003800200 */
[----:B------:R-:W-:Y:S05]  /*28e0*/  @P1 BRA `(.L_x_496) ;  /* 0x0000000000601947 */ /* 0x000fea0003800000 */
[----:B------:R-:W-:-:S04]  /*28f0*/  LEA R52, R11, R6, 0x3 ;  /* 0x000000060b347211 */ /* 0x000fc800078e18ff */
[----:B------:R-:W-:Y:S02]  /*2900*/  SHF.R.S32.HI R11, RZ, 0x1f, R52 ;  /* 0x0000001fff0b7819 */ /* 0x000fe40000011434 */
[----:B01----:R-:W-:-:S04]  /*2910*/  IADD3 R12, P3, PT, R7, R52, RZ ;  /* 0x00000034070c7210 */ /* 0x003fc80007f7e0ff */
[----:B------:R-:W-:Y:S02]  /*2920*/  IADD3.X R13, PT, PT, R0, R11, RZ, P3, !PT ;  /* 0x0000000b000d7210 */ /* 0x000fe40001ffe4ff */
        /* <DEDUP_REMOVED lines=20> */
.L_x_496:
[----:B------:R-:W-:Y:S05]  /*2a70*/  BSYNC.RECONVERGENT B1 ;  /* 0x0000000000017941 */ /* 0x000fea0003800200 */
.L_x_495:
[----:B-----5:R-:W-:Y:S02]  /*2a80*/  HMUL2 R11, R34, R36 ;  /* 0x00000024220b7232 */ /* 0x020fe40000000000 */
[----:B012---:R-:W-:Y:S01]  /*2a90*/  HFMA2 R12, R35, R37, -RZ ;  /* 0x00000025230c7231 */ /* 0x007fe200001000ff */
        /* <DEDUP_REMOVED lines=13> */
[----:B------:R0:W1:Y:S02]  /*2b70*/  SHFL.BFLY PT, R14, R13, 0x1, 0x1f ;  /* 0x0c201f000d0e7f89 */ /* 0x00006400000e0000 */
.L_x_582:
[----:B------:R-:W-:Y:S01]  /*2b80*/  ISETP.EQ.U32.OR P1, PT, R49, 0x1, P1 ;  /* 0x000000013100780c */ /* 0x000fe20000f22470 */
        /* <DEDUP_REMOVED lines=11> */
[----:B-1----:R-:W-:Y:S01]  /*2c40*/  @UP0 UIMAD.WIDE.U32 UR4, UR44, 0x2, UR4 ;  /* 0x000000022c0408a5 */ /* 0x002fe2000f8e0004 */
[----:B0-----:R-:W-:-:S05]  /*2c50*/  @P1 IMAD.WIDE R14, R5, 0x2, R12 ;  /* 0x00000002050e1825 */ /* 0x001fca00078e020c */
[----:B------:R-:W-:Y:S02]  /*2c60*/  MOV R12, UR4 ;  /* 0x00000004000c7c02 */ /* 0x000fe40008000f00 */
[----:B------:R-:W-:Y:S01]  /*2c70*/  MOV R13, UR5 ;  /* 0x00000005000d7c02 */ /* 0x000fe20008000f00 */
[----:B------:R-:W2:Y:S04]  /*2c80*/  @P1 LDG.E.U16 R14, desc[UR36][R14.64] ;  /* 0x000000240e0e1981 */ /* 0x000ea8000c1e1500 */
[----:B------:R-:W3:Y:S01]  /*2c90*/  @P4 LDG.E.U16 R12, desc[UR36][R12.64] ;  /* 0x000000240c0c4981 */ /* 0x000ee2000c1e1500 */
[----:B------:R-:W-:-:S04]  /*2ca0*/  @P4 ISETP.GE.AND P3, PT, R45, R46, PT ;  /* 0x0000002e2d00420c */ /* 0x000fc80003f66270 */
[----:B------:R-:W-:-:S04]  /*2cb0*/  @P4 SEL R45, RZ, UR39, P3 ;  /* 0x00000027ff2d4c07 */ /* 0x000fc80009800000 */
[----:B------:R-:W-:Y:S01]  /*2cc0*/  @P4 IADD3 R45, PT, PT, R4, -UR46, R45 ;  /* 0x8000002e042d4c10 */ /* 0x000fe2000fffe02d */
[----:B--2---:R-:W-:-:S05]  /*2cd0*/  @P1 HADD2.F32 R52, -RZ, R14.H0_H0 ;  /* 0x2000000eff341230 */ /* 0x004fca0000004100 */
[----:B------:R-:W-:Y:S01]  /*2ce0*/  @P1 FADD.FTZ R11, R11, R52 ;  /* 0x000000340b0b1221 */ /* 0x000fe20000010000 */
[----:B------:R-:W-:Y:S01]  /*2cf0*/  @P4 I2FP.F32.S32 R52, R45 ;  /* 0x0000002d00344245 */ /* 0x000fe20000201400 */
[----:B---3--:R-:W-:-:S05]  /*2d00*/  @P4 HADD2.F32 R45, -RZ, R12.H0_H0 ;  /* 0x2000000cff2d4230 */ /* 0x008fca0000004100 */
[----:B------:R-:W-:-:S05]  /*2d10*/  @P4 FFMA.FTZ R11, R52, R45, R11 ;  /* 0x0000002d340b4223 */ /* 0x000fca000001000b */
[----:B------:R1:W-:Y:S01]  /*2d20*/  STS [R19], R11 ;  /* 0x0000000b13007388 */ /* 0x0003e20000000800 */
[----:B------:R-:W-:-:S07]  /*2d30*/  @!P2 FMNMX.FTZ R48, R48, R11, !PT ;  /* 0x0000000b3030a209 */ /* 0x000fce0007810000 */
.L_x_499:
[----:B------:R-:W-:Y:S05]  /*2d40*/  BSYNC.RECONVERGENT B1 ;  /* 0x0000000000017941 */ /* 0x000fea0003800200 */
.L_x_498:
[----:B-1----:R-:W-:Y:S01]  /*2d50*/  VIADD R11, R4, 0x3f ;  /* 0x0000003f040b7836 */ /* 0x002fe20000000000 */
[----:B------:R-:W-:Y:S01]  /*2d60*/  IADD3 R44, P2, PT, R44, 0x40, RZ ;  /* 0x000000402c2c7810 */ /* 0x000fe20007f5e0ff */
[----:B------:R-:W-:Y:S01]  /*2d70*/  VIADD R5, R5, 0x40 ;  /* 0x0000004005057836 */ /* 0x000fe20000000000 */
[----:B------:R-:W-:Y:S02]  /*2d80*/  IADD3 R4, PT, PT, R4, 0x40, RZ ;  /* 0x0000004004047810 */ /* 0x000fe40007ffe0ff */
[----:B------:R-:W-:Y:S02]  /*2d90*/  ISETP.GE.AND P1, PT, R11, R8, PT ;  /* 0x000000080b00720c */ /* 0x000fe40003f26270 */
[----:B------:R-:W-:Y:S02]  /*2da0*/  IADD3 R19, PT, PT, R19, 0x100, RZ ;  /* 0x0000010013137810 */ /* 0x000fe40007ffe0ff */
[----:B------:R-:W-:-:S09]  /*2db0*/  IADD3.X R9, PT, PT, RZ, R9, RZ, P2, !PT ;  /* 0x00000009ff097210 */ /* 0x000fd200017fe4ff */
[----:B------:R-:W-:Y:S05]  /*2dc0*/  @!P1 BRA `(.L_x_500) ;  /* 0xfffffff400409947 */ /* 0x000fea000383ffff */
.L_x_489:
[----:B------:R-:W-:Y:S05]  /*2dd0*/  BSYNC B0 ;  /* 0x0000000000007941 */ /* 0x000fea0003800000 */
.L_x_488:
[----:B------:R-:W-:Y:S01]  /*2de0*/  UMOV UR4, 0xffffffff ;  /* 0xffffffff00047882 */ /* 0x000fe20000000000 */
[----:B------:R-:W-:Y:S02]  /*2df0*/  SHF.L.U32 R4, R2, 0x2, RZ ;  /* 0x0000000202047819 */ /* 0x000fe400000006ff */
[----:B------:R-:W-:Y:S05]  /*2e00*/  BRA.DIV UR4, `(.L_x_501) ;  /* 0x0000005604b07947 */ /* 0x000fea000b800000 */
[----:B------:R-:W0:Y:S02]  /*2e10*/  SHFL.BFLY PT, R14, R48, 0x10, 0x1f ;  /* 0x0e001f00300e7f89 */ /* 0x000e2400000e0000 */
[----:B0-----:R-:W-:-:S05]  /*2e20*/  FMNMX.FTZ R13, R14, R48, !PT ;  /* 0x000000300e0d7209 */ /* 0x001fca0007810000 */
[----:B------:R-:W0:Y:S02]  /*2e30*/  SHFL.BFLY PT, R14, R13, 0x8, 0x1f ;  /* 0x0d001f000d0e7f89 */ /* 0x000e2400000e0000 */
[----:B0-----:R-:W-:-:S05]  /*2e40*/  FMNMX.FTZ R0, R13, R14, !PT ;  /* 0x0000000e0d007209 */ /* 0x001fca0007810000 */
[----:B------:R-:W0:Y:S02]  /*2e50*/  SHFL.BFLY PT, R14, R0, 0x4, 0x1f ;  /* 0x0c801f00000e7f89 */ /* 0x000e2400000e0000 */
[----:B0-----:R-:W-:-:S05]  /*2e60*/  FMNMX.FTZ R3, R0, R14, !PT ;  /* 0x0000000e00037209 */ /* 0x001fca0007810000 */
[----:B------:R0:W0:Y:S02]  /*2e70*/  SHFL.BFLY PT, R14, R3, 0x2, 0x1f ;  /* 0x0c401f00030e7f89 */ /* 0x00002400000e0000 */
.L_x_588:
[----:B--2---:R-:W2:Y:S01]  /*2e80*/  S2R R20, SR_CgaCtaId ;  /* 0x0000000000147919 */ /* 0x004ea20000008800 */
[----:B------:R-:W-:Y:S01]  /*2e90*/  LOP3.LUT P0, R0, R2, 0x1f, RZ, 0xc0, !PT ;  /* 0x0000001f02007812 */ /* 0x000fe2000780c0ff */
[----:B------:R-:W-:Y:S05]  /*2ea0*/  WARPSYNC.ALL ;  /* 0x0000000000007948 */ /* 0x000fea0003800000 */
[----:B------:R-:W-:Y:S02]  /*2eb0*/  MOV R15, 0x400 ;  /* 0x00000400000f7802 */ /* 0x000fe40000000f00 */
[----:B0-----:R-:W-:Y:S02]  /*2ec0*/  FMNMX.FTZ R14, R3, R14, !PT ;  /* 0x0000000e030e7209 */ /* 0x001fe40007810000 */
[----:B--2---:R-:W-:-:S04]  /*2ed0*/  LEA R5, R20, R15, 0x18 ;  /* 0x0000000f14057211 */ /* 0x004fc800078ec0ff */
[----:B------:R-:W-:-:S05]  /*2ee0*/  LEA.HI R3, R2, R5, RZ, 0x1d ;  /* 0x0000000502037211 */ /* 0x000fca00078fe8ff */
[----:B------:R-:W-:Y:S01]  /*2ef0*/  @!P0 STS [R3], R14 ;  /* 0x0000000e03008388 */ /* 0x000fe20000000800 */
[----:B------:R-:W-:Y:S01]  /*2f00*/  BAR.SYNC.DEFER_BLOCKING 0x0 ;  /* 0x0000000000007b1d */ /* 0x000fe20000010000 */
[C---:B------:R-:W-:Y:S01]  /*2f10*/  ISETP.GT.U32.AND P0, PT, R0.reuse, 0x3, PT ;  /* 0x000000030000780c */ /* 0x040fe20003f04070 */
[----:B------:R-:W-:Y:S01]  /*2f20*/  IMAD R6, R0, 0x4, R5 ;  /* 0x0000000400067824 */ /* 0x000fe200078e0205 */
[----:B------:R-:W-:Y:S01]  /*2f30*/  MOV R9, 0xff7fffff ;  /* 0xff7fffff00097802 */ /* 0x000fe20000000f00 */
[----:B------:R-:W-:Y:S02]  /*2f40*/  IMAD.MOV.U32 R7, RZ, RZ, RZ ;  /* 0x000000ffff077224 */ /* 0x000fe400078e00ff */
[----:B------:R-:W-:Y:S08]  /*2f50*/  BSSY.RECONVERGENT B0, `(.L_x_502) ;  /* 0x0000153000007945 */ /* 0x000ff00003800200 */
[----:B------:R-:W0:Y:S04]  /*2f60*/  @!P0 LDS R9, [R6] ;  /* 0x0000000006098984 */ /* 0x000e280000000800 */
[----:B0-----:R-:W0:Y:S02]  /*2f70*/  SHFL.BFLY PT, R8, R9, 0x2, 0x1f ;  /* 0x0c401f0009087f89 */ /* 0x001e2400000e0000 */
[----:B0-----:R-:W-:-:S05]  /*2f80*/  FMNMX.FTZ R10, R8, R9, !PT ;  /* 0x00000009080a7209 */ /* 0x001fca0007810000 */
        /* <DEDUP_REMOVED lines=21> */
[----:B------:R-:W-:Y:S02]  /*30e0*/  IADD3 R11, PT, PT, R15, 0xa0, RZ ;  /* 0x000000a00f0b7810 */ /* 0x000fe40007ffe0ff */
[----:B------:R-:W-:Y:S02]  /*30f0*/  LEA.HI R7, R9, 0x1, RZ, 0x19 ;  /* 0x0000000109077811 */ /* 0x000fe400078fc8ff */
[----:B------:R-:W-:Y:S02]  /*3100*/  LEA R11, R20, R11, 0x18 ;  /* 0x0000000b140b7211 */ /* 0x000fe400078ec0ff */
[----:B------:R-:W-:Y:S02]  /*3110*/  LOP3.LUT R9, R7, 0x3, RZ, 0xc0, !PT ;  /* 0x0000000307097812 */ /* 0x000fe400078ec0ff */
[----:B------:R-:W-:Y:S01]  /*3120*/  MOV R7, RZ ;  /* 0x000000ff00077202 */ /* 0x000fe20000000f00 */
[----:B------:R-:W-:Y:S01]  /*3130*/  IMAD.IADD R11, R11, 0x1, R4 ;  /* 0x000000010b0b7824 */ /* 0x000fe200078e0204 */
[----:B------:R-:W-:-:S02]  /*3140*/  MOV R10, R5 ;  /* 0x00000005000a7202 */ /* 0x000fc40000000f00 */
[----:B------:R-:W-:-:S07]  /*3150*/  IADD3 R9, PT, PT, -R9, RZ, RZ ;  /* 0x000000ff09097210 */ /* 0x000fce0007ffe1ff */
.L_x_507:
        /* <DEDUP_REMOVED lines=11> */
.L_x_506:
[----:B------:R-:W-:Y:S05]  /*3210*/  BSYNC.RECONVERGENT B1 ;  /* 0x0000000000017941 */ /* 0x000fea0003800200 */
.L_x_505:
        /* <DEDUP_REMOVED lines=14> */
.L_x_510:
[----:B------:R-:W0:Y:S01]  /*3300*/  LDS R15, [R9+-0x400] ;  /* 0xfffc0000090f7984 */ /* 0x000e220000000800 */
[----:B------:R-:W-:-:S03]  /*3310*/  VIADD R10, R10, 0x800 ;  /* 0x000008000a0a7836 */ /* 0x000fc60000000000 */
[----:B------:R-:W2:Y:S02]  /*3320*/  LDS R17, [R9+-0x200] ;  /* 0xfffe000009117984 */ /* 0x000ea40000000800 */
[----:B------:R-:W-:Y:S02]  /*3330*/  ISETP.GE.AND P1, PT, R10, R11, PT ;  /* 0x0000000b0a00720c */ /* 0x000fe40003f26270 */
[----:B------:R-:W5:Y:S04]  /*3340*/  LDS R21, [R9] ;  /* 0x0000000009157984 */ /* 0x000f680000000800 */
[----:B----4-:R-:W4:Y:S04]  /*3350*/  LDS R23, [R9+0x200] ;  /* 0x0002000009177984 */ /* 0x010f280000000800 */
[----:B---3--:R-:W3:Y:S04]  /*3360*/  LDS R25, [R9+0x400] ;  /* 0x0004000009197984 */ /* 0x008ee80000000800 */
[----:B-1----:R-:W1:Y:S04]  /*3370*/  LDS R27, [R9+0x600] ;  /* 0x00060000091b7984 */ /* 0x002e680000000800 */
[----:B------:R-:W1:Y:S04]  /*3380*/  LDS R29, [R9+0x800] ;  /* 0x00080000091d7984 */ /* 0x000e680000000800 */
        /* <DEDUP_REMOVED lines=8> */
[----:B-----5:R-:W-:Y:S01]  /*3410*/  FADD.FTZ R12, -R8, R21 ;  /* 0x00000015080c7221 */ /* 0x020fe20000010100 */
[----:B------:R-:W2:Y:S01]  /*3420*/  LDS R15, [R9+0x1400] ;  /* 0x00140000090f7984 */ /* 0x000ea20000000800 */
[----:B------:R-:W-:Y:S01]  /*3430*/  FMUL.FTZ R20, R18, 1.4426950216293334961 ;  /* 0x3fb8aa3b12147820 */ /* 0x000fe20000410000 */
[----:B------:R-:W5:Y:S01]  /*3440*/  MUFU.EX2 R28, R14 ;  /* 0x0000000e001c7308 */ /* 0x000f620000000800 */
[----:B------:R-:W-:Y:S01]  /*3450*/  FMUL.FTZ R12, R12, 1.4426950216293334961 ;  /* 0x3fb8aa3b0c0c7820 */ /* 0x000fe20000410000 */
[----:B------:R-:W2:Y:S01]  /*3460*/  LDS R17, [R9+0x1600] ;  /* 0x0016000009117984 */ /* 0x000ea20000000800 */
[C---:B----4-:R-:W-:Y:S01]  /*3470*/  FADD.FTZ R18, -R8.reuse, R23 ;  /* 0x0000001708127221 */ /* 0x050fe20000010100 */
[----:B------:R-:W4:Y:S01]  /*3480*/  MUFU.EX2 R30, R20 ;  /* 0x00000014001e7308 */ /* 0x000f220000000800 */
[----:B---3--:R-:W-:Y:S01]  /*3490*/  FADD.FTZ R25, -R8, R25 ;  /* 0x0000001908197221 */ /* 0x008fe20000010100 */
[----:B------:R-:W3:Y:S01]  /*34a0*/  LDS R21, [R9+0x1800] ;  /* 0x0018000009157984 */ /* 0x000ee20000000800 */
[----:B------:R-:W-:Y:S01]  /*34b0*/  FMUL.FTZ R24, R18, 1.4426950216293334961 ;  /* 0x3fb8aa3b12187820 */ /* 0x000fe20000410000 */
[----:B------:R-:W4:Y:S01]  /*34c0*/  MUFU.EX2 R12, R12 ;  /* 0x0000000c000c7308 */ /* 0x000f220000000800 */
[----:B------:R-:W-:Y:S01]  /*34d0*/  FMUL.FTZ R18, R25, 1.4426950216293334961 ;  /* 0x3fb8aa3b19127820 */ /* 0x000fe20000410000 */
[----:B------:R-:W3:Y:S01]  /*34e0*/  LDS R23, [R9+0x1a00] ;  /* 0x001a000009177984 */ /* 0x000ee20000000800 */
[C---:B-1----:R-:W-:Y:S01]  /*34f0*/  FADD.FTZ R27, -R8.reuse, R27 ;  /* 0x0000001b081b7221 */ /* 0x042fe20000010100 */
[----:B------:R-:W1:Y:S01]  /*3500*/  MUFU.EX2 R14, R24 ;  /* 0x00000018000e7308 */ /* 0x000e620000000800 */
[----:B------:R-:W-:Y:S01]  /*3510*/  FADD.FTZ R29, -R8, R29 ;  /* 0x0000001d081d7221 */ /* 0x000fe20000010100 */
[----:B-----5:R-:W-:Y:S01]  /*3520*/  FADD.FTZ R7, R28, R7 ;  /* 0x000000071c077221 */ /* 0x020fe20000010000 */
[----:B------:R-:W-:Y:S01]  /*3530*/  FMUL.FTZ R27, R27, 1.4426950216293334961 ;  /* 0x3fb8aa3b1b1b7820 */ /* 0x000fe20000410000 */
[----:B------:R-:W5:Y:S01]  /*3540*/  MUFU.EX2 R18, R18 ;  /* 0x0000001200127308 */ /* 0x000f620000000800 */
[----:B------:R-:W-:Y:S01]  /*3550*/  FMUL.FTZ R22, R29, 1.4426950216293334961 ;  /* 0x3fb8aa3b1d167820 */ /* 0x000fe20000410000 */
[----:B----4-:R-:W-:Y:S01]  /*3560*/  FADD.FTZ R7, R7, R30 ;  /* 0x0000001e07077221 */ /* 0x010fe20000010000 */
[C---:B------:R-:W-:Y:S01]  /*3570*/  FADD.FTZ R31, -R8.reuse, R31 ;  /* 0x0000001f081f7221 */ /* 0x040fe20000010100 */
[----:B------:R-:W4:Y:S01]  /*3580*/  MUFU.EX2 R20, R27 ;  /* 0x0000001b00147308 */ /* 0x000f220000000800 */
[C---:B------:R-:W-:Y:S01]  /*3590*/  FADD.FTZ R33, -R8.reuse, R33 ;  /* 0x0000002108217221 */ /* 0x040fe20000010100 */
[----:B------:R-:W-:Y:S01]  /*35a0*/  FADD.FTZ R7, R7, R12 ;  /* 0x0000000c07077221 */ /* 0x000fe20000010000 */
[----:B------:R-:W-:Y:S01]  /*35b0*/  FMUL.FTZ R31, R31, 1.4426950216293334961 ;  /* 0x3fb8aa3b1f1f7820 */ /* 0x000fe20000410000 */
[----:B------:R-:W2:Y:S01]  /*35c0*/  MUFU.EX2 R22, R22 ;  /* 0x0000001600167308 */ /* 0x000ea20000000800 */
[----:B------:R-:W-:Y:S01]  /*35d0*/  FMUL.FTZ R26, R33, 1.4426950216293334961 ;  /* 0x3fb8aa3b211a7820 */ /* 0x000fe20000410000 */
[----:B-1----:R-:W-:Y:S01]  /*35e0*/  FADD.FTZ R7, R7, R14 ;  /* 0x0000000e07077221 */ /* 0x002fe20000010000 */
[C---:B------:R-:W-:Y:S01]  /*35f0*/  FADD.FTZ R35, -R8.reuse, R35 ;  /* 0x0000002308237221 */ /* 0x040fe20000010100 */
[----:B------:R-:W1:Y:S01]  /*3600*/  MUFU.EX2 R24, R31 ;  /* 0x0000001f00187308 */ /* 0x000e620000000800 */
[C---:B------:R-:W-:Y:S01]  /*3610*/  FADD.FTZ R19, -R8.reuse, R19 ;  /* 0x0000001308137221 */ /* 0x040fe20000010100 */
[----:B-----5:R-:W-:Y:S01]  /*3620*/  FADD.FTZ R7, R7, R18 ;  /* 0x0000001207077221 */ /* 0x020fe20000010000 */
[----:B------:R-:W-:Y:S01]  /*3630*/  FMUL.FTZ R35, R35, 1.4426950216293334961 ;  /* 0x3fb8aa3b23237820 */ /* 0x000fe20000410000 */
[----:B------:R-:W5:Y:S01]  /*3640*/  MUFU.EX2 R26, R26 ;  /* 0x0000001a001a7308 */ /* 0x000f620000000800 */
[C---:B0-----:R-:W-:Y:S01]  /*3650*/  FADD.FTZ R13, -R8.reuse, R13 ;  /* 0x0000000d080d7221 */ /* 0x041fe20000010100 */
[----:B----4-:R-:W-:Y:S01]  /*3660*/  FADD.FTZ R7, R7, R20 ;  /* 0x0000001407077221 */ /* 0x010fe20000010000 */
[----:B------:R-:W-:Y:S01]  /*3670*/  FMUL.FTZ R19, R19, 1.4426950216293334961 ;  /* 0x3fb8aa3b13137820 */ /* 0x000fe20000410000 */
[----:B------:R-:W0:Y:S01]  /*3680*/  MUFU.EX2 R32, R35 ;  /* 0x0000002300207308 */ /* 0x000e220000000800 */
[----:B------:R4:W-:Y:S01]  /*3690*/  STS [R9+-0x400], R28 ;  /* 0xfffc001c09007388 */ /* 0x0009e20000000800 */
[----:B--2---:R-:W-:Y:S01]  /*36a0*/  FADD.FTZ R7, R7, R22 ;  /* 0x0000001607077221 */ /* 0x004fe20000010000 */
[C---:B------:R-:W-:Y:S01]  /*36b0*/  FADD.FTZ R15, -R8.reuse, R15 ;  /* 0x0000000f080f7221 */ /* 0x040fe20000010100 */
[----:B------:R-:W-:Y:S01]  /*36c0*/  FMUL.FTZ R13, R13, 1.4426950216293334961 ;  /* 0x3fb8aa3b0d0d7820 */ /* 0x000fe20000410000 */
[----:B------:R2:W-:Y:S01]  /*36d0*/  STS [R9+-0x200], R30 ;  /* 0xfffe001e09007388 */ /* 0x0005e20000000800 */
[----:B-1----:R-:W-:Y:S01]  /*36e0*/  FADD.FTZ R7, R7, R24 ;  /* 0x0000001807077221 */ /* 0x002fe20000010000 */
[C---:B------:R-:W-:Y:S01]  /*36f0*/  FADD.FTZ R17, -R8.reuse, R17 ;  /* 0x0000001108117221 */ /* 0x040fe20000010100 */
[----:B------:R-:W-:Y:S01]  /*3700*/  FMUL.FTZ R15, R15, 1.4426950216293334961 ;  /* 0x3fb8aa3b0f0f7820 */ /* 0x000fe20000410000 */
[----:B------:R-:W-:Y:S01]  /*3710*/  STS [R9], R12 ;  /* 0x0000000c09007388 */ /* 0x000fe20000000800 */
[----:B-----5:R-:W-:Y:S01]  /*3720*/  FADD.FTZ R7, R7, R26 ;  /* 0x0000001a07077221 */ /* 0x020fe20000010000 */
[----:B----4-:R-:W1:Y:S01]  /*3730*/  MUFU.EX2 R28, R19 ;  /* 0x00000013001c7308 */ /* 0x010e620000000800 */
[C---:B---3--:R-:W-:Y:S01]  /*3740*/  FADD.FTZ R21, -R8.reuse, R21 ;  /* 0x0000001508157221 */ /* 0x048fe20000010100 */
[----:B------:R-:W-:Y:S01]  /*3750*/  FMUL.FTZ R17, R17, 1.4426950216293334961 ;  /* 0x3fb8aa3b11117820 */ /* 0x000fe20000410000 */
[----:B0-----:R-:W-:Y:S01]  /*3760*/  FADD.FTZ R7, R7, R32 ;  /* 0x0000002007077221 */ /* 0x001fe20000010000 */
[----:B--2---:R-:W0:Y:S01]  /*3770*/  MUFU.EX2 R30, R13 ;  /* 0x0000000d001e7308 */ /* 0x004e220000000800 */
[----:B------:R-:W-:Y:S01]  /*3780*/  FADD.FTZ R23, -R8, R23 ;  /* 0x0000001708177221 */ /* 0x000fe20000010100 */
[----:B------:R-:W-:Y:S01]  /*3790*/  FMUL.FTZ R21, R21, 1.4426950216293334961 ;  /* 0x3fb8aa3b15157820 */ /* 0x000fe20000410000 */
[----:B------:R-:W-:Y:S01]  /*37a0*/  STS [R9+0x200], R14 ;  /* 0x0002000e09007388 */ /* 0x000fe20000000800 */
[----:B------:R-:W2:Y:S01]  /*37b0*/  MUFU.EX2 R34, R15 ;  /* 0x0000000f00227308 */ /* 0x000ea20000000800 */
[----:B------:R-:W-:-:S02]  /*37c0*/  FMUL.FTZ R23, R23, 1.4426950216293334961 ;  /* 0x3fb8aa3b17177820 */ /* 0x000fc40000410000 */
[----:B------:R-:W-:Y:S01]  /*37d0*/  STS [R9+0x400], R18 ;  /* 0x0004001209007388 */ /* 0x000fe20000000800 */
[----:B------:R-:W3:Y:S01]  /*37e0*/  MUFU.EX2 R36, R17 ;  /* 0x0000001100247308 */ /* 0x000ee20000000800 */
[----:B-1----:R-:W-:Y:S02]  /*37f0*/  FADD.FTZ R7, R7, R28 ;  /* 0x0000001c07077221 */ /* 0x002fe40000010000 */
[----:B------:R-:W-:Y:S01]  /*3800*/  STS [R9+0x600], R20 ;  /* 0x0006001409007388 */ /* 0x000fe20000000800 */
[----:B------:R-:W1:Y:S01]  /*3810*/  MUFU.EX2 R38, R21 ;  /* 0x0000001500267308 */ /* 0x000e620000000800 */
[----:B0-----:R-:W-:Y:S02]  /*3820*/  FADD.FTZ R7, R7, R30 ;  /* 0x0000001e07077221 */ /* 0x001fe40000010000 */
[----:B------:R-:W-:Y:S01]  /*3830*/  STS [R9+0x800], R22 ;  /* 0x0008001609007388 */ /* 0x000fe20000000800 */
[----:B------:R-:W0:Y:S01]  /*3840*/  MUFU.EX2 R40, R23 ;  /* 0x0000001700287308 */ /* 0x000e220000000800 */
[----:B--2---:R-:W-:-:S02]  /*3850*/  FADD.FTZ R7, R7, R34 ;  /* 0x0000002207077221 */ /* 0x004fc40000010000 */
[----:B------:R-:W-:Y:S02]  /*3860*/  STS [R9+0xa00], R24 ;  /* 0x000a001809007388 */ /* 0x000fe40000000800 */
[----:B---3--:R-:W-:Y:S02]  /*3870*/  FADD.FTZ R7, R7, R36 ;  /* 0x0000002407077221 */ /* 0x008fe40000010000 */
[----:B------:R-:W-:Y:S02]  /*3880*/  STS [R9+0xc00], R26 ;  /* 0x000c001a09007388 */ /* 0x000fe40000000800 */
[----:B-1----:R-:W-:Y:S02]  /*3890*/  FADD.FTZ R7, R7, R38 ;  /* 0x0000002607077221 */ /* 0x002fe40000010000 */
[----:B------:R-:W-:Y:S02]  /*38a0*/  STS [R9+0xe00], R32 ;  /* 0x000e002009007388 */ /* 0x000fe40000000800 */
[----:B0-----:R-:W-:-:S02]  /*38b0*/  FADD.FTZ R7, R7, R40 ;  /* 0x0000002807077221 */ /* 0x001fc40000010000 */
        /* <DEDUP_REMOVED lines=8> */
.L_x_509:
[----:B------:R-:W-:Y:S05]  /*3940*/  BSYNC.RECONVERGENT B1 ;  /* 0x0000000000017941 */ /* 0x000fea0003800200 */
.L_x_508:
        /* <DEDUP_REMOVED lines=8> */
[----:B------:R-:W5:Y:S04]  /*39d0*/  LDS R15, [R9] ;  /* 0x00000000090f7984 */ /* 0x000f680000000800 */
[----:B------:R-:W1:Y:S04]  /*39e0*/  LDS R17, [R9+0x200] ;  /* 0x0002000009117984 */ /* 0x000e680000000800 */
[----:B------:R-:W1:Y:S04]  /*39f0*/  LDS R19, [R9+0x400] ;  /* 0x0004000009137984 */ /* 0x000e680000000800 */
[----:B------:R-:W1:Y:S04]  /*3a00*/  LDS R21, [R9+0x600] ;  /* 0x0006000009157984 */ /* 0x000e680000000800 */
[----:B----4-:R-:W4:Y:S04]  /*3a10*/  LDS R23, [R9+0x800] ;  /* 0x0008000009177984 */ /* 0x010f280000000800 */
[----:B---3--:R-:W3:Y:S01]  /*3a20*/  LDS R25, [R9+0xa00] ;  /* 0x000a000009197984 */ /* 0x008ee20000000800 */
[C---:B0-----:R-:W-:Y:S01]  /*3a30*/  FADD.FTZ R11, -R8.reuse, R11 ;  /* 0x0000000b080b7221 */ /* 0x041fe20000010100 */
[----:B--2---:R-:W-:-:S03]  /*3a40*/  FADD.FTZ R13, -R8, R13 ;  /* 0x0000000d080d7221 */ /* 0x004fc60000010100 */
[----:B------:R-:W-:Y:S01]  /*3a50*/  FMUL.FTZ R11, R11, 1.4426950216293334961 ;  /* 0x3fb8aa3b0b0b7820 */ /* 0x000fe20000410000 */
[C---:B-----5:R-:W-:Y:S01]  /*3a60*/  FADD.FTZ R15, -R8.reuse, R15 ;  /* 0x0000000f080f7221 */ /* 0x060fe20000010100 */
[----:B------:R-:W-:Y:S02]  /*3a70*/  FMUL.FTZ R13, R13, 1.4426950216293334961 ;  /* 0x3fb8aa3b0d0d7820 */ /* 0x000fe40000410000 */
[----:B------:R-:W0:Y:S01]  /*3a80*/  MUFU.EX2 R12, R11 ;  /* 0x0000000b000c7308 */ /* 0x000e220000000800 */
[C---:B-1----:R-:W-:Y:S01]  /*3a90*/  FADD.FTZ R17, -R8.reuse, R17 ;  /* 0x0000001108117221 */ /* 0x042fe20000010100 */
[----:B------:R-:W-:Y:S02]  /*3aa0*/  FMUL.FTZ R15, R15, 1.4426950216293334961 ;  /* 0x3fb8aa3b0f0f7820 */ /* 0x000fe40000410000 */
[----:B------:R-:W1:Y:S01]  /*3ab0*/  MUFU.EX2 R14, R13 ;  /* 0x0000000d000e7308 */ /* 0x000e620000000800 */
[----:B------:R-:W-:Y:S01]  /*3ac0*/  FADD.FTZ R19, -R8, R19 ;  /* 0x0000001308137221 */ /* 0x000fe20000010100 */
[----:B------:R-:W-:-:S02]  /*3ad0*/  FMUL.FTZ R17, R17, 1.4426950216293334961 ;  /* 0x3fb8aa3b11117820 */ /* 0x000fc40000410000 */
[----:B------:R-:W2:Y:S01]  /*3ae0*/  MUFU.EX2 R18, R15 ;  /* 0x0000000f00127308 */ /* 0x000ea20000000800 */
[C---:B------:R-:W-:Y:S01]  /*3af0*/  FADD.FTZ R21, -R8.reuse, R21 ;  /* 0x0000001508157221 */ /* 0x040fe20000010100 */
[----:B------:R-:W-:Y:S02]  /*3b00*/  FMUL.FTZ R19, R19, 1.4426950216293334961 ;  /* 0x3fb8aa3b13137820 */ /* 0x000fe40000410000 */
[----:B------:R-:W5:Y:S01]  /*3b10*/  MUFU.EX2 R20, R17 ;  /* 0x0000001100147308 */ /* 0x000f620000000800 */
[----:B0-----:R-:W-:Y:S01]  /*3b20*/  FADD.FTZ R7, R7, R12 ;  /* 0x0000000c07077221 */ /* 0x001fe20000010000 */
[C---:B----4-:R-:W-:Y:S01]  /*3b30*/  FADD.FTZ R23, -R8.reuse, R23 ;  /* 0x0000001708177221 */ /* 0x050fe20000010100 */
[----:B------:R-:W-:Y:S01]  /*3b40*/  FMUL.FTZ R21, R21, 1.4426950216293334961 ;  /* 0x3fb8aa3b15157820 */ /* 0x000fe20000410000 */
[----:B------:R-:W0:Y:S01]  /*3b50*/  MUFU.EX2 R22, R19 ;  /* 0x0000001300167308 */ /* 0x000e220000000800 */
[----:B-1----:R-:W-:Y:S01]  /*3b60*/  FADD.FTZ R7, R7, R14 ;  /* 0x0000000e07077221 */ /* 0x002fe20000010000 */
[----:B---3--:R-:W-:Y:S01]  /*3b70*/  FADD.FTZ R25, -R8, R25 ;  /* 0x0000001908197221 */ /* 0x008fe20000010100 */
[----:B------:R-:W-:Y:S01]  /*3b80*/  FMUL.FTZ R23, R23, 1.4426950216293334961 ;  /* 0x3fb8aa3b17177820 */ /* 0x000fe20000410000 */
[----:B------:R-:W1:Y:S01]  /*3b90*/  MUFU.EX2 R24, R21 ;  /* 0x0000001500187308 */ /* 0x000e620000000800 */
[----:B--2---:R-:W-:Y:S01]  /*3ba0*/  FADD.FTZ R7, R7, R18 ;  /* 0x0000001207077221 */ /* 0x004fe20000010000 */
[----:B------:R-:W-:Y:S01]  /*3bb0*/  FMUL.FTZ R25, R25, 1.4426950216293334961 ;  /* 0x3fb8aa3b19197820 */ /* 0x000fe20000410000 */
[----:B------:R-:W-:Y:S01]  /*3bc0*/  STS [R9+-0x400], R12 ;  /* 0xfffc000c09007388 */ /* 0x000fe20000000800 */
[----:B------:R-:W2:Y:S01]  /*3bd0*/  MUFU.EX2 R26, R23 ;  /* 0x00000017001a7308 */ /* 0x000ea20000000800 */
[----:B-----5:R-:W-:-:S02]  /*3be0*/  FADD.FTZ R7, R7, R20 ;  /* 0x0000001407077221 */ /* 0x020fc40000010000 */
        /* <DEDUP_REMOVED lines=13> */
.L_x_512:
[----:B------:R-:W-:Y:S05]  /*3cc0*/  BSYNC.RECONVERGENT B1 ;  /* 0x0000000000017941 */ /* 0x000fea0003800200 */
.L_x_511:
[----:B------:R-:W-:-:S13]  /*3cd0*/  ISETP.LT.OR P0, PT, R10, UR46, P0 ;  /* 0x0000002e0a007c0c */ /* 0x000fda0008701670 */
[----:B------:R-:W-:Y:S05]  /*3ce0*/  @!P0 BRA `(.L_x_503) ;  /* 0x0000000400e48947 */ /* 0x000fea0003800000 */
[----:B------:R-:W0:Y:S04]  /*3cf0*/  LDS R11, [R9+-0x400] ;  /* 0xfffc0000090b7984 */ /* 0x000e280000000800 */
[----:B------:R-:W2:Y:S04]  /*3d00*/  LDS R13, [R9+-0x200] ;  /* 0xfffe0000090d7984 */ /* 0x000ea80000000800 */
[----:B------:R-:W5:Y:S04]  /*3d10*/  LDS R15, [R9] ;  /* 0x00000000090f7984 */ /* 0x000f680000000800 */
[----:B------:R-:W1:Y:S01]  /*3d20*/  LDS R17, [R9+0x200] ;  /* 0x0002000009117984 */ /* 0x000e620000000800 */
[C---:B0-----:R-:W-:Y:S01]  /*3d30*/  FADD.FTZ R11, -R8.reuse, R11 ;  /* 0x0000000b080b7221 */ /* 0x041fe20000010100 */
[----:B--2---:R-:W-:-:S03]  /*3d40*/  FADD.FTZ R13, -R8, R13 ;  /* 0x0000000d080d7221 */ /* 0x004fc60000010100 */
[----:B------:R-:W-:Y:S01]  /*3d50*/  FMUL.FTZ R11, R11, 1.4426950216293334961 ;  /* 0x3fb8aa3b0b0b7820 */ /* 0x000fe20000410000 */
[C---:B-----5:R-:W-:Y:S01]  /*3d60*/  FADD.FTZ R15, -R8.reuse, R15 ;  /* 0x0000000f080f7221 */ /* 0x060fe20000010100 */
[----:B------:R-:W-:Y:S02]  /*3d70*/  FMUL.FTZ R13, R13, 1.4426950216293334961 ;  /* 0x3fb8aa3b0d0d7820 */ /* 0x000fe40000410000 */
[----:B------:R-:W0:Y:S01]  /*3d80*/  MUFU.EX2 R10, R11 ;  /* 0x0000000b000a7308 */ /* 0x000e220000000800 */
[----:B-1----:R-:W-:Y:S01]  /*3d90*/  FADD.FTZ R17, -R8, R17 ;  /* 0x0000001108117221 */ /* 0x002fe20000010100 */
[----:B------:R-:W-:Y:S02]  /*3da0*/  FMUL.FTZ R15, R15, 1.4426950216293334961 ;  /* 0x3fb8aa3b0f0f7820 */ /* 0x000fe40000410000 */
[----:B------:R-:W1:Y:S01]  /*3db0*/  MUFU.EX2 R8, R13 ;  /* 0x0000000d00087308 */ /* 0x000e620000000800 */
[----:B------:R-:W-:-:S03]  /*3dc0*/  FMUL.FTZ R17, R17, 1.4426950216293334961 ;  /* 0x3fb8aa3b11117820 */ /* 0x000fc60000410000 */
[----:B------:R-:W2:Y:S04]  /*3dd0*/  MUFU.EX2 R12, R15 ;  /* 0x0000000f000c7308 */ /* 0x000ea80000000800 */
[----:B------:R-:W5:Y:S01]  /*3de0*/  MUFU.EX2 R14, R17 ;  /* 0x00000011000e7308 */ /* 0x000f620000000800 */
[----:B0-----:R0:W-:Y:S01]  /*3df0*/  STS [R9+-0x400], R10 ;  /* 0xfffc000a09007388 */ /* 0x0011e20000000800 */
[----:B------:R-:W-:-:S03]  /*3e00*/  FADD.FTZ R7, R7, R10 ;  /* 0x0000000a07077221 */ /* 0x000fc60000010000 */
[----:B-1----:R0:W-:Y:S01]  /*3e10*/  STS [R9+-0x200], R8 ;  /* 0xfffe000809007388 */ /* 0x0021e20000000800 */
[----:B------:R-:W-:-:S03]  /*3e20*/  FADD.FTZ R7, R7, R8 ;  /* 0x0000000807077221 */ /* 0x000fc60000010000 */
[----:B--2---:R0:W-:Y:S01]  /*3e30*/  STS [R9], R12 ;  /* 0x0000000c09007388 */ /* 0x0041e20000000800 */
[----:B------:R-:W-:-:S03]  /*3e40*/  FADD.FTZ R7, R7, R12 ;  /* 0x0000000c07077221 */ /* 0x000fc60000010000 */
[----:B-----5:R0:W-:Y:S01]  /*3e50*/  STS [R9+0x200], R14 ;  /* 0x0002000e09007388 */ /* 0x0201e20000000800 */
[----:B------:R-:W-:Y:S01]  /*3e60*/  FADD.FTZ R7, R7, R14 ;  /* 0x0000000e07077221 */ /* 0x000fe20000010000 */
[----:B------:R-:W-:Y:S06]  /*3e70*/  BRA `(.L_x_503) ;  /* 0x0000000400807947 */ /* 0x000fec0003800000 */
.L_x_504:
[----:B------:R-:W-:Y:S01]  /*3e80*/  IMAD.MOV.U32 R14, RZ, RZ, 0x80 ;  /* 0x00000080ff0e7424 */ /* 0x000fe200078e00ff */
        /* <DEDUP_REMOVED lines=8> */
[----:B------:R-:W-:-:S12]  /*3f10*/  HFMA2 R7, -RZ, RZ, 0, 0 ;  /* 0x00000000ff077431 */ /* 0x000fd800000001ff */
[----:B------:R-:W-:Y:S05]  /*3f20*/  @!P1 BRA `(.L_x_514) ;  /* 0x00000000006c9947 */ /* 0x000fea0003800000 */
[----:B------:R-:W-:Y:S02]  /*3f30*/  IADD3 R15, PT, PT, R15, 0xa0, RZ ;  /* 0x000000a00f0f7810 */ /* 0x000fe40007ffe0ff */
[----:B------:R-:W-:Y:S02]  /*3f40*/  LEA.HI R7, R12, 0x1, RZ, 0x19 ;  /* 0x000000010c077811 */ /* 0x000fe400078fc8ff */
[----:B------:R-:W-:Y:S02]  /*3f50*/  IADD3 R17, P1, P2, R10, UR48, R5 ;  /* 0x000000300a117c10 */ /* 0x000fe4000fa3e005 */
[----:B------:R-:W-:Y:S02]  /*3f60*/  LEA R15, R20, R15, 0x18 ;  /* 0x0000000f140f7211 */ /* 0x000fe400078ec0ff */
[----:B------:R-:W-:Y:S01]  /*3f70*/  LOP3.LUT R10, R7, 0x3, RZ, 0xc0, !PT ;  /* 0x00000003070a7812 */ /* 0x000fe200078ec0ff */
[----:B------:R-:W-:Y:S01]  /*3f80*/  IMAD.MOV.U32 R7, RZ, RZ, RZ ;  /* 0x000000ffff077224 */ /* 0x000fe200078e00ff */
[----:B------:R-:W-:-:S02]  /*3f90*/  IADD3.X R11, PT, PT, R18, R11, RZ, P1, P2 ;  /* 0x0000000b120b7210 */ /* 0x000fc40000fe44ff */
[----:B------:R-:W-:Y:S02]  /*3fa0*/  MOV R9, R5 ;  /* 0x0000000500097202 */ /* 0x000fe40000000f00 */
[----:B------:R-:W-:Y:S02]  /*3fb0*/  IADD3 R12, PT, PT, R15, R4, RZ ;  /* 0x000000040f0c7210 */ /* 0x000fe40007ffe0ff */
[----:B------:R-:W-:-:S07]  /*3fc0*/  IADD3 R13, PT, PT, -R10, RZ, RZ ;  /* 0x000000ff0a0d7210 */ /* 0x000fce0007ffe1ff */
.L_x_515:
[----:B------:R-:W-:-:S06]  /*3fd0*/  IMAD.MOV.U32 R10, RZ, RZ, R17 ;  /* 0x000000ffff0a7224 */ /* 0x000fcc00078e0011 */
[----:B------:R2:W5:Y:S01]  /*3fe0*/  LDG.E.U8 R10, desc[UR36][R10.64] ;  /* 0x000000240a0a7981 */ /* 0x000562000c1e1100 */
[----:B------:R-:W-:Y:S01]  /*3ff0*/  HFMA2 R14, -RZ, RZ, 0, 0 ;  /* 0x00000000ff0e7431 */ /* 0x000fe200000001ff */
[----:B------:R-:W-:Y:S02]  /*4000*/  IADD3 R13, PT, PT, R13, 0x1, RZ ;  /* 0x000000010d0d7810 */ /* 0x000fe40007ffe0ff */
[----:B------:R-:W-:Y:S02]  /*4010*/  IADD3 R17, P2, PT, R17, 0x80, RZ ;  /* 0x0000008011117810 */ /* 0x000fe40007f5e0ff */
[----:B------:R-:W-:-:S03]  /*4020*/  IADD3 R9, PT, PT, R9, 0x80, RZ ;  /* 0x0000008009097810 */ /* 0x000fc60007ffe0ff */
[----:B--2---:R-:W-:Y:S01]  /*4030*/  IMAD.X R11, RZ, RZ, R11, P2 ;  /* 0x000000ffff0b7224 */ /* 0x004fe200010e060b */
[----:B-----5:R-:W-:-:S13]  /*4040*/  ISETP.NE.AND P1, PT, R10, RZ, PT ;  /* 0x000000ff0a00720c */ /* 0x020fda0003f25270 */
        /* <DEDUP_REMOVED lines=9> */
.L_x_514:
[----:B------:R-:W-:Y:S05]  /*40e0*/  BSYNC.RECONVERGENT B1 ;  /* 0x0000000000017941 */ /* 0x000fea0003800200 */
.L_x_513:
[----:B------:R-:W-:Y:S05]  /*40f0*/  @!P0 BRA `(.L_x_503) ;  /* 0x0000000000e08947 */ /* 0x000fea0003800000 */
[----:B------:R-:W2:Y:S01]  /*4100*/  S2R R12, SR_CgaCtaId ;  /* 0x00000000000c7919 */ /* 0x000ea20000008800 */
[----:B------:R-:W5:Y:S01]  /*4110*/  LDCU.64 UR6, c[0x0][0x420] ;  /* 0x00008400ff0677ac */ /* 0x000f620008000a00 */
[----:B------:R-:W-:Y:S01]  /*4120*/  MOV R10, 0x400 ;  /* 0x00000400000a7802 */ /* 0x000fe20000000f00 */
[----:B------:R-:W-:-:S03]  /*4130*/  USHF.L.U32 UR4, UR9, 0x2, URZ ;  /* 0x0000000209047899 */ /* 0x000fc600080006ff */
[----:B------:R-:W-:-:S03]  /*4140*/  IADD3 R11, PT, PT, R10, 0xa0, RZ ;  /* 0x000000a00a0b7810 */ /* 0x000fc60007ffe0ff */
[----:B------:R-:W-:Y:S02]  /*4150*/  LEA R10, R9, -UR4, 0x2 ;  /* 0x80000004090a7c11 */ /* 0x000fe4000f8e10ff */
[----:B-----5:R-:W-:-:S04]  /*4160*/  MOV R14, UR6 ;  /* 0x00000006000e7c02 */ /* 0x020fc80008000f00 */
[----:B------:R-:W-:-:S04]  /*4170*/  IADD3 R14, P0, P1, R14, UR48, R9 ;  /* 0x000000300e0e7c10 */ /* 0x000fc8000f91e009 */
[----:B------:R-:W-:Y:S02]  /*4180*/  IADD3 R14, P2, PT, R14, 0x100, RZ ;  /* 0x000001000e0e7810 */ /* 0x000fe40007f5e0ff */
[----:B--2---:R-:W-:Y:S02]  /*4190*/  LEA R13, R12, R11, 0x18 ;  /* 0x0000000b0c0d7211 */ /* 0x004fe400078ec0ff */
[----:B------:R-:W-:Y:S02]  /*41a0*/  IADD3.X R11, PT, PT, R18, UR7, RZ, P0, P1 ;  /* 0x00000007120b7c10 */ /* 0x000fe400087e24ff */
[----:B------:R-:W-:-:S03]  /*41b0*/  IADD3 R12, PT, PT, R10, 0x400, R13 ;  /* 0x000004000a0c7810 */ /* 0x000fc60007ffe00d */
[----:B------:R-:W-:-:S07]  /*41c0*/  IMAD.X R11, RZ, RZ, R11, P2 ;  /* 0x000000ffff0b7224 */ /* 0x000fce00010e060b */
.L_x_516:
[----:B------:R-:W-:-:S05]  /*41d0*/  MOV R10, R14 ;  /* 0x0000000e000a7202 */ /* 0x000fca0000000f00 */
[----:B------:R-:W2:Y:S04]  /*41e0*/  LDG.E.U8 R17, desc[UR36][R10.64+-0x100] ;  /* 0xffff00240a117981 */ /* 0x000ea8000c1e1100 */
[----:B------:R-:W5:Y:S04]  /*41f0*/  LDG.E.U8 R13, desc[UR36][R10.64+-0x80] ;  /* 0xffff80240a0d7981 */ /* 0x000f68000c1e1100 */
[----:B------:R-:W3:Y:S04]  /*4200*/  LDG.E.U8 R14, desc[UR36][R10.64] ;  /* 0x000000240a0e7981 */ /* 0x000ee8000c1e1100 */
[----:B------:R-:W4:Y:S01]  /*4210*/  LDG.E.U8 R15, desc[UR36][R10.64+0x80] ;  /* 0x000080240a0f7981 */ /* 0x000f22000c1e1100 */
[----:B------:R-:W-:-:S02]  /*4220*/  IADD3 R9, PT, PT, R9, 0x200, RZ ;  /* 0x0000020009097810 */ /* 0x000fc40007ffe0ff */
[----:B--2---:R-:W-:Y:S02]  /*4230*/  ISETP.NE.AND P0, PT, R17, RZ, PT ;  /* 0x000000ff1100720c */ /* 0x004fe40003f05270 */
[----:B-----5:R-:W-:Y:S02]  /*4240*/  ISETP.NE.AND P1, PT, R13, RZ, PT ;  /* 0x000000ff0d00720c */ /* 0x020fe40003f25270 */
[----:B---3--:R-:W-:Y:S02]  /*4250*/  ISETP.NE.AND P2, PT, R14, RZ, PT ;  /* 0x000000ff0e00720c */ /* 0x008fe40003f45270 */
[----:B----4-:R-:W-:-:S07]  /*4260*/  ISETP.NE.AND P3, PT, R15, RZ, PT ;  /* 0x000000ff0f00720c */ /* 0x010fce0003f65270 */
[----:B------:R-:W0:Y:S04]  /*4270*/  @!P0 LDS R13, [R12+-0x400] ;  /* 0xfffc00000c0d8984 */ /* 0x000e280000000800 */
[----:B------:R-:W2:Y:S04]  /*4280*/  @!P1 LDS R15, [R12+-0x200] ;  /* 0xfffe00000c0f9984 */ /* 0x000ea80000000800 */
[----:B------:R-:W3:Y:S04]  /*4290*/  @!P2 LDS R19, [R12] ;  /* 0x000000000c13a984 */ /* 0x000ee80000000800 */
[----:B------:R-:W4:Y:S01]  /*42a0*/  @!P3 LDS R21, [R12+0x200] ;  /* 0x000200000c15b984 */ /* 0x000f220000000800 */
[----:B0-----:R-:W-:Y:S01]  /*42b0*/  @!P0 FADD.FTZ R14, -R8, R13 ;  /* 0x0000000d080e8221 */ /* 0x001fe20000010100 */
[----:B------:R-:W-:-:S03]  /*42c0*/  HFMA2 R13, -RZ, RZ, 0, 0 ;  /* 0x00000000ff0d7431 */ /* 0x000fc600000001ff */
[----:B------:R-:W-:Y:S01]  /*42d0*/  @!P0 FMUL.FTZ R14, R14, 1.4426950216293334961 ;  /* 0x3fb8aa3b0e0e8820 */ /* 0x000fe20000410000 */
[C---:B--2---:R-:W-:Y:S01]  /*42e0*/  @!P1 FADD.FTZ R17, -R8.reuse, R15 ;  /* 0x0000000f08119221 */ /* 0x044fe20000010100 */
[----:B------:R-:W-:Y:S02]  /*42f0*/  MOV R15, RZ ;  /* 0x000000ff000f7202 */ /* 0x000fe40000000f00 */
[----:B------:R-:W0:Y:S01]  /*4300*/  @!P0 MUFU.EX2 R13, R14 ;  /* 0x0000000e000d8308 */ /* 0x000e220000000800 */
[----:B------:R-:W-:Y:S01]  /*4310*/  @!P1 FMUL.FTZ R17, R17, 1.4426950216293334961 ;  /* 0x3fb8aa3b11119820 */ /* 0x000fe20000410000 */
[C---:B---3--:R-:W-:Y:S01]  /*4320*/  @!P2 FADD.FTZ R18, -R8.reuse, R19 ;  /* 0x000000130812a221 */ /* 0x048fe20000010100 */
[----:B------:R-:W-:Y:S02]  /*4330*/  IMAD.MOV.U32 R19, RZ, RZ, RZ ;  /* 0x000000ffff137224 */ /* 0x000fe400078e00ff */
[----:B----4-:R-:W-:Y:S01]  /*4340*/  @!P3 FADD.FTZ R20, -R8, R21 ;  /* 0x000000150814b221 */ /* 0x010fe20000010100 */
[----:B------:R-:W2:Y:S01]  /*4350*/  @!P1 MUFU.EX2 R15, R17 ;  /* 0x00000011000f9308 */ /* 0x000ea20000000800 */
[----:B------:R-:W-:Y:S01]  /*4360*/  @!P2 FMUL.FTZ R18, R18, 1.4426950216293334961 ;  /* 0x3fb8aa3b1212a820 */ /* 0x000fe20000410000 */
[----:B------:R-:W-:-:S02]  /*4370*/  HFMA2 R21, -RZ, RZ, 0, 0 ;  /* 0x00000000ff157431 */ /* 0x000fc400000001ff */
[----:B------:R-:W-:Y:S01]  /*4380*/  @!P3 FMUL.FTZ R20, R20, 1.4426950216293334961 ;  /* 0x3fb8aa3b1414b820 */ /* 0x000fe20000410000 */
[----:B------:R-:W-:Y:S01]  /*4390*/  ISETP.GE.AND P0, PT, R9, UR46, PT ;  /* 0x0000002e09007c0c */ /* 0x000fe2000bf06270 */
[----:B------:R-:W3:Y:S04]  /*43a0*/  @!P2 MUFU.EX2 R19, R18 ;  /* 0x000000120013a308 */ /* 0x000ee80000000800 */
[----:B------:R-:W4:Y:S01]  /*43b0*/  @!P3 MUFU.EX2 R21, R20 ;  /* 0x000000140015b308 */ /* 0x000f220000000800 */
[----:B0-----:R-:W-:Y:S01]  /*43c0*/  FADD.FTZ R14, R13, R7 ;  /* 0x000000070d0e7221 */ /* 0x001fe20000010000 */
[----:B------:R-:W-:Y:S03]  /*43d0*/  STS [R12+-0x400], R13 ;  /* 0xfffc000d0c007388 */ /* 0x000fe60000000800 */
[----:B--2---:R-:W-:Y:S01]  /*43e0*/  FADD.FTZ R22, R14, R15 ;  /* 0x0000000f0e167221 */ /* 0x004fe20000010000 */
[----:B------:R-:W-:Y:S01]  /*43f0*/  IADD3 R14, P1, PT, R10, 0x200, RZ ;  /* 0x000002000a0e7810 */ /* 0x000fe20007f3e0ff */
[----:B------:R-:W-:Y:S02]  /*4400*/  STS [R12+-0x200], R15 ;  /* 0xfffe000f0c007388 */ /* 0x000fe40000000800 */
[----:B---3--:R-:W-:-:S02]  /*4410*/  FADD.FTZ R22, R22, R19 ;  /* 0x0000001316167221 */ /* 0x008fc40000010000 */
[----:B------:R-:W-:Y:S01]  /*4420*/  STS [R12], R19 ;  /* 0x000000130c007388 */ /* 0x000fe20000000800 */
[----:B------:R-:W-:Y:S01]  /*4430*/  IADD3.X R11, PT, PT, RZ, R11, RZ, P1, !PT ;  /* 0x0000000bff0b7210 */ /* 0x000fe20000ffe4ff */
[----:B----4-:R-:W-:Y:S02]  /*4440*/  FADD.FTZ R7, R22, R21 ;  /* 0x0000001516077221 */ /* 0x010fe40000010000 */
[----:B------:R0:W-:Y:S02]  /*4450*/  STS [R12+0x200], R21 ;  /* 0x000200150c007388 */ /* 0x0001e40000000800 */
[----:B0-----:R-:W-:Y:S01]  /*4460*/  VIADD R12, R12, 0x800 ;  /* 0x000008000c0c7836 */ /* 0x001fe20000000000 */
[----:B------:R-:W-:Y:S06]  /*4470*/  @!P0 BRA `(.L_x_516) ;  /* 0xfffffffc00548947 */ /* 0x000fec000383ffff */
.L_x_503:
[----:B------:R-:W-:Y:S05]  /*4480*/  BSYNC.RECONVERGENT B0 ;  /* 0x0000000000007941 */ /* 0x000fea0003800200 */
.L_x_502:
        /* <DEDUP_REMOVED lines=10> */
[----:B0-----:R-:W-:Y:S02]  /*4530*/  FADD.FTZ R10, R9, R10 ;  /* 0x0000000a090a7221 */ /* 0x001fe40000010000 */
[----:B------:R-:W0:Y:S03]  /*4540*/  LDC R9, c[0x0][0x3f4] ;  /* 0x0000fd00ff097b82 */ /* 0x000e260000000800 */
[----:B------:R-:W5:Y:S02]  /*4550*/  SHFL.BFLY PT, R11, R10, 0x2, 0x1f ;  /* 0x0c401f000a0b7f89 */ /* 0x000f6400000e0000 */
[----:B-----5:R-:W-:-:S05]  /*4560*/  FADD.FTZ R11, R10, R11 ;  /* 0x0000000b0a0b7221 */ /* 0x020fca0000010000 */
[----:B------:R-:W5:Y:S02]  /*4570*/  SHFL.BFLY PT, R12, R11, 0x1, 0x1f ;  /* 0x0c201f000b0c7f89 */ /* 0x000f6400000e0000 */
[----:B-----5:R-:W-:-:S05]  /*4580*/  FADD.FTZ R12, R11, R12 ;  /* 0x0000000c0b0c7221 */ /* 0x020fca0000010000 */
[----:B------:R0:W-:Y:S01]  /*4590*/  @!P0 STS [R3+0x10], R12 ;  /* 0x0000100c03008388 */ /* 0x0001e20000000800 */
[----:B------:R-:W-:Y:S01]  /*45a0*/  BAR.SYNC.DEFER_BLOCKING 0x0 ;  /* 0x0000000000007b1d */ /* 0x000fe20000010000 */
[----:B--2---:R-:W-:Y:S02]  /*45b0*/  ISETP.NE.AND P0, PT, RZ, UR8, PT ;  /* 0x00000008ff007c0c */ /* 0x004fe4000bf05270 */
[----:B0-----:R-:W-:-:S03]  /*45c0*/  IADD3 R3, PT, PT, R9, 0x4, RZ ;  /* 0x0000000409037810 */ /* 0x001fc60007ffe0ff */
[----:B------:R0:W2:Y:S01]  /*45d0*/  @!P1 LDS R12, [R6+0x10] ;  /* 0x00001000060c9984 */ /* 0x0000a20000000800 */
[----:B------:R-:W-:Y:S02]  /*45e0*/  ISETP.GE.AND P1, PT, R5, UR46, PT ;  /* 0x0000002e05007c0c */ /* 0x000fe4000bf26270 */
[----:B0-----:R-:W-:-:S04]  /*45f0*/  SHF.R.S32.HI R6, RZ, 0x1f, R3 ;  /* 0x0000001fff067819 */ /* 0x001fc80000011403 */
[----:B------:R-:W-:-:S04]  /*4600*/  LEA.HI R6, R6, R3, RZ, 0x2 ;  /* 0x0000000306067211 */ /* 0x000fc800078f10ff */
[----:B------:R-:W-:Y:S01]  /*4610*/  SHF.L.U32 R6, R6, 0x2, RZ ;  /* 0x0000000206067819 */ /* 0x000fe200000006ff */
        /* <DEDUP_REMOVED lines=10> */
[----:B------:R-:W5:Y:S01]  /*46c0*/  LDCU UR6, c[0x0][0x3f4] ;  /* 0x00007e80ff0677ac */ /* 0x000f620008000800 */
[----:B--2---:R-:W-:-:S04]  /*46d0*/  UIMAD UR40, UR40, UR4, UR5 ;  /* 0x00000004282872a4 */ /* 0x004fc8000f8e0205 */
[----:B-----5:R-:W-:-:S04]  /*46e0*/  UIMAD UR4, UR40, UR6, URZ ;  /* 0x00000006280472a4 */ /* 0x020fc8000f8e02ff */
[----:B------:R-:W-:-:S12]  /*46f0*/  USHF.R.S32.HI UR5, URZ, 0x1f, UR4 ;  /* 0x0000001fff057899 */ /* 0x000fd80008011404 */
.L_x_517:
[----:B------:R-:W-:Y:S01]  /*4700*/  BSSY.RECONVERGENT B0, `(.L_x_518) ;  /* 0x0000065000007945 */ /* 0x000fe20003800200 */
[----:B------:R-:W-:-:S03]  /*4710*/  LOP3.LUT R39, R6, 0xfffffff0, RZ, 0xc0, !PT ;  /* 0xfffffff006277812 */ /* 0x000fc600078ec0ff */
        /* <DEDUP_REMOVED lines=10> */
[----:B------:R-:W2:Y:S01]  /*47c0*/  S2UR UR7, SR_CgaCtaId ;  /* 0x00000000000779c3 */ /* 0x000ea20000008800 */
[----:B------:R-:W5:Y:S01]  /*47d0*/  LDCU.64 UR10, c[0x0][0x480] ;  /* 0x00009000ff0a77ac */ /* 0x000f620008000a00 */
[----:B------:R-:W-:Y:S02]  /*47e0*/  LEA.HI R3, R3, 0x1, RZ, 0x19 ;  /* 0x0000000103037811 */ /* 0x000fe400078fc8ff */
[----:B------:R-:W-:Y:S01]  /*47f0*/  IADD3 R10, P2, PT, R5, UR4, RZ ;  /* 0x00000004050a7c10 */ /* 0x000fe2000ff5e0ff */
[----:B------:R-:W-:Y:S01]  /*4800*/  UMOV UR6, 0x400 ;  /* 0x0000040000067882 */ /* 0x000fe20000000000 */
[----:B------:R-:W-:Y:S01]  /*4810*/  SHF.L.U32 R12, R2, 0x1, RZ ;  /* 0x00000001020c7819 */ /* 0x000fe200000006ff */
[----:B------:R-:W-:Y:S01]  /*4820*/  UIADD3 UR6, UPT, UPT, UR6, 0xa0, URZ ;  /* 0x000000a006067890 */ /* 0x000fe2000fffe0ff */
[C---:B------:R-:W-:Y:S01]  /*4830*/  IMAD.SHL.U32 R6, R3.reuse, 0x80, RZ ;  /* 0x0000008003067824 */ /* 0x040fe200078e00ff */
[----:B------:R-:W-:Y:S02]  /*4840*/  LOP3.LUT R3, R3, 0x3, RZ, 0xc0, !PT ;  /* 0x0000000303037812 */ /* 0x000fe400078ec0ff */
[----:B------:R-:W-:-:S02]  /*4850*/  IADD3.X R7, PT, PT, RZ, UR5, RZ, P2, !PT ;  /* 0x00000005ff077c10 */ /* 0x000fc400097fe4ff */
[----:B------:R-:W-:Y:S01]  /*4860*/  LOP3.LUT R6, R6, 0x180, RZ, 0xc0, !PT ;  /* 0x0000018006067812 */ /* 0x000fe200078ec0ff */
[----:B------:R-:W-:-:S03]  /*4870*/  IMAD.MOV R8, RZ, RZ, -R3 ;  /* 0x000000ffff087224 */ /* 0x000fc600078e0a03 */
[----:B------:R-:W-:Y:S02]  /*4880*/  IADD3 R5, PT, PT, R5, R6, RZ ;  /* 0x0000000605057210 */ /* 0x000fe40007ffe0ff */
[----:B-----5:R-:W-:-:S04]  /*4890*/  LEA R9, P2, R10, UR10, 0x2 ;  /* 0x0000000a0a097c11 */ /* 0x020fc8000f8410ff */
[----:B------:R-:W-:Y:S01]  /*48a0*/  LEA.HI.X R10, R10, UR11, R7, 0x2, P2 ;  /* 0x0000000b0a0a7c11 */ /* 0x000fe200090f1407 */
[----:B--2---:R-:W-:-:S06]  /*48b0*/  ULEA UR6, UR7, UR6, 0x18 ;  /* 0x0000000607067291 */ /* 0x004fcc000f8ec0ff */
[----:B------:R-:W-:Y:S02]  /*48c0*/  IADD3 R4, PT, PT, R4, UR6, RZ ;  /* 0x0000000604047c10 */ /* 0x000fe4000fffe0ff */
[----:B------:R-:W-:-:S07]  /*48d0*/  IADD3 R3, PT, PT, R39, UR6, R12 ;  /* 0x0000000627037c10 */ /* 0x000fce000fffe00c */
.L_x_522:
[----:B--2---:R2:W0:Y:S01]  /*48e0*/  LDS R7, [R4] ;  /* 0x0000000004077984 */ /* 0x0044220000000800 */
[----:B------:R-:W-:-:S05]  /*48f0*/  VIADD R8, R8, 0x1 ;  /* 0x0000000108087836 */ /* 0x000fca0000000000 */
[----:B------:R-:W-:Y:S02]  /*4900*/  ISETP.NE.AND P3, PT, R8, RZ, PT ;  /* 0x000000ff0800720c */ /* 0x000fe40003f65270 */
[----:B--2---:R-:W-:Y:S01]  /*4910*/  IADD3 R4, PT, PT, R4, 0x200, RZ ;  /* 0x0000020004047810 */ /* 0x004fe20007ffe0ff */
[----:B0-----:R-:W-:Y:S01]  /*4920*/  FMUL.FTZ R11, R7, R0 ;  /* 0x00000000070b7220 */ /* 0x001fe20000410000 */
[----:B------:R-:W-:-:S04]  /*4930*/  @P0 MOV R7, R10 ;  /* 0x0000000a00070202 */ /* 0x000fc80000000f00 */
        /* <DEDUP_REMOVED lines=9> */
.L_x_521:
[----:B------:R-:W-:Y:S05]  /*49d0*/  BSYNC.RECONVERGENT B1 ;  /* 0x0000000000017941 */ /* 0x000fea0003800200 */
.L_x_520:
[----:B------:R-:W-:Y:S05]  /*49e0*/  @!P1 BRA `(.L_x_519) ;  /* 0x0000000000d89947 */ /* 0x000fea0003800000 */
[----:B--2---:R-:W2:Y:S01]  /*49f0*/  S2R R7, SR_CgaCtaId ;  /* 0x0000000000077919 */ /* 0x004ea20000008800 */
[----:B------:R-:W5:Y:S01]  /*4a00*/  LDCU.64 UR10, c[0x0][0x480] ;  /* 0x00009000ff0a77ac */ /* 0x000f620008000a00 */
[C---:B------:R-:W-:Y:S01]  /*4a10*/  IADD3 R9, P2, PT, R5.reuse, UR4, RZ ;  /* 0x0000000405097c10 */ /* 0x040fe2000ff5e0ff */
[C---:B------:R-:W-:Y:S01]  /*4a20*/  IMAD R3, R5.reuse, 0x2, R39 ;  /* 0x0000000205037824 */ /* 0x040fe200078e0227 */
[----:B------:R-:W-:Y:S01]  /*4a30*/  MOV R6, 0x400 ;  /* 0x0000040000067802 */ /* 0x000fe20000000f00 */
[----:B------:R-:W-:Y:S02]  /*4a40*/  USHF.L.U32 UR6, UR9, 0x2, URZ ;  /* 0x0000000209067899 */ /* 0x000fe400080006ff */
[----:B------:R-:W-:Y:S01]  /*4a50*/  MOV R4, UR9 ;  /* 0x0000000900047c02 */ /* 0x000fe20008000f00 */
[----:B------:R-:W-:Y:S01]  /*4a60*/  UISETP.NE.AND UP0, UPT, UR8, URZ, UPT ;  /* 0x000000ff0800728c */ /* 0x000fe2000bf05270 */
[----:B------:R-:W-:Y:S02]  /*4a70*/  IADD3.X R10, PT, PT, RZ, UR5, RZ, P2, !PT ;  /* 0x00000005ff0a7c10 */ /* 0x000fe400097fe4ff */
[----:B------:R-:W-:Y:S01]  /*4a80*/  IADD3 R6, PT, PT, R6, 0xa0, RZ ;  /* 0x000000a006067810 */ /* 0x000fe20007ffe0ff */
[----:B------:R-:W-:Y:S01]  /*4a90*/  IMAD R4, R4, -0x2, R3 ;  /* 0xfffffffe04047824 */ /* 0x000fe200078e0203 */
[----:B------:R-:W-:-:S02]  /*4aa0*/  LEA R3, R5, -UR6, 0x2 ;  /* 0x8000000605037c11 */ /* 0x000fc4000f8e10ff */
[----:B------:R-:W-:Y:S02]  /*4ab0*/  ISETP.NE.AND P1, PT, RZ, UR8, PT ;  /* 0x00000008ff007c0c */ /* 0x000fe4000bf25270 */
[----:B------:R-:W-:Y:S02]  /*4ac0*/  PLOP3.LUT P0, PT, PT, PT, UP0, 0x80, 0x8 ;  /* 0x000000000008781c */ /* 0x000fe40003f0f008 */
[----:B-----5:R-:W-:-:S04]  /*4ad0*/  LEA R8, P3, R9, UR10, 0x2 ;  /* 0x0000000a09087c11 */ /* 0x020fc8000f8610ff */
[----:B------:R-:W-:Y:S02]  /*4ae0*/  IADD3 R8, P2, PT, R8, 0x400, RZ ;  /* 0x0000040008087810 */ /* 0x000fe40007f5e0ff */
[----:B------:R-:W-:-:S05]  /*4af0*/  LEA.HI.X R10, R9, UR11, R10, 0x2, P3 ;  /* 0x0000000b090a7c11 */ /* 0x000fca00098f140a */
[----:B------:R-:W-:Y:S01]  /*4b00*/  IMAD.X R11, RZ, RZ, R10, P2 ;  /* 0x000000ffff0b7224 */ /* 0x000fe200010e060a */
[----:B--2---:R-:W-:-:S04]  /*4b10*/  LEA R6, R7, R6, 0x18 ;  /* 0x0000000607067211 */ /* 0x004fc800078ec0ff */
[--C-:B------:R-:W-:Y:S02]  /*4b20*/  IADD3 R3, PT, PT, R3, 0x400, R6.reuse ;  /* 0x0000040003037810 */ /* 0x100fe40007ffe006 */
[----:B------:R-:W-:-:S07]  /*4b30*/  IADD3 R4, PT, PT, R4, 0x200, R6 ;  /* 0x0000020004047810 */ /* 0x000fce0007ffe006 */
.L_x_523:
        /* <DEDUP_REMOVED lines=17> */
[----:B------:R2:W5:Y:S01]  /*4c50*/  LDS R9, [R3+0x200] ;  /* 0x0002000003097984 */ /* 0x0005620000000800 */
[----:B0-----:R-:W-:Y:S02]  /*4c60*/  MOV R6, R8 ;  /* 0x0000000800067202 */ /* 0x001fe40000000f00 */
[----:B--2---:R-:W-:-:S03]  /*4c70*/  IADD3 R3, PT, PT, R3, 0x800, RZ ;  /* 0x0000080003037810 */ /* 0x004fc60007ffe0ff */
[----:B------:R-:W-:Y:S01]  /*4c80*/  @P0 STG.E desc[UR36][R6.64+-0x400], R13 ;  /* 0xfffc000d06000986 */ /* 0x000fe2000c101924 */
[----:B------:R-:W-:-:S13]  /*4c90*/  PLOP3.LUT P0, PT, P1, PT, PT, 0x80, 0x8 ;  /* 0x000000000008781c */ /* 0x000fda0000f0f070 */
[----:B------:R-:W-:Y:S04]  /*4ca0*/  @P0 STG.E desc[UR36][R6.64+-0x200], R15 ;  /* 0xfffe000f06000986 */ /* 0x000fe8000c101924 */
[----:B------:R-:W-:Y:S01]  /*4cb0*/  @P0 STG.E desc[UR36][R6.64], R17 ;  /* 0x0000001106000986 */ /* 0x000fe2000c101924 */
[----:B-----5:R-:W-:-:S05]  /*4cc0*/  FMUL.FTZ R9, R9, R0 ;  /* 0x0000000009097220 */ /* 0x020fca0000410000 */
        /* <DEDUP_REMOVED lines=8> */
.L_x_519:
[----:B------:R-:W-:Y:S05]  /*4d50*/  BSYNC.RECONVERGENT B0 ;  /* 0x0000000000007941 */ /* 0x000fea0003800200 */
.L_x_518:
[----:B------:R-:W-:Y:S01]  /*4d60*/  USHF.R.S32.HI UR4, URZ, 0x1f, UR45 ;  /* 0x0000001fff047899 */ /* 0x000fe2000801142d */
[----:B------:R-:W5:Y:S01]  /*4d70*/  S2UR UR6, SR_CgaCtaId ;  /* 0x00000000000679c3 */ /* 0x000f620000008800 */
[----:B------:R-:W1:Y:S01]  /*4d80*/  LDCU UR12, c[0x0][0x40c] ;  /* 0x00008180ff0c77ac */ /* 0x000e620008000800 */
[----:B0-----:R-:W-:Y:S01]  /*4d90*/  SHF.R.U32.HI R0, RZ, 0x2, R2 ;  /* 0x00000002ff007819 */ /* 0x001fe20000011602 */
[C---:B------:R-:W-:Y:S01]  /*4da0*/  IMAD.SHL.U32 R36, R2.reuse, 0x8, RZ ;  /* 0x0000000802247824 */ /* 0x040fe200078e00ff */
[----:B------:R-:W-:Y:S01]  /*4db0*/  SHF.L.U32 R19, R2, 0x4, RZ ;  /* 0x0000000402137819 */ /* 0x000fe200000006ff */
[----:B------:R-:W-:Y:S01]  /*4dc0*/  ULEA.HI UR4, UR4, UR45, URZ, 0x5 ;  /* 0x0000002d04047291 */ /* 0x000fe2000f8f28ff */
[----:B------:R-:W-:Y:S01]  /*4dd0*/  BSSY.RECONVERGENT B0, `(.L_x_524) ;  /* 0x0000019000007945 */ /* 0x000fe20003800200 */
[----:B--2---:R-:W-:Y:S02]  /*4de0*/  CS2R R10, SRZ ;  /* 0x00000000000a7805 */ /* 0x004fe4000001ff00 */
[----:B------:R-:W-:-:S02]  /*4df0*/  CS2R R8, SRZ ;  /* 0x0000000000087805 */ /* 0x000fc4000001ff00 */
[----:B------:R-:W-:Y:S02]  /*4e00*/  LOP3.LUT R36, R36, 0x18, RZ, 0xc0, !PT ;  /* 0x0000001824247812 */ /* 0x000fe400078ec0ff */
[----:B------:R-:W-:Y:S01]  /*4e10*/  MOV R37, UR4 ;  /* 0x0000000400257c02 */ /* 0x000fe20008000f00 */
[----:B------:R-:W-:Y:S01]  /*4e20*/  UMOV UR4, 0x400 ;  /* 0x0000040000047882 */ /* 0x000fe20000000000 */
[----:B------:R-:W-:Y:S01]  /*4e30*/  LOP3.LUT R19, R19, 0x30, RZ, 0xc0, !PT ;  /* 0x0000003013137812 */ /* 0x000fe200078ec0ff */
[----:B------:R-:W-:Y:S01]  /*4e40*/  UIADD3 UR5, UPT, UPT, UR4, 0x60, URZ ;  /* 0x0000006004057890 */ /* 0x000fe2000fffe0ff */
[----:B------:R-:W-:-:S04]  /*4e50*/  LOP3.LUT R37, R37, 0xffffffe0, RZ, 0xc0, !PT ;  /* 0xffffffe025257812 */ /* 0x000fc800078ec0ff */
[----:B------:R-:W-:-:S04]  /*4e60*/  IADD3 R37, PT, PT, -R37, UR45, RZ ;  /* 0x0000002d25257c10 */ /* 0x000fc8000fffe1ff */
[----:B------:R-:W-:Y:S01]  /*4e70*/  ISETP.NE.AND P0, PT, R0, R37, PT ;  /* 0x000000250000720c */ /* 0x000fe20003f05270 */
[----:B-----5:R-:W-:-:S03]  /*4e80*/  ULEA UR5, UR6, UR5, 0x18 ;  /* 0x0000000506057291 */ /* 0x020fc6000f8ec0ff */
[----:B-1----:R-:W-:-:S13]  /*4e90*/  ISETP.NE.OR P0, PT, RZ, UR12, P0 ;  /* 0x0000000cff007c0c */ /* 0x002fda0008705670 */
[----:B------:R-:W-:Y:S05]  /*4ea0*/  @P0 BRA `(.L_x_525) ;  /* 0x00000000002c0947 */ /* 0x000fea0003800000 */
[----:B------:R-:W0:Y:S01]  /*4eb0*/  LDCU.64 UR10, c[0x0][0x3b0] ;  /* 0x00007600ff0a77ac */ /* 0x000e220008000a00 */
[----:B------:R-:W-:Y:S01]  /*4ec0*/  HFMA2 R11, -RZ, RZ, 0, 0 ;  /* 0x00000000ff0b7431 */ /* 0x000fe200000001ff */
[----:B0-----:R-:W-:-:S04]  /*4ed0*/  UISETP.NE.U32.AND UP0, UPT, UR10, URZ, UPT ;  /* 0x000000ff0a00728c */ /* 0x001fc8000bf05070 */
[----:B------:R-:W-:-:S09]  /*4ee0*/  UISETP.NE.AND.EX UP0, UPT, UR11, URZ, UPT, UP0 ;  /* 0x000000ff0b00728c */ /* 0x000fd2000bf05300 */
[----:B------:R-:W-:Y:S05]  /*4ef0*/  BRA.U !UP0, `(.L_x_526) ;  /* 0x0000000108147547 */ /* 0x000fea000b800000 */
[----:B------:R-:W0:Y:S01]  /*4f00*/  LDC.64 R8, c[0x0][0x3b0] ;  /* 0x0000ec00ff087b82 */ /* 0x000e220000000a00 */
[----:B------:R-:W-:-:S05]  /*4f10*/  MOV R3, UR44 ;  /* 0x0000002c00037c02 */ /* 0x000fca0008000f00 */
[----:B------:R-:W-:-:S04]  /*4f20*/  IMAD R3, R3, 0x20, R36 ;  /* 0x0000002003037824 */ /* 0x000fc800078e0224 */
[----:B0-----:R-:W-:-:S06]  /*4f30*/  IMAD.WIDE.U32 R8, R3, 0x2, R8 ;  /* 0x0000000203087825 */ /* 0x001fcc00078e0008 */
[----:B------:R-:W5:Y:S02]  /*4f40*/  LDG.E.128 R8, desc[UR36][R8.64] ;  /* 0x0000002408087981 */ /* 0x000f64000c1e1d00 */
.L_x_526:
[----:B-----5:R0:W-:Y:S02]  /*4f50*/  STS.128 [R19+UR5], R8 ;  /* 0x0000000813007988 */ /* 0x0201e40008000c05 */
.L_x_525:
[----:B------:R-:W-:Y:S05]  /*4f60*/  BSYNC.RECONVERGENT B0 ;  /* 0x0000000000007941 */ /* 0x000fea0003800200 */
.L_x_524:
[----:B------:R-:W1:Y:S01]  /*4f70*/  LDCU UR7, c[0x0][0x3f4] ;  /* 0x00007e80ff0777ac */ /* 0x000e620008000800 */
[----:B------:R-:W2:Y:S01]  /*4f80*/  LDC.64 R44, c[0x0][0x3c0] ;  /* 0x0000f000ff2c7b82 */ /* 0x000ea20000000a00 */
[----:B------:R-:W-:Y:S01]  /*4f90*/  IADD3 R38, PT, PT, R0, UR9, RZ ;  /* 0x0000000900267c10 */ /* 0x000fe2000fffe0ff */
[----:B------:R-:W-:Y:S01]  /*4fa0*/  BSSY.RECONVERGENT B0, `(.L_x_527) ;  /* 0x000010f000007945 */ /* 0x000fe20003800200 */
[----:B------:R-:W-:Y:S01]  /*4fb0*/  UIADD3 UR8, UPT, UPT, UR4, 0xa0, URZ ;  /* 0x000000a004087890 */ /* 0x000fe2000fffe0ff */
[----:B------:R-:W-:Y:S01]  /*4fc0*/  MOV R18, RZ ;  /* 0x000000ff00127202 */ /* 0x000fe20000000f00 */
[----:B------:R-:W0:Y:S01]  /*4fd0*/  LDCU UR10, c[0x0][0x40c] ;  /* 0x00008180ff0a77ac */ /* 0x000e220008000800 */
[----:B------:R-:W-:Y:S02]  /*4fe0*/  CS2R R4, SRZ ;  /* 0x0000000000047805 */ /* 0x000fe4000001ff00 */
[----:B------:R-:W-:Y:S02]  /*4ff0*/  CS2R R6, SRZ ;  /* 0x0000000000067805 */ /* 0x000fe4000001ff00 */
[----:B------:R-:W-:Y:S01]  /*5000*/  CS2R R28, SRZ ;  /* 0x00000000001c7805 */ /* 0x000fe2000001ff00 */
[----:B------:R-:W-:-:S06]  /*5010*/  ULEA UR8, UR6, UR8, 0x18 ;  /* 0x0000000806087291 */ /* 0x000fcc000f8ec0ff */
[----:B------:R-:W-:Y:S01]  /*5020*/  IADD3 R17, PT, PT, R39, UR8, RZ ;  /* 0x0000000827117c10 */ /* 0x000fe2000fffe0ff */
[----:B-1----:R-:W-:Y:S02]  /*5030*/  UISETP.LT.AND UP0, UPT, UR45, UR7, UPT ;  /* 0x000000072d00728c */ /* 0x002fe4000bf01270 */
[----:B------:R-:W-:Y:S02]  /*5040*/  MOV R3, UR7 ;  /* 0x0000000700037c02 */ /* 0x000fe40008000f00 */
[----:B------:R-:W-:-:S03]  /*5050*/  USEL UR4, UR45, UR7, UP0 ;  /* 0x000000072d047287 */ /* 0x000fc60008000000 */
[C-C-:B------:R-:W-:Y:S02]  /*5060*/  IMAD R43, R3.reuse, UR47, R36.reuse ;  /* 0x0000002f032b7c24 */ /* 0x140fe4000f8e0224 */
[----:B------:R-:W-:Y:S01]  /*5070*/  IMAD R3, R3, UR42, R36 ;  /* 0x0000002a03037c24 */ /* 0x000fe2000f8e0224 */
[----:B------:R-:W-:Y:S01]  /*5080*/  BAR.SYNC.DEFER_BLOCKING 0x0 ;  /* 0x0000000000007b1d */ /* 0x000fe20000010000 */
[----:B------:R-:W-:Y:S01]  /*5090*/  ISETP.GE.AND P0, PT, R38, UR4, PT ;  /* 0x0000000426007c0c */ /* 0x000fe2000bf06270 */
[----:B--2---:R-:W-:-:S04]  /*50a0*/  IMAD.WIDE R42, R43, 0x2, R44 ;  /* 0x000000022b2a7825 */ /* 0x004fc800078e022c */
[----:B------:R-:W-:-:S04]  /*50b0*/  IMAD.WIDE R44, R3, 0x2, R44 ;  /* 0x00000002032c7825 */ /* 0x000fc800078e022c */
[----:B------:R-:W-:-:S04]  /*50c0*/  IMAD.MOV.U32 R3, RZ, RZ, RZ ;  /* 0x000000ffff037224 */ /* 0x000fc800078e00ff */
[----:B0-----:R-:W-:Y:S05]  /*50d0*/  @P0 BRA `(.L_x_528) ;  /* 0x0000000c00ec0947 */ /* 0x001fea0003800000 */
[----:B------:R-:W0:Y:S01]  /*50e0*/  LDCU UR6, c[0x0][0x3f8] ;  /* 0x00007f00ff0677ac */ /* 0x000e220008000800 */
[----:B------:R-:W-:Y:S01]  /*50f0*/  HFMA2 R3, -RZ, RZ, 0, 1.9073486328125e-06 ;  /* 0x00000020ff037431 */ /* 0x000fe200000001ff */
[----:B------:R-:W1:Y:S01]  /*5100*/  LDC.64 R50, c[0x0][0x458] ;  /* 0x00011600ff327b82 */ /* 0x000e620000000a00 */
[----:B------:R-:W-:Y:S01]  /*5110*/  BSSY.RECONVERGENT B1, `(.L_x_529) ;  /* 0x0000048000017945 */ /* 0x000fe20003800200 */
[----:B------:R-:W-:Y:S01]  /*5120*/  ULOP3.LUT UR7, URZ, UR9, URZ, 0x33, !UPT ;  /* 0x00000009ff077292 */ /* 0x000fe2000f8e33ff */
[----:B------:R-:W-:Y:S02]  /*5130*/  CS2R R28, SRZ ;  /* 0x00000000001c7805 */ /* 0x000fe4000001ff00 */
[----:B------:R-:W-:Y:S02]  /*5140*/  VIADDMNMX R3, R38, R3, UR4, !PT ;  /* 0x0000000426037e46 */ /* 0x000fe4000f800103 */
[----:B------:R-:W-:Y:S02]  /*5150*/  CS2R R6, SRZ ;  /* 0x0000000000067805 */ /* 0x000fe4000001ff00 */
[----:B------:R-:W-:-:S02]  /*5160*/  MOV R40, R38 ;  /* 0x0000002600287202 */ /* 0x000fc40000000f00 */
[----:B------:R-:W-:Y:S02]  /*5170*/  IADD3 R30, PT, PT, -R0, UR7, R3 ;  /* 0x00000007001e7c10 */ /* 0x000fe4000fffe103 */
[----:B------:R-:W-:Y:S02]  /*5180*/  MOV R18, RZ ;  /* 0x000000ff00127202 */ /* 0x000fe40000000f00 */
[----:B------:R-:W-:Y:S01]  /*5190*/  LOP3.LUT R4, R30, 0x60, RZ, 0xc0, !PT ;  /* 0x000000601e047812 */ /* 0x000fe200078ec0ff */
[----:B0-----:R-:W-:-:S03]  /*51a0*/  UIMAD UR6, UR38, UR6, UR44 ;  /* 0x00000006260672a4 */ /* 0x001fc6000f8e022c */
[----:B------:R-:W-:Y:S02]  /*51b0*/  ISETP.NE.AND P0, PT, R4, 0x60, PT ;  /* 0x000000600400780c */ /* 0x000fe40003f05270 */
[----:B------:R-:W-:Y:S02]  /*51c0*/  CS2R R4, SRZ ;  /* 0x0000000000047805 */ /* 0x000fe4000001ff00 */
[----:B------:R-:W-:-:S05]  /*51d0*/  MOV R3, UR6 ;  /* 0x0000000600037c02 */ /* 0x000fca0008000f00 */
[----:B------:R-:W-:-:S04]  /*51e0*/  IMAD R3, R3, 0x20, R36 ;  /* 0x0000002003037824 */ /* 0x000fc800078e0224 */
[----:B-1----:R-:W-:-:S04]  /*51f0*/  IMAD.WIDE R50, R3, 0x2, R50 ;  /* 0x0000000203327825 */ /* 0x002fc800078e0232 */
[----:B------:R-:W-:Y:S01]  /*5200*/  HFMA2 R3, -RZ, RZ, 0, 0 ;  /* 0x00000000ff037431 */ /* 0x000fe200000001ff */
[----:B------:R-:W-:Y:S06]  /*5210*/  @!P0 BRA `(.L_x_530) ;  /* 0x0000000000dc8947 */ /* 0x000fec0003800000 */
[----:B------:R-:W-:Y:S01]  /*5220*/  LEA.HI R12, R30, 0x1, RZ, 0x1b ;  /* 0x000000011e0c7811 */ /* 0x000fe200078fd8ff */
[----:B------:R-:W-:Y:S01]  /*5230*/  IMAD R32, R0, 0x2, R39 ;  /* 0x0000000200207824 */ /* 0x000fe200078e0227 */
[----:B------:R-:W-:Y:S02]  /*5240*/  SHF.L.U32 R31, R38, 0x5, RZ ;  /* 0x00000005261f7819 */ /* 0x000fe400000006ff */
[----:B------:R-:W-:Y:S01]  /*5250*/  LOP3.LUT R12, R12, 0x3, RZ, 0xc0, !PT ;  /* 0x000000030c0c7812 */ /* 0x000fe200078ec0ff */
[----:B------:R-:W-:Y:S01]  /*5260*/  VIADD R32, R32, UR8 ;  /* 0x0000000820207c36 */ /* 0x000fe20008000000 */
[----:B------:R-:W-:Y:S02]  /*5270*/  MOV R28, RZ ;  /* 0x000000ff001c7202 */ /* 0x000fe40000000f00 */
[----:B------:R-:W-:Y:S02]  /*5280*/  MOV R40, R38 ;  /* 0x0000002600287202 */ /* 0x000fe40000000f00 */
[----:B------:R-:W-:-:S07]  /*5290*/  IADD3 R33, PT, PT, -R12, RZ, RZ ;  /* 0x000000ff0c217210 */ /* 0x000fce0007ffe1ff */
.L_x_532:
[----:B------:R-:W-:Y:S01]  /*52a0*/  IMAD.WIDE.U32 R12, R31, 0x2, R44 ;  /* 0x000000021f0c7825 */ /* 0x000fe200078e002c */
[----:B------:R-:W0:Y:S05]  /*52b0*/  LDS.U16 R35, [R32] ;  /* 0x0000000020237984 */ /* 0x000e2a0000000400 */
[----:B------:R-:W5:Y:S01]  /*52c0*/  LDG.E.128 R12, desc[UR36][R12.64] ;  /* 0x000000240c0c7981 */ /* 0x000f62000c1e1d00 */
[----:B------:R-:W-:Y:S01]  /*52d0*/  UISETP.NE.AND UP0, UPT, UR12, URZ, UPT ;  /* 0x000000ff0c00728c */ /* 0x000fe2000bf05270 */
[----:B0-----:R-:W-:-:S08]  /*52e0*/  HADD2.F32 R35, -RZ, R35.H0_H0 ;  /* 0x20000023ff237230 */ /* 0x001fd00000004100 */
[----:B------:R-:W-:Y:S05]  /*52f0*/  BRA.U UP0, `(.L_x_531) ;  /* 0x00000001004c7547 */ /* 0x000fea000b800000 */
[----:B------:R-:W-:Y:S01]  /*5300*/  ISETP.NE.AND P0, PT, R16, RZ, PT ;  /* 0x000000ff1000720c */ /* 0x000fe20003f05270 */
[----:B---3--:R-:W0:-:S12]  /*5310*/  LDS.128 R24, [R19+UR5] ;  /* 0x0000000513187984 */ /* 0x008e180008000c00 */
[----:B------:R-:W-:Y:S01]  /*5320*/  VOTEU.ANY UP0, P0 ;  /* 0x0000000000ff7886 */ /* 0x000fe20000000100 */
[----:B------:R-:W-:-:S13]  /*5330*/  PLOP3.LUT P0, PT, PT, PT, UP0, 0x80, 0x8 ;  /* 0x000000000008781c */ /* 0x000fda0003f0f008 */
        /* <DEDUP_REMOVED lines=15> */
.L_x_531:
[----:B------:R-:W-:Y:S01]  /*5430*/  IADD3 R33, PT, PT, R33, 0x1, RZ ;  /* 0x0000000121217810 */ /* 0x000fe20007ffe0ff */
[--C-:B---3-5:R-:W-:Y:S01]  /*5440*/  HADD2.F32 R24, -RZ, R14.reuse.H0_H0 ;  /* 0x2000000eff187230 */ /* 0x128fe20000004100 */
[----:B------:R-:W-:Y:S01]  /*5450*/  IADD3 R40, PT, PT, R40, 0x20, RZ ;  /* 0x0000002028287810 */ /* 0x000fe20007ffe0ff */
[----:B0-----:R-:W-:Y:S01]  /*5460*/  HADD2.F32 R21, -RZ, R14.H1_H1 ;  /* 0x3000000eff157230 */ /* 0x001fe20000004100 */
[----:B------:R-:W-:Y:S01]  /*5470*/  ISETP.NE.AND P0, PT, R33, RZ, PT ;  /* 0x000000ff2100720c */ /* 0x000fe20003f05270 */
[----:B------:R-:W-:Y:S02]  /*5480*/  HADD2.F32 R20, -RZ, R12.H0_H0 ;  /* 0x2000000cff147230 */ /* 0x000fe40000004100 */
[C---:B------:R-:W-:Y:S01]  /*5490*/  FFMA.FTZ R5, R35.reuse, R24, R5 ;  /* 0x0000001823057223 */ /* 0x040fe20000010005 */
[----:B----4-:R-:W-:Y:S02]  /*54a0*/  HADD2.F32 R22, -RZ, R13.H0_H0 ;  /* 0x2000000dff167230 */ /* 0x010fe40000004100 */
[----:B------:R-:W-:Y:S01]  /*54b0*/  FFMA.FTZ R4, R35, R21, R4 ;  /* 0x0000001523047223 */ /* 0x000fe20000010004 */
[----:B------:R-:W-:-:S02]  /*54c0*/  HADD2.F32 R14, -RZ, R15.H0_H0 ;  /* 0x2000000fff0e7230 */ /* 0x000fc40000004100 */
[C---:B------:R-:W-:Y:S01]  /*54d0*/  FFMA.FTZ R28, R35.reuse, R20, R28 ;  /* 0x00000014231c7223 */ /* 0x040fe2000001001c */
[----:B------:R-:W-:Y:S02]  /*54e0*/  HADD2.F32 R12, -RZ, R12.H1_H1 ;  /* 0x3000000cff0c7230 */ /* 0x000fe40000004100 */
[C---:B------:R-:W-:Y:S01]  /*54f0*/  FFMA.FTZ R7, R35.reuse, R22, R7 ;  /* 0x0000001623077223 */ /* 0x040fe20000010007 */
[----:B------:R-:W-:Y:S02]  /*5500*/  HADD2.F32 R13, -RZ, R13.H1_H1 ;  /* 0x3000000dff0d7230 */ /* 0x000fe40000004100 */
[C---:B------:R-:W-:Y:S01]  /*5510*/  FFMA.FTZ R3, R35.reuse, R14, R3 ;  /* 0x0000000e23037223 */ /* 0x040fe20000010003 */
[----:B------:R-:W-:Y:S02]  /*5520*/  HADD2.F32 R15, -RZ, R15.H1_H1 ;  /* 0x3000000fff0f7230 */ /* 0x000fe40000004100 */
[----:B------:R-:W-:Y:S01]  /*5530*/  FFMA.FTZ R29, R35, R12, R29 ;  /* 0x0000000c231d7223 */ /* 0x000fe2000001001d */
[----:B------:R-:W-:-:S02]  /*5540*/  VIADD R32, R32, 0x40 ;  /* 0x0000004020207836 */ /* 0x000fc40000000000 */
[----:B------:R-:W-:Y:S01]  /*5550*/  FFMA.FTZ R6, R35, R13, R6 ;  /* 0x0000000d23067223 */ /* 0x000fe20000010006 */
[----:B------:R-:W-:Y:S01]  /*5560*/  IADD3 R31, PT, PT, R31, 0x400, RZ ;  /* 0x000004001f1f7810 */ /* 0x000fe20007ffe0ff */
[----:B------:R-:W-:Y:S01]  /*5570*/  FFMA.FTZ R18, R35, R15, R18 ;  /* 0x0000000f23127223 */ /* 0x000fe20000010012 */
[----:B------:R-:W-:Y:S06]  /*5580*/  @P0 BRA `(.L_x_532) ;  /* 0xfffffffc00440947 */ /* 0x000fec000383ffff */
.L_x_530:
[----:B------:R-:W-:Y:S05]  /*5590*/  BSYNC.RECONVERGENT B1 ;  /* 0x0000000000017941 */ /* 0x000fea0003800200 */
.L_x_529:
[----:B------:R-:W-:-:S13]  /*55a0*/  ISETP.GE.U32.AND P0, PT, R30, 0x60, PT ;  /* 0x000000601e00780c */ /* 0x000fda0003f06070 */
[----:B------:R-:W-:Y:S05]  /*55b0*/  @!P0 BRA `(.L_x_528) ;  /* 0x0000000800b48947 */ /* 0x000fea0003800000 */
[----:B------:R-:W0:Y:S02]  /*55c0*/  LDCU UR6, c[0x0][0x40c] ;  /* 0x00008180ff0677ac */ /* 0x000e240008000800 */
[----:B0-----:R-:W-:-:S06]  /*55d0*/  UISETP.NE.AND UP0, UPT, UR6, URZ, UPT ;  /* 0x000000ff0600728c */ /* 0x001fcc000bf05270 */
[----:B------:R-:W-:-:S13]  /*55e0*/  PLOP3.LUT P0, PT, PT, PT, UP0, 0x80, 0x8 ;  /* 0x000000000008781c */ /* 0x000fda0003f0f008 */
.L_x_538:
[C---:B------:R-:W-:Y:S01]  /*55f0*/  IADD3 R12, PT, PT, R40.reuse, -UR9, RZ ;  /* 0x80000009280c7c10 */ /* 0x040fe2000fffe0ff */
[----:B------:R-:W-:Y:S01]  /*5600*/  IMAD.SHL.U32 R47, R40, 0x20, RZ ;  /* 0x00000020282f7824 */ /* 0x000fe200078e00ff */
[----:B------:R-:W-:Y:S02]  /*5610*/  ISETP.NE.AND P5, PT, R16, RZ, PT ;  /* 0x000000ff1000720c */ /* 0x000fe40003fa5270 */
[----:B------:R-:W-:Y:S01]  /*5620*/  LEA R41, R12, R17, 0x1 ;  /* 0x000000110c297211 */ /* 0x000fe200078e08ff */
[----:B------:R-:W-:-:S04]  /*5630*/  IMAD.WIDE.U32 R12, R47, 0x2, R44 ;  /* 0x000000022f0c7825 */ /* 0x000fc800078e002c */
[----:B------:R0:W1:Y:S04]  /*5640*/  LDS.U16 R46, [R41] ;  /* 0x00000000292e7984 */ /* 0x0000680000000400 */
[----:B------:R-:W5:Y:S01]  /*5650*/  LDG.E.128 R12, desc[UR36][R12.64] ;  /* 0x000000240c0c7981 */ /* 0x000f62000c1e1d00 */
[----:B------:R-:W-:Y:S04]  /*5660*/  BSSY.RECONVERGENT B1, `(.L_x_533) ;  /* 0x0000014000017945 */ /* 0x000fe80003800200 */
[----:B0-----:R-:W-:Y:S05]  /*5670*/  @P0 BRA `(.L_x_534) ;  /* 0x0000000000480947 */ /* 0x001fea0003800000 */
[----:B------:R-:W-:Y:S01]  /*5680*/  VOTEU.ANY UP0, P5 ;  /* 0x0000000000ff7886 */ /* 0x000fe20002800100 */
[----:B------:R-:W-:Y:S01]  /*5690*/  PLOP3.LUT P0, PT, PT, PT, UP0, 0x80, 0x8 ;  /* 0x000000000008781c */ /* 0x000fe20003f0f008 */
[----:B---3--:R-:W0:-:S12]  /*56a0*/  LDS.128 R24, [R19+UR5] ;  /* 0x0000000513187984 */ /* 0x008e180008000c00 */
        /* <DEDUP_REMOVED lines=15> */
.L_x_534:
[----:B------:R-:W-:Y:S05]  /*57a0*/  BSYNC.RECONVERGENT B1 ;  /* 0x0000000000017941 */ /* 0x000fea0003800200 */
.L_x_533:
[C---:B------:R-:W-:Y:S01]  /*57b0*/  IADD3 R35, PT, PT, R47.reuse, 0x400, RZ ;  /* 0x000004002f237810 */ /* 0x040fe20007ffe0ff */
[----:B-1----:R-:W-:Y:S01]  /*57c0*/  HADD2.F32 R46, -RZ, R46.H0_H0 ;  /* 0x2000002eff2e7230 */ /* 0x002fe20000004100 */
[----:B------:R-:W-:Y:S01]  /*57d0*/  UISETP.NE.AND UP0, UPT, UR10, URZ, UPT ;  /* 0x000000ff0a00728c */ /* 0x000fe2000bf05270 */
[----:B----45:R-:W-:Y:S01]  /*57e0*/  HADD2.F32 R23, -RZ, R12.H0_H0 ;  /* 0x2000000cff177230 */ /* 0x030fe20000004100 */
[----:B------:R-:W-:Y:S01]  /*57f0*/  IADD3 R49, PT, PT, R47, 0x800, RZ ;  /* 0x000008002f317810 */ /* 0x000fe20007ffe0ff */
[----:B0-----:R-:W-:-:S03]  /*5800*/  IMAD.WIDE.U32 R20, R35, 0x2, R44 ;  /* 0x0000000223147825 */ /* 0x001fc600078e002c */
[----:B------:R-:W-:Y:S01]  /*5810*/  PLOP3.LUT P0, PT, PT, PT, UP0, 0x80, 0x8 ;  /* 0x000000000008781c */ /* 0x000fe20003f0f008 */
[----:B------:R-:W-:Y:S02]  /*5820*/  HADD2.F32 R48, -RZ, R12.H1_H1 ;  /* 0x3000000cff307230 */ /* 0x000fe40000004100 */
[C---:B------:R-:W-:Y:S01]  /*5830*/  FFMA.FTZ R12, R46.reuse, R23, R28 ;  /* 0x000000172e0c7223 */ /* 0x040fe2000001001c */
[----:B------:R-:W-:Y:S01]  /*5840*/  IMAD.WIDE.U32 R32, R49, 0x2, R44 ;  /* 0x0000000231207825 */ /* 0x000fe200078e002c */
[----:B------:R-:W5:Y:S03]  /*5850*/  LDG.E.128 R20, desc[UR36][R20.64] ;  /* 0x0000002414147981 */ /* 0x000f66000c1e1d00 */
[----:B------:R-:W-:-:S05]  /*5860*/  FFMA.FTZ R48, R46, R48, R29 ;  /* 0x000000302e307223 */ /* 0x000fca000001001d */
[----:B------:R-:W-:Y:S05]  /*5870*/  @P0 BRA `(.L_x_535) ;  /* 0x0000000000480947 */ /* 0x000fea0003800000 */
[----:B------:R-:W-:Y:S01]  /*5880*/  VOTEU.ANY UP0, P5 ;  /* 0x0000000000ff7886 */ /* 0x000fe20002800100 */
[----:B------:R-:W-:Y:S01]  /*5890*/  PLOP3.LUT P1, PT, PT, PT, UP0, 0x80, 0x8 ;  /* 0x000000000008781c */ /* 0x000fe20003f2f008 */
[----:B------:R-:W0:-:S12]  /*58a0*/  LDS.128 R28, [R19+UR5] ;  /* 0x00000005131c7984 */ /* 0x000e180008000c00 */
[----:B---3--:R-:W2:Y:S01]  /*58b0*/  @P1 LDG.E.128 R24, desc[UR36][R50.64] ;  /* 0x0000002432181981 */ /* 0x008ea2000c1e1d00 */
        /* <DEDUP_REMOVED lines=14> */
.L_x_535:
[----:B0--3--:R0:W5:Y:S01]  /*59a0*/  LDG.E.128 R24, desc[UR36][R32.64] ;  /* 0x0000002420187981 */ /* 0x009162000c1e1d00 */
[----:B------:R-:W-:Y:S01]  /*59b0*/  IADD3 R47, PT, PT, R47, 0xc00, RZ ;  /* 0x00000c002f2f7810 */ /* 0x000fe20007ffe0ff */
[----:B------:R-:W-:Y:S06]  /*59c0*/  @P0 BRA `(.L_x_536) ;  /* 0x0000000000480947 */ /* 0x000fec0003800000 */
        /* <DEDUP_REMOVED lines=18> */
.L_x_536:
[----:B-1----:R-:W-:-:S06]  /*5af0*/  IMAD.WIDE.U32 R28, R47, 0x2, R44 ;  /* 0x000000022f1c7825 */ /* 0x002fcc00078e002c */
[----:B------:R-:W5:Y:S01]  /*5b00*/  LDG.E.128 R28, desc[UR36][R28.64] ;  /* 0x000000241c1c7981 */ /* 0x000f62000c1e1d00 */
[--C-:B0-----:R-:W-:Y:S02]  /*5b10*/  HADD2.F32 R32, -RZ, R13.reuse.H0_H0 ;  /* 0x2000000dff207230 */ /* 0x101fe40000004100 */
[----:B------:R-:W-:Y:S02]  /*5b20*/  HADD2.F32 R13, -RZ, R13.H1_H1 ;  /* 0x3000000dff0d7230 */ /* 0x000fe40000004100 */
[--C-:B------:R-:W-:Y:S02]  /*5b30*/  HADD2.F32 R33, -RZ, R14.reuse.H0_H0 ;  /* 0x2000000eff217230 */ /* 0x100fe40000004100 */
[C---:B------:R-:W-:Y:S02]  /*5b40*/  FFMA.FTZ R7, R46.reuse, R32, R7 ;  /* 0x000000202e077223 */ /* 0x040fe40000010007 */
[----:B------:R-:W0:Y:S01]  /*5b50*/  LDS.U16 R32, [R41+0x40] ;  /* 0x0000400029207984 */ /* 0x000e220000000400 */
[C---:B------:R-:W-:Y:S01]  /*5b60*/  FFMA.FTZ R6, R46.reuse, R13, R6 ;  /* 0x0000000d2e067223 */ /* 0x040fe20000010006 */
[----:B------:R-:W-:Y:S01]  /*5b70*/  FFMA.FTZ R5, R46, R33, R5 ;  /* 0x000000212e057223 */ /* 0x000fe20000010005 */
[----:B------:R-:W-:Y:S01]  /*5b80*/  HADD2.F32 R33, -RZ, R14.H1_H1 ;  /* 0x3000000eff217230 */ /* 0x000fe20000004100 */
[----:B------:R-:W1:Y:S01]  /*5b90*/  LDS.U16 R13, [R41+0x80] ;  /* 0x00008000290d7984 */ /* 0x000e620000000400 */
[----:B------:R-:W-:-:S03]  /*5ba0*/  HADD2.F32 R14, -RZ, R15.H0_H0 ;  /* 0x2000000fff0e7230 */ /* 0x000fc60000004100 */
[C---:B------:R-:W-:Y:S01]  /*5bb0*/  FFMA.FTZ R4, R46.reuse, R33, R4 ;  /* 0x000000212e047223 */ /* 0x040fe20000010004 */
[----:B------:R-:W-:Y:S02]  /*5bc0*/  HADD2.F32 R33, -RZ, R15.H1_H1 ;  /* 0x3000000fff217230 */ /* 0x000fe40000004100 */
[C---:B------:R-:W-:Y:S01]  /*5bd0*/  FFMA.FTZ R3, R46.reuse, R14, R3 ;  /* 0x0000000e2e037223 */ /* 0x040fe20000010003 */
[--C-:B-----5:R-:W-:Y:S02]  /*5be0*/  HADD2.F32 R14, -RZ, R20.reuse.H0_H0 ;  /* 0x20000014ff0e7230 */ /* 0x120fe40000004100 */
[----:B------:R-:W-:Y:S02]  /*5bf0*/  HADD2.F32 R20, -RZ, R20.H1_H1 ;  /* 0x30000014ff147230 */ /* 0x000fe40000004100 */
[----:B------:R-:W-:Y:S01]  /*5c00*/  FFMA.FTZ R18, R46, R33, R18 ;  /* 0x000000212e127223 */ /* 0x000fe20000010012 */
[----:B------:R-:W-:Y:S02]  /*5c10*/  HADD2.F32 R33, -RZ, R22.H1_H1 ;  /* 0x30000016ff217230 */ /* 0x000fe40000004100 */
[----:B0-----:R-:W-:-:S02]  /*5c20*/  HADD2.F32 R15, -RZ, R32.H0_H0 ;  /* 0x20000020ff0f7230 */ /* 0x001fc40000004100 */
[----:B------:R-:W-:Y:S02]  /*5c30*/  HADD2.F32 R32, -RZ, R22.H0_H0 ;  /* 0x20000016ff207230 */ /* 0x000fe40000004100 */
[----:B------:R-:W-:Y:S02]  /*5c40*/  HADD2.F32 R22, -RZ, R23.H0_H0 ;  /* 0x20000017ff167230 */ /* 0x000fe40000004100 */
[C---:B------:R-:W-:Y:S01]  /*5c50*/  FFMA.FTZ R12, R15.reuse, R14, R12 ;  /* 0x0000000e0f0c7223 */ /* 0x040fe2000001000c */
[--C-:B------:R-:W-:Y:S02]  /*5c60*/  HADD2.F32 R14, -RZ, R21.reuse.H0_H0 ;  /* 0x20000015ff0e7230 */ /* 0x100fe40000004100 */
[C---:B------:R-:W-:Y:S01]  /*5c70*/  FFMA.FTZ R48, R15.reuse, R20, R48 ;  /* 0x000000140f307223 */ /* 0x040fe20000010030 */
[----:B------:R-:W-:Y:S02]  /*5c80*/  HADD2.F32 R21, -RZ, R21.H1_H1 ;  /* 0x30000015ff157230 */ /* 0x000fe40000004100 */
[----:B------:R-:W-:Y:S01]  /*5c90*/  FFMA.FTZ R5, R15, R32, R5 ;  /* 0x000000200f057223 */ /* 0x000fe20000010005 */
[----:B------:R-:W-:-:S02]  /*5ca0*/  HADD2.F32 R23, -RZ, R23.H1_H1 ;  /* 0x30000017ff177230 */ /* 0x000fc40000004100 */
[C---:B------:R-:W-:Y:S01]  /*5cb0*/  FFMA.FTZ R7, R15.reuse, R14, R7 ;  /* 0x0000000e0f077223 */ /* 0x040fe20000010007 */
[C---:B------:R-:W-:Y:S01]  /*5cc0*/  FFMA.FTZ R4, R15.reuse, R33, R4 ;  /* 0x000000210f047223 */ /* 0x040fe20000010004 */
[C---:B------:R-:W-:Y:S01]  /*5cd0*/  FFMA.FTZ R6, R15.reuse, R21, R6 ;  /* 0x000000150f067223 */ /* 0x040fe20000010006 */
[C---:B------:R-:W-:Y:S01]  /*5ce0*/  FFMA.FTZ R14, R15.reuse, R22, R3 ;  /* 0x000000160f0e7223 */ /* 0x040fe20000010003 */
[----:B-1----:R-:W-:Y:S02]  /*5cf0*/  HADD2.F32 R13, -RZ, R13.H0_H0 ;  /* 0x2000000dff0d7230 */ /* 0x002fe40000004100 */
[----:B------:R-:W-:Y:S01]  /*5d00*/  FFMA.FTZ R15, R15, R23, R18 ;  /* 0x000000170f0f7223 */ /* 0x000fe20000010012 */
[----:B------:R-:W-:Y:S02]  /*5d10*/  HADD2.F32 R21, -RZ, R24.H1_H1 ;  /* 0x30000018ff157230 */ /* 0x000fe40000004100 */
[----:B------:R-:W-:Y:S02]  /*5d20*/  HADD2.F32 R22, -RZ, R26.H0_H0 ;  /* 0x2000001aff167230 */ /* 0x000fe40000004100 */
[----:B------:R-:W-:-:S02]  /*5d30*/  HADD2.F32 R3, -RZ, R24.H0_H0 ;  /* 0x20000018ff037230 */ /* 0x000fc40000004100 */
[C---:B------:R-:W-:Y:S01]  /*5d40*/  FFMA.FTZ R48, R13.reuse, R21, R48 ;  /* 0x000000150d307223 */ /* 0x040fe20000010030 */
[--C-:B------:R-:W-:Y:S02]  /*5d50*/  HADD2.F32 R18, -RZ, R25.reuse.H0_H0 ;  /* 0x20000019ff127230 */ /* 0x100fe40000004100 */
[C---:B------:R-:W-:Y:S01]  /*5d60*/  FFMA.FTZ R21, R13.reuse, R22, R5 ;  /* 0x000000160d157223 */ /* 0x040fe20000010005 */
        /* <DEDUP_REMOVED lines=29> */
.L_x_537:
[----:B------:R-:W1:Y:S01]  /*5f40*/  LDS.U16 R41, [R41+0xc0] ;  /* 0x0000c00029297984 */ /* 0x000e620000000400 */
[----:B------:R-:W-:Y:S02]  /*5f50*/  VIADD R40, R40, 0x80 ;  /* 0x0000008028287836 */ /* 0x000fe40000000000 */
[--C-:B0-----:R-:W-:Y:S02]  /*5f60*/  HADD2.F32 R4, -RZ, R28.reuse.H0_H0 ;  /* 0x2000001cff047230 */ /* 0x101fe40000004100 */
[----:B------:R-:W-:Y:S01]  /*5f70*/  HADD2.F32 R5, -RZ, R28.H1_H1 ;  /* 0x3000001cff057230 */ /* 0x000fe20000004100 */
[----:B------:R-:W-:Y:S01]  /*5f80*/  ISETP.GE.AND P1, PT, R40, UR4, PT ;  /* 0x0000000428007c0c */ /* 0x000fe2000bf26270 */
[----:B------:R-:W-:Y:S02]  /*5f90*/  HADD2.F32 R7, -RZ, R29.H0_H0 ;  /* 0x2000001dff077230 */ /* 0x000fe40000004100 */
[----:B------:R-:W-:Y:S02]  /*5fa0*/  HADD2.F32 R26, -RZ, R31.H0_H0 ;  /* 0x2000001fff1a7230 */ /* 0x000fe40000004100 */
[----:B------:R-:W-:-:S02]  /*5fb0*/  HADD2.F32 R13, -RZ, R29.H1_H1 ;  /* 0x3000001dff0d7230 */ /* 0x000fc40000004100 */
[--C-:B------:R-:W-:Y:S02]  /*5fc0*/  HADD2.F32 R14, -RZ, R30.reuse.H0_H0 ;  /* 0x2000001eff0e7230 */ /* 0x100fe40000004100 */
[----:B------:R-:W-:Y:S02]  /*5fd0*/  HADD2.F32 R15, -RZ, R30.H1_H1 ;  /* 0x3000001eff0f7230 */ /* 0x000fe40000004100 */
        /* <DEDUP_REMOVED lines=11> */
.L_x_528:
[----:B------:R-:W-:Y:S05]  /*6090*/  BSYNC.RECONVERGENT B0 ;  /* 0x0000000000007941 */ /* 0x000fea0003800200 */
.L_x_527:
[----:B------:R-:W-:Y:S01]  /*60a0*/  ISETP.GE.AND P0, PT, R38, UR45, PT ;  /* 0x0000002d26007c0c */ /* 0x000fe2000bf06270 */
[----:B------:R-:W0:Y:S01]  /*60b0*/  LDCU UR7, c[0x0][0x40c] ;  /* 0x00008180ff0777ac */ /* 0x000e220008000800 */
[----:B------:R-:W-:Y:S11]  /*60c0*/  BSSY.RECONVERGENT B0, `(.L_x_539) ;  /* 0x00000f3000007945 */ /* 0x000ff60003800200 */
[----:B------:R-:W-:Y:S05]  /*60d0*/  @P0 BRA `(.L_x_540) ;  /* 0x0000000c00c40947 */ /* 0x000fea0003800000 */
[----:B------:R-:W1:Y:S01]  /*60e0*/  LDCU UR4, c[0x0][0x3f8] ;  /* 0x00007f00ff0477ac */ /* 0x000e620008000800 */
[----:B------:R-:W-:Y:S01]  /*60f0*/  IADD3 R32, PT, PT, R38, 0x20, RZ ;  /* 0x0000002026207810 */ /* 0x000fe20007ffe0ff */
[----:B------:R-:W2:Y:S01]  /*6100*/  LDC.64 R30, c[0x0][0x458] ;  /* 0x00011600ff1e7b82 */ /* 0x000ea20000000a00 */
[----:B------:R-:W-:Y:S01]  /*6110*/  BSSY.RECONVERGENT B1, `(.L_x_541) ;  /* 0x0000053000017945 */ /* 0x000fe20003800200 */
[----:B------:R-:W-:Y:S01]  /*6120*/  ULOP3.LUT UR6, URZ, UR9, URZ, 0x33, !UPT ;  /* 0x00000009ff067292 */ /* 0x000fe2000f8e33ff */
[----:B------:R-:W-:Y:S01]  /*6130*/  VIMNMX R33, PT, PT, R32, UR45, !PT ;  /* 0x0000002d20217c48 */ /* 0x000fe2000ffe0100 */
[----:B------:R-:W-:-:S04]  /*6140*/  IMAD.MOV.U32 R12, RZ, RZ, R38 ;  /* 0x000000ffff0c7224 */ /* 0x000fc800078e0026 */
[----:B------:R-:W-:-:S04]  /*6150*/  IADD3 R33, PT, PT, -R0, UR6, R33 ;  /* 0x0000000600217c10 */ /* 0x000fc8000fffe121 */
[----:B------:R-:W-:Y:S01]  /*6160*/  LOP3.LUT P0, RZ, R33, 0x20, RZ, 0xc0, !PT ;  /* 0x0000002021ff7812 */ /* 0x000fe2000780c0ff */
[----:B-1----:R-:W-:-:S06]  /*6170*/  UIMAD UR4, UR38, UR4, UR44 ;  /* 0x00000004260472a4 */ /* 0x002fcc000f8e022c */
[----:B------:R-:W-:-:S04]  /*6180*/  MOV R13, UR4 ;  /* 0x00000004000d7c02 */ /* 0x000fc80008000f00 */
[----:B------:R-:W-:-:S05]  /*6190*/  LEA R13, R13, R36, 0x5 ;  /* 0x000000240d0d7211 */ /* 0x000fca00078e28ff */
[----:B--2---:R-:W-:Y:S01]  /*61a0*/  IMAD.WIDE R30, R13, 0x2, R30 ;  /* 0x000000020d1e7825 */ /* 0x004fe200078e021e */
[----:B------:R-:W-:Y:S06]  /*61b0*/  @P0 BRA `(.L_x_542) ;  /* 0x0000000400200947 */ /* 0x000fec0003800000 */
[----:B------:R-:W1:Y:S01]  /*61c0*/  LDC R15, c[0x0][0x3f4] ;  /* 0x0000fd00ff0f7b82 */ /* 0x000e620000000800 */
[----:B------:R-:W-:Y:S02]  /*61d0*/  MOV R12, R32 ;  /* 0x00000020000c7202 */ /* 0x000fe40000000f00 */
[----:B-1----:R-:W-:-:S13]  /*61e0*/  ISETP.GE.AND P0, PT, R38, R15, PT ;  /* 0x0000000f2600720c */ /* 0x002fda0003f06270 */
[----:B------:R-:W-:Y:S05]  /*61f0*/  @!P0 BRA `(.L_x_542) ;  /* 0x0000000400108947 */ /* 0x000fea0003800000 */
[----:B------:R-:W-:Y:S01]  /*6200*/  IABS R21, R15 ;  /* 0x0000000f00157213 */ /* 0x000fe20000000000 */
[----:B------:R-:W1:Y:S01]  /*6210*/  LDCU UR4, c[0x0][0x40c] ;  /* 0x00008180ff0477ac */ /* 0x000e620008000800 */
[----:B----4-:R-:W-:Y:S02]  /*6220*/  IABS R22, R38 ;  /* 0x0000002600167213 */ /* 0x010fe40000000000 */
        /* <DEDUP_REMOVED lines=15> */
[----:B------:R-:W-:-:S04]  /*6320*/  @!P0 IADD3 R12, PT, PT, R12, -R21, RZ ;  /* 0x800000150c0c8210 */ /* 0x000fc80007ffe0ff */
[----:B------:R-:W-:-:S13]  /*6330*/  ISETP.GT.U32.AND P0, PT, R21, R12, PT ;  /* 0x0000000c1500720c */ /* 0x000fda0003f04070 */
[----:B------:R-:W-:-:S05]  /*6340*/  @!P0 IMAD.IADD R12, R12, 0x1, -R21 ;  /* 0x000000010c0c8824 */ /* 0x000fca00078e0a15 */
[----:B------:R-:W-:Y:S02]  /*6350*/  @!P1 IADD3 R12, PT, PT, -R12, RZ, RZ ;  /* 0x000000ff0c0c9210 */ /* 0x000fe40007ffe1ff */
[----:B------:R-:W-:-:S04]  /*6360*/  @!P2 LOP3.LUT R12, RZ, R15, RZ, 0x33, !PT ;  /* 0x0000000fff0ca212 */ /* 0x000fc800078e33ff */
[----:B------:R-:W-:-:S05]  /*6370*/  SHF.L.U32 R13, R12, 0x5, RZ ;  /* 0x000000050c0d7819 */ /* 0x000fca00000006ff */
[----:B------:R-:W-:-:S06]  /*6380*/  IMAD.WIDE.U32 R12, R13, 0x2, R44 ;  /* 0x000000020d0c7825 */ /* 0x000fcc00078e002c */
[----:B------:R-:W5:Y:S01]  /*6390*/  LDG.E.128 R12, desc[UR36][R12.64] ;  /* 0x000000240c0c7981 */ /* 0x000f62000c1e1d00 */
[----:B------:R-:W-:Y:S01]  /*63a0*/  LEA R20, R0, R17, 0x1 ;  /* 0x0000001100147211 */ /* 0x000fe200078e08ff */
[----:B-1----:R-:W-:-:S05]  /*63b0*/  UISETP.NE.AND UP0, UPT, UR4, URZ, UPT ;  /* 0x000000ff0400728c */ /* 0x002fca000bf05270 */
[----:B------:R-:W1:Y:S02]  /*63c0*/  LDS.U16 R20, [R20] ;  /* 0x0000000014147984 */ /* 0x000e640000000400 */
[----:B-1----:R-:W-:Y:S02]  /*63d0*/  HADD2.F32 R35, -RZ, R20.H0_H0 ;  /* 0x20000014ff237230 */ /* 0x002fe40000004100 */
[----:B------:R-:W-:Y:S05]  /*63e0*/  BRA.U UP0, `(.L_x_543) ;  /* 0x0000000100507547 */ /* 0x000fea000b800000 */
[----:B------:R-:W-:Y:S01]  /*63f0*/  ISETP.NE.AND P3, PT, R16, RZ, PT ;  /* 0x000000ff1000720c */ /* 0x000fe20003f65270 */
[----:B---3--:R-:W1:-:S12]  /*6400*/  LDS.128 R24, [R19+UR5] ;  /* 0x0000000513187984 */ /* 0x008e580008000c00 */
        /* <DEDUP_REMOVED lines=11> */
[----:B------:R-:W-:Y:S02]  /*64c0*/  IMAD.SHL.U32 R25, R38, 0x20, RZ ;  /* 0x0000002026197824 */ /* 0x000fe400078e00ff */
[----:B--2---:R-:W-:Y:S02]  /*64d0*/  @P0 HMUL2 R12, R12, R20 ;  /* 0x000000140c0c0232 */ /* 0x004fe40000000000 */
[----:B------:R-:W-:Y:S02]  /*64e0*/  @P1 HFMA2 R13, R13, R21, -RZ ;  /* 0x000000150d0d1231 */ /* 0x000fe400001000ff */
[----:B------:R-:W-:-:S02]  /*64f0*/  @P2 HMUL2 R14, R14, R22 ;  /* 0x000000160e0e2232 */ /* 0x000fc40000000000 */
[----:B------:R-:W-:Y:S02]  /*6500*/  @P3 HFMA2 R15, R15, R23, -RZ ;  /* 0x000000170f0f3231 */ /* 0x000fe400001000ff */
[----:B------:R-:W-:-:S05]  /*6510*/  IMAD.WIDE.U32 R20, R25, 0x2, R42 ;  /* 0x0000000219147825 */ /* 0x000fca00078e002a */
[----:B------:R1:W-:Y:S02]  /*6520*/  STG.E.128 desc[UR36][R20.64], R12 ;  /* 0x0000000c14007986 */ /* 0x0003e4000c101d24 */
.L_x_543:
[----:B-1---5:R-:W-:Y:S02]  /*6530*/  HADD2.F32 R20, -RZ, R12.H0_H0 ;  /* 0x2000000cff147230 */ /* 0x022fe40000004100 */
[--C-:B---3--:R-:W-:Y:S02]  /*6540*/  HADD2.F32 R24, -RZ, R14.reuse.H0_H0 ;  /* 0x2000000eff187230 */ /* 0x108fe40000004100 */
[----:B------:R-:W-:Y:S02]  /*6550*/  HADD2.F32 R21, -RZ, R14.H1_H1 ;  /* 0x3000000eff157230 */ /* 0x000fe40000004100 */
        /* <DEDUP_REMOVED lines=14> */
.L_x_542:
[----:B0-----:R-:W-:Y:S05]  /*6640*/  BSYNC.RECONVERGENT B1 ;  /* 0x0000000000017941 */ /* 0x001fea0003800200 */
.L_x_541:
[----:B------:R-:W-:-:S13]  /*6650*/  ISETP.GE.U32.AND P0, PT, R33, 0x20, PT ;  /* 0x000000202100780c */ /* 0x000fda0003f06070 */
[----:B------:R-:W-:Y:S05]  /*6660*/  @!P0 BRA `(.L_x_540) ;  /* 0x0000000800608947 */ /* 0x000fea0003800000 */
[C---:B------:R-:W-:Y:S01]  /*6670*/  LEA R39, R12.reuse, R39, 0x1 ;  /* 0x000000270c277211 */ /* 0x040fe200078e08ff */
[----:B------:R-:W-:Y:S01]  /*6680*/  IMAD.U32 R34, RZ, RZ, UR8 ;  /* 0x00000008ff227e24 */ /* 0x000fe2000f8e00ff */
[----:B------:R-:W-:Y:S02]  /*6690*/  MOV R14, UR9 ;  /* 0x00000009000e7c02 */ /* 0x000fe40008000f00 */
[C---:B------:R-:W-:Y:S02]  /*66a0*/  IADD3 R32, PT, PT, R12.reuse, 0x20, RZ ;  /* 0x000000200c207810 */ /* 0x040fe40007ffe0ff */
[----:B------:R-:W-:Y:S01]  /*66b0*/  SHF.L.U32 R33, R12, 0x5, RZ ;  /* 0x000000050c217819 */ /* 0x000fe200000006ff */
[----:B------:R-:W-:-:S05]  /*66c0*/  IMAD R39, R14, -0x2, R39 ;  /* 0xfffffffe0e277824 */ /* 0x000fca00078e0227 */
[----:B------:R-:W-:-:S07]  /*66d0*/  IADD3 R34, PT, PT, R39, 0x40, R34 ;  /* 0x0000004027227810 */ /* 0x000fce0007ffe022 */
.L_x_550:
[----:B------:R-:W0:Y:S01]  /*66e0*/  LDC R35, c[0x0][0x3f4] ;  /* 0x0000fd00ff237b82 */ /* 0x000e220000000800 */
[----:B------:R-:W-:Y:S01]  /*66f0*/  IADD3 R14, PT, PT, R32, -0x20, RZ ;  /* 0xffffffe0200e7810 */ /* 0x000fe20007ffe0ff */
[----:B------:R-:W-:Y:S03]  /*6700*/  BSSY.RECONVERGENT B1, `(.L_x_544) ;  /* 0x0000043000017945 */ /* 0x000fe60003800200 */
        /* <DEDUP_REMOVED lines=8> */
[----:B0-----:R-:W-:Y:S02]  /*6790*/  VIADD R21, R20, 0xffffffe ;  /* 0x0ffffffe14157836 */ /* 0x001fe40000000000 */
        /* <DEDUP_REMOVED lines=15> */
[----:B------:R-:W-:-:S05]  /*6890*/  @!P2 LOP3.LUT R12, RZ, R35, RZ, 0x33, !PT ;  /* 0x00000023ff0ca212 */ /* 0x000fca00078e33ff */
[----:B------:R-:W-:-:S04]  /*68a0*/  IMAD.SHL.U32 R13, R12, 0x20, RZ ;  /* 0x000000200c0d7824 */ /* 0x000fc800078e00ff */
[----:B------:R-:W-:-:S06]  /*68b0*/  IMAD.WIDE.U32 R12, R13, 0x2, R44 ;  /* 0x000000020d0c7825 */ /* 0x000fcc00078e002c */
        /* <DEDUP_REMOVED lines=23> */
.L_x_546:
[--C-:B---3-5:R-:W-:Y:S02]  /*6a30*/  HADD2.F32 R24, -RZ, R14.reuse.H0_H0 ;  /* 0x2000000eff187230 */ /* 0x128fe40000004100 */
[----:B0-----:R-:W-:Y:S02]  /*6a40*/  HADD2.F32 R21, -RZ, R14.H1_H1 ;  /* 0x3000000eff157230 */ /* 0x001fe40000004100 */
[----:B------:R-:W-:Y:S02]  /*6a50*/  HADD2.F32 R20, -RZ, R12.H0_H0 ;  /* 0x2000000cff147230 */ /* 0x000fe40000004100 */
[C---:B------:R-:W-:Y:S01]  /*6a60*/  FFMA.FTZ R5, R39.reuse, R24, R5 ;  /* 0x0000001827057223 */ /* 0x040fe20000010005 */
        /* <DEDUP_REMOVED lines=9> */
[C---:B------:R-:W-:Y:S01]  /*6b00*/  FFMA.FTZ R29, R39.reuse, R12, R29 ;  /* 0x0000000c271d7223 */ /* 0x040fe2000001001d */
[----:B------:R-:W-:-:S02]  /*6b10*/  FFMA.FTZ R6, R39, R13, R6 ;  /* 0x0000000d27067223 */ /* 0x000fc40000010006 */
[----:B------:R-:W-:-:S07]  /*6b20*/  FFMA.FTZ R18, R39, R15, R18 ;  /* 0x0000000f27127223 */ /* 0x000fce0000010012 */
.L_x_545:
[----:B------:R-:W-:Y:S05]  /*6b30*/  BSYNC.RECONVERGENT B1 ;  /* 0x0000000000017941 */ /* 0x000fea0003800200 */
.L_x_544:
        /* <DEDUP_REMOVED lines=10> */
[----:B------:R0:W1:Y:S02]  /*6be0*/  F2I.FTZ.U32.TRUNC.NTZ R13, R20 ;  /* 0x00000014000d7305 */ /* 0x000064000021f000 */
[----:B0-----:R-:W0:Y:S01]  /*6bf0*/  LDS.U16 R20, [R34] ;  /* 0x0000000022147984 */ /* 0x001e220000000400 */
[----:B-1----:R-:W-:-:S05]  /*6c00*/  IADD3 R12, PT, PT, RZ, -R13, RZ ;  /* 0x8000000dff0c7210 */ /* 0x002fca0007ffe0ff */
[----:B------:R-:W-:Y:S01]  /*6c10*/  IMAD R21, R12, R15, RZ ;  /* 0x0000000f0c157224 */ /* 0x000fe200078e02ff */
[----:B------:R-:W-:-:S05]  /*6c20*/  MOV R12, RZ ;  /* 0x000000ff000c7202 */ /* 0x000fca0000000f00 */
        /* <DEDUP_REMOVED lines=8> */
[----:B------:R-:W-:-:S05]  /*6cb0*/  @!P0 IADD3 R12, PT, PT, R12, -R15, RZ ;  /* 0x8000000f0c0c8210 */ /* 0x000fca0007ffe0ff */
[----:B------:R-:W-:Y:S01]  /*6cc0*/  @!P1 IMAD.MOV R12, RZ, RZ, -R12 ;  /* 0x000000ffff0c9224 */ /* 0x000fe200078e0a0c */
        /* <DEDUP_REMOVED lines=27> */
.L_x_549:
        /* <DEDUP_REMOVED lines=16> */
.L_x_548:
[----:B------:R-:W-:Y:S05]  /*6f80*/  BSYNC.RECONVERGENT B1 ;  /* 0x0000000000017941 */ /* 0x000fea0003800200 */
.L_x_547:
[C---:B------:R-:W-:Y:S01]  /*6f90*/  IADD3 R12, PT, PT, R32.reuse, 0x20, RZ ;  /* 0x00000020200c7810 */ /* 0x040fe20007ffe0ff */
[----:B------:R-:W-:Y:S01]  /*6fa0*/  VIADD R32, R32, 0x40 ;  /* 0x0000004020207836 */ /* 0x000fe20000000000 */
[----:B------:R-:W-:Y:S02]  /*6fb0*/  IADD3 R33, PT, PT, R33, 0x800, RZ ;  /* 0x0000080021217810 */ /* 0x000fe40007ffe0ff */
[----:B------:R-:W-:Y:S02]  /*6fc0*/  ISETP.GE.AND P0, PT, R12, UR45, PT ;  /* 0x0000002d0c007c0c */ /* 0x000fe4000bf06270 */
[----:B------:R-:W-:-:S11]  /*6fd0*/  IADD3 R34, PT, PT, R34, 0x80, RZ ;  /* 0x0000008022227810 */ /* 0x000fd60007ffe0ff */
[----:B------:R-:W-:Y:S05]  /*6fe0*/  @!P0 BRA `(.L_x_550) ;  /* 0xfffffff400bc8947 */ /* 0x000fea000383ffff */
.L_x_540:
[----:B0-----:R-:W-:Y:S05]  /*6ff0*/  BSYNC.RECONVERGENT B0 ;  /* 0x0000000000007941 */ /* 0x001fea0003800200 */
.L_x_539:
        /* <DEDUP_REMOVED lines=10> */
[----:B------:R-:W0:Y:S05]  /*70a0*/  LDCU UR4, c[0x0][0x40c] ;  /* 0x00008180ff0477ac */ /* 0x000e2a0008000800 */
[----:B------:R-:W1:Y:S01]  /*70b0*/  LDS.U16 R17, [R17+-0x2] ;  /* 0xfffffe0011117984 */ /* 0x000e620000000400 */
[----:B0-----:R-:W-:Y:S01]  /*70c0*/  UISETP.NE.AND UP0, UPT, UR4, URZ, UPT ;  /* 0x000000ff0400728c */ /* 0x001fe2000bf05270 */
[----:B-1----:R-:W-:-:S08]  /*70d0*/  HADD2.F32 R19, -RZ, R17.H0_H0 ;  /* 0x20000011ff137230 */ /* 0x002fd00000004100 */
        /* <DEDUP_REMOVED lines=8> */
[----:B-1----:R-:W-:Y:S01]  /*7160*/  MOV R20, UR6 ;  /* 0x0000000600147c02 */ /* 0x002fe20008000f00 */
[----:B------:R-:W-:-:S04]  /*7170*/  IMAD.U32 R21, RZ, RZ, UR7 ;  /* 0x00000007ff157e24 */ /* 0x000fc8000f8e00ff */
[----:B------:R-:W-:-:S04]  /*7180*/  MOV R17, UR4 ;  /* 0x0000000400117c02 */ /* 0x000fc80008000f00 */
[----:B------:R-:W-:-:S05]  /*7190*/  @P0 LEA R17, R17, R36, 0x5 ;  /* 0x0000002411110211 */ /* 0x000fca00078e28ff */
[----:B------:R-:W-:-:S06]  /*71a0*/  @P0 IMAD.WIDE R20, R17, 0x2, R20 ;  /* 0x0000000211140825 */ /* 0x000fcc00078e0214 */
[----:B----4-:R-:W2:Y:S01]  /*71b0*/  @P0 LDG.E.128 R20, desc[UR36][R20.64] ;  /* 0x0000002414140981 */ /* 0x010ea2000c1e1d00 */
        /* <DEDUP_REMOVED lines=12> */
.L_x_553:
[--C-:B-----5:R-:W-:Y:S02]  /*7280*/  HADD2.F32 R16, -RZ, R14.reuse.H0_H0 ;  /* 0x2000000eff107230 */ /* 0x120fe40000004100 */
[----:B------:R-:W-:Y:S02]  /*7290*/  HADD2.F32 R9, -RZ, R14.H1_H1 ;  /* 0x3000000eff097230 */ /* 0x000fe40000004100 */
[----:B------:R-:W-:Y:S02]  /*72a0*/  HADD2.F32 R8, -RZ, R12.H0_H0 ;  /* 0x2000000cff087230 */ /* 0x000fe40000004100 */
[C---:B------:R-:W-:Y:S01]  /*72b0*/  FFMA.FTZ R5, R19.reuse, R16, R5 ;  /* 0x0000001013057223 */ /* 0x040fe20000010005 */
[----:B------:R-:W-:Y:S02]  /*72c0*/  HADD2.F32 R10, -RZ, R13.H0_H0 ;  /* 0x2000000dff0a7230 */ /* 0x000fe40000004100 */
[----:B------:R-:W-:Y:S01]  /*72d0*/  FFMA.FTZ R4, R19, R9, R4 ;  /* 0x0000000913047223 */ /* 0x000fe20000010004 */
[----:B0-----:R-:W-:-:S02]  /*72e0*/  HADD2.F32 R14, -RZ, R15.H0_H0 ;  /* 0x2000000fff0e7230 */ /* 0x001fc40000004100 */
        /* <DEDUP_REMOVED lines=9> */
.L_x_552:
[----:B------:R-:W-:Y:S05]  /*7380*/  BSYNC.RECONVERGENT B0 ;  /* 0x0000000000007941 */ /* 0x000fea0003800200 */
.L_x_551:
[C---:B------:R-:W-:Y:S01]  /*7390*/  LOP3.LUT R8, R2.reuse, 0x3c0, RZ, 0xc0, !PT ;  /* 0x000003c002087812 */ /* 0x040fe200078ec0ff */
[----:B------:R-:W-:Y:S01]  /*73a0*/  BAR.SYNC.DEFER_BLOCKING 0x0 ;  /* 0x0000000000007b1d */ /* 0x000fe20000010000 */
[----:B------:R-:W-:Y:S02]  /*73b0*/  ISETP.GT.U32.AND P1, PT, R2, 0x1f, PT ;  /* 0x0000001f0200780c */ /* 0x000fe40003f24070 */
[----:B------:R-:W-:Y:S02]  /*73c0*/  ISETP.NE.AND P0, PT, R8, 0x40, PT ;  /* 0x000000400800780c */ /* 0x000fe40003f05270 */
[----:B------:R-:W-:Y:S01]  /*73d0*/  P2R R8, PR, RZ, 0x2 ;  /* 0x00000002ff087803 */ /* 0x000fe20000000000 */
[----:B------:R-:W-:Y:S01]  /*73e0*/  BSSY.RECONVERGENT B0, `(.L_x_554) ;  /* 0x0000013000007945 */ /* 0x000fe20003800200 */
[----:B------:R-:W-:Y:S02]  /*73f0*/  SHF.L.U32 R13, R36, 0x1, RZ ;  /* 0x00000001240d7819 */ /* 0x000fe400000006ff */
[----:B------:R-:W-:-:S02]  /*7400*/  LOP3.LUT R9, R2, 0x3e0, RZ, 0xc0, !PT ;  /* 0x000003e002097812 */ /* 0x000fc400078ec0ff */
[----:B------:R-:W-:Y:S01]  /*7410*/  LOP3.LUT R8, R2, 0x3f0, RZ, 0xc0, !PT ;  /* 0x000003f002087812 */ /* 0x000fe200078ec0ff */
[----:B------:R-:W-:Y:S01]  /*7420*/  IMAD R0, R0, 0x40, R13 ;  /* 0x0000004000007824 */ /* 0x000fe200078e020d */
[----:B------:R-:W-:Y:S02]  /*7430*/  ISETP.NE.AND P5, PT, R9, 0x20, PT ;  /* 0x000000200900780c */ /* 0x000fe40003fa5270 */
[C---:B------:R-:W-:Y:S02]  /*7440*/  ISETP.GT.U32.AND P6, PT, R2.reuse, 0x3f, PT ;  /* 0x0000003f0200780c */ /* 0x040fe40003fc4070 */
[C---:B------:R-:W-:Y:S02]  /*7450*/  ISETP.GT.U32.AND P4, PT, R2.reuse, 0xf, PT ;  /* 0x0000000f0200780c */ /* 0x040fe40003f84070 */
[C---:B------:R-:W-:Y:S02]  /*7460*/  ISETP.GT.U32.AND P3, PT, R2.reuse, 0x7, PT ;  /* 0x000000070200780c */ /* 0x040fe40003f64070 */
[----:B------:R-:W-:-:S02]  /*7470*/  ISETP.GT.U32.AND P2, PT, R2, 0x3, PT ;  /* 0x000000030200780c */ /* 0x000fc40003f44070 */
[C---:B------:R-:W-:Y:S02]  /*7480*/  LOP3.LUT R12, R2.reuse, 0x3f8, RZ, 0xc0, !PT ;  /* 0x000003f8020c7812 */ /* 0x040fe400078ec0ff */
[----:B------:R-:W-:Y:S02]  /*7490*/  LOP3.LUT R16, R2, 0x3fc, RZ, 0xc0, !PT ;  /* 0x000003fc02107812 */ /* 0x000fe400078ec0ff */
[----:B------:R-:W-:Y:S01]  /*74a0*/  ISETP.NE.AND P1, PT, R8, 0x10, PT ;  /* 0x000000100800780c */ /* 0x000fe20003f25270 */
[----:B------:R-:W-:-:S12]  /*74b0*/  @P0 BRA `(.L_x_555) ;  /* 0x0000000000140947 */ /* 0x000fd80003800000 */
[----:B------:R-:W-:Y:S02]  /*74c0*/  F2FP.F16.F32.PACK_AB R8, R29, R28 ;  /* 0x0000001c1d08723e */ /* 0x000fe400000000ff */
[----:B------:R-:W-:Y:S02]  /*74d0*/  F2FP.F16.F32.PACK_AB R9, R6, R7 ;  /* 0x000000070609723e */ /* 0x000fe400000000ff */
[----:B------:R-:W-:Y:S02]  /*74e0*/  F2FP.F16.F32.PACK_AB R10, R4, R5 ;  /* 0x00000005040a723e */ /* 0x000fe400000000ff */
[----:B------:R-:W-:-:S05]  /*74f0*/  F2FP.F16.F32.PACK_AB R11, R18, R3 ;  /* 0x00000003120b723e */ /* 0x000fca00000000ff */
[----:B------:R0:W-:Y:S02]  /*7500*/  STS.128 [R0+UR8+-0x400], R8 ;  /* 0xfffc000800007988 */ /* 0x0001e40008000c08 */
.L_x_555:
[----:B------:R-:W-:Y:S05]  /*7510*/  BSYNC.RECONVERGENT B0 ;  /* 0x0000000000007941 */ /* 0x000fea0003800200 */
.L_x_554:
        /* <DEDUP_REMOVED lines=11> */
[----:B------:R-:W-:-:S02]  /*75d0*/  HADD2.F32 R10, -RZ, R11.H0_H0 ;  /* 0x2000000bff0a7230 */ /* 0x000fc40000004100 */
[----:B------:R-:W-:Y:S01]  /*75e0*/  FADD.FTZ R28, R28, R15 ;  /* 0x0000000f1c1c7221 */ /* 0x000fe20000010000 */
[----:B------:R-:W-:Y:S02]  /*75f0*/  HADD2.F32 R8, -RZ, R8.H1_H1 ;  /* 0x30000008ff087230 */ /* 0x000fe40000004100 */
[----:B------:R-:W-:Y:S01]  /*7600*/  FADD.FTZ R7, R7, R12 ;  /* 0x0000000c07077221 */ /* 0x000fe20000010000 */
[----:B------:R-:W-:Y:S02]  /*7610*/  HADD2.F32 R9, -RZ, R9.H1_H1 ;  /* 0x30000009ff097230 */ /* 0x000fe40000004100 */
[----:B------:R-:W-:Y:S01]  /*7620*/  FADD.FTZ R3, R3, R10 ;  /* 0x0000000a03037221 */ /* 0x000fe20000010000 */
[----:B------:R-:W-:Y:S02]  /*7630*/  HADD2.F32 R11, -RZ, R11.H1_H1 ;  /* 0x3000000bff0b7230 */ /* 0x000fe40000004100 */
[----:B------:R-:W-:Y:S01]  /*7640*/  FADD.FTZ R29, R29, R8 ;  /* 0x000000081d1d7221 */ /* 0x000fe20000010000 */
[----:B------:R-:W-:-:S02]  /*7650*/  FADD.FTZ R6, R6, R9 ;  /* 0x0000000906067221 */ /* 0x000fc40000010000 */
[----:B------:R-:W-:-:S07]  /*7660*/  FADD.FTZ R18, R18, R11 ;  /* 0x0000000b12127221 */ /* 0x000fce0000010000 */
.L_x_557:
[----:B------:R-:W-:Y:S05]  /*7670*/  BSYNC.RECONVERGENT B0 ;  /* 0x0000000000007941 */ /* 0x000fea0003800200 */
.L_x_556:
        /* <DEDUP_REMOVED lines=9> */
.L_x_559:
[----:B------:R-:W-:Y:S05]  /*7710*/  BSYNC.RECONVERGENT B0 ;  /* 0x0000000000007941 */ /* 0x000fea0003800200 */
.L_x_558:
[----:B------:R-:W-:Y:S01]  /*7720*/  BAR.SYNC.DEFER_BLOCKING 0x0 ;  /* 0x0000000000007b1d */ /* 0x000fe20000010000 */
[----:B------:R-:W-:-:S05]  /*7730*/  ISETP.GT.U32.AND P5, PT, R2, 0x1f, PT ;  /* 0x0000001f0200780c */ /* 0x000fca0003fa4070 */
[----:B------:R-:W-:Y:S08]  /*7740*/  BSSY.RECONVERGENT B0, `(.L_x_560) ;  /* 0x0000013000007945 */ /* 0x000ff00003800200 */
        /* <DEDUP_REMOVED lines=18> */
.L_x_561:
[----:B------:R-:W-:Y:S05]  /*7870*/  BSYNC.RECONVERGENT B0 ;  /* 0x0000000000007941 */ /* 0x000fea0003800200 */
.L_x_560:
        /* <DEDUP_REMOVED lines=8> */
.L_x_563:
[----:B------:R-:W-:Y:S05]  /*7900*/  BSYNC.RECONVERGENT B0 ;  /* 0x0000000000007941 */ /* 0x000fea0003800200 */
.L_x_562:
[----:B------:R-:W-:Y:S06]  /*7910*/  BAR.SYNC.DEFER_BLOCKING 0x0 ;  /* 0x0000000000007b1d */ /* 0x000fec0000010000 */
[----:B------:R-:W-:Y:S04]  /*7920*/  BSSY.RECONVERGENT B0, `(.L_x_564) ;  /* 0x0000013000007945 */ /* 0x000fe80003800200 */
        /* <DEDUP_REMOVED lines=18> */
.L_x_565:
[----:B------:R-:W-:Y:S05]  /*7a50*/  BSYNC.RECONVERGENT B0 ;  /* 0x0000000000007941 */ /* 0x000fea0003800200 */
.L_x_564:
        /* <DEDUP_REMOVED lines=8> */
.L_x_567:
[----:B------:R-:W-:Y:S05]  /*7ae0*/  BSYNC.RECONVERGENT B0 ;  /* 0x0000000000007941 */ /* 0x000fea0003800200 */
.L_x_566:
        /* <DEDUP_REMOVED lines=20> */
.L_x_569:
[----:B------:R-:W-:Y:S05]  /*7c30*/  BSYNC.RECONVERGENT B0 ;  /* 0x0000000000007941 */ /* 0x000fea0003800200 */
.L_x_568:
        /* <DEDUP_REMOVED lines=8> */
.L_x_571:
[----:B------:R-:W-:Y:S05]  /*7cc0*/  BSYNC.RECONVERGENT B0 ;  /* 0x0000000000007941 */ /* 0x000fea0003800200 */
.L_x_570:
        /* <DEDUP_REMOVED lines=20> */
.L_x_573:
[----:B------:R-:W-:Y:S05]  /*7e10*/  BSYNC.RECONVERGENT B0 ;  /* 0x0000000000007941 */ /* 0x000fea0003800200 */
.L_x_572:
[----:B------:R-:W-:Y:S06]  /*7e20*/  BAR.SYNC.DEFER_BLOCKING 0x0 ;  /* 0x0000000000007b1d */ /* 0x000fec0000010000 */
[----:B------:R-:W-:Y:S05]  /*7e30*/  @P2 EXIT ;  /* 0x000000000000294d */ /* 0x000fea0003800000 */
[----:B------:R-:W5:Y:S02]  /*7e40*/  LDCU UR4, c[0x0][0x478] ;  /* 0x00008f00ff0477ac */ /* 0x000f640008000800 */
[----:B-----5:R-:W-:-:S09]  /*7e50*/  UISETP.NE.AND UP0, UPT, UR4, 0x2, UPT ;  /* 0x000000020400788c */ /* 0x020fd2000bf05270 */
[----:B------:R-:W-:Y:S05]  /*7e60*/  BRA.U UP0, `(.L_x_574) ;  /* 0x0000000100e07547 */ /* 0x000fea000b800000 */
[----:B012---:R-:W0:Y:S01]  /*7e70*/  LDC.64 R8, c[0x0][0x470] ;  /* 0x00011c00ff087b82 */ /* 0x007e220000000a00 */
        /* <DEDUP_REMOVED lines=17> */
[----:B------:R-:W5:Y:S01]  /*7f90*/  F2I.S8.NTZ R29, R29 ;  /* 0x0000001d001d7305 */ /* 0x000f620000202100 */
        /* <DEDUP_REMOVED lines=8> */
[----:B------:R-:W2:Y:S03]  /*8020*/  F2I.S8.NTZ R6, R6 ;  /* 0x0000000600067305 */ /* 0x000ea60000202100 */
[----:B------:R-:W-:Y:S02]  /*8030*/  LOP3.LUT R9, R9, 0xff00, R0, 0xf8, !PT ;  /* 0x0000ff0009097812 */ /* 0x000fe400078ef800 */
[----:B-----5:R-:W-:Y:S02]  /*8040*/  PRMT R0, R29, 0x8880, RZ ;  /* 0x000088801d007816 */ /* 0x020fe400000000ff */
[----:B0-----:R-:W-:Y:S01]  /*8050*/  PRMT R2, R7, 0x8880, RZ ;  /* 0x0000888007027816 */ /* 0x001fe200000000ff */
[----:B------:R-:W0:Y:S01]  /*8060*/  F2I.S8.NTZ R5, R5 ;  /* 0x0000000500057305 */ /* 0x000e220000202100 */
[----:B------:R-:W-:-:S02]  /*8070*/  PRMT R0, R0, 0x7710, RZ ;  /* 0x0000771000007816 */ /* 0x000fc400000000ff */
[----:B------:R-:W-:Y:S02]  /*8080*/  PRMT R2, R2, 0x7710, RZ ;  /* 0x0000771002027816 */ /* 0x000fe400000000ff */
[----:B--2---:R-:W-:-:S03]  /*8090*/  PRMT R3, R6, 0x8880, RZ ;  /* 0x0000888006037816 */ /* 0x004fc600000000ff */
[----:B------:R-:W2:Y:S01]  /*80a0*/  F2I.S8.NTZ R8, R8 ;  /* 0x0000000800087305 */ /* 0x000ea20000202100 */
[----:B------:R-:W-:Y:S02]  /*80b0*/  LOP3.LUT R4, R2, 0xff, RZ, 0xc0, !PT ;  /* 0x000000ff02047812 */ /* 0x000fe400078ec0ff */
[----:B------:R-:W-:Y:S02]  /*80c0*/  PRMT R3, R3, 0x7710, RZ ;  /* 0x0000771003037816 */ /* 0x000fe400000000ff */
[----:B------:R-:W-:Y:S02]  /*80d0*/  LOP3.LUT R6, R0, 0xff, RZ, 0xc0, !PT ;  /* 0x000000ff00067812 */ /* 0x000fe400078ec0ff */
[----:B0-----:R-:W-:Y:S02]  /*80e0*/  PRMT R5, R5, 0x8880, RZ ;  /* 0x0000888005057816 */ /* 0x001fe400000000ff */
[----:B------:R-:W-:Y:S01]  /*80f0*/  LOP3.LUT R3, R3, 0xff, RZ, 0xc0, !PT ;  /* 0x000000ff03037812 */ /* 0x000fe200078ec0ff */
[----:B------:R-:W-:Y:S01]  /*8100*/  IMAD.WIDE.U32 R6, R6, 0x100, RZ ;  /* 0x0000010006067825 */ /* 0x000fe200078e00ff */
[----:B------:R-:W-:-:S03]  /*8110*/  PRMT R0, R5, 0x7710, RZ ;  /* 0x0000771005007816 */ /* 0x000fc600000000ff */
[----:B------:R-:W-:Y:S01]  /*8120*/  IMAD.WIDE.U32 R2, R3, 0x1000000, RZ ;  /* 0x0100000003027825 */ /* 0x000fe200078e00ff */
[----:B--2---:R-:W-:Y:S02]  /*8130*/  PRMT R10, R8, 0x8880, RZ ;  /* 0x00008880080a7816 */ /* 0x004fe400000000ff */
[----:B------:R-:W-:Y:S01]  /*8140*/  LOP3.LUT R9, R9, 0xff, R0, 0xf8, !PT ;  /* 0x000000ff09097812 */ /* 0x000fe200078ef800 */
[----:B------:R-:W-:Y:S01]  /*8150*/  IMAD.WIDE.U32 R4, R4, 0x10000, RZ ;  /* 0x0001000004047825 */ /* 0x000fe200078e00ff */
[----:B-1----:R-:W-:Y:S02]  /*8160*/  IADD3 R8, P0, PT, R36, UR4, RZ ;  /* 0x0000000424087c10 */ /* 0x002fe4000ff1e0ff */
[----:B------:R-:W-:Y:S02]  /*8170*/  PRMT R0, R10, 0x7710, RZ ;  /* 0x000077100a007816 */ /* 0x000fe400000000ff */
[----:B------:R-:W-:Y:S02]  /*8180*/  LOP3.LUT R11, R6, R2, R4, 0xfe, !PT ;  /* 0x00000002060b7212 */ /* 0x000fe400078efe04 */
[----:B------:R-:W-:-:S02]  /*8190*/  LOP3.LUT R3, R5, R9, R3, 0xfe, !PT ;  /* 0x0000000905037212 */ /* 0x000fc400078efe03 */
[----:B------:R-:W-:Y:S02]  /*81a0*/  LEA.HI.X.SX32 R9, R36, UR5, 0x1, P0 ;  /* 0x0000000524097c11 */ /* 0x000fe400080f0eff */
[----:B------:R-:W-:Y:S02]  /*81b0*/  LOP3.LUT R2, R11, 0xff, R0, 0xf8, !PT ;  /* 0x000000ff0b027812 */ /* 0x000fe400078ef800 */
[----:B------:R-:W-:-:S05]  /*81c0*/  LOP3.LUT R3, R3, R7, RZ, 0xfc, !PT ;  /* 0x0000000703037212 */ /* 0x000fca00078efcff */
[----:B------:R-:W-:Y:S01]  /*81d0*/  STG.E.64 desc[UR36][R8.64], R2 ;  /* 0x0000000208007986 */ /* 0x000fe2000c101b24 */
[----:B------:R-:W-:Y:S05]  /*81e0*/  EXIT ;  /* 0x000000000000794d */ /* 0x000fea0003800000 */
.L_x_574:
[----:B012---:R-:W0:Y:S01]  /*81f0*/  LDC.64 R8, c[0x0][0x380] ;  /* 0x0000e000ff087b82 */ /* 0x007e220000000a00 */
        /* <DEDUP_REMOVED lines=11> */
.L_x_486:
[----:B------:R-:W-:Y:S01]  /*82b0*/  HFMA2 R12, -RZ, RZ, 0, 4.76837158203125e-07 ;  /* 0x00000008ff0c7431 */ /* 0x000fe200000001ff */
[----:B------:R-:W-:Y:S02]  /*82c0*/  MOV R11, 0x1f ;  /* 0x0000001f000b7802 */ /* 0x000fe40000000f00 */
[----:B------:R-:W-:-:S07]  /*82d0*/  MOV R15, 0xffff ;  /* 0x0000ffff000f7802 */ /* 0x000fce0000000f00 */
[----:B0-2---:R-:W-:Y:S05]  /*82e0*/  WARPSYNC.COLLECTIVE R15, `(.L_x_575) ;  /* 0x000000000f087348 */ /* 0x005fea0003c00000 */
[----:B------:R1:W3:Y:S02]  /*82f0*/  SHFL.BFLY P6, R14, R13, R12, R11 ;  /* 0x0c00000c0d0e7389 */ /* 0x0002e400000c000b */
[----:B0123--:R-:W-:Y:S05]  /*8300*/  ENDCOLLECTIVE ;  /* 0x000000000000791b */ /* 0x00ffea0003800000 */
.L_x_575:
[----:B------:R-:W-:Y:S02]  /*8310*/  HFMA2 R12, -RZ, RZ, 0, 2.384185791015625e-07 ;  /* 0x00000004ff0c7431 */ /* 0x000fe400000001ff */
[----:B------:R-:W-:-:S04]  /*8320*/  FADD.FTZ R0, R13, R14 ;  /* 0x0000000e0d007221 */ /* 0x000fc80000010000 */
[----:B------:R-:W-:-:S07]  /*8330*/  IMAD.MOV.U32 R13, RZ, RZ, R0 ;  /* 0x000000ffff0d7224 */ /* 0x000fce00078e0000 */
[----:B------:R-:W-:Y:S05]  /*8340*/  WARPSYNC.COLLECTIVE R15, `(.L_x_576) ;  /* 0x000000000f087348 */ /* 0x000fea0003c00000 */
[----:B------:R0:W1:Y:S02]  /*8350*/  SHFL.BFLY P6, R14, R13, R12, R11 ;  /* 0x0c00000c0d0e7389 */ /* 0x00006400000c000b */
[----:B01----:R-:W-:Y:S05]  /*8360*/  ENDCOLLECTIVE ;  /* 0x000000000000791b */ /* 0x003fea0003800000 */
.L_x_576:
[----:B------:R-:W-:Y:S02]  /*8370*/  HFMA2 R12, -RZ, RZ, 0, 1.1920928955078125e-07 ;  /* 0x00000002ff0c7431 */ /* 0x000fe400000001ff */
[----:B------:R-:W-:-:S05]  /*8380*/  FADD.FTZ R3, R0, R14 ;  /* 0x0000000e00037221 */ /* 0x000fca0000010000 */
[----:B------:R-:W-:-:S07]  /*8390*/  MOV R13, R3 ;  /* 0x00000003000d7202 */ /* 0x000fce0000000f00 */
[----:B------:R-:W-:Y:S05]  /*83a0*/  WARPSYNC.COLLECTIVE R15, `(.L_x_577) ;  /* 0x000000000f087348 */ /* 0x000fea0003c00000 */
[----:B------:R0:W1:Y:S02]  /*83b0*/  SHFL.BFLY P6, R14, R13, R12, R11 ;  /* 0x0c00000c0d0e7389 */ /* 0x00006400000c000b */
[----:B01----:R-:W-:Y:S05]  /*83c0*/  ENDCOLLECTIVE ;  /* 0x000000000000791b */ /* 0x003fea0003800000 */
.L_x_577:
[----:B------:R-:W-:Y:S01]  /*83d0*/  MOV R12, 0x1 ;  /* 0x00000001000c7802 */ /* 0x000fe20000000f00 */
[----:B------:R-:W-:-:S04]  /*83e0*/  FADD.FTZ R4, R3, R14 ;  /* 0x0000000e03047221 */ /* 0x000fc80000010000 */
[----:B------:R-:W-:-:S07]  /*83f0*/  IMAD.MOV.U32 R13, RZ, RZ, R4 ;  /* 0x000000ffff0d7224 */ /* 0x000fce00078e0004 */
[----:B------:R-:W-:Y:S05]  /*8400*/  WARPSYNC.COLLECTIVE R15, `(.L_x_578) ;  /* 0x000000000f087348 */ /* 0x000fea0003c00000 */
[----:B------:R0:W1:Y:S02]  /*8410*/  SHFL.BFLY P6, R14, R13, R12, R11 ;  /* 0x0c00000c0d0e7389 */ /* 0x00006400000c000b */
[----:B01----:R-:W-:Y:S05]  /*8420*/  ENDCOLLECTIVE ;  /* 0x000000000000791b */ /* 0x003fea0003800000 */
.L_x_578:
[----:B------:R-:W-:Y:S05]  /*8430*/  BRA `(.L_x_579) ;  /* 0xffffff9400fc7947 */ /* 0x000fea000383ffff */
.L_x_497:
[----:B------:R-:W-:Y:S01]  /*8440*/  BSSY B1, `(.L_x_580) ;  /* 0x0000007000017945 */ /* 0x000fe20003800000 */
[----:B------:R-:W-:Y:S01]  /*8450*/  MOV R12, 0x1 ;  /* 0x00000001000c7802 */ /* 0x000fe20000000f00 */
[----:B------:R-:W-:Y:S01]  /*8460*/  IMAD.MOV.U32 R15, RZ, RZ, -0x1 ;  /* 0xffffffffff0f7424 */ /* 0x000fe200078e00ff */
[----:B------:R-:W-:-:S07]  /*8470*/  MOV R11, 0x1f ;  /* 0x0000001f000b7802 */ /* 0x000fce0000000f00 */
[----:B------:R-:W-:Y:S05]  /*8480*/  WARPSYNC.COLLECTIVE R15, `(.L_x_581) ;  /* 0x000000000f087348 */ /* 0x000fea0003c00000 */
[----:B------:R0:W1:Y:S02]  /*8490*/  SHFL.BFLY P6, R14, R13, R12, R11 ;  /* 0x0c00000c0d0e7389 */ /* 0x00006400000c000b */
[----:B01----:R-:W-:Y:S05]  /*84a0*/  ENDCOLLECTIVE ;  /* 0x000000000000791b */ /* 0x003fea0003800000 */
.L_x_581:
[----:B------:R-:W-:Y:S05]  /*84b0*/  BSYNC B1 ;  /* 0x0000000000017941 */ /* 0x000fea0003800000 */
.L_x_580:
[----:B------:R-:W-:Y:S05]  /*84c0*/  BRA `(.L_x_582) ;  /* 0xffffffa400ac7947 */ /* 0x000fea000383ffff */
.L_x_501:
[----:B------:R-:W-:Y:S01]  /*84d0*/  HFMA2 R12, -RZ, RZ, 0, 9.5367431640625e-07 ;  /* 0x00000010ff0c7431 */ /* 0x000fe200000001ff */
[----:B------:R-:W-:Y:S01]  /*84e0*/  BSSY B0, `(.L_x_583) ;  /* 0x0000007000007945 */ /* 0x000fe20003800000 */
[----:B0-----:R-:W-:Y:S01]  /*84f0*/  MOV R13, R48 ;  /* 0x00000030000d7202 */ /* 0x001fe20000000f00 */
[----:B------:R-:W-:Y:S01]  /*8500*/  IMAD.MOV.U32 R15, RZ, RZ, -0x1 ;  /* 0xffffffffff0f7424 */ /* 0x000fe200078e00ff */
[----:B------:R-:W-:-:S07]  /*8510*/  MOV R11, 0x1f ;  /* 0x0000001f000b7802 */ /* 0x000fce0000000f00 */
[----:B-1234-:R-:W-:Y:S05]  /*8520*/  WARPSYNC.COLLECTIVE R15, `(.L_x_584) ;  /* 0x000000000f087348 */ /* 0x01efea0003c00000 */
[----:B------:R0:W0:Y:S02]  /*8530*/  SHFL.BFLY P6, R14, R13, R12, R11 ;  /* 0x0c00000c0d0e7389 */ /* 0x00002400000c000b */
[----:B01234-:R-:W-:Y:S05]  /*8540*/  ENDCOLLECTIVE ;  /* 0x000000000000791b */ /* 0x01ffea0003800000 */
.L_x_584:
[----:B------:R-:W-:Y:S05]  /*8550*/  BSYNC B0 ;  /* 0x0000000000007941 */ /* 0x000fea0003800000 */
.L_x_583:
[----:B------:R-:W-:Y:S01]  /*8560*/  FMNMX.FTZ R13, R14, R48, !PT ;  /* 0x000000300e0d7209 */ /* 0x000fe20007810000 */
[----:B------:R-:W-:Y:S01]  /*8570*/  HFMA2 R12, -RZ, RZ, 0, 4.76837158203125e-07 ;  /* 0x00000008ff0c7431 */ /* 0x000fe200000001ff */
[----:B------:R-:W-:Y:S02]  /*8580*/  MOV R11, 0x1f ;  /* 0x0000001f000b7802 */ /* 0x000fe40000000f00 */
[----:B------:R-:W-:-:S07]  /*8590*/  MOV R15, 0xffffffff ;  /* 0xffffffff000f7802 */ /* 0x000fce0000000f00 */
[----:B------:R-:W-:Y:S05]  /*85a0*/  WARPSYNC.COLLECTIVE R15, `(.L_x_585) ;  /* 0x000000000f087348 */ /* 0x000fea0003c00000 */
[----:B------:R0:W1:Y:S02]  /*85b0*/  SHFL.BFLY P6, R14, R13, R12, R11 ;  /* 0x0c00000c0d0e7389 */ /* 0x00006400000c000b */
[----:B01----:R-:W-:Y:S05]  /*85c0*/  ENDCOLLECTIVE ;  /* 0x000000000000791b */ /* 0x003fea0003800000 */
.L_x_585:
[----:B------:R-:W-:Y:S01]  /*85d0*/  HFMA2 R12, -RZ, RZ, 0, 2.384185791015625e-07 ;  /* 0x00000004ff0c7431 */ /* 0x000fe200000001ff */
[----:B------:R-:W-:-:S05]  /*85e0*/  FMNMX.FTZ R0, R13, R14, !PT ;  /* 0x0000000e0d007209 */ /* 0x000fca0007810000 */
[----:B------:R-:W-:-:S07]  /*85f0*/  IMAD.MOV.U32 R13, RZ, RZ, R0 ;  /* 0x000000ffff0d7224 */ /* 0x000fce00078e0000 */
[----:B------:R-:W-:Y:S05]  /*8600*/  WARPSYNC.COLLECTIVE R15, `(.L_x_586) ;  /* 0x000000000f087348 */ /* 0x000fea0003c00000 */
[----:B------:R0:W1:Y:S02]  /*8610*/  SHFL.BFLY P6, R14, R13, R12, R11 ;  /* 0x0c00000c0d0e7389 */ /* 0x00006400000c000b */
[----:B01----:R-:W-:Y:S05]  /*8620*/  ENDCOLLECTIVE ;  /* 0x000000000000791b */ /* 0x003fea0003800000 */
.L_x_586:
[----:B------:R-:W-:Y:S01]  /*8630*/  HFMA2 R12, -RZ, RZ, 0, 1.1920928955078125e-07 ;  /* 0x00000002ff0c7431 */ /* 0x000fe200000001ff */
[----:B------:R-:W-:-:S04]  /*8640*/  FMNMX.FTZ R3, R0, R14, !PT ;  /* 0x0000000e00037209 */ /* 0x000fc80007810000 */
[----:B------:R-:W-:-:S07]  /*8650*/  MOV R13, R3 ;  /* 0x00000003000d7202 */ /* 0x000fce0000000f00 */
[----:B------:R-:W-:Y:S05]  /*8660*/  WARPSYNC.COLLECTIVE R15, `(.L_x_587) ;  /* 0x000000000f087348 */ /* 0x000fea0003c00000 */
[----:B------:R0:W1:Y:S02]  /*8670*/  SHFL.BFLY P6, R14, R13, R12, R11 ;  /* 0x0c00000c0d0e7389 */ /* 0x00006400000c000b */
[----:B01----:R-:W-:Y:S05]  /*8680*/  ENDCOLLECTIVE ;  /* 0x000000000000791b */ /* 0x003fea0003800000 */
.L_x_587:
[----:B------:R-:W-:Y:S05]  /*8690*/  BRA `(.L_x_588) ;  /* 0xffffffa400f87947 */ /* 0x000fea000383ffff */
.L_x_589:
        /* <DEDUP_REMOVED lines=14> */
.L_x_2686:


//--------------------- .text._ZN4mmha33masked_multihead_attention_kernelItLi32ELi32ELi4ELi4ELi64ELb1ELb0EEEv26Multihead_attention_paramsIT_XT5_EE --------------------------
	.section	.text._ZN4mmha33masked_multihead_attention_kernelItLi32ELi32ELi4ELi4ELi64ELb1ELb0EEEv26Multihead_attention_paramsIT_XT5_EE,"ax",@progbits
	.align	128
        .global         _ZN4mmha33masked_multihead_attention_kernelItLi32ELi32ELi4ELi4ELi64ELb1ELb0EEEv26Multihead_attention_paramsIT_XT5_EE
        .type           _ZN4mmha33masked_multihead_attention_kernelItLi32ELi32ELi4ELi4ELi64ELb1ELb0EEEv26Multihead_attention_paramsIT_XT5_EE,@function
        .size           _ZN4mmha33masked_multihead_attention_kernelItLi32ELi32ELi4ELi4ELi64ELb1ELb0EEEv26Multihead_attention_paramsIT_XT5_EE,(.L_x_2687 - _ZN4mmha33masked_multihead_attention_kernelItLi32ELi32ELi4ELi4ELi64ELb1ELb0EEEv26Multihead_attention_paramsIT_XT5_EE)
        .other          _ZN4mmha33masked_multihead_attention_kernelItLi32ELi32ELi4ELi4ELi64ELb1ELb0EEEv26Multihead_attention_paramsIT_XT5_EE,@"STO_CUDA_ENTRY STV_DEFAULT"
_ZN4mmha33masked_multihead_attention_kernelItLi32ELi32ELi4ELi4ELi64ELb1ELb0EEEv26Multihead_attention_paramsIT_XT5_EE:
.text._ZN4mmha33masked_multihead_attention_kernelItLi32ELi32ELi4ELi4ELi64ELb1ELb0EEEv26Multihead_attention_paramsIT_XT5_EE:
        /* <DEDUP_REMOVED lines=14> */
.L_x_590:
        /* <DEDUP_REMOVED lines=23> */
[C---:B------:R-:W-:Y:S01]  /*0250*/  IMAD R0, R7.reuse, R4, R0 ;  /* 0x0000000407007224 */ /* 0x040fe200078e0200 */
[----:B-1----:R-:W-:Y:S01]  /*0260*/  MOV R2, UR6 ;  /* 0x0000000600027c02 */ /* 0x002fe20008000f00 */
[----:B------:R-:W0:Y:S03]  /*0270*/  LDC.64 R4, c[0x0][0x460] ;  /* 0x00011800ff047b82 */ /* 0x000e260000000a00 */
        /* <DEDUP_REMOVED lines=31> */
[----:B------:R-:W-:Y:S01]  /*0470*/  IMAD.U32 R4, RZ, RZ, UR4 ;  /* 0x00000004ff047e24 */ /* 0x000fe2000f8e00ff */
[----:B------:R-:W-:-:S05]  /*0480*/  MOV R5, UR5 ;  /* 0x0000000500057c02 */ /* 0x000fca0008000f00 */
[----:B------:R0:W5:Y:S01]  /*0490*/  @P0 LDG.E R12, desc[UR36][R4.64] ;  /* 0x00000024040c0981 */ /* 0x000162000c1e1900 */
[----:B----4-:R-:W-:Y:S01]  /*04a0*/  HFMA2 R6, -RZ, RZ, 0, 0 ;  /* 0x00000000ff067431 */ /* 0x010fe200000001ff */
[----:B0-----:R-:W-:-:S05]  /*04b0*/  IADD3 R5, PT, PT, RZ, -R7, RZ ;  /* 0x80000007ff057210 */ /* 0x001fca0007ffe0ff */
[----:B------:R-:W-:-:S04]  /*04c0*/  IMAD R5, R5, R8, RZ ;  /* 0x0000000805057224 */ /* 0x000fc800078e02ff */
[----:B------:R-:W-:Y:S01]  /*04d0*/  IMAD.HI.U32 R7, R7, R5, R6 ;  /* 0x0000000507077227 */ /* 0x000fe200078e0006 */
        /* <DEDUP_REMOVED lines=49> */
.L_x_592:
[----:B------:R-:W-:Y:S05]  /*07f0*/  BSYNC.RECONVERGENT B0 ;  /* 0x0000000000007941 */ /* 0x000fea0003800200 */
.L_x_591:
        /* <DEDUP_REMOVED lines=29> */
[----:B------:R-:W4:Y:S01]  /*09d0*/  @!P1 LDC.64 R8, c[0x0][0x3a0] ;  /* 0x0000e800ff089b82 */ /* 0x000f220000000a00 */
[----:B------:R-:W-:-:S03]  /*09e0*/  @!P3 LEA R3, R3, R12, 0x3 ;  /* 0x0000000c0303b211 */ /* 0x000fc600078e18ff */
[----:B------:R-:W-:Y:S02]  /*09f0*/  @!UP1 UIMAD UR6, UR38, UR6, URZ ;  /* 0x00000006260692a4 */ /* 0x000fe4000f8e02ff */
[----:B--2---:R-:W-:Y:S01]  /*0a00*/  @!P3 IMAD.WIDE R10, R3, 0x2, R10 ;  /* 0x00000002030ab825 */ /* 0x004fe200078e020a */
[----:B------:R-:W-:Y:S01]  /*0a10*/  LEA R3, R15, R0, 0x5 ;  /* 0x000000000f037211 */ /* 0x000fe200078e28ff */
[----:B0-----:R-:W0:Y:S02]  /*0a20*/  @!P2 LDC.64 R6, c[0x0][0x390] ;  /* 0x0000e400ff06ab82 */ /* 0x001e240000000a00 */
[----:B------:R-:W-:Y:S01]  /*0a30*/  IMAD.U32 R14, RZ, RZ, UR6 ;  /* 0x00000006ff0e7e24 */ /* 0x000fe2000f8e00ff */
[----:B------:R-:W2:Y:S01]  /*0a40*/  @!P3 LDG.E R18, desc[UR36][R10.64] ;  /* 0x000000240a12b981 */ /* 0x000ea2000c1e1900 */
[----:B---3--:R-:W-:-:S03]  /*0a50*/  @UP0 UIMAD.WIDE.U32 UR4, UR7, 0x4, UR4 ;  /* 0x00000004070408a5 */ /* 0x008fc6000f8e0004 */
[----:B------:R-:W-:Y:S02]  /*0a60*/  @!P0 LEA R15, R14, R3, 0x5 ;  /* 0x000000030e0f8211 */ /* 0x000fe400078e28ff */
[----:B------:R-:W-:Y:S01]  /*0a70*/  MOV R14, RZ ;  /* 0x000000ff000e7202 */ /* 0x000fe20000000f00 */
[----:B------:R-:W-:Y:S01]  /*0a80*/  IMAD.U32 R12, RZ, RZ, UR4 ;  /* 0x00000004ff0c7e24 */ /* 0x000fe2000f8e00ff */
[----:B------:R-:W-:Y:S01]  /*0a90*/  MOV R13, UR5 ;  /* 0x00000005000d7c02 */ /* 0x000fe20008000f00 */
[----:B----4-:R-:W-:-:S03]  /*0aa0*/  @!P1 IMAD.WIDE.U32 R8, R3, 0x2, R8 ;  /* 0x0000000203089825 */ /* 0x010fc600078e0008 */
[----:B------:R-:W3:Y:S01]  /*0ab0*/  LDCU.U8 UR4, c[0x0][0x404] ;  /* 0x00008080ff0477ac */ /* 0x000ee20008000000 */
[----:B-1----:R-:W-:Y:S01]  /*0ac0*/  @!P0 IMAD.WIDE R4, R15, 0x2, R4 ;  /* 0x000000020f048825 */ /* 0x002fe200078e0204 */
[----:B------:R-:W2:Y:S03]  /*0ad0*/  @!P1 LDG.E R19, desc[UR36][R8.64] ;  /* 0x0000002408139981 */ /* 0x000ea6000c1e1900 */
[----:B0-----:R-:W-:Y:S01]  /*0ae0*/  @!P2 IMAD.WIDE.U32 R6, R3, 0x2, R6 ;  /* 0x000000020306a825 */ /* 0x001fe200078e0006 */
[----:B------:R0:W4:Y:S04]  /*0af0*/  @P4 LDG.E R12, desc[UR36][R12.64] ;  /* 0x000000240c0c4981 */ /* 0x000128000c1e1900 */
[----:B------:R-:W4:Y:S04]  /*0b00*/  @!P2 LDG.E R14, desc[UR36][R6.64] ;  /* 0x00000024060ea981 */ /* 0x000f28000c1e1900 */
[----:B------:R-:W4:Y:S01]  /*0b10*/  @!P0 LDG.E R5, desc[UR36][R4.64] ;  /* 0x0000002404058981 */ /* 0x000f22000c1e1900 */
[----:B0-----:R-:W0:Y:S01]  /*0b20*/  LDC R13, c[0x0][0x400] ;  /* 0x00010000ff0d7b82 */ /* 0x001e220000000800 */
[----:B---3--:R-:W-:-:S02]  /*0b30*/  ISETP.NE.AND P1, PT, RZ, UR4, PT ;  /* 0x00000004ff007c0c */ /* 0x008fc4000bf25270 */
[----:B------:R-:W-:Y:S01]  /*0b40*/  ISETP.NE.AND P2, PT, RZ, UR10, PT ;  /* 0x0000000aff007c0c */ /* 0x000fe2000bf45270 */
[----:B------:R-:W-:Y:S01]  /*0b50*/  IMAD.U32 R16, RZ, RZ, UR48 ;  /* 0x00000030ff107e24 */ /* 0x000fe2000f8e00ff */
[----:B------:R-:W-:Y:S01]  /*0b60*/  UMOV UR39, URZ ;  /* 0x000000ff00277c82 */ /* 0x000fe20008000000 */
[----:B------:R-:W-:Y:S01]  /*0b70*/  BSSY.RECONVERGENT B6, `(.L_x_593) ;  /* 0x00000e0000067945 */ /* 0x000fe20003800200 */
[----:B0-----:R-:W-:Y:S02]  /*0b80*/  ISETP.LT.OR P1, PT, R13, 0x1, P1 ;  /* 0x000000010d00780c */ /* 0x001fe40000f21670 */
[----:B------:R-:W-:-:S07]  /*0b90*/  SHF.R.S32.HI R16, RZ, 0x1f, R16 ;  /* 0x0000001fff107819 */ /* 0x000fce0000011410 */
[----:B--2---:R-:W-:Y:S01]  /*0ba0*/  @!P2 HFMA2 R18, R18, 1, 1, R19 ;  /* 0x3c003c001212a831 */ /* 0x004fe20000000013 */
[----:B----4-:R-:W-:Y:S01]  /*0bb0*/  @P4 R2UR UR39, R12 ;  /* 0x000000000c2742ca */ /* 0x010fe200000e0000 */
[----:B------:R-:W-:Y:S02]  /*0bc0*/  HADD2 R23, R23, R14 ;  /* 0x0000000e17177230 */ /* 0x000fe40000000000 */
[----:B------:R-:W-:Y:S01]  /*0bd0*/  @!P0 HMUL2 R18, R18, R5 ;  /* 0x0000000512128232 */ /* 0x000fe20000000000 */
[----:B------:R-:W-:Y:S11]  /*0be0*/  @P1 BRA `(.L_x_594) ;  /* 0x0000000000d01947 */ /* 0x000ff60003800000 */
        /* <DEDUP_REMOVED lines=30> */
.L_x_595:
        /* <DEDUP_REMOVED lines=22> */
.L_x_594:
        /* <DEDUP_REMOVED lines=41> */
[----:B------:R-:W-:Y:S01]  /*11c0*/  IMAD.MOV.U32 R13, RZ, RZ, RZ ;  /* 0x000000ffff0d7224 */ /* 0x000fe200078e00ff */
[----:B------:R-:W1:Y:S01]  /*11d0*/  LDCU.64 UR6, c[0x4][0x70] ;  /* 0x01000e00ff0677ac */ /* 0x000e620008000a00 */
[----:B------:R-:W2:Y:S01]  /*11e0*/  LDC.64 R14, c[0x4][R14] ;  /* 0x010000000e0e7b82 */ /* 0x000ea20000000a00 */
[----:B------:R-:W3:Y:S01]  /*11f0*/  LDCU.64 UR8, c[0x4][0x38] ;  /* 0x01000700ff0877ac */ /* 0x000ee20008000a00 */
[----:B0-----:R-:W-:Y:S02]  /*1200*/  MOV R4, UR4 ;  /* 0x0000000400047c02 */ /* 0x001fe40008000f00 */
[----:B------:R-:W-:Y:S01]  /*1210*/  MOV R5, UR5 ;  /* 0x0000000500057c02 */ /* 0x000fe20008000f00 */
[----:B-1----:R-:W-:Y:S01]  /*1220*/  IMAD.U32 R6, RZ, RZ, UR6 ;  /* 0x00000006ff067e24 */ /* 0x002fe2000f8e00ff */
[----:B------:R-:W-:-:S02]  /*1230*/  MOV R7, UR7 ;  /* 0x0000000700077c02 */ /* 0x000fc40008000f00 */
[----:B---3--:R-:W-:Y:S01]  /*1240*/  MOV R10, UR8 ;  /* 0x00000008000a7c02 */ /* 0x008fe20008000f00 */
[----:B------:R-:W-:-:S07]  /*1250*/  IMAD.U32 R11, RZ, RZ, UR9 ;  /* 0x00000009ff0b7e24 */ /* 0x000fce000f8e00ff */
[----:B------:R-:W-:-:S07]  /*1260*/  LEPC R20, `(.L_x_597) ;  /* 0x000000001014794e */ /* 0x000fce0000000000 */
[----:B--2---:R-:W-:Y:S05]  /*1270*/  CALL.ABS.NOINC R14 ;  /* 0x000000000e007343 */ /* 0x004fea0003c00000 */
.L_x_597:
        /* <DEDUP_REMOVED lines=15> */
.L_x_598:
        /* <DEDUP_REMOVED lines=31> */
[--C-:B------:R-:W-:Y:S01]  /*1560*/  HADD2.F32 R15, -RZ, R18.reuse.H1_H1 ;  /* 0x30000012ff0f7230 */ /* 0x100fe20000004100 */
[----:B------:R-:W-:Y:S01]  /*1570*/  IADD3 R10, PT, PT, R10, -UR39, RZ ;  /* 0x800000270a0a7c10 */ /* 0x000fe2000fffe0ff */
[----:B------:R-:W-:Y:S01]  /*1580*/  HADD2.F32 R20, -RZ, R23.H0_H0 ;  /* 0x20000017ff147230 */ /* 0x000fe20000004100 */
[----:B------:R-:W0:Y:S01]  /*1590*/  MUFU.RCP R9, R9 ;  /* 0x0000000900097308 */ /* 0x000e220000001000 */
[----:B------:R-:W-:Y:S01]  /*15a0*/  HADD2.F32 R18, -RZ, R18.H0_H0 ;  /* 0x20000012ff127230 */ /* 0x000fe20000004100 */
        /* <DEDUP_REMOVED lines=18> */
.L_x_604:
[----:B------:R-:W-:Y:S05]  /*16d0*/  BSYNC.RECONVERGENT B2 ;  /* 0x0000000000027941 */ /* 0x000fea0003800200 */
.L_x_603:
[----:B------:R-:W-:Y:S01]  /*16e0*/  PRMT R8, R18, 0x7632, R8 ;  /* 0x0000763212087816 */ /* 0x000fe20000000008 */
[----:B------:R0:W-:Y:S04]  /*16f0*/  STS.U16 [R6], R18 ;  /* 0x0000001206007388 */ /* 0x0001e80000000400 */
[----:B------:R0:W-:Y:S01]  /*1700*/  STS.U16 [R7], R8 ;  /* 0x0000000807007388 */ /* 0x0001e20000000400 */
[----:B------:R-:W-:Y:S05]  /*1710*/  BRA `(.L_x_605) ;  /* 0x0000000000507947 */ /* 0x000fea0003800000 */
.L_x_602:
        /* <DEDUP_REMOVED lines=20> */
.L_x_605:
[----:B------:R-:W-:Y:S05]  /*1860*/  BSYNC.RECONVERGENT B1 ;  /* 0x0000000000017941 */ /* 0x000fea0003800200 */
.L_x_601:
[----:B0-----:R-:W-:Y:S01]  /*1870*/  PRMT R6, R23, 0x7632, R6 ;  /* 0x0000763217067816 */ /* 0x001fe20000000006 */
[----:B------:R0:W-:Y:S04]  /*1880*/  STS.U16 [R4], R23 ;  /* 0x0000001704007388 */ /* 0x0001e80000000400 */
[----:B------:R0:W-:Y:S02]  /*1890*/  STS.U16 [R5], R6 ;  /* 0x0000000605007388 */ /* 0x0001e40000000400 */
.L_x_600:
[----:B------:R-:W-:Y:S05]  /*18a0*/  BSYNC.RECONVERGENT B0 ;  /* 0x0000000000007941 */ /* 0x000fea0003800200 */
.L_x_599:
        /* <DEDUP_REMOVED lines=10> */
.L_x_607:
[----:B------:R-:W-:Y:S05]  /*1950*/  BSYNC.RECONVERGENT B0 ;  /* 0x0000000000007941 */ /* 0x000fea0003800200 */
.L_x_606:
[----:B------:R-:W-:Y:S06]  /*1960*/  BAR.SYNC.DEFER_BLOCKING 0x0 ;  /* 0x0000000000007b1d */ /* 0x000fec0000010000 */
.L_x_596:
[----:B------:R-:W-:Y:S05]  /*1970*/  BSYNC.RECONVERGENT B6 ;  /* 0x0000000000067941 */ /* 0x000fea0003800200 */
.L_x_593:
[----:B------:R-:W5:Y:S01]  /*1980*/  LDC R21, c[0x0][0x3f4] ;  /* 0x0000fd00ff157b82 */ /* 0x000f620000000800 */
[----:B------:R-:W-:Y:S02]  /*1990*/  ISETP.GT.U32.AND P0, PT, R17, 0xf, PT ;  /* 0x0000000f1100780c */ /* 0x000fe40003f04070 */
[----:B---3--:R-:W-:Y:S02]  /*19a0*/  MOV R3, 0xff7fffff ;  /* 0xff7fffff00037802 */ /* 0x008fe40000000f00 */
[----:B-----5:R-:W-:-:S04]  /*19b0*/  IADD3 R0, PT, PT, RZ, -R21, RZ ;  /* 0x80000015ff007210 */ /* 0x020fc80007ffe0ff */
[----:B------:R-:W-:-:S04]  /*19c0*/  VIADDMNMX R0, R0, UR44, RZ, !PT ;  /* 0x0000002c00007c46 */ /* 0x000fc8000f8001ff */
[----:B------:R-:W-:Y:S01]  /*19d0*/  R2UR UR9, R0 ;  /* 0x00000000000972ca */ /* 0x000fe200000e0000 */
[----:B------:R-:W-:-:S14]  /*19e0*/  @P0 BRA `(.L_x_608) ;  /* 0x0000000000f80947 */ /* 0x000fdc0003800000 */
[----:B0-----:R-:W0:Y:S01]  /*19f0*/  S2R R6, SR_CgaCtaId ;  /* 0x0000000000067919 */ /* 0x001e220000008800 */
[----:B------:R-:W-:Y:S01]  /*1a00*/  MOV R7, 0x400 ;  /* 0x0000040000077802 */ /* 0x000fe20000000f00 */
[----:B------:R-:W3:Y:S01]  /*1a10*/  LDCU UR4, c[0x0][0x40c] ;  /* 0x00008180ff0477ac */ /* 0x000ee20008000800 */
[----:B-12-4-:R-:W-:-:S03]  /*1a20*/  HMUL2 R4, R23, R18 ;  /* 0x0000001217047232 */ /* 0x016fc60000000000 */
[----:B------:R-:W-:Y:S02]  /*1a30*/  VIADD R5, R7, 0x10 ;  /* 0x0000001007057836 */ /* 0x000fe40000000000 */
[--C-:B------:R-:W-:Y:S02]  /*1a40*/  HADD2.F32 R13, -RZ, R4.reuse.H0_H0 ;  /* 0x20000004ff0d7230 */ /* 0x100fe40000004100 */
[----:B------:R-:W-:Y:S01]  /*1a50*/  HADD2.F32 R8, -RZ, R4.H1_H1 ;  /* 0x30000004ff087230 */ /* 0x000fe20000004100 */
[----:B---3--:R-:W-:Y:S01]  /*1a60*/  UISETP.NE.AND UP0, UPT, UR4, URZ, UPT ;  /* 0x000000ff0400728c */ /* 0x008fe2000bf05270 */
[----:B0-----:R-:W-:-:S04]  /*1a70*/  LEA R0, R6, R5, 0x18 ;  /* 0x0000000506007211 */ /* 0x001fc800078ec0ff */
[----:B------:R-:W-:-:S05]  /*1a80*/  LEA R0, R17, R0, 0x2 ;  /* 0x0000000011007211 */ /* 0x000fca00078e10ff */
[----:B------:R0:W-:Y:S01]  /*1a90*/  STS [R0], R23 ;  /* 0x0000001700007388 */ /* 0x0001e20000000800 */
[----:B------:R-:W-:Y:S05]  /*1aa0*/  BRA.U UP0, `(.L_x_609) ;  /* 0x0000000100287547 */ /* 0x000fea000b800000 */
[----:B------:R-:W1:Y:S01]  /*1ab0*/  LDC.64 R4, c[0x0][0x3b8] ;  /* 0x0000ee00ff047b82 */ /* 0x000e620000000a00 */
[----:B------:R-:W-:Y:S01]  /*1ac0*/  IMAD R11, R21, UR46, R24 ;  /* 0x0000002e150b7c24 */ /* 0x000fe2000f8e0218 */
[----:B------:R-:W-:Y:S01]  /*1ad0*/  IADD3 R9, PT, PT, R7, 0x50, RZ ;  /* 0x0000005007097810 */ /* 0x000fe20007ffe0ff */
[----:B0-----:R-:W-:-:S04]  /*1ae0*/  IMAD R0, R28, R21, UR41 ;  /* 0x000000291c007e24 */ /* 0x001fc8000f8e0215 */
[----:B------:R-:W-:Y:S01]  /*1af0*/  IMAD R11, R0, 0x8, R11 ;  /* 0x00000008000b7824 */ /* 0x000fe200078e020b */
[----:B------:R-:W-:-:S04]  /*1b00*/  LEA R0, R6, R9, 0x18 ;  /* 0x0000000906007211 */ /* 0x000fc800078ec0ff */
[----:B------:R-:W-:-:S05]  /*1b10*/  LEA R0, R17, R0, 0x2 ;  /* 0x0000000011007211 */ /* 0x000fca00078e10ff */
[----:B------:R2:W-:Y:S01]  /*1b20*/  STS [R0], R19 ;  /* 0x0000001300007388 */ /* 0x0005e20000000800 */
[----:B-1----:R-:W-:-:S05]  /*1b30*/  IMAD.WIDE R4, R11, 0x2, R4 ;  /* 0x000000020b047825 */ /* 0x002fca00078e0204 */
[----:B------:R2:W-:Y:S02]  /*1b40*/  STG.E desc[UR36][R4.64], R18 ;  /* 0x0000001204007986 */ /* 0x0005e4000c101924 */
.L_x_609:
[----:B------:R-:W-:Y:S01]  /*1b50*/  UMOV UR4, 0xffff ;  /* 0x0000ffff00047882 */ /* 0x000fe20000000000 */
[----:B------:R-:W-:Y:S02]  /*1b60*/  FADD.FTZ R13, R13, R8 ;  /* 0x000000080d0d7221 */ /* 0x000fe40000010000 */
[----:B------:R-:W-:Y:S05]  /*1b70*/  BRA.DIV UR4, `(.L_x_610) ;  /* 0x0000006604187947 */ /* 0x000fea000b800000 */
[----:B------:R-:W-:Y:S01]  /*1b80*/  MOV R8, 0xffff ;  /* 0x0000ffff00087802 */ /* 0x000fe20000000f00 */
[----:B------:R-:W-:Y:S01]  /*1b90*/  IMAD.MOV.U32 R9, RZ, RZ, 0xffff ;  /* 0x0000ffffff097424 */ /* 0x000fe200078e00ff */
[----:B------:R-:W-:Y:S02]  /*1ba0*/  MOV R11, 0xffff ;  /* 0x0000ffff000b7802 */ /* 0x000fe40000000f00 */
        /* <DEDUP_REMOVED lines=8> */
.L_x_699:
        /* <DEDUP_REMOVED lines=26> */
.L_x_608:
        /* <DEDUP_REMOVED lines=19> */
[----:B------:R1:W0:Y:S01]  /*1f00*/  LDS R5, [R17+UR4+0x20] ;  /* 0x0000200411057984 */ /* 0x0002220008000800 */
[----:B------:R-:W-:-:S03]  /*1f10*/  USHF.L.U32 UR6, UR6, 0x5, URZ ;  /* 0x0000000506067899 */ /* 0x000fc600080006ff */
[----:B---3--:R1:W3:Y:S01]  /*1f20*/  LDS R6, [R17+UR4+0x30] ;  /* 0x0000300411067984 */ /* 0x0082e20008000800 */
[----:B------:R-:W-:-:S04]  /*1f30*/  UIADD3 UR4, UPT, UPT, UR47, 0x7, -UR9 ;  /* 0x000000072f047890 */ /* 0x000fc8000fffe809 */
        /* <DEDUP_REMOVED lines=13> */
.L_x_611:
[----:B------:R-:W-:Y:S01]  /*2010*/  BSSY B0, `(.L_x_612) ;  /* 0x00000d5000007945 */ /* 0x000fe20003800000 */
[----:B-1----:R-:W-:-:S03]  /*2020*/  IADD3 R11, PT, PT, R28, UR9, RZ ;  /* 0x000000091c0b7c10 */ /* 0x002fc6000fffe0ff */
[----:B------:R-:W-:Y:S05]  /*2030*/  @P0 BRA `(.L_x_613) ;  /* 0x0000000c00480947 */ /* 0x000fea0003800000 */
[----:B------:R-:W1:Y:S01]  /*2040*/  LDCU UR4, c[0x0][0x3f8] ;  /* 0x00007f00ff0477ac */ /* 0x000e620008000800 */
[----:B----4-:R-:W4:Y:S01]  /*2050*/  LDC.64 R22, c[0x0][0x450] ;  /* 0x00011400ff167b82 */ /* 0x010f220000000a00 */
[C-C-:B------:R-:W-:Y:S01]  /*2060*/  IMAD R17, R21.reuse, UR46, R24.reuse ;  /* 0x0000002e15117c24 */ /* 0x140fe2000f8e0218 */
[----:B------:R-:W-:Y:S01]  /*2070*/  IABS R25, R21 ;  /* 0x0000001500197213 */ /* 0x000fe20000000000 */
[----:B------:R-:W5:Y:S01]  /*2080*/  LDCU.64 UR16, c[0x0][0x420] ;  /* 0x00008400ff1077ac */ /* 0x000f620008000a00 */
[----:B------:R-:W-:Y:S02]  /*2090*/  IMAD R20, R21, UR6, R24 ;  /* 0x0000000615147c24 */ /* 0x000fe4000f8e0218 */
[----:B------:R-:W-:Y:S01]  /*20a0*/  SHF.R.S32.HI R26, RZ, 0x1f, R17 ;  /* 0x0000001fff1a7819 */ /* 0x000fe20000011411 */
[----:B------:R-:W3:Y:S02]  /*20b0*/  LDCU UR18, c[0x0][0x440] ;  /* 0x00008800ff1277ac */ /* 0x000ee40008000800 */
[----:B------:R-:W-:Y:S01]  /*20c0*/  SHF.R.S32.HI R27, RZ, 0x1f, R20 ;  /* 0x0000001fff1b7819 */ /* 0x000fe20000011414 */
[----:B-1----:R-:W-:Y:S01]  /*20d0*/  UIMAD UR4, UR38, UR4, UR45 ;  /* 0x00000004260472a4 */ /* 0x002fe2000f8e022d */
[----:B-----5:R-:W-:Y:S01]  /*20e0*/  IMAD.U32 R18, RZ, RZ, UR16 ;  /* 0x00000010ff127e24 */ /* 0x020fe2000f8e00ff */
[----:B------:R-:W-:-:S04]  /*20f0*/  ISETP.NE.U32.AND P0, PT, RZ, UR16, PT ;  /* 0x00000010ff007c0c */ /* 0x000fc8000bf05070 */
[----:B------:R-:W-:Y:S01]  /*2100*/  MOV R13, UR4 ;  /* 0x00000004000d7c02 */ /* 0x000fe20008000f00 */
[----:B------:R-:W-:Y:S01]  /*2110*/  UIADD3 UR4, UPT, UPT, UR7, 0x90, URZ ;  /* 0x0000009007047890 */ /* 0x000fe2000fffe0ff */
[----:B---3--:R-:W-:Y:S01]  /*2120*/  MOV R12, UR18 ;  /* 0x00000012000c7c02 */ /* 0x008fe20008000f00 */
[----:B------:R-:W-:Y:S01]  /*2130*/  UIMAD UR5, UR45, UR18, UR47 ;  /* 0x000000122d0572a4 */ /* 0x000fe2000f8e022f */
[----:B------:R-:W-:Y:S01]  /*2140*/  LEA R13, R13, R24, 0x5 ;  /* 0x000000180d0d7211 */ /* 0x000fe200078e28ff */
[----:B------:R-:W-:Y:S01]  /*2150*/  ULEA UR4, UR8, UR4, 0x18 ;  /* 0x0000000408047291 */ /* 0x000fe2000f8ec0ff */
[----:B------:R-:W-:Y:S01]  /*2160*/  IADD3 R18, P1, P2, R18, UR48, R11 ;  /* 0x0000003012127c10 */ /* 0x000fe2000fa3e00b */
[----:B------:R-:W-:Y:S01]  /*2170*/  VIADD R24, R11, 0x1 ;  /* 0x000000010b187836 */ /* 0x000fe20000000000 */
[----:B------:R-:W-:Y:S01]  /*2180*/  ISETP.NE.AND.EX P0, PT, RZ, UR17, PT, P0 ;  /* 0x00000011ff007c0c */ /* 0x000fe2000bf05300 */
[----:B----4-:R-:W-:Y:S01]  /*2190*/  IMAD.WIDE R22, R13, 0x2, R22 ;  /* 0x000000020d167825 */ /* 0x010fe200078e0216 */
[----:B------:R-:W-:-:S02]  /*21a0*/  IADD3.X R19, PT, PT, R16, UR17, RZ, P1, P2 ;  /* 0x0000001110137c10 */ /* 0x000fc40008fe44ff */
[----:B------:R-:W-:Y:S01]  /*21b0*/  LEA R28, R28, UR4, 0x2 ;  /* 0x000000041c1c7c11 */ /* 0x000fe2000f8e10ff */
[----:B------:R-:W-:-:S08]  /*21c0*/  IMAD R21, R12, UR5, R11 ;  /* 0x000000050c157c24 */ /* 0x000fd0000f8e020b */
.L_x_624:
[----:B------:R-:W3:Y:S01]  /*21d0*/  @P0 LDG.E.U8 R36, desc[UR36][R18.64] ;  /* 0x0000002412240981 */ /* 0x000ee2000c1e1100 */
[----:B------:R-:W1:Y:S01]  /*21e0*/  I2F.RP R15, R25 ;  /* 0x00000019000f7306 */ /* 0x000e620000209400 */
[----:B------:R-:W4:Y:S01]  /*21f0*/  LDC R11, c[0x0][0x3f4] ;  /* 0x0000fd00ff0b7b82 */ /* 0x000f220000000800 */
[----:B------:R-:W-:Y:S01]  /*2200*/  VIADD R14, R24, 0xffffffff ;  /* 0xffffffff180e7836 */ /* 0x000fe20000000000 */
[----:B------:R-:W-:Y:S01]  /*2210*/  UIADD3 UR4, UPT, UPT, UR44, -0x1, URZ ;  /* 0xffffffff2c047890 */ /* 0x000fe2000fffe0ff */
[----:B------:R-:W-:Y:S03]  /*2220*/  BSSY.RECONVERGENT B1, `(.L_x_614) ;  /* 0x000002e000017945 */ /* 0x000fe60003800200 */
[----:B------:R-:W-:Y:S02]  /*2230*/  IABS R34, R14 ;  /* 0x0000000e00227213 */ /* 0x000fe40000000000 */
[----:B------:R-:W-:Y:S01]  /*2240*/  ISETP.GE.AND P3, PT, R14, RZ, PT ;  /* 0x000000ff0e00720c */ /* 0x000fe20003f66270 */
[----:B-1----:R-:W1:Y:S01]  /*2250*/  MUFU.RCP R15, R15 ;  /* 0x0000000f000f7308 */ /* 0x002e620000001000 */
[----:B----4-:R-:W-:-:S02]  /*2260*/  ISETP.NE.AND P4, PT, R11, RZ, PT ;  /* 0x000000ff0b00720c */ /* 0x010fc40003f85270 */
[----:B-1----:R-:W-:Y:S02]  /*2270*/  IADD3 R12, PT, PT, R15, 0xffffffe, RZ ;  /* 0x0ffffffe0f0c7810 */ /* 0x002fe40007ffe0ff */
[----:B------:R-:W-:-:S03]  /*2280*/  IABS R15, R11 ;  /* 0x0000000b000f7213 */ /* 0x000fc60000000000 */
[----:B0-----:R1:W4:Y:S02]  /*2290*/  F2I.FTZ.U32.TRUNC.NTZ R13, R12 ;  /* 0x0000000c000d7305 */ /* 0x001324000021f000 */
[----:B-1----:R-:W-:Y:S01]  /*22a0*/  HFMA2 R12, -RZ, RZ, 0, 0 ;  /* 0x00000000ff0c7431 */ /* 0x002fe200000001ff */
[----:B----4-:R-:W-:-:S05]  /*22b0*/  IADD3 R32, PT, PT, RZ, -R13, RZ ;  /* 0x8000000dff207210 */ /* 0x010fca0007ffe0ff */
        /* <DEDUP_REMOVED lines=9> */
[----:B------:R-:W-:Y:S02]  /*2350*/  @!P1 IADD3 R12, PT, PT, R12, -R15, RZ ;  /* 0x8000000f0c0c9210 */ /* 0x000fe40007ffe0ff */
[----:B------:R-:W-:-:S03]  /*2360*/  ISETP.GE.AND P1, PT, R14, UR4, PT ;  /* 0x000000040e007c0c */ /* 0x000fc6000bf26270 */
[----:B------:R-:W-:-:S05]  /*2370*/  IMAD.MOV.U32 R34, RZ, RZ, R12 ;  /* 0x000000ffff227224 */ /* 0x000fca00078e000c */
[----:B------:R-:W-:Y:S02]  /*2380*/  @!P3 IADD3 R34, PT, PT, -R34, RZ, RZ ;  /* 0x000000ff2222b210 */ /* 0x000fe40007ffe1ff */
[----:B------:R-:W-:Y:S02]  /*2390*/  @!P4 LOP3.LUT R34, RZ, R11, RZ, 0x33, !PT ;  /* 0x0000000bff22c212 */ /* 0x000fe400078e33ff */
[----:B---3--:R-:W-:Y:S01]  /*23a0*/  ISETP.NE.AND P2, PT, R36, RZ, P0 ;  /* 0x000000ff2400720c */ /* 0x008fe20000745270 */
[----:B------:R-:W-:-:S12]  /*23b0*/  @P1 BRA `(.L_x_615) ;  /* 0x0000000000501947 */ /* 0x000fd80003800000 */
[----:B------:R-:W-:-:S04]  /*23c0*/  SHF.L.U32 R15, R34, 0x3, RZ ;  /* 0x00000003220f7819 */ /* 0x000fc800000006ff */
[----:B------:R-:W-:-:S05]  /*23d0*/  IADD3 R13, P3, PT, R20, R15, RZ ;  /* 0x0000000f140d7210 */ /* 0x000fca0007f7e0ff */
[----:B------:R-:W-:Y:S01]  /*23e0*/  IMAD.X R14, RZ, RZ, R27, P3 ;  /* 0x000000ffff0e7224 */ /* 0x000fe200018e061b */
[----:B0-----:R-:W-:-:S04]  /*23f0*/  LEA R12, P3, R13, UR10, 0x1 ;  /* 0x0000000a0d0c7c11 */ /* 0x001fc8000f8608ff */
[----:B------:R-:W-:-:S05]  /*2400*/  LEA.HI.X R13, R13, UR11, R14, 0x1, P3 ;  /* 0x0000000b0d0d7c11 */ /* 0x000fca00098f0c0e */
[----:B------:R1:W5:Y:S01]  /*2410*/  LDG.E R29, desc[UR36][R12.64] ;  /* 0x000000240c1d7981 */ /* 0x000362000c1e1900 */
[----:B------:R-:W-:-:S09]  /*2420*/  UISETP.NE.AND UP0, UPT, UR19, URZ, UPT ;  /* 0x000000ff1300728c */ /* 0x000fd2000bf05270 */
[----:B-1----:R-:W-:Y:S05]  /*2430*/  BRA.U UP0, `(.L_x_615) ;  /* 0x0000000100307547 */ /* 0x002fea000b800000 */
[----:B------:R-:W-:-:S13]  /*2440*/  ISETP.NE.AND P5, PT, R2, RZ, PT ;  /* 0x000000ff0200720c */ /* 0x000fda0003fa5270 */
[----:B------:R-:W-:Y:S01]  /*2450*/  VOTEU.ANY UP0, P5 ;  /* 0x0000000000ff7886 */ /* 0x000fe20002800100 */
[----:B------:R-:W-:-:S13]  /*2460*/  PLOP3.LUT P3, PT, PT, PT, UP0, 0x80, 0x8 ;  /* 0x000000000008781c */ /* 0x000fda0003f6f008 */
[----:B------:R-:W3:Y:S01]  /*2470*/  @P3 LDG.E R14, desc[UR36][R22.64] ;  /* 0x00000024160e3981 */ /* 0x000ee2000c1e1900 */
[----:B------:R-:W-:Y:S01]  /*2480*/  PLOP3.LUT P4, PT, PT, PT, UP0, 0x80, 0x8 ;  /* 0x000000000008781c */ /* 0x000fe20003f8f008 */
[----:B--2--5:R-:W-:Y:S01]  /*2490*/  HADD2 R29, R29, R7 ;  /* 0x000000071d1d7230 */ /* 0x024fe20000000000 */
[----:B------:R-:W-:-:S04]  /*24a0*/  IADD3 R13, P3, PT, R17, R15, RZ ;  /* 0x0000000f110d7210 */ /* 0x000fc80007f7e0ff */
[----:B------:R-:W-:Y:S02]  /*24b0*/  IADD3.X R32, PT, PT, RZ, R26, RZ, P3, !PT ;  /* 0x0000001aff207210 */ /* 0x000fe40001ffe4ff */
[----:B------:R-:W-:-:S04]  /*24c0*/  LEA R12, P3, R13, UR10, 0x1 ;  /* 0x0000000a0d0c7c11 */ /* 0x000fc8000f8608ff */
[----:B------:R-:W-:Y:S01]  /*24d0*/  LEA.HI.X R13, R13, UR11, R32, 0x1, P3 ;  /* 0x0000000b0d0d7c11 */ /* 0x000fe200098f0c20 */
[----:B---3--:R-:W-:-:S05]  /*24e0*/  @P4 HMUL2 R29, R29, R14 ;  /* 0x0000000e1d1d4232 */ /* 0x008fca0000000000 */
[----:B------:R1:W-:Y:S03]  /*24f0*/  STG.E desc[UR36][R12.64], R29 ;  /* 0x0000001d0c007986 */ /* 0x0003e6000c101924 */
.L_x_615:
[----:B0-----:R-:W-:Y:S05]  /*2500*/  BSYNC.RECONVERGENT B1 ;  /* 0x0000000000017941 */ /* 0x001fea0003800200 */
.L_x_614:
[----:B------:R-:W-:Y:S01]  /*2510*/  BSSY.RECONVERGENT B1, `(.L_x_616) ;  /* 0x000002c000017945 */ /* 0x000fe20003800200 */
[----:B------:R-:W-:-:S03]  /*2520*/  IADD3 R32, PT, PT, R34, R11, RZ ;  /* 0x0000000b22207210 */ /* 0x000fc60007ffe0ff */
[----:B------:R-:W-:Y:S05]  /*2530*/  @P1 BRA `(.L_x_617) ;  /* 0x0000000000a41947 */ /* 0x000fea0003800000 */
[----:B------:R-:W-:Y:S01]  /*2540*/  SHF.L.U32 R37, R32, 0x3, RZ ;  /* 0x0000000320257819 */ /* 0x000fe200000006ff */
[----:B------:R-:W-:Y:S01]  /*2550*/  IMAD R35, R11, 0x2, R34 ;  /* 0x000000020b237824 */ /* 0x000fe200078e0222 */
[----:B------:R-:W-:Y:S01]  /*2560*/  UISETP.NE.AND UP0, UPT, UR19, URZ, UPT ;  /* 0x000000ff1300728c */ /* 0x000fe2000bf05270 */
[----:B------:R-:W-:Y:S02]  /*2570*/  ISETP.NE.AND P5, PT, R2, RZ, PT ;  /* 0x000000ff0200720c */ /* 0x000fe40003fa5270 */
[----:B------:R-:W-:Y:S02]  /*2580*/  SHF.R.S32.HI R38, RZ, 0x1f, R37 ;  /* 0x0000001fff267819 */ /* 0x000fe40000011425 */
[----:B------:R-:W-:Y:S02]  /*2590*/  IADD3 R15, P3, PT, R20, R37, RZ ;  /* 0x00000025140f7210 */ /* 0x000fe40007f7e0ff */
[----:B------:R-:W-:-:S03]  /*25a0*/  SHF.L.U32 R35, R35, 0x3, RZ ;  /* 0x0000000323237819 */ /* 0x000fc600000006ff */
[----:B------:R-:W-:Y:S01]  /*25b0*/  IMAD.X R36, R27, 0x1, R38, P3 ;  /* 0x000000011b247824 */ /* 0x000fe200018e0626 */
[C---:B------:R-:W-:Y:S02]  /*25c0*/  LEA R14, P3, R15.reuse, UR10, 0x1 ;  /* 0x0000000a0f0e7c11 */ /* 0x040fe4000f8608ff */
[----:B------:R-:W-:Y:S02]  /*25d0*/  SHF.R.S32.HI R34, RZ, 0x1f, R35 ;  /* 0x0000001fff227819 */ /* 0x000fe40000011423 */
[----:B------:R-:W-:Y:S02]  /*25e0*/  LEA.HI.X R15, R15, UR11, R36, 0x1, P3 ;  /* 0x0000000b0f0f7c11 */ /* 0x000fe400098f0c24 */
[----:B-1----:R-:W-:-:S03]  /*25f0*/  IADD3 R13, P4, PT, R20, R35, RZ ;  /* 0x00000023140d7210 */ /* 0x002fc60007f9e0ff */
[----:B------:R0:W5:Y:S01]  /*2600*/  LDG.E R31, desc[UR36][R14.64] ;  /* 0x000000240e1f7981 */ /* 0x000162000c1e1900 */
[----:B------:R-:W-:Y:S02]  /*2610*/  IADD3.X R30, PT, PT, R27, R34, RZ, P4, !PT ;  /* 0x000000221b1e7210 */ /* 0x000fe400027fe4ff */
[----:B------:R-:W-:-:S04]  /*2620*/  LEA R12, P4, R13, UR10, 0x1 ;  /* 0x0000000a0d0c7c11 */ /* 0x000fc8000f8808ff */
[----:B------:R-:W-:Y:S01]  /*2630*/  LEA.HI.X R13, R13, UR11, R30, 0x1, P4 ;  /* 0x0000000b0d0d7c11 */ /* 0x000fe2000a0f0c1e */
[----:B------:R-:W-:Y:S08]  /*2640*/  BRA.U UP0, `(.L_x_618) ;  /* 0x00000001002c7547 */ /* 0x000ff0000b800000 */
[----:B------:R-:W-:Y:S01]  /*2650*/  VOTEU.ANY UP1, P5 ;  /* 0x0000000000ff7886 */ /* 0x000fe20002820100 */
[----:B------:R-:W-:-:S13]  /*2660*/  PLOP3.LUT P3, PT, PT, PT, UP1, 0x80, 0x8 ;  /* 0x000000000008781c */ /* 0x000fda0003f6f018 */
[----:B------:R-:W3:Y:S01]  /*2670*/  @P3 LDG.E R30, desc[UR36][R22.64+0x10] ;  /* 0x00001024161e3981 */ /* 0x000ee2000c1e1900 */
[----:B------:R-:W-:Y:S01]  /*2680*/  PLOP3.LUT P4, PT, PT, PT, UP1, 0x80, 0x8 ;  /* 0x000000000008781c */ /* 0x000fe20003f8f018 */
[----:B-----5:R-:W-:Y:S01]  /*2690*/  HFMA2 R31, R31, 1, 1, R8 ;  /* 0x3c003c001f1f7831 */ /* 0x020fe20000000008 */
[----:B0-----:R-:W-:-:S04]  /*26a0*/  IADD3 R15, P3, PT, R17, R37, RZ ;  /* 0x00000025110f7210 */ /* 0x001fc80007f7e0ff */
[----:B------:R-:W-:Y:S02]  /*26b0*/  IADD3.X R36, PT, PT, R26, R38, RZ, P3, !PT ;  /* 0x000000261a247210 */ /* 0x000fe40001ffe4ff */
[----:B------:R-:W-:-:S04]  /*26c0*/  LEA R14, P3, R15, UR10, 0x1 ;  /* 0x0000000a0f0e7c11 */ /* 0x000fc8000f8608ff */
[----:B------:R-:W-:Y:S01]  /*26d0*/  LEA.HI.X R15, R15, UR11, R36, 0x1, P3 ;  /* 0x0000000b0f0f7c11 */ /* 0x000fe200098f0c24 */
[----:B---3--:R-:W-:-:S05]  /*26e0*/  @P4 HMUL2 R31, R31, R30 ;  /* 0x0000001e1f1f4232 */ /* 0x008fca0000000000 */
[----:B------:R1:W-:Y:S03]  /*26f0*/  STG.E desc[UR36][R14.64], R31 ;  /* 0x0000001f0e007986 */ /* 0x0003e6000c101924 */
.L_x_618:
[----:B------:R3:W5:Y:S01]  /*2700*/  LDG.E R30, desc[UR36][R12.64] ;  /* 0x000000240c1e7981 */ /* 0x000762000c1e1900 */
[----:B------:R-:W-:Y:S05]  /*2710*/  BRA.U UP0, `(.L_x_617) ;  /* 0x00000001002c7547 */ /* 0x000fea000b800000 */
[----:B------:R-:W-:Y:S01]  /*2720*/  VOTEU.ANY UP0, P5 ;  /* 0x0000000000ff7886 */ /* 0x000fe20002800100 */
[----:B------:R-:W-:-:S13]  /*2730*/  PLOP3.LUT P3, PT, PT, PT, UP0, 0x80, 0x8 ;  /* 0x000000000008781c */ /* 0x000fda0003f6f008 */
[----:B01----:R-:W4:Y:S01]  /*2740*/  @P3 LDG.E R15, desc[UR36][R22.64+0x20] ;  /* 0x00002024160f3981 */ /* 0x003f22000c1e1900 */
[----:B------:R-:W-:Y:S01]  /*2750*/  PLOP3.LUT P4, PT, PT, PT, UP0, 0x80, 0x8 ;  /* 0x000000000008781c */ /* 0x000fe20003f8f008 */
[----:B-----5:R-:W-:Y:S01]  /*2760*/  HADD2 R30, R30, R9 ;  /* 0x000000091e1e7230 */ /* 0x020fe20000000000 */
[----:B------:R-:W-:-:S05]  /*2770*/  IADD3 R35, P3, PT, R17, R35, RZ ;  /* 0x0000002311237210 */ /* 0x000fca0007f7e0ff */
[----:B------:R-:W-:Y:S01]  /*2780*/  IMAD.X R34, R26, 0x1, R34, P3 ;  /* 0x000000011a227824 */ /* 0x000fe200018e0622 */
[----:B---3--:R-:W-:-:S04]  /*2790*/  LEA R12, P3, R35, UR10, 0x1 ;  /* 0x0000000a230c7c11 */ /* 0x008fc8000f8608ff */
[----:B------:R-:W-:Y:S01]  /*27a0*/  LEA.HI.X R13, R35, UR11, R34, 0x1, P3 ;  /* 0x0000000b230d7c11 */ /* 0x000fe200098f0c22 */
[----:B----4-:R-:W-:-:S05]  /*27b0*/  @P4 HFMA2 R30, R30, R15, -RZ ;  /* 0x0000000f1e1e4231 */ /* 0x010fca00001000ff */
[----:B------:R4:W-:Y:S03]  /*27c0*/  STG.E desc[UR36][R12.64], R30 ;  /* 0x0000001e0c007986 */ /* 0x0009e6000c101924 */
.L_x_617:
[----:B------:R-:W-:Y:S05]  /*27d0*/  BSYNC.RECONVERGENT B1 ;  /* 0x0000000000017941 */ /* 0x000fea0003800200 */
.L_x_616:
[----:B------:R-:W2:Y:S01]  /*27e0*/  S2R R34, SR_TID.X ;  /* 0x0000000000227919 */ /* 0x000ea20000002100 */
[----:B-1-345:R-:W-:Y:S01]  /*27f0*/  HMUL2 R12, R0, R29 ;  /* 0x0000001d000c7232 */ /* 0x03afe20000000000 */
[----:B------:R-:W-:Y:S03]  /*2800*/  BSSY.RECONVERGENT B1, `(.L_x_619) ;  /* 0x000001a000017945 */ /* 0x000fe60003800200 */
[----:B0-----:R-:W-:-:S04]  /*2810*/  HFMA2 R15, R4, R31, R12 ;  /* 0x0000001f040f7231 */ /* 0x001fc8000000000c */
[----:B------:R-:W-:Y:S01]  /*2820*/  HFMA2 R15, R5, R30, R15 ;  /* 0x0000001e050f7231 */ /* 0x000fe2000000000f */
[----:B------:R-:W-:Y:S06]  /*2830*/  @P1 BRA `(.L_x_620) ;  /* 0x0000000000581947 */ /* 0x000fec0003800000 */
[----:B------:R-:W-:-:S04]  /*2840*/  LEA R11, R11, R32, 0x1 ;  /* 0x000000200b0b7211 */ /* 0x000fc800078e08ff */
[----:B------:R-:W-:-:S04]  /*2850*/  SHF.L.U32 R32, R11, 0x3, RZ ;  /* 0x000000030b207819 */ /* 0x000fc800000006ff */
[----:B------:R-:W-:Y:S02]  /*2860*/  SHF.R.S32.HI R35, RZ, 0x1f, R32 ;  /* 0x0000001fff237819 */ /* 0x000fe40000011420 */
[----:B------:R-:W-:-:S05]  /*2870*/  IADD3 R11, P1, PT, R20, R32, RZ ;  /* 0x00000020140b7210 */ /* 0x000fca0007f3e0ff */
[----:B------:R-:W-:Y:S01]  /*2880*/  IMAD.X R14, R27, 0x1, R35, P1 ;  /* 0x000000011b0e7824 */ /* 0x000fe200008e0623 */
        /* <DEDUP_REMOVED lines=9> */
[----:B------:R-:W-:Y:S01]  /*2920*/  PLOP3.LUT P3, PT, PT, PT, UP0, 0x80, 0x8 ;  /* 0x000000000008781c */ /* 0x000fe20003f6f008 */
[----:B-----5:R-:W-:Y:S01]  /*2930*/  HADD2 R33, R33, R10 ;  /* 0x0000000a21217230 */ /* 0x020fe20000000000 */
[----:B------:R-:W-:-:S04]  /*2940*/  IADD3 R11, P1, PT, R17, R32, RZ ;  /* 0x00000020110b7210 */ /* 0x000fc80007f3e0ff */
[----:B------:R-:W-:Y:S02]  /*2950*/  IADD3.X R32, PT, PT, R26, R35, RZ, P1, !PT ;  /* 0x000000231a207210 */ /* 0x000fe40000ffe4ff */
[----:B------:R-:W-:-:S04]  /*2960*/  LEA R12, P1, R11, UR10, 0x1 ;  /* 0x0000000a0b0c7c11 */ /* 0x000fc8000f8208ff */
[----:B------:R-:W-:Y:S01]  /*2970*/  LEA.HI.X R13, R11, UR11, R32, 0x1, P1 ;  /* 0x0000000b0b0d7c11 */ /* 0x000fe200088f0c20 */
[----:B---3--:R-:W-:-:S05]  /*2980*/  @P3 HMUL2 R33, R33, R14 ;  /* 0x0000000e21213232 */ /* 0x008fca0000000000 */
[----:B------:R0:W-:Y:S03]  /*2990*/  STG.E desc[UR36][R12.64], R33 ;  /* 0x000000210c007986 */ /* 0x0001e6000c101924 */
.L_x_620:
[----:B------:R-:W-:Y:S05]  /*29a0*/  BSYNC.RECONVERGENT B1 ;  /* 0x0000000000017941 */ /* 0x000fea0003800200 */
.L_x_619:
[----:B-----5:R-:W-:Y:S01]  /*29b0*/  HFMA2 R15, R6, R33, R15 ;  /* 0x00000021060f7231 */ /* 0x020fe2000000000f */
[----:B------:R-:W-:Y:S01]  /*29c0*/  UMOV UR4, 0xffffffff ;  /* 0xffffffff00047882 */ /* 0x000fe20000000000 */
[----:B------:R-:W-:Y:S01]  /*29d0*/  MOV R32, UR44 ;  /* 0x0000002c00207c02 */ /* 0x000fe20008000f00 */
[----:B------:R-:W-:Y:S01]  /*29e0*/  VIADD R35, R24, 0xffffffff ;  /* 0xffffffff18237836 */ /* 0x000fe20000000000 */
[----:B--2---:R-:W-:Y:S01]  /*29f0*/  LOP3.LUT P1, RZ, R34, 0x3, RZ, 0xc0, !PT ;  /* 0x0000000322ff7812 */ /* 0x004fe2000782c0ff */
[--C-:B0-----:R-:W-:Y:S01]  /*2a00*/  HADD2.F32 R13, -RZ, R15.reuse.H0_H0 ;  /* 0x2000000fff0d7230 */ /* 0x101fe20000004100 */
[----:B------:R-:W-:Y:S01]  /*2a10*/  IADD3 R32, PT, PT, R32, -0x1, RZ ;  /* 0xffffffff20207810 */ /* 0x000fe20007ffe0ff */
[----:B------:R-:W-:-:S05]  /*2a20*/  HADD2.F32 R12, -RZ, R15.H1_H1 ;  /* 0x3000000fff0c7230 */ /* 0x000fca0000004100 */
[----:B------:R-:W-:Y:S01]  /*2a30*/  FADD.FTZ R13, R13, R12 ;  /* 0x0000000c0d0d7221 */ /* 0x000fe20000010000 */
[----:B------:R-:W-:Y:S06]  /*2a40*/  BRA.DIV UR4, `(.L_x_621) ;  /* 0x0000005604c87947 */ /* 0x000fec000b800000 */
[----:B------:R-:W0:Y:S02]  /*2a50*/  SHFL.BFLY PT, R14, R13, 0x2, 0x1f ;  /* 0x0c401f000d0e7f89 */ /* 0x000e2400000e0000 */
[----:B0-----:R-:W-:-:S05]  /*2a60*/  FADD.FTZ R13, R13, R14 ;  /* 0x0000000e0d0d7221 */ /* 0x001fca0000010000 */
[----:B------:R0:W1:Y:S02]  /*2a70*/  SHFL.BFLY PT, R14, R13, 0x1, 0x1f ;  /* 0x0c201f000d0e7f89 */ /* 0x00006400000e0000 */
.L_x_703:
        /* <DEDUP_REMOVED lines=17> */
[----:B------:R-:W2:Y:S01]  /*2b90*/  @P1 LDG.E.U16 R12, desc[UR36][R12.64] ;  /* 0x000000240c0c1981 */ /* 0x000ea2000c1e1500 */
[----:B------:R-:W0:Y:S03]  /*2ba0*/  @UP0 LDCU UR5, c[0x0][0x430] ;  /* 0x00008600ff0507ac */ /* 0x000e260008000800 */
[----:B------:R-:W3:Y:S01]  /*2bb0*/  @P4 LDG.E.U16 R14, desc[UR36][R14.64] ;  /* 0x000000240e0e4981 */ /* 0x000ee2000c1e1500 */
[----:B0-----:R-:W-:-:S06]  /*2bc0*/  @UP0 UIADD3 UR4, UPT, UPT, UR4, UR5, URZ ;  /* 0x0000000504040290 */ /* 0x001fcc000fffe0ff */
[----:B------:R-:W-:-:S04]  /*2bd0*/  @P4 ISETP.GE.AND P3, PT, R35, UR4, PT ;  /* 0x0000000423004c0c */ /* 0x000fc8000bf66270 */
[----:B------:R-:W-:-:S04]  /*2be0*/  @P4 SEL R35, RZ, UR39, P3 ;  /* 0x00000027ff234c07 */ /* 0x000fc80009800000 */
[----:B------:R-:W-:Y:S01]  /*2bf0*/  @P4 IADD3 R35, PT, PT, R24, -UR44, R35 ;  /* 0x8000002c18234c10 */ /* 0x000fe2000fffe023 */
[----:B--2---:R-:W-:-:S03]  /*2c00*/  @P1 HADD2.F32 R34, -RZ, R12.H0_H0 ;  /* 0x2000000cff221230 */ /* 0x004fc60000004100 */
[----:B------:R-:W-:Y:S01]  /*2c10*/  @P4 I2FP.F32.S32 R12, R35 ;  /* 0x00000023000c4245 */ /* 0x000fe20000201400 */
[----:B---3--:R-:W-:Y:S02]  /*2c20*/  @P4 HADD2.F32 R36, -RZ, R14.H0_H0 ;  /* 0x2000000eff244230 */ /* 0x008fe40000004100 */
[----:B------:R-:W-:-:S04]  /*2c30*/  @P1 FADD.FTZ R11, R11, R34 ;  /* 0x000000220b0b1221 */ /* 0x000fc80000010000 */
[----:B------:R-:W-:-:S05]  /*2c40*/  @P4 FFMA.FTZ R11, R12, R36, R11 ;  /* 0x000000240c0b4223 */ /* 0x000fca000001000b */
[----:B------:R1:W-:Y:S01]  /*2c50*/  STS [R28], R11 ;  /* 0x0000000b1c007388 */ /* 0x0003e20000000800 */
[----:B------:R-:W-:-:S07]  /*2c60*/  @!P2 FMNMX.FTZ R3, R3, R11, !PT ;  /* 0x0000000b0303a209 */ /* 0x000fce0007810000 */
.L_x_623:
[----:B------:R-:W-:Y:S05]  /*2c70*/  BSYNC.RECONVERGENT B1 ;  /* 0x0000000000017941 */ /* 0x000fea0003800200 */
.L_x_622:
        /* <DEDUP_REMOVED lines=8> */
[----:B------:R-:W-:Y:S02]  /*2d00*/  LOP3.LUT R12, R11, 0xfffffff8, RZ, 0xc0, !PT ;  /* 0xfffffff80b0c7812 */ /* 0x000fe400078ec0ff */
[C---:B------:R-:W-:Y:S02]  /*2d10*/  IADD3 R11, PT, PT, R24.reuse, 0xf, RZ ;  /* 0x0000000f180b7810 */ /* 0x040fe40007ffe0ff */
[----:B------:R-:W-:Y:S01]  /*2d20*/  IADD3 R24, PT, PT, R24, 0x10, RZ ;  /* 0x0000001018187810 */ /* 0x000fe20007ffe0ff */
[----:B------:R-:W-:-:S05]  /*2d30*/  VIADD R12, R12, UR9 ;  /* 0x000000090c0c7c36 */ /* 0x000fca0008000000 */
[----:B------:R-:W-:-:S13]  /*2d40*/  ISETP.GE.AND P1, PT, R11, R12, PT ;  /* 0x0000000c0b00720c */ /* 0x000fda0003f26270 */
[----:B------:R-:W-:Y:S05]  /*2d50*/  @!P1 BRA `(.L_x_624) ;  /* 0xfffffff4001c9947 */ /* 0x000fea000383ffff */
.L_x_613:
[----:B0-----:R-:W-:Y:S05]  /*2d60*/  BSYNC B0 ;  /* 0x0000000000007941 */ /* 0x001fea0003800000 */
.L_x_612:
[----:B------:R-:W0:Y:S01]  /*2d70*/  S2R R0, SR_TID.X ;  /* 0x0000000000007919 */ /* 0x000e220000002100 */
[----:B------:R-:W-:-:S03]  /*2d80*/  UMOV UR4, 0xffffffff ;  /* 0xffffffff00047882 */ /* 0x000fc60000000000 */
[----:B------:R-:W-:Y:S05]  /*2d90*/  BRA.DIV UR4, `(.L_x_625) ;  /* 0x0000005604347947 */ /* 0x000fea000b800000 */
[----:B------:R-:W1:Y:S02]  /*2da0*/  SHFL.BFLY PT, R14, R3, 0x10, 0x1f ;  /* 0x0e001f00030e7f89 */ /* 0x000e6400000e0000 */
[----:B-1----:R-:W-:-:S05]  /*2db0*/  FMNMX.FTZ R13, R14, R3, !PT ;  /* 0x000000030e0d7209 */ /* 0x002fca0007810000 */
[----:B------:R-:W1:Y:S02]  /*2dc0*/  SHFL.BFLY PT, R14, R13, 0x8, 0x1f ;  /* 0x0d001f000d0e7f89 */ /* 0x000e6400000e0000 */
[----:B-1----:R-:W-:-:S05]  /*2dd0*/  FMNMX.FTZ R4, R13, R14, !PT ;  /* 0x0000000e0d047209 */ /* 0x002fca0007810000 */
[----:B------:R1:W0:Y:S02]  /*2de0*/  SHFL.BFLY PT, R14, R4, 0x4, 0x1f ;  /* 0x0c801f00040e7f89 */ /* 0x00022400000e0000 */
.L_x_708:
        /* <DEDUP_REMOVED lines=14> */
[----:B------:R-:W0:Y:S01]  /*2ed0*/  @!P0 LDS R9, [R6] ;  /* 0x0000000006098984 */ /* 0x000e220000000800 */
[----:B------:R-:W-:-:S03]  /*2ee0*/  ISETP.GE.AND P0, PT, R5, UR44, PT ;  /* 0x0000002c05007c0c */ /* 0x000fc6000bf06270 */
[----:B0-----:R-:W2:Y:S02]  /*2ef0*/  SHFL.BFLY PT, R8, R9, 0x1, 0x1f ;  /* 0x0c201f0009087f89 */ /* 0x001ea400000e0000 */
[----:B--2---:R-:W-:Y:S01]  /*2f00*/  FMNMX.FTZ R7, R8, R9, !PT ;  /* 0x0000000908077209 */ /* 0x004fe20007810000 */
[----:B------:R-:W-:-:S05]  /*2f10*/  HFMA2 R8, -RZ, RZ, 0, 0 ;  /* 0x00000000ff087431 */ /* 0x000fca00000001ff */
[----:B------:R-:W0:Y:S02]  /*2f20*/  SHFL.IDX PT, R7, R7, RZ, 0x1f ;  /* 0x00001fff07077589 */ /* 0x000e2400000e0000 */
        /* <DEDUP_REMOVED lines=13> */
[----:B------:R-:W-:Y:S02]  /*3000*/  ISETP.NE.AND P0, PT, R8, 0xc0, PT ;  /* 0x000000c00800780c */ /* 0x000fe40003f05270 */
[----:B------:R-:W-:-:S11]  /*3010*/  MOV R8, RZ ;  /* 0x000000ff00087202 */ /* 0x000fd60000000f00 */
[----:B------:R-:W-:Y:S05]  /*3020*/  @!P0 BRA `(.L_x_630) ;  /* 0x00000000004c8947 */ /* 0x000fea0003800000 */
[----:B------:R-:W-:Y:S01]  /*3030*/  VIADD R10, R18, 0x90 ;  /* 0x00000090120a7836 */ /* 0x000fe20000000000 */
[----:B------:R-:W-:-:S04]  /*3040*/  LEA.HI R8, R9, 0x1, RZ, 0x1a ;  /* 0x0000000109087811 */ /* 0x000fc800078fd0ff */
[----:B------:R-:W-:Y:S02]  /*3050*/  LEA R13, R11, R10, 0x18 ;  /* 0x0000000a0b0d7211 */ /* 0x000fe400078ec0ff */
[----:B------:R-:W-:Y:S01]  /*3060*/  LOP3.LUT R9, R8, 0x3, RZ, 0xc0, !PT ;  /* 0x0000000308097812 */ /* 0x000fe200078ec0ff */
[----:B------:R-:W-:Y:S01]  /*3070*/  HFMA2 R8, -RZ, RZ, 0, 0 ;  /* 0x00000000ff087431 */ /* 0x000fe200000001ff */
[----:B------:R-:W-:Y:S01]  /*3080*/  MOV R10, R5 ;  /* 0x00000005000a7202 */ /* 0x000fe20000000f00 */
[----:B------:R-:W-:Y:S01]  /*3090*/  IMAD R12, R0, 0x4, R13 ;  /* 0x00000004000c7824 */ /* 0x000fe200078e020d */
[----:B------:R-:W-:-:S07]  /*30a0*/  IADD3 R9, PT, PT, -R9, RZ, RZ ;  /* 0x000000ff09097210 */ /* 0x000fce0007ffe1ff */
.L_x_631:
        /* <DEDUP_REMOVED lines=11> */
.L_x_630:
[----:B------:R-:W-:Y:S05]  /*3160*/  BSYNC.RECONVERGENT B1 ;  /* 0x0000000000017941 */ /* 0x000fea0003800200 */
.L_x_629:
        /* <DEDUP_REMOVED lines=11> */
[----:B------:R-:W-:Y:S01]  /*3220*/  IMAD.U32 R11, RZ, RZ, UR44 ;  /* 0x0000002cff0b7e24 */ /* 0x000fe2000f8e00ff */
[----:B------:R-:W-:-:S04]  /*3230*/  PLOP3.LUT P0, PT, PT, PT, PT, 0x8, 0x80 ;  /* 0x000000000080781c */ /* 0x000fc80003f0e170 */
[----:B------:R-:W-:-:S09]  /*3240*/  IADD3 R11, PT, PT, R11, -0x300, RZ ;  /* 0xfffffd000b0b7810 */ /* 0x000fd20007ffe0ff */
.L_x_634:
[----:B------:R-:W0:Y:S01]  /*3250*/  LDS R12, [R9+-0x200] ;  /* 0xfffe0000090c7984 */ /* 0x000e220000000800 */
[----:B------:R-:W-:-:S03]  /*3260*/  IADD3 R10, PT, PT, R10, 0x400, RZ ;  /* 0x000004000a0a7810 */ /* 0x000fc60007ffe0ff */
[----:B------:R-:W1:Y:S01]  /*3270*/  LDS R16, [R9+-0x100] ;  /* 0xffff000009107984 */ /* 0x000e620000000800 */
[----:B------:R-:W-:-:S03]  /*3280*/  ISETP.GE.AND P1, PT, R10, R11, PT ;  /* 0x0000000b0a00720c */ /* 0x000fc60003f26270 */
[----:B------:R-:W2:Y:S04]  /*3290*/  LDS R18, [R9] ;  /* 0x0000000009127984 */ /* 0x000ea80000000800 */
[----:B------:R-:W3:Y:S04]  /*32a0*/  LDS R22, [R9+0x100] ;  /* 0x0001000009167984 */ /* 0x000ee80000000800 */
[----:B------:R-:W5:Y:S04]  /*32b0*/  LDS R28, [R9+0x200] ;  /* 0x00020000091c7984 */ /* 0x000f680000000800 */
[----:B------:R-:W4:Y:S04]  /*32c0*/  LDS R36, [R9+0x500] ;  /* 0x0005000009247984 */ /* 0x000f280000000800 */
[----:B------:R-:W4:Y:S04]  /*32d0*/  LDS R30, [R9+0x300] ;  /* 0x00030000091e7984 */ /* 0x000f280000000800 */
[----:B------:R-:W4:Y:S04]  /*32e0*/  LDS R34, [R9+0x400] ;  /* 0x0004000009227984 */ /* 0x000f280000000800 */
[----:B------:R-:W4:Y:S04]  /*32f0*/  LDS R26, [R9+0x600] ;  /* 0x00060000091a7984 */ /* 0x000f280000000800 */
[----:B------:R-:W4:Y:S04]  /*3300*/  LDS R24, [R9+0x700] ;  /* 0x0007000009187984 */ /* 0x000f280000000800 */
[----:B------:R-:W4:Y:S01]  /*3310*/  LDS R20, [R9+0x800] ;  /* 0x0008000009147984 */ /* 0x000f220000000800 */
[----:B0-----:R-:W-:-:S03]  /*3320*/  FADD.FTZ R13, -R7, R12 ;  /* 0x0000000c070d7221 */ /* 0x001fc60000010100 */
[----:B------:R-:W0:Y:S01]  /*3330*/  LDS R14, [R9+0x900] ;  /* 0x00090000090e7984 */ /* 0x000e220000000800 */
[----:B------:R-:W-:Y:S01]  /*3340*/  FMUL.FTZ R13, R13, 1.4426950216293334961 ;  /* 0x3fb8aa3b0d0d7820 */ /* 0x000fe20000410000 */
[C---:B-1----:R-:W-:Y:S02]  /*3350*/  FADD.FTZ R15, -R7.reuse, R16 ;  /* 0x00000010070f7221 */ /* 0x042fe40000010100 */
[----:B------:R-:W1:Y:S01]  /*3360*/  LDS R12, [R9+0xa00] ;  /* 0x000a0000090c7984 */ /* 0x000e620000000800 */
[----:B--2---:R-:W-:Y:S01]  /*3370*/  FADD.FTZ R17, -R7, R18 ;  /* 0x0000001207117221 */ /* 0x004fe20000010100 */
[----:B------:R-:W-:Y:S01]  /*3380*/  FMUL.FTZ R15, R15, 1.4426950216293334961 ;  /* 0x3fb8aa3b0f0f7820 */ /* 0x000fe20000410000 */
[----:B------:R-:W2:Y:S01]  /*3390*/  MUFU.EX2 R13, R13 ;  /* 0x0000000d000d7308 */ /* 0x000ea20000000800 */
[----:B------:R-:W1:Y:S01]  /*33a0*/  LDS R16, [R9+0xb00] ;  /* 0x000b000009107984 */ /* 0x000e620000000800 */
[----:B---3--:R-:W-:Y:S01]  /*33b0*/  FADD.FTZ R19, -R7, R22 ;  /* 0x0000001607137221 */ /* 0x008fe20000010100 */
[----:B------:R-:W-:Y:S01]  /*33c0*/  FMUL.FTZ R17, R17, 1.4426950216293334961 ;  /* 0x3fb8aa3b11117820 */ /* 0x000fe20000410000 */
[----:B------:R4:W3:Y:S01]  /*33d0*/  MUFU.EX2 R32, R15 ;  /* 0x0000000f00207308 */ /* 0x0008e20000000800 */
[----:B------:R-:W1:Y:S01]  /*33e0*/  LDS R18, [R9+0xc00] ;  /* 0x000c000009127984 */ /* 0x000e620000000800 */
[----:B-----5:R-:W-:Y:S01]  /*33f0*/  FADD.FTZ R21, -R7, R28 ;  /* 0x0000001c07157221 */ /* 0x020fe20000010100 */
[----:B------:R-:W-:Y:S01]  /*3400*/  FMUL.FTZ R19, R19, 1.4426950216293334961 ;  /* 0x3fb8aa3b13137820 */ /* 0x000fe20000410000 */
[----:B------:R5:W3:Y:S01]  /*3410*/  MUFU.EX2 R28, R17 ;  /* 0x00000011001c7308 */ /* 0x000ae20000000800 */
[----:B------:R-:W1:Y:S01]  /*3420*/  LDS R22, [R9+0xd00] ;  /* 0x000d000009167984 */ /* 0x000e620000000800 */
[----:B------:R-:W-:Y:S01]  /*3430*/  FMUL.FTZ R21, R21, 1.4426950216293334961 ;  /* 0x3fb8aa3b15157820 */ /* 0x000fe20000410000 */
[C---:B----4-:R-:W-:Y:S01]  /*3440*/  FADD.FTZ R15, -R7.reuse, R36 ;  /* 0x00000024070f7221 */ /* 0x050fe20000010100 */
[----:B------:R-:W-:Y:S01]  /*3450*/  FADD.FTZ R23, -R7, R30 ;  /* 0x0000001e07177221 */ /* 0x000fe20000010100 */
[----:B--2---:R2:W-:Y:S01]  /*3460*/  STS [R9+-0x200], R13 ;  /* 0xfffe000d09007388 */ /* 0x0045e20000000800 */
[----:B------:R-:W4:Y:S01]  /*3470*/  MUFU.EX2 R30, R19 ;  /* 0x00000013001e7308 */ /* 0x000f220000000800 */
[----:B-----5:R-:W-:Y:S01]  /*3480*/  FMUL.FTZ R17, R15, 1.4426950216293334961 ;  /* 0x3fb8aa3b0f117820 */ /* 0x020fe20000410000 */
[----:B------:R-:W-:Y:S01]  /*3490*/  FADD.FTZ R15, R13, R8 ;  /* 0x000000080d0f7221 */ /* 0x000fe20000010000 */
[----:B------:R-:W-:Y:S01]  /*34a0*/  FADD.FTZ R25, -R7, R34 ;  /* 0x0000002207197221 */ /* 0x000fe20000010100 */
[----:B------:R-:W-:Y:S01]  /*34b0*/  FMUL.FTZ R23, R23, 1.4426950216293334961 ;  /* 0x3fb8aa3b17177820 */ /* 0x000fe20000410000 */
[----:B------:R-:W5:Y:S01]  /*34c0*/  MUFU.EX2 R34, R21 ;  /* 0x0000001500227308 */ /* 0x000f620000000800 */
[----:B---3--:R-:W-:Y:S01]  /*34d0*/  FADD.FTZ R15, R15, R32 ;  /* 0x000000200f0f7221 */ /* 0x008fe20000010000 */
[----:B------:R-:W-:Y:S01]  /*34e0*/  FMUL.FTZ R25, R25, 1.4426950216293334961 ;  /* 0x3fb8aa3b19197820 */ /* 0x000fe20000410000 */
[----:B------:R-:W-:Y:S01]  /*34f0*/  FADD.FTZ R27, -R7, R26 ;  /* 0x0000001a071b7221 */ /* 0x000fe20000010100 */
[----:B------:R-:W3:Y:S01]  /*3500*/  MUFU.EX2 R36, R23 ;  /* 0x0000001700247308 */ /* 0x000ee20000000800 */
[----:B------:R-:W-:Y:S01]  /*3510*/  FADD.FTZ R15, R15, R28 ;  /* 0x0000001c0f0f7221 */ /* 0x000fe20000010000 */
[----:B------:R-:W-:Y:S01]  /*3520*/  FADD.FTZ R29, -R7, R24 ;  /* 0x00000018071d7221 */ /* 0x000fe20000010100 */
[----:B------:R-:W-:Y:S01]  /*3530*/  FMUL.FTZ R27, R27, 1.4426950216293334961 ;  /* 0x3fb8aa3b1b1b7820 */ /* 0x000fe20000410000 */
[----:B------:R-:W2:Y:S01]  /*3540*/  MUFU.EX2 R26, R25 ;  /* 0x00000019001a7308 */ /* 0x000ea20000000800 */
[----:B----4-:R-:W-:Y:S01]  /*3550*/  FADD.FTZ R15, R15, R30 ;  /* 0x0000001e0f0f7221 */ /* 0x010fe20000010000 */
[----:B------:R-:W-:Y:S01]  /*3560*/  FADD.FTZ R20, -R7, R20 ;  /* 0x0000001407147221 */ /* 0x000fe20000010100 */
[----:B------:R-:W-:Y:S01]  /*3570*/  FMUL.FTZ R29, R29, 1.4426950216293334961 ;  /* 0x3fb8aa3b1d1d7820 */ /* 0x000fe20000410000 */
[----:B------:R-:W4:Y:S01]  /*3580*/  MUFU.EX2 R24, R17 ;  /* 0x0000001100187308 */ /* 0x000f220000000800 */
[----:B0-----:R-:W-:Y:S01]  /*3590*/  FADD.FTZ R19, -R7, R14 ;  /* 0x0000000e07137221 */ /* 0x001fe20000010100 */
[----:B-----5:R-:W-:Y:S01]  /*35a0*/  FADD.FTZ R15, R15, R34 ;  /* 0x000000220f0f7221 */ /* 0x020fe20000010000 */
[----:B------:R-:W-:Y:S01]  /*35b0*/  FMUL.FTZ R20, R20, 1.4426950216293334961 ;  /* 0x3fb8aa3b14147820 */ /* 0x000fe20000410000 */
[----:B------:R-:W0:Y:S01]  /*35c0*/  MUFU.EX2 R8, R27 ;  /* 0x0000001b00087308 */ /* 0x000e220000000800 */
[----:B-1----:R-:W-:Y:S01]  /*35d0*/  FADD.FTZ R12, -R7, R12 ;  /* 0x0000000c070c7221 */ /* 0x002fe20000010100 */
[----:B---3--:R-:W-:Y:S01]  /*35e0*/  FADD.FTZ R15, R15, R36 ;  /* 0x000000240f0f7221 */ /* 0x008fe20000010000 */
[----:B------:R-:W-:Y:S01]  /*35f0*/  FMUL.FTZ R19, R19, 1.4426950216293334961 ;  /* 0x3fb8aa3b13137820 */ /* 0x000fe20000410000 */
[----:B------:R-:W1:Y:S01]  /*3600*/  MUFU.EX2 R14, R29 ;  /* 0x0000001d000e7308 */ /* 0x000e620000000800 */
[----:B------:R-:W-:Y:S01]  /*3610*/  FADD.FTZ R16, -R7, R16 ;  /* 0x0000001007107221 */ /* 0x000fe20000010100 */
[----:B--2---:R-:W-:Y:S01]  /*3620*/  FADD.FTZ R15, R15, R26 ;  /* 0x0000001a0f0f7221 */ /* 0x004fe20000010000 */
[----:B------:R-:W-:Y:S01]  /*3630*/  FMUL.FTZ R13, R12, 1.4426950216293334961 ;  /* 0x3fb8aa3b0c0d7820 */ /* 0x000fe20000410000 */
[----:B------:R-:W2:Y:S01]  /*3640*/  MUFU.EX2 R20, R20 ;  /* 0x0000001400147308 */ /* 0x000ea20000000800 */
[----:B------:R-:W-:Y:S01]  /*3650*/  FADD.FTZ R18, -R7, R18 ;  /* 0x0000001207127221 */ /* 0x000fe20000010100 */
[----:B----4-:R-:W-:Y:S01]  /*3660*/  FADD.FTZ R15, R15, R24 ;  /* 0x000000180f0f7221 */ /* 0x010fe20000010000 */
[----:B------:R-:W-:Y:S01]  /*3670*/  FMUL.FTZ R17, R16, 1.4426950216293334961 ;  /* 0x3fb8aa3b10117820 */ /* 0x000fe20000410000 */
[----:B------:R3:W4:Y:S01]  /*3680*/  MUFU.EX2 R12, R19 ;  /* 0x00000013000c7308 */ /* 0x0007220000000800 */
[----:B------:R-:W-:Y:S01]  /*3690*/  FADD.FTZ R22, -R7, R22 ;  /* 0x0000001607167221 */ /* 0x000fe20000010100 */
[----:B0-----:R-:W-:Y:S01]  /*36a0*/  FADD.FTZ R15, R15, R8 ;  /* 0x000000080f0f7221 */ /* 0x001fe20000010000 */
[----:B------:R-:W-:Y:S01]  /*36b0*/  FMUL.FTZ R21, R18, 1.4426950216293334961 ;  /* 0x3fb8aa3b12157820 */ /* 0x000fe20000410000 */
[----:B------:R-:W0:Y:S01]  /*36c0*/  MUFU.EX2 R16, R13 ;  /* 0x0000000d00107308 */ /* 0x000e220000000800 */
[----:B------:R5:W-:Y:S01]  /*36d0*/  STS [R9+-0x100], R32 ;  /* 0xffff002009007388 */ /* 0x000be20000000800 */
[----:B-1----:R-:W-:-:S02]  /*36e0*/  FADD.FTZ R15, R15, R14 ;  /* 0x0000000e0f0f7221 */ /* 0x002fc40000010000 */
[----:B------:R-:W1:Y:S01]  /*36f0*/  MUFU.EX2 R18, R17 ;  /* 0x0000001100127308 */ /* 0x000e620000000800 */
[----:B---3--:R-:W-:Y:S01]  /*3700*/  FMUL.FTZ R19, R22, 1.4426950216293334961 ;  /* 0x3fb8aa3b16137820 */ /* 0x008fe20000410000 */
[----:B--2---:R-:W-:Y:S01]  /*3710*/  FADD.FTZ R15, R15, R20 ;  /* 0x000000140f0f7221 */ /* 0x004fe20000010000 */
[----:B------:R-:W-:Y:S01]  /*3720*/  STS [R9], R28 ;  /* 0x0000001c09007388 */ /* 0x000fe20000000800 */
[----:B------:R-:W2:Y:S02]  /*3730*/  MUFU.EX2 R22, R21 ;  /* 0x0000001500167308 */ /* 0x000ea40000000800 */
[----:B----4-:R-:W-:Y:S01]  /*3740*/  FADD.FTZ R15, R15, R12 ;  /* 0x0000000c0f0f7221 */ /* 0x010fe20000010000 */
[----:B------:R-:W-:Y:S01]  /*3750*/  STS [R9+0x100], R30 ;  /* 0x0001001e09007388 */ /* 0x000fe20000000800 */
[----:B-----5:R-:W3:Y:S02]  /*3760*/  MUFU.EX2 R32, R19 ;  /* 0x0000001300207308 */ /* 0x020ee40000000800 */
[----:B0-----:R-:W-:Y:S01]  /*3770*/  FADD.FTZ R15, R15, R16 ;  /* 0x000000100f0f7221 */ /* 0x001fe20000010000 */
[----:B------:R-:W-:Y:S03]  /*3780*/  STS [R9+0x200], R34 ;  /* 0x0002002209007388 */ /* 0x000fe60000000800 */
[----:B-1----:R-:W-:Y:S01]  /*3790*/  FADD.FTZ R15, R15, R18 ;  /* 0x000000120f0f7221 */ /* 0x002fe20000010000 */
[----:B------:R-:W-:Y:S03]  /*37a0*/  STS [R9+0x300], R36 ;  /* 0x0003002409007388 */ /* 0x000fe60000000800 */
[----:B--2---:R-:W-:Y:S01]  /*37b0*/  FADD.FTZ R15, R15, R22 ;  /* 0x000000160f0f7221 */ /* 0x004fe20000010000 */
[----:B------:R-:W-:Y:S04]  /*37c0*/  STS [R9+0x400], R26 ;  /* 0x0004001a09007388 */ /* 0x000fe80000000800 */
[----:B------:R-:W-:Y:S04]  /*37d0*/  STS [R9+0x500], R24 ;  /* 0x0005001809007388 */ /* 0x000fe80000000800 */
[----:B------:R3:W-:Y:S04]  /*37e0*/  STS [R9+0x600], R8 ;  /* 0x0006000809007388 */ /* 0x0007e80000000800 */
[----:B------:R-:W-:Y:S04]  /*37f0*/  STS [R9+0x700], R14 ;  /* 0x0007000e09007388 */ /* 0x000fe80000000800 */
[----:B------:R-:W-:Y:S01]  /*3800*/  STS [R9+0x800], R20 ;  /* 0x0008001409007388 */ /* 0x000fe20000000800 */
[----:B---3--:R-:W-:-:S03]  /*3810*/  FADD.FTZ R8, R15, R32 ;  /* 0x000000200f087221 */ /* 0x008fc60000010000 */
[----:B------:R-:W-:Y:S04]  /*3820*/  STS [R9+0x900], R12 ;  /* 0x0009000c09007388 */ /* 0x000fe80000000800 */
[----:B------:R-:W-:Y:S04]  /*3830*/  STS [R9+0xa00], R16 ;  /* 0x000a001009007388 */ /* 0x000fe80000000800 */
[----:B------:R-:W-:Y:S04]  /*3840*/  STS [R9+0xb00], R18 ;  /* 0x000b001209007388 */ /* 0x000fe80000000800 */
[----:B------:R-:W-:Y:S04]  /*3850*/  STS [R9+0xc00], R22 ;  /* 0x000c001609007388 */ /* 0x000fe80000000800 */
[----:B------:R0:W-:Y:S02]  /*3860*/  STS [R9+0xd00], R32 ;  /* 0x000d002009007388 */ /* 0x0001e40000000800 */
[----:B0-----:R-:W-:Y:S01]  /*3870*/  VIADD R9, R9, 0x1000 ;  /* 0x0000100009097836 */ /* 0x001fe20000000000 */
[----:B------:R-:W-:Y:S06]  /*3880*/  @!P1 BRA `(.L_x_634) ;  /* 0xfffffff800709947 */ /* 0x000fec000383ffff */
.L_x_633:
[----:B------:R-:W-:Y:S05]  /*3890*/  BSYNC.RECONVERGENT B1 ;  /* 0x0000000000017941 */ /* 0x000fea0003800200 */
.L_x_632:
        /* <DEDUP_REMOVED lines=11> */
[----:B------:R-:W4:Y:S04]  /*3950*/  LDS R22, [R9+0x300] ;  /* 0x0003000009167984 */ /* 0x000f280000000800 */
[----:B------:R-:W4:Y:S04]  /*3960*/  LDS R24, [R9+0x400] ;  /* 0x0004000009187984 */ /* 0x000f280000000800 */
        /* <DEDUP_REMOVED lines=13> */
[----:B----4-:R-:W-:Y:S01]  /*3a40*/  FADD.FTZ R22, -R7, R22 ;  /* 0x0000001607167221 */ /* 0x010fe20000010100 */
[----:B------:R-:W-:-:S02]  /*3a50*/  FMUL.FTZ R20, R20, 1.4426950216293334961 ;  /* 0x3fb8aa3b14147820 */ /* 0x000fc40000410000 */
[----:B------:R-:W3:Y:S01]  /*3a60*/  MUFU.EX2 R18, R18 ;  /* 0x0000001200127308 */ /* 0x000ee20000000800 */
[C---:B------:R-:W-:Y:S01]  /*3a70*/  FADD.FTZ R24, -R7.reuse, R24 ;  /* 0x0000001807187221 */ /* 0x040fe20000010100 */
        /* <DEDUP_REMOVED lines=25> */
.L_x_636:
[----:B------:R-:W-:Y:S05]  /*3c10*/  BSYNC.RECONVERGENT B1 ;  /* 0x0000000000017941 */ /* 0x000fea0003800200 */
.L_x_635:
        /* <DEDUP_REMOVED lines=27> */
.L_x_628:
[----:B------:R-:W-:Y:S01]  /*3dd0*/  IMAD.MOV.U32 R8, RZ, RZ, 0x40 ;  /* 0x00000040ff087424 */ /* 0x000fe200078e00ff */
        /* <DEDUP_REMOVED lines=8> */
[----:B------:R-:W-:-:S12]  /*3e60*/  HFMA2 R8, -RZ, RZ, 0, 0 ;  /* 0x00000000ff087431 */ /* 0x000fd800000001ff */
[----:B------:R-:W-:Y:S05]  /*3e70*/  @!P1 BRA `(.L_x_638) ;  /* 0x00000000006c9947 */ /* 0x000fea0003800000 */
[----:B------:R-:W-:Y:S01]  /*3e80*/  VIADD R18, R18, 0x90 ;  /* 0x0000009012127836 */ /* 0x000fe20000000000 */
[----:B------:R-:W-:Y:S02]  /*3e90*/  LEA.HI R8, R10, 0x1, RZ, 0x1a ;  /* 0x000000010a087811 */ /* 0x000fe400078fd0ff */
[----:B------:R-:W-:Y:S02]  /*3ea0*/  IADD3 R17, P1, P2, R12, UR48, R5 ;  /* 0x000000300c117c10 */ /* 0x000fe4000fa3e005 */
[----:B------:R-:W-:Y:S02]  /*3eb0*/  LEA R15, R11, R18, 0x18 ;  /* 0x000000120b0f7211 */ /* 0x000fe400078ec0ff */
[----:B------:R-:W-:Y:S02]  /*3ec0*/  LOP3.LUT R10, R8, 0x3, RZ, 0xc0, !PT ;  /* 0x00000003080a7812 */ /* 0x000fe400078ec0ff */
[----:B------:R-:W-:Y:S01]  /*3ed0*/  IADD3.X R11, PT, PT, R16, R13, RZ, P1, P2 ;  /* 0x0000000d100b7210 */ /* 0x000fe20000fe44ff */
[----:B------:R-:W-:Y:S01]  /*3ee0*/  IMAD R12, R0, 0x4, R15 ;  /* 0x00000004000c7824 */ /* 0x000fe200078e020f */
[----:B------:R-:W-:-:S02]  /*3ef0*/  MOV R8, RZ ;  /* 0x000000ff00087202 */ /* 0x000fc40000000f00 */
[----:B------:R-:W-:Y:S02]  /*3f00*/  MOV R9, R5 ;  /* 0x0000000500097202 */ /* 0x000fe40000000f00 */
[----:B------:R-:W-:-:S07]  /*3f10*/  IADD3 R13, PT, PT, -R10, RZ, RZ ;  /* 0x000000ff0a0d7210 */ /* 0x000fce0007ffe1ff */
.L_x_639:
[----:B------:R-:W-:-:S06]  /*3f20*/  MOV R10, R17 ;  /* 0x00000011000a7202 */ /* 0x000fcc0000000f00 */
[----:B------:R1:W2:Y:S01]  /*3f30*/  LDG.E.U8 R10, desc[UR36][R10.64] ;  /* 0x000000240a0a7981 */ /* 0x0002a2000c1e1100 */
[----:B------:R-:W-:Y:S01]  /*3f40*/  IMAD.MOV.U32 R15, RZ, RZ, RZ ;  /* 0x000000ffff0f7224 */ /* 0x000fe200078e00ff */
[----:B------:R-:W-:Y:S02]  /*3f50*/  IADD3 R13, PT, PT, R13, 0x1, RZ ;  /* 0x000000010d0d7810 */ /* 0x000fe40007ffe0ff */
[----:B------:R-:W-:Y:S02]  /*3f60*/  IADD3 R17, P2, PT, R17, 0x40, RZ ;  /* 0x0000004011117810 */ /* 0x000fe40007f5e0ff */
[----:B------:R-:W-:-:S03]  /*3f70*/  IADD3 R9, PT, PT, R9, 0x40, RZ ;  /* 0x0000004009097810 */ /* 0x000fc60007ffe0ff */
[----:B-1----:R-:W-:Y:S01]  /*3f80*/  IMAD.X R11, RZ, RZ, R11, P2 ;  /* 0x000000ffff0b7224 */ /* 0x002fe200010e060b */
        /* <DEDUP_REMOVED lines=10> */
.L_x_638:
[----:B------:R-:W-:Y:S05]  /*4030*/  BSYNC.RECONVERGENT B1 ;  /* 0x0000000000017941 */ /* 0x000fea0003800200 */
.L_x_637:
[----:B------:R-:W-:Y:S05]  /*4040*/  @!P0 BRA `(.L_x_627) ;  /* 0x0000000000e08947 */ /* 0x000fea0003800000 */
[----:B------:R-:W1:Y:S01]  /*4050*/  S2R R12, SR_CgaCtaId ;  /* 0x00000000000c7919 */ /* 0x000e620000008800 */
[----:B------:R-:W2:Y:S01]  /*4060*/  LDCU.64 UR10, c[0x0][0x420] ;  /* 0x00008400ff0a77ac */ /* 0x000ea20008000a00 */
[----:B------:R-:W-:Y:S01]  /*4070*/  MOV R10, 0x400 ;  /* 0x00000400000a7802 */ /* 0x000fe20000000f00 */
[----:B------:R-:W-:-:S04]  /*4080*/  USHF.L.U32 UR4, UR9, 0x2, URZ ;  /* 0x0000000209047899 */ /* 0x000fc800080006ff */
[----:B------:R-:W-:Y:S02]  /*4090*/  VIADD R11, R10, 0x90 ;  /* 0x000000900a0b7836 */ /* 0x000fe40000000000 */
[----:B------:R-:W-:Y:S02]  /*40a0*/  LEA R10, R9, -UR4, 0x2 ;  /* 0x80000004090a7c11 */ /* 0x000fe4000f8e10ff */
[----:B--2---:R-:W-:-:S04]  /*40b0*/  MOV R14, UR10 ;  /* 0x0000000a000e7c02 */ /* 0x004fc80008000f00 */
[----:B------:R-:W-:-:S04]  /*40c0*/  IADD3 R14, P0, P1, R14, UR48, R9 ;  /* 0x000000300e0e7c10 */ /* 0x000fc8000f91e009 */
[----:B------:R-:W-:Y:S02]  /*40d0*/  IADD3 R14, P2, PT, R14, 0x80, RZ ;  /* 0x000000800e0e7810 */ /* 0x000fe40007f5e0ff */
[----:B-1----:R-:W-:Y:S02]  /*40e0*/  LEA R13, R12, R11, 0x18 ;  /* 0x0000000b0c0d7211 */ /* 0x002fe400078ec0ff */
[----:B------:R-:W-:Y:S02]  /*40f0*/  IADD3.X R11, PT, PT, R16, UR11, RZ, P0, P1 ;  /* 0x0000000b100b7c10 */ /* 0x000fe400087e24ff */
[----:B------:R-:W-:Y:S02]  /*4100*/  IADD3 R12, PT, PT, R10, 0x200, R13 ;  /* 0x000002000a0c7810 */ /* 0x000fe40007ffe00d */
[----:B------:R-:W-:-:S07]  /*4110*/  IADD3.X R11, PT, PT, RZ, R11, RZ, P2, !PT ;  /* 0x0000000bff0b7210 */ /* 0x000fce00017fe4ff */
.L_x_640:
[----:B------:R-:W-:-:S05]  /*4120*/  MOV R10, R14 ;  /* 0x0000000e000a7202 */ /* 0x000fca0000000f00 */
[----:B------:R-:W2:Y:S04]  /*4130*/  LDG.E.U8 R16, desc[UR36][R10.64+-0x80] ;  /* 0xffff80240a107981 */ /* 0x000ea8000c1e1100 */
[----:B------:R-:W3:Y:S04]  /*4140*/  LDG.E.U8 R13, desc[UR36][R10.64+-0x40] ;  /* 0xffffc0240a0d7981 */ /* 0x000ee8000c1e1100 */
[----:B------:R-:W5:Y:S04]  /*4150*/  LDG.E.U8 R14, desc[UR36][R10.64] ;  /* 0x000000240a0e7981 */ /* 0x000f68000c1e1100 */
[----:B------:R-:W4:Y:S01]  /*4160*/  LDG.E.U8 R15, desc[UR36][R10.64+0x40] ;  /* 0x000040240a0f7981 */ /* 0x000f22000c1e1100 */
[----:B------:R-:W-:Y:S01]  /*4170*/  MOV R17, RZ ;  /* 0x000000ff00117202 */ /* 0x000fe20000000f00 */
[----:B------:R-:W-:Y:S01]  /*4180*/  IMAD.MOV.U32 R19, RZ, RZ, RZ ;  /* 0x000000ffff137224 */ /* 0x000fe200078e00ff */
[----:B------:R-:W-:-:S02]  /*4190*/  IADD3 R9, PT, PT, R9, 0x100, RZ ;  /* 0x0000010009097810 */ /* 0x000fc40007ffe0ff */
[----:B--2---:R-:W-:Y:S02]  /*41a0*/  ISETP.NE.AND P0, PT, R16, RZ, PT ;  /* 0x000000ff1000720c */ /* 0x004fe40003f05270 */
[----:B---3--:R-:W-:Y:S01]  /*41b0*/  ISETP.NE.AND P1, PT, R13, RZ, PT ;  /* 0x000000ff0d00720c */ /* 0x008fe20003f25270 */
[----:B------:R-:W-:Y:S01]  /*41c0*/  IMAD.MOV.U32 R13, RZ, RZ, RZ ;  /* 0x000000ffff0d7224 */ /* 0x000fe200078e00ff */
[----:B-----5:R-:W-:Y:S02]  /*41d0*/  ISETP.NE.AND P2, PT, R14, RZ, PT ;  /* 0x000000ff0e00720c */ /* 0x020fe40003f45270 */
[----:B----4-:R-:W-:-:S07]  /*41e0*/  ISETP.NE.AND P3, PT, R15, RZ, PT ;  /* 0x000000ff0f00720c */ /* 0x010fce0003f65270 */
[----:B------:R-:W0:Y:S01]  /*41f0*/  @!P0 LDS R14, [R12+-0x200] ;  /* 0xfffe00000c0e8984 */ /* 0x000e220000000800 */
[----:B------:R-:W-:-:S03]  /*4200*/  HFMA2 R15, -RZ, RZ, 0, 0 ;  /* 0x00000000ff0f7431 */ /* 0x000fc600000001ff */
        /* <DEDUP_REMOVED lines=26> */
[----:B0-----:R-:W-:Y:S01]  /*43b0*/  VIADD R12, R12, 0x400 ;  /* 0x000004000c0c7836 */ /* 0x001fe20000000000 */
[----:B------:R-:W-:Y:S06]  /*43c0*/  @!P0 BRA `(.L_x_640) ;  /* 0xfffffffc00548947 */ /* 0x000fec000383ffff */
.L_x_627:
[----:B------:R-:W-:Y:S05]  /*43d0*/  BSYNC.RECONVERGENT B0 ;  /* 0x0000000000007941 */ /* 0x000fea0003800200 */
.L_x_626:
        /* <DEDUP_REMOVED lines=11> */
[----:B0-----:R-:W-:Y:S01]  /*4490*/  IADD3 R7, PT, PT, R7, 0x4, RZ ;  /* 0x0000000407077810 */ /* 0x001fe20007ffe0ff */
        /* <DEDUP_REMOVED lines=25> */
.L_x_641:
[----:B------:R-:W-:Y:S01]  /*4630*/  BSSY.RECONVERGENT B0, `(.L_x_642) ;  /* 0x0000065000007945 */ /* 0x000fe20003800200 */
[----:B------:R-:W-:-:S03]  /*4640*/  LOP3.LUT R26, R4, 0xfffffff0, RZ, 0xc0, !PT ;  /* 0xfffffff0041a7812 */ /* 0x000fc600078ec0ff */
[----:B------:R-:W-:Y:S05]  /*4650*/  @P1 BRA `(.L_x_643) ;  /* 0x0000000400881947 */ /* 0x000fea0003800000 */
[----:B------:R-:W-:Y:S01]  /*4660*/  IMAD.MOV.U32 R4, RZ, RZ, 0x40 ;  /* 0x00000040ff047424 */ /* 0x000fe200078e00ff */
        /* <DEDUP_REMOVED lines=10> */
[----:B------:R-:W-:Y:S01]  /*4710*/  LEA.HI R4, R4, 0x1, RZ, 0x1a ;  /* 0x0000000104047811 */ /* 0x000fe200078fd0ff */
[----:B------:R-:W-:Y:S01]  /*4720*/  IMAD.SHL.U32 R7, R0, 0x2, RZ ;  /* 0x0000000200077824 */ /* 0x000fe200078e00ff */
[----:B------:R-:W-:Y:S01]  /*4730*/  IADD3 R11, P2, PT, R5, UR4, RZ ;  /* 0x00000004050b7c10 */ /* 0x000fe2000ff5e0ff */
[----:B------:R-:W-:Y:S01]  /*4740*/  UMOV UR7, 0x400 ;  /* 0x0000040000077882 */ /* 0x000fe20000000000 */
[C---:B------:R-:W-:Y:S01]  /*4750*/  SHF.L.U32 R6, R4.reuse, 0x6, RZ ;  /* 0x0000000604067819 */ /* 0x040fe200000006ff */
[----:B------:R-:W-:Y:S01]  /*4760*/  UIADD3 UR7, UPT, UPT, UR7, 0x90, URZ ;  /* 0x0000009007077890 */ /* 0x000fe2000fffe0ff */
[----:B------:R-:W-:Y:S02]  /*4770*/  IADD3.X R8, PT, PT, RZ, UR5, RZ, P2, !PT ;  /* 0x00000005ff087c10 */ /* 0x000fe400097fe4ff */
[----:B------:R-:W-:-:S02]  /*4780*/  LOP3.LUT R4, R4, 0x3, RZ, 0xc0, !PT ;  /* 0x0000000304047812 */ /* 0x000fc400078ec0ff */
[----:B------:R-:W-:Y:S02]  /*4790*/  LOP3.LUT R6, R6, 0xc0, RZ, 0xc0, !PT ;  /* 0x000000c006067812 */ /* 0x000fe400078ec0ff */
[----:B------:R-:W-:Y:S02]  /*47a0*/  IADD3 R9, PT, PT, -R4, RZ, RZ ;  /* 0x000000ff04097210 */ /* 0x000fe40007ffe1ff */
[----:B------:R-:W-:Y:S02]  /*47b0*/  IADD3 R5, PT, PT, R5, R6, RZ ;  /* 0x0000000605057210 */ /* 0x000fe40007ffe0ff */
[----:B--2---:R-:W-:-:S04]  /*47c0*/  LEA R10, P2, R11, UR12, 0x2 ;  /* 0x0000000c0b0a7c11 */ /* 0x004fc8000f8410ff */
[----:B------:R-:W-:Y:S01]  /*47d0*/  LEA.HI.X R11, R11, UR13, R8, 0x2, P2 ;  /* 0x0000000d0b0b7c11 */ /* 0x000fe200090f1408 */
[----:B-1----:R-:W-:-:S06]  /*47e0*/  ULEA UR7, UR8, UR7, 0x18 ;  /* 0x0000000708077291 */ /* 0x002fcc000f8ec0ff */
[----:B------:R-:W-:Y:S02]  /*47f0*/  IADD3 R4, PT, PT, R26, UR7, R7 ;  /* 0x000000071a047c10 */ /* 0x000fe4000fffe007 */
[----:B------:R-:W-:-:S07]  /*4800*/  LEA R8, R0, UR7, 0x2 ;  /* 0x0000000700087c11 */ /* 0x000fce000f8e10ff */
.L_x_646:
[----:B-1----:R1:W0:Y:S01]  /*4810*/  LDS R6, [R8] ;  /* 0x0000000008067984 */ /* 0x0022220000000800 */
[----:B------:R-:W-:Y:S02]  /*4820*/  @P0 MOV R7, R11 ;  /* 0x0000000b00070202 */ /* 0x000fe40000000f00 */
[----:B------:R-:W-:-:S04]  /*4830*/  IADD3 R9, PT, PT, R9, 0x1, RZ ;  /* 0x0000000109097810 */ /* 0x000fc80007ffe0ff */
[----:B------:R-:W-:Y:S01]  /*4840*/  ISETP.NE.AND P3, PT, R9, RZ, PT ;  /* 0x000000ff0900720c */ /* 0x000fe20003f65270 */
[----:B-1----:R-:W-:Y:S02]  /*4850*/  VIADD R8, R8, 0x100 ;  /* 0x0000010008087836 */ /* 0x002fe40000000000 */
[----:B0-----:R-:W-:-:S05]  /*4860*/  FMUL.FTZ R13, R6, R3 ;  /* 0x00000003060d7220 */ /* 0x001fca0000410000 */
[----:B------:R-:W-:-:S04]  /*4870*/  F2FP.F16.F32.PACK_AB R6, RZ, R13 ;  /* 0x0000000dff06723e */ /* 0x000fc800000000ff */
[----:B------:R-:W-:Y:S01]  /*4880*/  PRMT R12, R6, 0x7610, R12 ;  /* 0x00007610060c7816 */ /* 0x000fe2000000000c */
[----:B------:R-:W-:Y:S01]  /*4890*/  @P0 IMAD.MOV.U32 R6, RZ, RZ, R10 ;  /* 0x000000ffff060224 */ /* 0x000fe200078e000a */
[----:B------:R-:W-:-:S03]  /*48a0*/  IADD3 R10, P2, PT, R10, 0x100, RZ ;  /* 0x000001000a0a7810 */ /* 0x000fc60007f5e0ff */
[----:B------:R0:W-:Y:S01]  /*48b0*/  STS.U16 [R4], R12 ;  /* 0x0000000c04007388 */ /* 0x0001e20000000400 */
[----:B------:R-:W-:-:S03]  /*48c0*/  IADD3.X R11, PT, PT, RZ, R11, RZ, P2, !PT ;  /* 0x0000000bff0b7210 */ /* 0x000fc600017fe4ff */
[----:B------:R1:W-:Y:S01]  /*48d0*/  @P0 STG.E desc[UR36][R6.64], R13 ;  /* 0x0000000d06000986 */ /* 0x0003e2000c101924 */
[----:B0-----:R-:W-:Y:S01]  /*48e0*/  IADD3 R4, PT, PT, R4, 0x80, RZ ;  /* 0x0000008004047810 */ /* 0x001fe20007ffe0ff */
[----:B------:R-:W-:Y:S06]  /*48f0*/  @P3 BRA `(.L_x_646) ;  /* 0xfffffffc00c43947 */ /* 0x000fec000383ffff */
.L_x_645:
[----:B------:R-:W-:Y:S05]  /*4900*/  BSYNC.RECONVERGENT B1 ;  /* 0x0000000000017941 */ /* 0x000fea0003800200 */
.L_x_644:
[----:B------:R-:W-:Y:S05]  /*4910*/  @!P1 BRA `(.L_x_643) ;  /* 0x0000000000d89947 */ /* 0x000fea0003800000 */
[----:B------:R-:W2:Y:S01]  /*4920*/  S2R R8, SR_CgaCtaId ;  /* 0x0000000000087919 */ /* 0x000ea20000008800 */
[----:B------:R-:W3:Y:S01]  /*4930*/  LDCU.64 UR12, c[0x0][0x480] ;  /* 0x00009000ff0c77ac */ /* 0x000ee20008000a00 */
[----:B------:R-:W-:Y:S01]  /*4940*/  MOV R9, UR9 ;  /* 0x0000000900097c02 */ /* 0x000fe20008000f00 */
[C---:B------:R-:W-:Y:S01]  /*4950*/  IMAD R4, R5.reuse, 0x2, R26 ;  /* 0x0000000205047824 */ /* 0x040fe200078e021a */
[----:B------:R-:W-:Y:S01]  /*4960*/  IADD3 R10, P2, PT, R5, UR4, RZ ;  /* 0x00000004050a7c10 */ /* 0x000fe2000ff5e0ff */
[----:B------:R-:W-:Y:S01]  /*4970*/  USHF.L.U32 UR7, UR9, 0x2, URZ ;  /* 0x0000000209077899 */ /* 0x000fe200080006ff */
[----:B-1----:R-:W-:Y:S01]  /*4980*/  MOV R7, 0x400 ;  /* 0x0000040000077802 */ /* 0x002fe20000000f00 */
[----:B------:R-:W-:Y:S01]  /*4990*/  IMAD R6, R9, -0x2, R4 ;  /* 0xfffffffe09067824 */ /* 0x000fe200078e0204 */
[----:B------:R-:W-:Y:S01]  /*49a0*/  UISETP.NE.AND UP0, UPT, UR10, URZ, UPT ;  /* 0x000000ff0a00728c */ /* 0x000fe2000bf05270 */
[----:B------:R-:W-:Y:S01]  /*49b0*/  IMAD.X R11, RZ, RZ, UR5, P2 ;  /* 0x00000005ff0b7e24 */ /* 0x000fe200090e06ff */
[----:B------:R-:W-:-:S02]  /*49c0*/  IADD3 R7, PT, PT, R7, 0x90, RZ ;  /* 0x0000009007077810 */ /* 0x000fc40007ffe0ff */
[----:B------:R-:W-:Y:S02]  /*49d0*/  LEA R4, R5, -UR7, 0x2 ;  /* 0x8000000705047c11 */ /* 0x000fe4000f8e10ff */
[----:B------:R-:W-:Y:S02]  /*49e0*/  ISETP.NE.AND P1, PT, RZ, UR10, PT ;  /* 0x0000000aff007c0c */ /* 0x000fe4000bf25270 */
        /* <DEDUP_REMOVED lines=8> */
.L_x_647:
        /* <DEDUP_REMOVED lines=18> */
[----:B0-----:R-:W-:Y:S01]  /*4b90*/  MOV R6, R9 ;  /* 0x0000000900067202 */ /* 0x001fe20000000f00 */
[----:B-1----:R-:W-:-:S04]  /*4ba0*/  VIADD R4, R4, 0x400 ;  /* 0x0000040004047836 */ /* 0x002fc80000000000 */
        /* <DEDUP_REMOVED lines=10> */
[----:B------:R-:W-:Y:S02]  /*4c50*/  IADD3.X R12, PT, PT, RZ, R7, RZ, P3, !PT ;  /* 0x00000007ff0c7210 */ /* 0x000fe40001ffe4ff */
[----:B0-----:R-:W-:Y:S01]  /*4c60*/  IADD3 R8, PT, PT, R8, 0x200, RZ ;  /* 0x0000020008087810 */ /* 0x001fe20007ffe0ff */
[----:B------:R-:W-:Y:S06]  /*4c70*/  @!P2 BRA `(.L_x_647) ;  /* 0xfffffffc007ca947 */ /* 0x000fec000383ffff */
.L_x_643:
[----:B------:R-:W-:Y:S05]  /*4c80*/  BSYNC.RECONVERGENT B0 ;  /* 0x0000000000007941 */ /* 0x000fea0003800200 */
.L_x_642:
[----:B------:R-:W-:Y:S01]  /*4c90*/  UIADD3 UR12, UPT, UPT, UR44, -0x1, URZ ;  /* 0xffffffff2c0c7890 */ /* 0x000fe2000fffe0ff */
[----:B------:R-:W2:Y:S01]  /*4ca0*/  S2UR UR7, SR_CgaCtaId ;  /* 0x00000000000779c3 */ /* 0x000ea20000008800 */
[----:B------:R-:W3:Y:S01]  /*4cb0*/  LDCU UR8, c[0x0][0x40c] ;  /* 0x00008180ff0877ac */ /* 0x000ee20008000800 */
[C---:B-1----:R-:W-:Y:S01]  /*4cc0*/  IMAD.SHL.U32 R7, R0.reuse, 0x8, RZ ;  /* 0x0000000800077824 */ /* 0x042fe200078e00ff */
[----:B------:R-:W-:Y:S01]  /*4cd0*/  SHF.L.U32 R5, R0, 0x4, RZ ;  /* 0x0000000400057819 */ /* 0x000fe200000006ff */
[----:B------:R-:W-:Y:S01]  /*4ce0*/  BSSY.RECONVERGENT B0, `(.L_x_648) ;  /* 0x000001c000007945 */ /* 0x000fe20003800200 */
[----:B0-----:R-:W-:Y:S01]  /*4cf0*/  MOV R3, UR12 ;  /* 0x0000000c00037c02 */ /* 0x001fe20008000f00 */
[----:B------:R-:W-:Y:S01]  /*4d00*/  UMOV UR4, 0x400 ;  /* 0x0000040000047882 */ /* 0x000fe20000000000 */
[----:B------:R-:W-:Y:S01]  /*4d10*/  CS2R R10, SRZ ;  /* 0x00000000000a7805 */ /* 0x000fe2000001ff00 */
[----:B------:R-:W-:Y:S01]  /*4d20*/  UIADD3 UR5, UPT, UPT, UR4, 0x50, URZ ;  /* 0x0000005004057890 */ /* 0x000fe2000fffe0ff */
[----:B------:R-:W-:-:S02]  /*4d30*/  SHF.R.S32.HI R3, RZ, 0x1f, R3 ;  /* 0x0000001fff037819 */ /* 0x000fc40000011403 */
[----:B------:R-:W-:Y:S02]  /*4d40*/  CS2R R8, SRZ ;  /* 0x0000000000087805 */ /* 0x000fe4000001ff00 */
[----:B------:R-:W-:Y:S02]  /*4d50*/  LOP3.LUT R7, R7, 0x18, RZ, 0xc0, !PT ;  /* 0x0000001807077812 */ /* 0x000fe400078ec0ff */
[----:B------:R-:W-:Y:S02]  /*4d60*/  LEA.HI R3, R3, UR12, RZ, 0x4 ;  /* 0x0000000c03037c11 */ /* 0x000fe4000f8f20ff */
[----:B------:R-:W-:Y:S02]  /*4d70*/  LOP3.LUT R5, R5, 0x30, RZ, 0xc0, !PT ;  /* 0x0000003005057812 */ /* 0x000fe400078ec0ff */
[----:B------:R-:W-:Y:S02]  /*4d80*/  LOP3.LUT R4, R3, 0xfffffff0, RZ, 0xc0, !PT ;  /* 0xfffffff003047812 */ /* 0x000fe400078ec0ff */
[----:B------:R-:W-:-:S02]  /*4d90*/  SHF.R.U32.HI R3, RZ, 0x2, R0 ;  /* 0x00000002ff037819 */ /* 0x000fc40000011600 */
[----:B------:R-:W-:Y:S01]  /*4da0*/  IADD3 R4, PT, PT, -R4, UR12, RZ ;  /* 0x0000000c04047c10 */ /* 0x000fe2000fffe1ff */
[----:B--2---:R-:W-:-:S03]  /*4db0*/  ULEA UR5, UR7, UR5, 0x18 ;  /* 0x0000000507057291 */ /* 0x004fc6000f8ec0ff */
[----:B------:R-:W-:-:S04]  /*4dc0*/  ISETP.NE.AND P0, PT, R3, R4, PT ;  /* 0x000000040300720c */ /* 0x000fc80003f05270 */
[----:B---3--:R-:W-:-:S13]  /*4dd0*/  ISETP.NE.OR P0, PT, RZ, UR8, P0 ;  /* 0x00000008ff007c0c */ /* 0x008fda0008705670 */
        /* <DEDUP_REMOVED lines=11> */
.L_x_650:
[----:B-----5:R0:W-:Y:S02]  /*4e90*/  STS.128 [R5+UR5], R8 ;  /* 0x0000000805007988 */ /* 0x0201e40008000c05 */
.L_x_649:
[----:B------:R-:W-:Y:S05]  /*4ea0*/  BSYNC.RECONVERGENT B0 ;  /* 0x0000000000007941 */ /* 0x000fea0003800200 */
.L_x_648:
[----:B------:R-:W1:Y:S01]  /*4eb0*/  LDCU UR10, c[0x0][0x3f4] ;  /* 0x00007e80ff0a77ac */ /* 0x000e620008000800 */
[----:B------:R-:W2:Y:S01]  /*4ec0*/  LDC.64 R40, c[0x0][0x3c0] ;  /* 0x0000f000ff287b82 */ /* 0x000ea20000000a00 */
[----:B------:R-:W-:Y:S01]  /*4ed0*/  VIADD R24, R3, UR9 ;  /* 0x0000000903187c36 */ /* 0x000fe20008000000 */
[----:B------:R-:W-:Y:S01]  /*4ee0*/  BSSY.RECONVERGENT B0, `(.L_x_651) ;  /* 0x000010f000007945 */ /* 0x000fe20003800200 */
[----:B------:R-:W-:Y:S01]  /*4ef0*/  UIADD3 UR4, UPT, UPT, UR4, 0x90, URZ ;  /* 0x0000009004047890 */ /* 0x000fe2000fffe0ff */
[----:B------:R-:W-:Y:S01]  /*4f00*/  HFMA2 R32, -RZ, RZ, 0, 0 ;  /* 0x00000000ff207431 */ /* 0x000fe200000001ff */
[----:B------:R-:W-:Y:S02]  /*4f10*/  MOV R34, RZ ;  /* 0x000000ff00227202 */ /* 0x000fe40000000f00 */
[----:B------:R-:W-:Y:S01]  /*4f20*/  CS2R R30, SRZ ;  /* 0x00000000001e7805 */ /* 0x000fe2000001ff00 */
[----:B------:R-:W-:Y:S01]  /*4f30*/  ULEA UR4, UR7, UR4, 0x18 ;  /* 0x0000000407047291 */ /* 0x000fe2000f8ec0ff */
[----:B------:R-:W-:Y:S01]  /*4f40*/  CS2R R28, SRZ ;  /* 0x00000000001c7805 */ /* 0x000fe2000001ff00 */
[----:B------:R-:W-:Y:S01]  /*4f50*/  IMAD.MOV.U32 R27, RZ, RZ, RZ ;  /* 0x000000ffff1b7224 */ /* 0x000fe200078e00ff */
[----:B------:R-:W-:-:S02]  /*4f60*/  MOV R25, RZ ;  /* 0x000000ff00197202 */ /* 0x000fc40000000f00 */
[----:B-1----:R-:W-:Y:S01]  /*4f70*/  MOV R6, UR10 ;  /* 0x0000000a00067c02 */ /* 0x002fe20008000f00 */
[----:B------:R-:W1:Y:S03]  /*4f80*/  LDCU UR10, c[0x0][0x40c] ;  /* 0x00008180ff0a77ac */ /* 0x000e660008000800 */
[C---:B------:R-:W-:Y:S01]  /*4f90*/  VIMNMX R35, PT, PT, R6.reuse, UR12, PT ;  /* 0x0000000c06237c48 */ /* 0x040fe2000bfe0100 */
[C-C-:B------:R-:W-:Y:S02]  /*4fa0*/  IMAD R37, R6.reuse, UR46, R7.reuse ;  /* 0x0000002e06257c24 */ /* 0x140fe4000f8e0207 */
[----:B------:R-:W-:Y:S01]  /*4fb0*/  IMAD R13, R6, UR6, R7 ;  /* 0x00000006060d7c24 */ /* 0x000fe2000f8e0207 */
[----:B------:R-:W-:Y:S01]  /*4fc0*/  BAR.SYNC.DEFER_BLOCKING 0x0 ;  /* 0x0000000000007b1d */ /* 0x000fe20000010000 */
[----:B------:R-:W-:Y:S01]  /*4fd0*/  ISETP.GE.AND P0, PT, R24, R35, PT ;  /* 0x000000231800720c */ /* 0x000fe20003f06270 */
[----:B--2---:R-:W-:Y:S01]  /*4fe0*/  IMAD.WIDE R36, R37, 0x2, R40 ;  /* 0x0000000225247825 */ /* 0x004fe200078e0228 */
[----:B------:R-:W-:-:S03]  /*4ff0*/  IADD3 R6, PT, PT, R26, UR4, RZ ;  /* 0x000000041a067c10 */ /* 0x000fc6000fffe0ff */
[----:B------:R-:W-:-:S08]  /*5000*/  IMAD.WIDE R40, R13, 0x2, R40 ;  /* 0x000000020d287825 */ /* 0x000fd000078e0228 */
[----:B-1----:R-:W-:Y:S05]  /*5010*/  @P0 BRA `(.L_x_652) ;  /* 0x0000000c00ec0947 */ /* 0x002fea0003800000 */
[----:B------:R-:W1:Y:S01]  /*5020*/  LDCU UR6, c[0x0][0x3f8] ;  /* 0x00007f00ff0677ac */ /* 0x000e620008000800 */
[----:B------:R-:W-:Y:S01]  /*5030*/  VIADDMNMX R38, R24, 0x10, R35, !PT ;  /* 0x0000001018267846 */ /* 0x000fe20007800123 */
[----:B------:R-:W2:Y:S01]  /*5040*/  LDC.64 R42, c[0x0][0x458] ;  /* 0x00011600ff2a7b82 */ /* 0x000ea20000000a00 */
[----:B------:R-:W-:Y:S01]  /*5050*/  BSSY.RECONVERGENT B1, `(.L_x_653) ;  /* 0x0000048000017945 */ /* 0x000fe20003800200 */
[----:B------:R-:W-:Y:S01]  /*5060*/  ULOP3.LUT UR7, URZ, UR9, URZ, 0x33, !UPT ;  /* 0x00000009ff077292 */ /* 0x000fe2000f8e33ff */
[----:B------:R-:W-:Y:S01]  /*5070*/  MOV R25, RZ ;  /* 0x000000ff00197202 */ /* 0x000fe20000000f00 */
[----:B------:R-:W-:Y:S01]  /*5080*/  IMAD.MOV.U32 R33, RZ, RZ, R24 ;  /* 0x000000ffff217224 */ /* 0x000fe200078e0018 */
[----:B------:R-:W-:Y:S02]  /*5090*/  CS2R R28, SRZ ;  /* 0x00000000001c7805 */ /* 0x000fe4000001ff00 */
[----:B------:R-:W-:Y:S02]  /*50a0*/  MOV R27, RZ ;  /* 0x000000ff001b7202 */ /* 0x000fe40000000f00 */
[----:B------:R-:W-:-:S02]  /*50b0*/  CS2R R30, SRZ ;  /* 0x00000000001e7805 */ /* 0x000fc4000001ff00 */
[----:B------:R-:W-:Y:S01]  /*50c0*/  IADD3 R38, PT, PT, -R3, UR7, R38 ;  /* 0x0000000703267c10 */ /* 0x000fe2000fffe126 */
[----:B------:R-:W-:Y:S01]  /*50d0*/  IMAD.MOV.U32 R34, RZ, RZ, RZ ;  /* 0x000000ffff227224 */ /* 0x000fe200078e00ff */
[----:B------:R-:W-:Y:S02]  /*50e0*/  MOV R32, RZ ;  /* 0x000000ff00207202 */ /* 0x000fe40000000f00 */
[----:B------:R-:W-:Y:S01]  /*50f0*/  LOP3.LUT R14, R38, 0x30, RZ, 0xc0, !PT ;  /* 0x00000030260e7812 */ /* 0x000fe200078ec0ff */
[----:B-1----:R-:W-:-:S03]  /*5100*/  UIMAD UR6, UR38, UR6, UR45 ;  /* 0x00000006260672a4 */ /* 0x002fc6000f8e022d */
[----:B------:R-:W-:-:S03]  /*5110*/  ISETP.NE.AND P0, PT, R14, 0x30, PT ;  /* 0x000000300e00780c */ /* 0x000fc60003f05270 */
[----:B------:R-:W-:-:S05]  /*5120*/  IMAD.U32 R12, RZ, RZ, UR6 ;  /* 0x00000006ff0c7e24 */ /* 0x000fca000f8e00ff */
[----:B------:R-:W-:-:S05]  /*5130*/  LEA R13, R12, R7, 0x5 ;  /* 0x000000070c0d7211 */ /* 0x000fca00078e28ff */
[----:B--2---:R-:W-:Y:S01]  /*5140*/  IMAD.WIDE R42, R13, 0x2, R42 ;  /* 0x000000020d2a7825 */ /* 0x004fe200078e022a */
[----:B------:R-:W-:Y:S06]  /*5150*/  @!P0 BRA `(.L_x_654) ;  /* 0x0000000000dc8947 */ /* 0x000fec0003800000 */
[----:B------:R-:W-:Y:S01]  /*5160*/  LEA.HI R12, R38, 0x1, RZ, 0x1c ;  /* 0x00000001260c7811 */ /* 0x000fe200078fe0ff */
[----:B------:R-:W-:Y:S01]  /*5170*/  IMAD.MOV.U32 R25, RZ, RZ, RZ ;  /* 0x000000ffff197224 */ /* 0x000fe200078e00ff */
[----:B------:R-:W-:Y:S02]  /*5180*/  LEA R44, R3, R26, 0x1 ;  /* 0x0000001a032c7211 */ /* 0x000fe400078e08ff */
[----:B------:R-:W-:Y:S02]  /*5190*/  LOP3.LUT R12, R12, 0x3, RZ, 0xc0, !PT ;  /* 0x000000030c0c7812 */ /* 0x000fe400078ec0ff */
[----:B------:R-:W-:Y:S02]  /*51a0*/  SHF.L.U32 R39, R24, 0x5, RZ ;  /* 0x0000000518277819 */ /* 0x000fe400000006ff */
[----:B------:R-:W-:Y:S01]  /*51b0*/  MOV R33, R24 ;  /* 0x0000001800217202 */ /* 0x000fe20000000f00 */
[----:B------:R-:W-:Y:S01]  /*51c0*/  IMAD.MOV R45, RZ, RZ, -R12 ;  /* 0x000000ffff2d7224 */ /* 0x000fe200078e0a0c */
[----:B------:R-:W-:-:S07]  /*51d0*/  IADD3 R44, PT, PT, R44, UR4, RZ ;  /* 0x000000042c2c7c10 */ /* 0x000fce000fffe0ff */
.L_x_656:
[----:B------:R-:W-:-:S06]  /*51e0*/  IMAD.WIDE.U32 R12, R39, 0x2, R40 ;  /* 0x00000002270c7825 */ /* 0x000fcc00078e0028 */
[----:B------:R-:W5:Y:S01]  /*51f0*/  LDG.E.128 R12, desc[UR36][R12.64] ;  /* 0x000000240c0c7981 */ /* 0x000f62000c1e1d00 */
[----:B------:R-:W-:-:S09]  /*5200*/  UISETP.NE.AND UP0, UPT, UR8, URZ, UPT ;  /* 0x000000ff0800728c */ /* 0x000fd2000bf05270 */
        /* <DEDUP_REMOVED lines=20> */
.L_x_655:
[----:B-1----:R1:W2:Y:S01]  /*5350*/  LDS.U16 R16, [R44] ;  /* 0x000000002c107984 */ /* 0x0022a20000000400 */
[----:B------:R-:W-:Y:S01]  /*5360*/  IADD3 R45, PT, PT, R45, 0x1, RZ ;  /* 0x000000012d2d7810 */ /* 0x000fe20007ffe0ff */
[--C-:B-----5:R-:W-:Y:S01]  /*5370*/  HADD2.F32 R17, -RZ, R12.reuse.H0_H0 ;  /* 0x2000000cff117230 */ /* 0x120fe20000004100 */
[----:B------:R-:W-:Y:S01]  /*5380*/  IADD3 R33, PT, PT, R33, 0x10, RZ ;  /* 0x0000001021217810 */ /* 0x000fe20007ffe0ff */
[----:B------:R-:W-:Y:S01]  /*5390*/  HADD2.F32 R19, -RZ, R12.H1_H1 ;  /* 0x3000000cff137230 */ /* 0x000fe20000004100 */
[----:B------:R-:W-:Y:S01]  /*53a0*/  ISETP.NE.AND P0, PT, R45, RZ, PT ;  /* 0x000000ff2d00720c */ /* 0x000fe20003f05270 */
[----:B------:R-:W-:Y:S01]  /*53b0*/  HADD2.F32 R18, -RZ, R14.H0_H0 ;  /* 0x2000000eff127230 */ /* 0x000fe20000004100 */
[----:B------:R-:W-:Y:S01]  /*53c0*/  IADD3 R39, PT, PT, R39, 0x200, RZ ;  /* 0x0000020027277810 */ /* 0x000fe20007ffe0ff */
[--C-:B------:R-:W-:Y:S02]  /*53d0*/  HADD2.F32 R12, -RZ, R13.reuse.H0_H0 ;  /* 0x2000000dff0c7230 */ /* 0x100fe40000004100 */
[----:B------:R-:W-:-:S02]  /*53e0*/  HADD2.F32 R13, -RZ, R13.H1_H1 ;  /* 0x3000000dff0d7230 */ /* 0x000fc40000004100 */
[----:B-1----:R-:W-:Y:S02]  /*53f0*/  VIADD R44, R44, 0x20 ;  /* 0x000000202c2c7836 */ /* 0x002fe40000000000 */
[----:B--2---:R-:W-:-:S05]  /*5400*/  HADD2.F32 R16, -RZ, R16.H0_H0 ;  /* 0x20000010ff107230 */ /* 0x004fca0000004100 */
[C---:B------:R-:W-:Y:S01]  /*5410*/  FFMA.FTZ R25, R16.reuse, R17, R25 ;  /* 0x0000001110197223 */ /* 0x040fe20000010019 */
[----:B------:R-:W-:Y:S02]  /*5420*/  HADD2.F32 R17, -RZ, R14.H1_H1 ;  /* 0x3000000eff117230 */ /* 0x000fe40000004100 */
[C---:B------:R-:W-:Y:S01]  /*5430*/  FFMA.FTZ R28, R16.reuse, R19, R28 ;  /* 0x00000013101c7223 */ /* 0x040fe2000001001c */
[--C-:B------:R-:W-:Y:S02]  /*5440*/  HADD2.F32 R14, -RZ, R15.reuse.H0_H0 ;  /* 0x2000000fff0e7230 */ /* 0x100fe40000004100 */
[C---:B------:R-:W-:Y:S01]  /*5450*/  FFMA.FTZ R27, R16.reuse, R12, R27 ;  /* 0x0000000c101b7223 */ /* 0x040fe2000001001b */
[----:B------:R-:W-:Y:S02]  /*5460*/  HADD2.F32 R15, -RZ, R15.H1_H1 ;  /* 0x3000000fff0f7230 */ /* 0x000fe40000004100 */
[C---:B------:R-:W-:Y:S01]  /*5470*/  FFMA.FTZ R30, R16.reuse, R13, R30 ;  /* 0x0000000d101e7223 */ /* 0x040fe2000001001e */
[C---:B------:R-:W-:Y:S01]  /*5480*/  FFMA.FTZ R29, R16.reuse, R18, R29 ;  /* 0x00000012101d7223 */ /* 0x040fe2000001001d */
[C---:B------:R-:W-:Y:S01]  /*5490*/  FFMA.FTZ R32, R16.reuse, R17, R32 ;  /* 0x0000001110207223 */ /* 0x040fe20000010020 */
[C---:B------:R-:W-:Y:S01]  /*54a0*/  FFMA.FTZ R31, R16.reuse, R14, R31 ;  /* 0x0000000e101f7223 */ /* 0x040fe2000001001f */
[----:B------:R-:W-:Y:S01]  /*54b0*/  FFMA.FTZ R34, R16, R15, R34 ;  /* 0x0000000f10227223 */ /* 0x000fe20000010022 */
[----:B------:R-:W-:Y:S06]  /*54c0*/  @P0 BRA `(.L_x_656) ;  /* 0xfffffffc00440947 */ /* 0x000fec000383ffff */
.L_x_654:
[----:B------:R-:W-:Y:S05]  /*54d0*/  BSYNC.RECONVERGENT B1 ;  /* 0x0000000000017941 */ /* 0x000fea0003800200 */
.L_x_653:
[----:B------:R-:W-:-:S13]  /*54e0*/  ISETP.GE.U32.AND P0, PT, R38, 0x30, PT ;  /* 0x000000302600780c */ /* 0x000fda0003f06070 */
[----:B------:R-:W-:Y:S05]  /*54f0*/  @!P0 BRA `(.L_x_652) ;  /* 0x0000000800b48947 */ /* 0x000fea0003800000 */
[----:B------:R-:W1:Y:S02]  /*5500*/  LDCU UR6, c[0x0][0x40c] ;  /* 0x00008180ff0677ac */ /* 0x000e640008000800 */
[----:B-1----:R-:W-:-:S06]  /*5510*/  UISETP.NE.AND UP0, UPT, UR6, URZ, UPT ;  /* 0x000000ff0600728c */ /* 0x002fcc000bf05270 */
[----:B------:R-:W-:-:S13]  /*5520*/  PLOP3.LUT P0, PT, PT, PT, UP0, 0x80, 0x8 ;  /* 0x000000000008781c */ /* 0x000fda0003f0f008 */
.L_x_662:
[C---:B------:R-:W-:Y:S01]  /*5530*/  SHF.L.U32 R39, R33.reuse, 0x5, RZ ;  /* 0x0000000521277819 */ /* 0x040fe200000006ff */
[----:B------:R-:W-:Y:S01]  /*5540*/  VIADD R15, R33, -UR9 ;  /* 0x80000009210f7c36 */ /* 0x000fe20008000000 */
[----:B------:R-:W-:-:S03]  /*5550*/  ISETP.NE.AND P5, PT, R2, RZ, PT ;  /* 0x000000ff0200720c */ /* 0x000fc60003fa5270 */
[----:B------:R-:W-:Y:S01]  /*5560*/  IMAD.WIDE.U32 R12, R39, 0x2, R40 ;  /* 0x00000002270c7825 */ /* 0x000fe200078e0028 */
[----:B------:R-:W-:-:S05]  /*5570*/  LEA R38, R15, R6, 0x1 ;  /* 0x000000060f267211 */ /* 0x000fca00078e08ff */
[----:B------:R-:W5:Y:S01]  /*5580*/  LDG.E.128 R12, desc[UR36][R12.64] ;  /* 0x000000240c0c7981 */ /* 0x000f62000c1e1d00 */
[----:B------:R-:W-:Y:S04]  /*5590*/  BSSY.RECONVERGENT B1, `(.L_x_657) ;  /* 0x0000014000017945 */ /* 0x000fe80003800200 */
[----:B------:R-:W-:Y:S05]  /*55a0*/  @P0 BRA `(.L_x_658) ;  /* 0x0000000000480947 */ /* 0x000fea0003800000 */
[----:B------:R-:W-:Y:S01]  /*55b0*/  VOTEU.ANY UP0, P5 ;  /* 0x0000000000ff7886 */ /* 0x000fe20002800100 */
[----:B------:R-:W-:Y:S01]  /*55c0*/  PLOP3.LUT P0, PT, PT, PT, UP0, 0x80, 0x8 ;  /* 0x000000000008781c */ /* 0x000fe20003f0f008 */
[----:B----4-:R-:W1:-:S12]  /*55d0*/  LDS.128 R20, [R5+UR5] ;  /* 0x0000000505147984 */ /* 0x010e580008000c00 */
        /* <DEDUP_REMOVED lines=15> */
.L_x_658:
[----:B------:R-:W-:Y:S05]  /*56d0*/  BSYNC.RECONVERGENT B1 ;  /* 0x0000000000017941 */ /* 0x000fea0003800200 */
.L_x_657:
[----:B-1----:R-:W1:Y:S01]  /*56e0*/  LDS.U16 R16, [R38] ;  /* 0x0000000026107984 */ /* 0x002e620000000400 */
[--C-:B-----5:R-:W-:Y:S01]  /*56f0*/  HADD2.F32 R44, -RZ, R12.reuse.H0_H0 ;  /* 0x2000000cff2c7230 */ /* 0x120fe20000004100 */
[----:B------:R-:W-:Y:S01]  /*5700*/  UISETP.NE.AND UP0, UPT, UR10, URZ, UPT ;  /* 0x000000ff0a00728c */ /* 0x000fe2000bf05270 */
[----:B------:R-:W-:Y:S02]  /*5710*/  HADD2.F32 R19, -RZ, R12.H1_H1 ;  /* 0x3000000cff137230 */ /* 0x000fe40000004100 */
[--C-:B------:R-:W-:Y:S02]  /*5720*/  HADD2.F32 R12, -RZ, R13.reuse.H0_H0 ;  /* 0x2000000dff0c7230 */ /* 0x100fe40000004100 */
[----:B------:R-:W-:Y:S01]  /*5730*/  HADD2.F32 R13, -RZ, R13.H1_H1 ;  /* 0x3000000dff0d7230 */ /* 0x000fe20000004100 */
[----:B------:R-:W-:Y:S01]  /*5740*/  PLOP3.LUT P0, PT, PT, PT, UP0, 0x80, 0x8 ;  /* 0x000000000008781c */ /* 0x000fe20003f0f008 */
[--C-:B------:R-:W-:Y:S02]  /*5750*/  HADD2.F32 R18, -RZ, R14.reuse.H0_H0 ;  /* 0x2000000eff127230 */ /* 0x100fe40000004100 */
[----:B------:R-:W-:-:S02]  /*5760*/  HADD2.F32 R17, -RZ, R14.H1_H1 ;  /* 0x3000000eff117230 */ /* 0x000fc40000004100 */
[--C-:B------:R-:W-:Y:S02]  /*5770*/  HADD2.F32 R14, -RZ, R15.reuse.H0_H0 ;  /* 0x2000000fff0e7230 */ /* 0x100fe40000004100 */
[----:B------:R-:W-:Y:S02]  /*5780*/  HADD2.F32 R15, -RZ, R15.H1_H1 ;  /* 0x3000000fff0f7230 */ /* 0x000fe40000004100 */
[----:B-1----:R-:W-:-:S05]  /*5790*/  HADD2.F32 R16, -RZ, R16.H0_H0 ;  /* 0x20000010ff107230 */ /* 0x002fca0000004100 */
[C---:B------:R-:W-:Y:S01]  /*57a0*/  FFMA.FTZ R44, R16.reuse, R44, R25 ;  /* 0x0000002c102c7223 */ /* 0x040fe20000010019 */
[----:B------:R-:W-:Y:S01]  /*57b0*/  IADD3 R25, PT, PT, R39, 0x200, RZ ;  /* 0x0000020027197810 */ /* 0x000fe20007ffe0ff */
[C---:B------:R-:W-:Y:S01]  /*57c0*/  FFMA.FTZ R27, R16.reuse, R12, R27 ;  /* 0x0000000c101b7223 */ /* 0x040fe2000001001b */
[C---:B------:R-:W-:Y:S01]  /*57d0*/  FFMA.FTZ R30, R16.reuse, R13, R30 ;  /* 0x0000000d101e7223 */ /* 0x040fe2000001001e */
[C---:B------:R-:W-:Y:S01]  /*57e0*/  FFMA.FTZ R31, R16.reuse, R14, R31 ;  /* 0x0000000e101f7223 */ /* 0x040fe2000001001f */
[----:B------:R-:W-:Y:S01]  /*57f0*/  FFMA.FTZ R34, R16, R15, R34 ;  /* 0x0000000f10227223 */ /* 0x000fe20000010022 */
[----:B------:R-:W-:-:S04]  /*5800*/  IMAD.WIDE.U32 R12, R25, 0x2, R40 ;  /* 0x00000002190c7825 */ /* 0x000fc800078e0028 */
[C---:B------:R-:W-:Y:S01]  /*5810*/  FFMA.FTZ R28, R16.reuse, R19, R28 ;  /* 0x00000013101c7223 */ /* 0x040fe2000001001c */
[C---:B------:R-:W-:Y:S01]  /*5820*/  FFMA.FTZ R29, R16.reuse, R18, R29 ;  /* 0x00000012101d7223 */ /* 0x040fe2000001001d */
[----:B------:R-:W-:Y:S01]  /*5830*/  FFMA.FTZ R32, R16, R17, R32 ;  /* 0x0000001110207223 */ /* 0x000fe20000010020 */
[----:B------:R-:W5:Y:S01]  /*5840*/  LDG.E.128 R12, desc[UR36][R12.64] ;  /* 0x000000240c0c7981 */ /* 0x000f62000c1e1d00 */
        /* <DEDUP_REMOVED lines=19> */
.L_x_659:
[----:B-1----:R-:W1:Y:S01]  /*5980*/  LDS.U16 R17, [R38+0x20] ;  /* 0x0000200026117984 */ /* 0x002e620000000400 */
[--C-:B-----5:R-:W-:Y:S02]  /*5990*/  HADD2.F32 R18, -RZ, R12.reuse.H0_H0 ;  /* 0x2000000cff127230 */ /* 0x120fe40000004100 */
[----:B------:R-:W-:Y:S02]  /*59a0*/  HADD2.F32 R21, -RZ, R12.H1_H1 ;  /* 0x3000000cff157230 */ /* 0x000fe40000004100 */
[--C-:B------:R-:W-:Y:S02]  /*59b0*/  HADD2.F32 R16, -RZ, R13.reuse.H0_H0 ;  /* 0x2000000dff107230 */ /* 0x100fe40000004100 */
[----:B------:R-:W-:Y:S02]  /*59c0*/  HADD2.F32 R13, -RZ, R13.H1_H1 ;  /* 0x3000000dff0d7230 */ /* 0x000fe40000004100 */
[--C-:B------:R-:W-:Y:S02]  /*59d0*/  HADD2.F32 R12, -RZ, R14.reuse.H0_H0 ;  /* 0x2000000eff0c7230 */ /* 0x100fe40000004100 */
[C---:B------:R-:W-:Y:S01]  /*59e0*/  VIADD R25, R39.reuse, 0x400 ;  /* 0x0000040027197836 */ /* 0x040fe20000000000 */
[----:B------:R-:W-:Y:S01]  /*59f0*/  IADD3 R39, PT, PT, R39, 0x600, RZ ;  /* 0x0000060027277810 */ /* 0x000fe20007ffe0ff */
[----:B------:R-:W-:-:S02]  /*5a00*/  HADD2.F32 R19, -RZ, R14.H1_H1 ;  /* 0x3000000eff137230 */ /* 0x000fc40000004100 */
[--C-:B------:R-:W-:Y:S02]  /*5a10*/  HADD2.F32 R14, -RZ, R15.reuse.H0_H0 ;  /* 0x2000000fff0e7230 */ /* 0x100fe40000004100 */
[----:B------:R-:W-:Y:S02]  /*5a20*/  HADD2.F32 R15, -RZ, R15.H1_H1 ;  /* 0x3000000fff0f7230 */ /* 0x000fe40000004100 */
[----:B-1----:R-:W-:-:S05]  /*5a30*/  HADD2.F32 R17, -RZ, R17.H0_H0 ;  /* 0x20000011ff117230 */ /* 0x002fca0000004100 */
[C---:B------:R-:W-:Y:S01]  /*5a40*/  FFMA.FTZ R30, R17.reuse, R13, R30 ;  /* 0x0000000d111e7223 */ /* 0x040fe2000001001e */
[----:B------:R-:W-:Y:S01]  /*5a50*/  FFMA.FTZ R29, R17, R12, R29 ;  /* 0x0000000c111d7223 */ /* 0x000fe2000001001d */
[----:B------:R-:W-:-:S04]  /*5a60*/  IMAD.WIDE.U32 R12, R25, 0x2, R40 ;  /* 0x00000002190c7825 */ /* 0x000fc800078e0028 */
[C---:B------:R-:W-:Y:S01]  /*5a70*/  FFMA.FTZ R31, R17.reuse, R14, R31 ;  /* 0x0000000e111f7223 */ /* 0x040fe2000001001f */
[C---:B------:R-:W-:Y:S01]  /*5a80*/  FFMA.FTZ R34, R17.reuse, R15, R34 ;  /* 0x0000000f11227223 */ /* 0x040fe20000010022 */
[C---:B------:R-:W-:Y:S01]  /*5a90*/  FFMA.FTZ R44, R17.reuse, R18, R44 ;  /* 0x00000012112c7223 */ /* 0x040fe2000001002c */
[C---:B------:R-:W-:Y:S01]  /*5aa0*/  FFMA.FTZ R28, R17.reuse, R21, R28 ;  /* 0x00000015111c7223 */ /* 0x040fe2000001001c */
[C---:B------:R-:W-:Y:S01]  /*5ab0*/  FFMA.FTZ R27, R17.reuse, R16, R27 ;  /* 0x00000010111b7223 */ /* 0x040fe2000001001b */
[----:B------:R-:W5:Y:S01]  /*5ac0*/  LDG.E.128 R12, desc[UR36][R12.64] ;  /* 0x000000240c0c7981 */ /* 0x000f62000c1e1d00 */
[----:B------:R-:W-:Y:S01]  /*5ad0*/  FFMA.FTZ R32, R17, R19, R32 ;  /* 0x0000001311207223 */ /* 0x000fe20000010020 */
[----:B------:R-:W-:Y:S06]  /*5ae0*/  @P0 BRA `(.L_x_660) ;  /* 0x0000000000480947 */ /* 0x000fec0003800000 */
        /* <DEDUP_REMOVED lines=18> */
.L_x_660:
[----:B-1----:R-:W-:Y:S01]  /*5c10*/  IMAD.WIDE.U32 R16, R39, 0x2, R40 ;  /* 0x0000000227107825 */ /* 0x002fe200078e0028 */
[----:B------:R-:W1:Y:S05]  /*5c20*/  LDS.U16 R21, [R38+0x40] ;  /* 0x0000400026157984 */ /* 0x000e6a0000000400 */
[----:B------:R-:W5:Y:S02]  /*5c30*/  LDG.E.128 R16, desc[UR36][R16.64] ;  /* 0x0000002410107981 */ /* 0x000f64000c1e1d00 */
[--C-:B-----5:R-:W-:Y:S02]  /*5c40*/  HADD2.F32 R20, -RZ, R12.reuse.H0_H0 ;  /* 0x2000000cff147230 */ /* 0x120fe40000004100 */
[----:B------:R-:W-:-:S02]  /*5c50*/  HADD2.F32 R12, -RZ, R12.H1_H1 ;  /* 0x3000000cff0c7230 */ /* 0x000fc40000004100 */
[----:B-1----:R-:W-:-:S05]  /*5c60*/  HADD2.F32 R21, -RZ, R21.H0_H0 ;  /* 0x20000015ff157230 */ /* 0x002fca0000004100 */
[C---:B------:R-:W-:Y:S01]  /*5c70*/  FFMA.FTZ R44, R21.reuse, R20, R44 ;  /* 0x00000014152c7223 */ /* 0x040fe2000001002c */
[--C-:B------:R-:W-:Y:S02]  /*5c80*/  HADD2.F32 R20, -RZ, R13.reuse.H0_H0 ;  /* 0x2000000dff147230 */ /* 0x100fe40000004100 */
[C---:B------:R-:W-:Y:S01]  /*5c90*/  FFMA.FTZ R28, R21.reuse, R12, R28 ;  /* 0x0000000c151c7223 */ /* 0x040fe2000001001c */
[----:B------:R-:W-:Y:S02]  /*5ca0*/  HADD2.F32 R13, -RZ, R13.H1_H1 ;  /* 0x3000000dff0d7230 */ /* 0x000fe40000004100 */
[--C-:B------:R-:W-:Y:S02]  /*5cb0*/  HADD2.F32 R12, -RZ, R14.reuse.H0_H0 ;  /* 0x2000000eff0c7230 */ /* 0x100fe40000004100 */
[C---:B------:R-:W-:Y:S01]  /*5cc0*/  FFMA.FTZ R27, R21.reuse, R20, R27 ;  /* 0x00000014151b7223 */ /* 0x040fe2000001001b */
[----:B------:R-:W-:Y:S01]  /*5cd0*/  FFMA.FTZ R30, R21, R13, R30 ;  /* 0x0000000d151e7223 */ /* 0x000fe2000001001e */
[----:B------:R-:W-:-:S02]  /*5ce0*/  HADD2.F32 R13, -RZ, R14.H1_H1 ;  /* 0x3000000eff0d7230 */ /* 0x000fc40000004100 */
[C---:B------:R-:W-:Y:S01]  /*5cf0*/  FFMA.FTZ R29, R21.reuse, R12, R29 ;  /* 0x0000000c151d7223 */ /* 0x040fe2000001001d */
[--C-:B------:R-:W-:Y:S02]  /*5d00*/  HADD2.F32 R14, -RZ, R15.reuse.H0_H0 ;  /* 0x2000000fff0e7230 */ /* 0x100fe40000004100 */
[----:B------:R-:W-:Y:S02]  /*5d10*/  HADD2.F32 R15, -RZ, R15.H1_H1 ;  /* 0x3000000fff0f7230 */ /* 0x000fe40000004100 */
[C---:B------:R-:W-:Y:S01]  /*5d20*/  FFMA.FTZ R32, R21.reuse, R13, R32 ;  /* 0x0000000d15207223 */ /* 0x040fe20000010020 */
[C---:B------:R-:W-:Y:S02]  /*5d30*/  FFMA.FTZ R31, R21.reuse, R14, R31 ;  /* 0x0000000e151f7223 */ /* 0x040fe4000001001f */
        /* <DEDUP_REMOVED lines=10> */
[----:B-1----:R-:W-:Y:S02]  /*5de0*/  HFMA2 R16, R16, 1, 1, R20 ;  /* 0x3c003c0010107831 */ /* 0x002fe40000000014 */
        /* <DEDUP_REMOVED lines=9> */
.L_x_661:
[----:B-1----:R-:W1:Y:S01]  /*5e80*/  LDS.U16 R13, [R38+0x60] ;  /* 0x00006000260d7984 */ /* 0x002e620000000400 */
[----:B------:R-:W-:Y:S01]  /*5e90*/  IADD3 R33, PT, PT, R33, 0x40, RZ ;  /* 0x0000004021217810 */ /* 0x000fe20007ffe0ff */
[--C-:B------:R-:W-:Y:S02]  /*5ea0*/  HADD2.F32 R25, -RZ, R16.reuse.H0_H0 ;  /* 0x20000010ff197230 */ /* 0x100fe40000004100 */
[----:B------:R-:W-:Y:S01]  /*5eb0*/  HADD2.F32 R15, -RZ, R16.H1_H1 ;  /* 0x30000010ff0f7230 */ /* 0x000fe20000004100 */
[----:B------:R-:W-:Y:S01]  /*5ec0*/  ISETP.GE.AND P1, PT, R33, R35, PT ;  /* 0x000000232100720c */ /* 0x000fe20003f26270 */
        /* <DEDUP_REMOVED lines=16> */
.L_x_652:
[----:B------:R-:W-:Y:S05]  /*5fd0*/  BSYNC.RECONVERGENT B0 ;  /* 0x0000000000007941 */ /* 0x000fea0003800200 */
.L_x_651:
[----:B------:R-:W-:Y:S01]  /*5fe0*/  ISETP.GE.AND P0, PT, R24, UR12, PT ;  /* 0x0000000c18007c0c */ /* 0x000fe2000bf06270 */
[----:B------:R-:W1:Y:S01]  /*5ff0*/  LDCU UR8, c[0x0][0x40c] ;  /* 0x00008180ff0877ac */ /* 0x000e620008000800 */
[----:B------:R-:W-:Y:S11]  /*6000*/  BSSY.RECONVERGENT B0, `(.L_x_663) ;  /* 0x00000f3000007945 */ /* 0x000ff60003800200 */
[----:B------:R-:W-:Y:S05]  /*6010*/  @P0 BRA `(.L_x_664) ;  /* 0x0000000c00c40947 */ /* 0x000fea0003800000 */
[----:B------:R-:W2:Y:S01]  /*6020*/  LDCU UR6, c[0x0][0x3f8] ;  /* 0x00007f00ff0677ac */ /* 0x000ea20008000800 */
[----:B------:R-:W-:Y:S01]  /*6030*/  VIADD R33, R24, 0x10 ;  /* 0x0000001018217836 */ /* 0x000fe20000000000 */
[----:B------:R-:W3:Y:S01]  /*6040*/  LDC.64 R38, c[0x0][0x458] ;  /* 0x00011600ff267b82 */ /* 0x000ee20000000a00 */
[----:B------:R-:W-:Y:S01]  /*6050*/  BSSY.RECONVERGENT B1, `(.L_x_665) ;  /* 0x0000053000017945 */ /* 0x000fe20003800200 */
[----:B------:R-:W-:Y:S01]  /*6060*/  ULOP3.LUT UR7, URZ, UR9, URZ, 0x33, !UPT ;  /* 0x00000009ff077292 */ /* 0x000fe2000f8e33ff */
[----:B------:R-:W-:Y:S01]  /*6070*/  IMAD.MOV.U32 R13, RZ, RZ, R24 ;  /* 0x000000ffff0d7224 */ /* 0x000fe200078e0018 */
[----:B------:R-:W-:-:S04]  /*6080*/  VIMNMX R12, PT, PT, R33, UR12, !PT ;  /* 0x0000000c210c7c48 */ /* 0x000fc8000ffe0100 */
[----:B------:R-:W-:-:S04]  /*6090*/  IADD3 R35, PT, PT, -R3, UR7, R12 ;  /* 0x0000000703237c10 */ /* 0x000fc8000fffe10c */
[----:B------:R-:W-:Y:S01]  /*60a0*/  LOP3.LUT P0, RZ, R35, 0x10, RZ, 0xc0, !PT ;  /* 0x0000001023ff7812 */ /* 0x000fe2000780c0ff */
[----:B--2---:R-:W-:-:S06]  /*60b0*/  UIMAD UR6, UR38, UR6, UR45 ;  /* 0x00000006260672a4 */ /* 0x004fcc000f8e022d */
[----:B------:R-:W-:-:S04]  /*60c0*/  MOV R12, UR6 ;  /* 0x00000006000c7c02 */ /* 0x000fc80008000f00 */
[----:B------:R-:W-:-:S05]  /*60d0*/  LEA R15, R12, R7, 0x5 ;  /* 0x000000070c0f7211 */ /* 0x000fca00078e28ff */
[----:B---3--:R-:W-:Y:S01]  /*60e0*/  IMAD.WIDE R38, R15, 0x2, R38 ;  /* 0x000000020f267825 */ /* 0x008fe200078e0226 */
[----:B------:R-:W-:Y:S06]  /*60f0*/  @P0 BRA `(.L_x_666) ;  /* 0x0000000400200947 */ /* 0x000fec0003800000 */
[----:B------:R-:W2:Y:S01]  /*6100*/  LDC R15, c[0x0][0x3f4] ;  /* 0x0000fd00ff0f7b82 */ /* 0x000ea20000000800 */
[----:B------:R-:W-:Y:S02]  /*6110*/  MOV R13, R33 ;  /* 0x00000021000d7202 */ /* 0x000fe40000000f00 */
[----:B--2---:R-:W-:-:S13]  /*6120*/  ISETP.GE.AND P0, PT, R24, R15, PT ;  /* 0x0000000f1800720c */ /* 0x004fda0003f06270 */
[----:B------:R-:W-:Y:S05]  /*6130*/  @!P0 BRA `(.L_x_666) ;  /* 0x0000000400108947 */ /* 0x000fea0003800000 */
[----:B------:R-:W-:Y:S01]  /*6140*/  IABS R17, R15 ;  /* 0x0000000f00117213 */ /* 0x000fe20000000000 */
[----:B------:R-:W2:Y:S01]  /*6150*/  LDCU UR6, c[0x0][0x40c] ;  /* 0x00008180ff0677ac */ /* 0x000ea20008000800 */
[----:B------:R-:W-:Y:S02]  /*6160*/  IABS R18, R24 ;  /* 0x0000001800127213 */ /* 0x000fe40000000000 */
[----:B------:R-:W3:Y:S01]  /*6170*/  I2F.RP R14, R17 ;  /* 0x00000011000e7306 */ /* 0x000ee20000209400 */
[----:B------:R-:W-:Y:S02]  /*6180*/  ISETP.GE.AND P1, PT, R24, RZ, PT ;  /* 0x000000ff1800720c */ /* 0x000fe40003f26270 */
[----:B------:R-:W-:-:S05]  /*6190*/  ISETP.NE.AND P2, PT, R15, RZ, PT ;  /* 0x000000ff0f00720c */ /* 0x000fca0003f45270 */
[----:B---3--:R-:W3:Y:S02]  /*61a0*/  MUFU.RCP R14, R14 ;  /* 0x0000000e000e7308 */ /* 0x008ee40000001000 */
[----:B---3--:R-:W-:-:S06]  /*61b0*/  IADD3 R16, PT, PT, R14, 0xffffffe, RZ ;  /* 0x0ffffffe0e107810 */ /* 0x008fcc0007ffe0ff */
[----:B------:R-:W3:Y:S02]  /*61c0*/  F2I.FTZ.U32.TRUNC.NTZ R13, R16 ;  /* 0x00000010000d7305 */ /* 0x000ee4000021f000 */
[----:B---3--:R-:W-:-:S04]  /*61d0*/  IMAD.MOV R12, RZ, RZ, -R13 ;  /* 0x000000ffff0c7224 */ /* 0x008fc800078e0a0d */
[----:B------:R-:W-:Y:S02]  /*61e0*/  IMAD R19, R12, R17, RZ ;  /* 0x000000110c137224 */ /* 0x000fe400078e02ff */
[----:B------:R-:W-:-:S05]  /*61f0*/  HFMA2 R12, -RZ, RZ, 0, 0 ;  /* 0x00000000ff0c7431 */ /* 0x000fca00000001ff */
        /* <DEDUP_REMOVED lines=14> */
[----:B------:R-:W-:Y:S01]  /*62e0*/  LEA R16, R3, R6, 0x1 ;  /* 0x0000000603107211 */ /* 0x000fe200078e08ff */
[----:B--2---:R-:W-:-:S05]  /*62f0*/  UISETP.NE.AND UP0, UPT, UR6, URZ, UPT ;  /* 0x000000ff0600728c */ /* 0x004fca000bf05270 */
[----:B------:R-:W2:Y:S02]  /*6300*/  LDS.U16 R16, [R16] ;  /* 0x0000000010107984 */ /* 0x000ea40000000400 */
[----:B--2---:R-:W-:Y:S02]  /*6310*/  HADD2.F32 R42, -RZ, R16.H0_H0 ;  /* 0x20000010ff2a7230 */ /* 0x004fe40000004100 */
[----:B------:R-:W-:Y:S05]  /*6320*/  BRA.U UP0, `(.L_x_667) ;  /* 0x0000000100507547 */ /* 0x000fea000b800000 */
[----:B------:R-:W-:Y:S01]  /*6330*/  ISETP.NE.AND P3, PT, R2, RZ, PT ;  /* 0x000000ff0200720c */ /* 0x000fe20003f65270 */
[----:B----4-:R-:W2:-:S12]  /*6340*/  LDS.128 R20, [R5+UR5] ;  /* 0x0000000505147984 */ /* 0x010e980008000c00 */
[----:B------:R-:W-:Y:S01]  /*6350*/  VOTEU.ANY UP0, P3 ;  /* 0x0000000000ff7886 */ /* 0x000fe20001800100 */
[----:B------:R-:W-:-:S13]  /*6360*/  PLOP3.LUT P0, PT, PT, PT, UP0, 0x80, 0x8 ;  /* 0x000000000008781c */ /* 0x000fda0003f0f008 */
[----:B------:R-:W3:Y:S01]  /*6370*/  @P0 LDG.E.128 R16, desc[UR36][R38.64] ;  /* 0x0000002426100981 */ /* 0x000ee2000c1e1d00 */
[----:B------:R-:W-:Y:S02]  /*6380*/  PLOP3.LUT P0, PT, PT, PT, UP0, 0x80, 0x8 ;  /* 0x000000000008781c */ /* 0x000fe40003f0f008 */
[----:B------:R-:W-:Y:S02]  /*6390*/  PLOP3.LUT P1, PT, PT, PT, UP0, 0x80, 0x8 ;  /* 0x000000000008781c */ /* 0x000fe40003f2f008 */
[----:B------:R-:W-:Y:S02]  /*63a0*/  PLOP3.LUT P2, PT, PT, PT, UP0, 0x80, 0x8 ;  /* 0x000000000008781c */ /* 0x000fe40003f4f008 */
[----:B------:R-:W-:Y:S01]  /*63b0*/  PLOP3.LUT P3, PT, PT, PT, UP0, 0x80, 0x8 ;  /* 0x000000000008781c */ /* 0x000fe20003f6f008 */
[----:B--2--5:R-:W-:Y:S02]  /*63c0*/  HFMA2 R12, R12, 1, 1, R20 ;  /* 0x3c003c000c0c7831 */ /* 0x024fe40000000014 */
        /* <DEDUP_REMOVED lines=10> */
.L_x_667:
[--C-:B--2--5:R-:W-:Y:S02]  /*6470*/  HADD2.F32 R16, -RZ, R12.reuse.H0_H0 ;  /* 0x2000000cff107230 */ /* 0x124fe40000004100 */
        /* <DEDUP_REMOVED lines=16> */
.L_x_666:
[----:B-1----:R-:W-:Y:S05]  /*6580*/  BSYNC.RECONVERGENT B1 ;  /* 0x0000000000017941 */ /* 0x002fea0003800200 */
.L_x_665:
[----:B------:R-:W-:-:S13]  /*6590*/  ISETP.GE.U32.AND P0, PT, R35, 0x10, PT ;  /* 0x000000102300780c */ /* 0x000fda0003f06070 */
[----:B------:R-:W-:Y:S05]  /*65a0*/  @!P0 BRA `(.L_x_664) ;  /* 0x0000000800608947 */ /* 0x000fea0003800000 */
[C---:B------:R-:W-:Y:S01]  /*65b0*/  LEA R26, R13.reuse, R26, 0x1 ;  /* 0x0000001a0d1a7211 */ /* 0x040fe200078e08ff */
[----:B------:R-:W-:Y:S02]  /*65c0*/  IMAD.U32 R15, RZ, RZ, UR9 ;  /* 0x00000009ff0f7e24 */ /* 0x000fe4000f8e00ff */
[----:B------:R-:W-:Y:S02]  /*65d0*/  IMAD.SHL.U32 R33, R13, 0x20, RZ ;  /* 0x000000200d217824 */ /* 0x000fe400078e00ff */
[----:B------:R-:W-:Y:S01]  /*65e0*/  IMAD R24, R15, -0x2, R26 ;  /* 0xfffffffe0f187824 */ /* 0x000fe200078e021a */
[----:B------:R-:W-:Y:S02]  /*65f0*/  MOV R15, UR4 ;  /* 0x00000004000f7c02 */ /* 0x000fe40008000f00 */
[----:B------:R-:W-:Y:S02]  /*6600*/  IADD3 R26, PT, PT, R13, 0x10, RZ ;  /* 0x000000100d1a7810 */ /* 0x000fe40007ffe0ff */
[----:B------:R-:W-:-:S07]  /*6610*/  IADD3 R24, PT, PT, R24, 0x20, R15 ;  /* 0x0000002018187810 */ /* 0x000fce0007ffe00f */
.L_x_674:
[----:B------:R-:W1:Y:S01]  /*6620*/  LDC R35, c[0x0][0x3f4] ;  /* 0x0000fd00ff237b82 */ /* 0x000e620000000800 */
[----:B------:R-:W-:Y:S01]  /*6630*/  IADD3 R14, PT, PT, R26, -0x10, RZ ;  /* 0xfffffff01a0e7810 */ /* 0x000fe20007ffe0ff */
[----:B------:R-:W-:Y:S03]  /*6640*/  BSSY.RECONVERGENT B1, `(.L_x_668) ;  /* 0x0000043000017945 */ /* 0x000fe60003800200 */
        /* <DEDUP_REMOVED lines=28> */
[----:B------:R-:W-:Y:S01]  /*6810*/  UISETP.NE.AND UP0, UPT, UR8, URZ, UPT ;  /* 0x000000ff0800728c */ /* 0x000fe2000bf05270 */
[----:B-1----:R-:W-:-:S08]  /*6820*/  HADD2.F32 R42, -RZ, R42.H0_H0 ;  /* 0x2000002aff2a7230 */ /* 0x002fd00000004100 */
        /* <DEDUP_REMOVED lines=20> */
.L_x_670:
        /* <DEDUP_REMOVED lines=16> */
.L_x_669:
[----:B------:R-:W-:Y:S05]  /*6a70*/  BSYNC.RECONVERGENT B1 ;  /* 0x0000000000017941 */ /* 0x000fea0003800200 */
.L_x_668:
        /* <DEDUP_REMOVED lines=52> */
.L_x_673:
        /* <DEDUP_REMOVED lines=16> */
.L_x_672:
[----:B------:R-:W-:Y:S05]  /*6ec0*/  BSYNC.RECONVERGENT B1 ;  /* 0x0000000000017941 */ /* 0x000fea0003800200 */
.L_x_671:
[----:B------:R-:W-:Y:S01]  /*6ed0*/  IADD3 R12, PT, PT, R26, 0x10, RZ ;  /* 0x000000101a0c7810 */ /* 0x000fe20007ffe0ff */
[----:B------:R-:W-:Y:S01]  /*6ee0*/  VIADD R24, R24, 0x40 ;  /* 0x0000004018187836 */ /* 0x000fe20000000000 */
[----:B------:R-:W-:Y:S02]  /*6ef0*/  IADD3 R26, PT, PT, R26, 0x20, RZ ;  /* 0x000000201a1a7810 */ /* 0x000fe40007ffe0ff */
[----:B------:R-:W-:Y:S02]  /*6f00*/  ISETP.GE.AND P0, PT, R12, UR12, PT ;  /* 0x0000000c0c007c0c */ /* 0x000fe4000bf06270 */
[----:B------:R-:W-:-:S11]  /*6f10*/  IADD3 R33, PT, PT, R33, 0x400, RZ ;  /* 0x0000040021217810 */ /* 0x000fd60007ffe0ff */
[----:B------:R-:W-:Y:S05]  /*6f20*/  @!P0 BRA `(.L_x_674) ;  /* 0xfffffff400bc8947 */ /* 0x000fea000383ffff */
.L_x_664:
[----:B-1----:R-:W-:Y:S05]  /*6f30*/  BSYNC.RECONVERGENT B0 ;  /* 0x0000000000007941 */ /* 0x002fea0003800200 */
.L_x_663:
[----:B------:R-:W-:Y:S01]  /*6f40*/  ISETP.NE.AND P0, PT, R3, R4, PT ;  /* 0x000000040300720c */ /* 0x000fe20003f05270 */
[----:B------:R-:W-:-:S12]  /*6f50*/  BSSY.RECONVERGENT B0, `(.L_x_675) ;  /* 0x0000037000007945 */ /* 0x000fd80003800200 */
[----:B------:R-:W-:Y:S05]  /*6f60*/  @P0 BRA `(.L_x_676) ;  /* 0x0000000000d40947 */ /* 0x000fea0003800000 */
[----:B------:R-:W-:-:S04]  /*6f70*/  MOV R13, UR12 ;  /* 0x0000000c000d7c02 */ /* 0x000fc80008000f00 */
[----:B------:R-:W-:-:S05]  /*6f80*/  SHF.L.U32 R13, R13, 0x5, RZ ;  /* 0x000000050d0d7819 */ /* 0x000fca00000006ff */
[----:B------:R-:W-:-:S06]  /*6f90*/  IMAD.WIDE R12, R13, 0x2, R36 ;  /* 0x000000020d0c7825 */ /* 0x000fcc00078e0224 */
[----:B------:R-:W5:Y:S01]  /*6fa0*/  LDG.E.128 R12, desc[UR36][R12.64] ;  /* 0x000000240c0c7981 */ /* 0x000f62000c1e1d00 */
[----:B------:R-:W-:-:S06]  /*6fb0*/  UIADD3 UR5, UPT, UPT, UR44, -UR9, URZ ;  /* 0x800000092c057290 */ /* 0x000fcc000fffe0ff */
[----:B0-----:R-:W-:-:S05]  /*6fc0*/  MOV R5, UR5 ;  /* 0x0000000500057c02 */ /* 0x001fca0008000f00 */
[----:B------:R-:W-:Y:S01]  /*6fd0*/  IMAD R6, R5, 0x2, R6 ;  /* 0x0000000205067824 */ /* 0x000fe200078e0206 */
        /* <DEDUP_REMOVED lines=13> */
[----:B------:R-:W-:Y:S02]  /*70b0*/  MOV R4, UR5 ;  /* 0x0000000500047c02 */ /* 0x000fe40008000f00 */
[----:B------:R-:W-:-:S03]  /*70c0*/  MOV R17, UR7 ;  /* 0x0000000700117c02 */ /* 0x000fc60008000f00 */
[----:B------:R-:W-:-:S04]  /*70d0*/  @P0 IMAD R5, R4, 0x20, R7 ;  /* 0x0000002004050824 */ /* 0x000fc800078e0207 */
        /* <DEDUP_REMOVED lines=14> */
.L_x_677:
[----:B-----5:R-:W-:Y:S02]  /*71c0*/  HADD2.F32 R6, -RZ, R13.H0_H0 ;  /* 0x2000000dff067230 */ /* 0x020fe40000004100 */
[----:B------:R-:W-:Y:S02]  /*71d0*/  HADD2.F32 R10, -RZ, R15.H0_H0 ;  /* 0x2000000fff0a7230 */ /* 0x000fe40000004100 */
[--C-:B------:R-:W-:Y:S02]  /*71e0*/  HADD2.F32 R4, -RZ, R12.reuse.H0_H0 ;  /* 0x2000000cff047230 */ /* 0x100fe40000004100 */
[C---:B------:R-:W-:Y:S01]  /*71f0*/  FFMA.FTZ R27, R2.reuse, R6, R27 ;  /* 0x00000006021b7223 */ /* 0x040fe2000001001b */
[----:B------:R-:W-:Y:S02]  /*7200*/  HADD2.F32 R5, -RZ, R12.H1_H1 ;  /* 0x3000000cff057230 */ /* 0x000fe40000004100 */
[----:B------:R-:W-:Y:S01]  /*7210*/  FFMA.FTZ R31, R2, R10, R31 ;  /* 0x0000000a021f7223 */ /* 0x000fe2000001001f */
[----:B0-----:R-:W-:-:S02]  /*7220*/  HADD2.F32 R13, -RZ, R13.H1_H1 ;  /* 0x3000000dff0d7230 */ /* 0x001fc40000004100 */
        /* <DEDUP_REMOVED lines=9> */
.L_x_676:
[----:B------:R-:W-:Y:S05]  /*72c0*/  BSYNC.RECONVERGENT B0 ;  /* 0x0000000000007941 */ /* 0x000fea0003800200 */
.L_x_675:
[C---:B------:R-:W-:Y:S01]  /*72d0*/  LOP3.LUT R2, R0.reuse, 0x3e0, RZ, 0xc0, !PT ;  /* 0x000003e000027812 */ /* 0x040fe200078ec0ff */
[----:B------:R-:W-:Y:S01]  /*72e0*/  BAR.SYNC.DEFER_BLOCKING 0x0 ;  /* 0x0000000000007b1d */ /* 0x000fe20000010000 */
[----:B------:R-:W-:Y:S02]  /*72f0*/  LOP3.LUT R4, R0, 0x3f0, RZ, 0xc0, !PT ;  /* 0x000003f000047812 */ /* 0x000fe400078ec0ff */
[----:B------:R-:W-:Y:S02]  /*7300*/  ISETP.NE.AND P6, PT, R2, 0x20, PT ;  /* 0x000000200200780c */ /* 0x000fe40003fc5270 */
[----:B------:R-:W-:Y:S01]  /*7310*/  ISETP.GT.U32.AND P1, PT, R0, 0x1f, PT ;  /* 0x0000001f0000780c */ /* 0x000fe20003f24070 */
[----:B------:R-:W-:Y:S01]  /*7320*/  BSSY.RECONVERGENT B0, `(.L_x_678) ;  /* 0x0000012000007945 */ /* 0x000fe20003800200 */
[----:B------:R-:W-:Y:S02]  /*7330*/  ISETP.NE.AND P0, PT, R4, 0x10, PT ;  /* 0x000000100400780c */ /* 0x000fe40003f05270 */
[----:B------:R-:W-:-:S02]  /*7340*/  P2R R2, PR, RZ, 0x2 ;  /* 0x00000002ff027803 */ /* 0x000fc40000000000 */
[C---:B------:R-:W-:Y:S02]  /*7350*/  LOP3.LUT R4, R0.reuse, 0x3f8, RZ, 0xc0, !PT ;  /* 0x000003f800047812 */ /* 0x040fe400078ec0ff */
[----:B------:R-:W-:Y:S02]  /*7360*/  SHF.L.U32 R2, R7, 0x1, RZ ;  /* 0x0000000107027819 */ /* 0x000fe400000006ff */
[C---:B0-----:R-:W-:Y:S02]  /*7370*/  LOP3.LUT R5, R0.reuse, 0x3fc, RZ, 0xc0, !PT ;  /* 0x000003fc00057812 */ /* 0x041fe400078ec0ff */
[C---:B------:R-:W-:Y:S02]  /*7380*/  ISETP.GT.U32.AND P1, PT, R0.reuse, 0xf, PT ;  /* 0x0000000f0000780c */ /* 0x040fe40003f24070 */
[C---:B------:R-:W-:Y:S02]  /*7390*/  ISETP.GT.U32.AND P2, PT, R0.reuse, 0x7, PT ;  /* 0x000000070000780c */ /* 0x040fe40003f44070 */
[----:B------:R-:W-:-:S02]  /*73a0*/  ISETP.GT.U32.AND P3, PT, R0, 0x3, PT ;  /* 0x000000030000780c */ /* 0x000fc40003f64070 */
[----:B------:R-:W-:Y:S02]  /*73b0*/  ISETP.NE.AND P4, PT, R4, 0x8, PT ;  /* 0x000000080400780c */ /* 0x000fe40003f85270 */
        /* <DEDUP_REMOVED lines=8> */
.L_x_679:
[----:B------:R-:W-:Y:S05]  /*7440*/  BSYNC.RECONVERGENT B0 ;  /* 0x0000000000007941 */ /* 0x000fea0003800200 */
.L_x_678:
[----:B------:R-:W-:Y:S01]  /*7450*/  BAR.SYNC.DEFER_BLOCKING 0x0 ;  /* 0x0000000000007b1d */ /* 0x000fe20000010000 */
[----:B------:R-:W-:-:S05]  /*7460*/  ISETP.GT.U32.AND P6, PT, R0, 0x1f, PT ;  /* 0x0000001f0000780c */ /* 0x000fca0003fc4070 */
[----:B------:R-:W-:Y:S08]  /*7470*/  BSSY.RECONVERGENT B0, `(.L_x_680) ;  /* 0x0000013000007945 */ /* 0x000ff00003800200 */
        /* <DEDUP_REMOVED lines=18> */
.L_x_681:
[----:B------:R-:W-:Y:S05]  /*75a0*/  BSYNC.RECONVERGENT B0 ;  /* 0x0000000000007941 */ /* 0x000fea0003800200 */
.L_x_680:
        /* <DEDUP_REMOVED lines=8> */
.L_x_683:
[----:B------:R-:W-:Y:S05]  /*7630*/  BSYNC.RECONVERGENT B0 ;  /* 0x0000000000007941 */ /* 0x000fea0003800200 */
.L_x_682:
[----:B------:R-:W-:Y:S06]  /*7640*/  BAR.SYNC.DEFER_BLOCKING 0x0 ;  /* 0x0000000000007b1d */ /* 0x000fec0000010000 */
        /* <DEDUP_REMOVED lines=19> */
.L_x_685:
[----:B------:R-:W-:Y:S05]  /*7780*/  BSYNC.RECONVERGENT B0 ;  /* 0x0000000000007941 */ /* 0x000fea0003800200 */
.L_x_684:
        /* <DEDUP_REMOVED lines=8> */
.L_x_687:
[----:B------:R-:W-:Y:S05]  /*7810*/  BSYNC.RECONVERGENT B0 ;  /* 0x0000000000007941 */ /* 0x000fea0003800200 */
.L_x_686:
        /* <DEDUP_REMOVED lines=20> */
.L_x_689:
[----:B------:R-:W-:Y:S05]  /*7960*/  BSYNC.RECONVERGENT B0 ;  /* 0x0000000000007941 */ /* 0x000fea0003800200 */
.L_x_688:
        /* <DEDUP_REMOVED lines=8> */
.L_x_691:
[----:B------:R-:W-:Y:S05]  /*79f0*/  BSYNC.RECONVERGENT B0 ;  /* 0x0000000000007941 */ /* 0x000fea0003800200 */
.L_x_690:
[----:B------:R-:W-:Y:S06]  /*7a00*/  BAR.SYNC.DEFER_BLOCKING 0x0 ;  /* 0x0000000000007b1d */ /* 0x000fec0000010000 */
[----:B------:R-:W-:Y:S04]  /*7a10*/  BSSY.RECONVERGENT B0, `(.L_x_692) ;  /* 0x0000013000007945 */ /* 0x000fe80003800200 */
[----:B------:R-:W-:Y:S05]  /*7a20*/  @P3 BRA `(.L_x_693) ;  /* 0x0000000000443947 */ /* 0x000fea0003800000 */
[----:B0123--:R-:W0:Y:S02]  /*7a30*/  LDS.128 R8, [R3+UR4] ;  /* 0x0000000403087984 */ /* 0x00fe240008000c00 */
[----:B0-----:R-:W-:Y:S02]  /*7a40*/  HADD2.F32 R2, -RZ, R9.H0_H0 ;  /* 0x20000009ff027230 */ /* 0x001fe40000004100 */
[----:B------:R-:W-:Y:S02]  /*7a50*/  HADD2.F32 R6, -RZ, R11.H0_H0 ;  /* 0x2000000bff067230 */ /* 0x000fe40000004100 */
[--C-:B------:R-:W-:Y:S02]  /*7a60*/  HADD2.F32 R0, -RZ, R8.reuse.H0_H0 ;  /* 0x20000008ff007230 */ /* 0x100fe40000004100 */
[----:B------:R-:W-:Y:S01]  /*7a70*/  FADD.FTZ R27, R27, R2 ;  /* 0x000000021b1b7221 */ /* 0x000fe20000010000 */
[----:B------:R-:W-:Y:S02]  /*7a80*/  HADD2.F32 R5, -RZ, R8.H1_H1 ;  /* 0x30000008ff057230 */ /* 0x000fe40000004100 */
        /* <DEDUP_REMOVED lines=11> */
.L_x_693:
[----:B------:R-:W-:Y:S05]  /*7b40*/  BSYNC.RECONVERGENT B0 ;  /* 0x0000000000007941 */ /* 0x000fea0003800200 */
.L_x_692:
        /* <DEDUP_REMOVED lines=8> */
[----:B------:R-:W-:-:S04]  /*7bd0*/  IADD3 R9, PT, PT, R7, UR46, RZ ;  /* 0x0000002e07097c10 */ /* 0x000fc8000fffe0ff */
[----:B-1----:R-:W-:-:S04]  /*7be0*/  IADD3 R8, P0, PT, R9, UR4, RZ ;  /* 0x0000000409087c10 */ /* 0x002fc8000ff1e0ff */
[----:B------:R-:W-:Y:S01]  /*7bf0*/  LEA.HI.X.SX32 R9, R9, UR5, 0x1, P0 ;  /* 0x0000000509097c11 */ /* 0x000fe200080f0eff */
        /* <DEDUP_REMOVED lines=9> */
[----:B------:R-:W1:Y:S01]  /*7c90*/  F2I.S8.NTZ R32, R32 ;  /* 0x0000002000207305 */ /* 0x000e620000202100 */
[----:B0-----:R-:W-:-:S07]  /*7ca0*/  PRMT R0, R31, 0x8880, RZ ;  /* 0x000088801f007816 */ /* 0x001fce00000000ff */
[----:B------:R-:W0:Y:S01]  /*7cb0*/  F2I.S8.NTZ R34, R34 ;  /* 0x0000002200227305 */ /* 0x000e220000202100 */
[----:B------:R-:W-:Y:S02]  /*7cc0*/  PRMT R0, R0, 0x7710, RZ ;  /* 0x0000771000007816 */ /* 0x000fe400000000ff */
[----:B-1----:R-:W-:-:S05]  /*7cd0*/  PRMT R32, R32, 0x8880, RZ ;  /* 0x0000888020207816 */ /* 0x002fca00000000ff */
[----:B------:R-:W1:Y:S01]  /*7ce0*/  F2I.S8.NTZ R30, R30 ;  /* 0x0000001e001e7305 */ /* 0x000e620000202100 */
[----:B------:R-:W-:-:S05]  /*7cf0*/  IMAD.U32 R0, R0, 0x10000, RZ ;  /* 0x0001000000007824 */ /* 0x000fca00078e00ff */
[----:B------:R-:W-:Y:S02]  /*7d00*/  LOP3.LUT R4, R0, 0xff0000, RZ, 0xc0, !PT ;  /* 0x00ff000000047812 */ /* 0x000fe400078ec0ff */
[----:B------:R-:W2:Y:S01]  /*7d10*/  F2I.S8.NTZ R28, R28 ;  /* 0x0000001c001c7305 */ /* 0x000ea20000202100 */
[----:B0-----:R-:W-:Y:S02]  /*7d20*/  PRMT R3, R34, 0x8880, RZ ;  /* 0x0000888022037816 */ /* 0x001fe400000000ff */
[----:B------:R-:W-:Y:S02]  /*7d30*/  PRMT R0, R32, 0x7710, RZ ;  /* 0x0000771020007816 */ /* 0x000fe400000000ff */
[----:B------:R-:W-:Y:S02]  /*7d40*/  PRMT R3, R3, 0x7710, RZ ;  /* 0x0000771003037816 */ /* 0x000fe400000000ff */
[----:B------:R-:W-:Y:S01]  /*7d50*/  SHF.L.U32 R0, R0, 0x8, RZ ;  /* 0x0000000800007819 */ /* 0x000fe200000006ff */
[----:B------:R-:W0:Y:S01]  /*7d60*/  F2I.S8.NTZ R27, R27 ;  /* 0x0000001b001b7305 */ /* 0x000e220000202100 */
[----:B------:R-:W-:-:S02]  /*7d70*/  PRMT R3, R4, 0x4210, R3 ;  /* 0x0000421004037816 */ /* 0x000fc40000000003 */
[----:B-1----:R-:W-:Y:S02]  /*7d80*/  PRMT R4, R30, 0x8880, RZ ;  /* 0x000088801e047816 */ /* 0x002fe400000000ff */
[----:B------:R-:W-:Y:S02]  /*7d90*/  LOP3.LUT R13, R3, 0xff00, R0, 0xf8, !PT ;  /* 0x0000ff00030d7812 */ /* 0x000fe400078ef800 */
[----:B--2---:R-:W-:Y:S01]  /*7da0*/  PRMT R0, R28, 0x8880, RZ ;  /* 0x000088801c007816 */ /* 0x004fe200000000ff */
[----:B------:R-:W1:Y:S01]  /*7db0*/  F2I.S8.NTZ R29, R29 ;  /* 0x0000001d001d7305 */ /* 0x000e620000202100 */
[----:B------:R-:W-:Y:S02]  /*7dc0*/  PRMT R4, R4, 0x7710, RZ ;  /* 0x0000771004047816 */ /* 0x000fe400000000ff */
[----:B------:R-:W-:Y:S02]  /*7dd0*/  PRMT R0, R0, 0x7710, RZ ;  /* 0x0000771000007816 */ /* 0x000fe400000000ff */
[----:B------:R-:W-:-:S02]  /*7de0*/  LOP3.LUT R4, R4, 0xff, RZ, 0xc0, !PT ;  /* 0x000000ff04047812 */ /* 0x000fc400078ec0ff */
[----:B0-----:R-:W-:Y:S01]  /*7df0*/  PRMT R3, R27, 0x8880, RZ ;  /* 0x000088801b037816 */ /* 0x001fe200000000ff */
[----:B------:R-:W0:Y:S01]  /*7e00*/  F2I.S8.NTZ R2, R2 ;  /* 0x0000000200027305 */ /* 0x000e220000202100 */
[----:B------:R-:W-:Y:S02]  /*7e10*/  LOP3.LUT R6, R0, 0xff, RZ, 0xc0, !PT ;  /* 0x000000ff00067812 */ /* 0x000fe400078ec0ff */
[----:B------:R-:W-:-:S03]  /*7e20*/  PRMT R3, R3, 0x7710, RZ ;  /* 0x0000771003037816 */ /* 0x000fc600000000ff */
[----:B------:R-:W-:Y:S01]  /*7e30*/  IMAD.WIDE.U32 R6, R6, 0x100, RZ ;  /* 0x0000010006067825 */ /* 0x000fe200078e00ff */
[----:B-1----:R-:W-:Y:S02]  /*7e40*/  PRMT R29, R29, 0x8880, RZ ;  /* 0x000088801d1d7816 */ /* 0x002fe400000000ff */
[----:B------:R-:W-:Y:S02]  /*7e50*/  LOP3.LUT R5, R3, 0xff, RZ, 0xc0, !PT ;  /* 0x000000ff03057812 */ /* 0x000fe400078ec0ff */
[----:B------:R-:W-:Y:S02]  /*7e60*/  PRMT R0, R29, 0x7710, RZ ;  /* 0x000077101d007816 */ /* 0x000fe400000000ff */
[----:B0-----:R-:W-:Y:S01]  /*7e70*/  PRMT R10, R2, 0x8880, RZ ;  /* 0x00008880020a7816 */ /* 0x001fe200000000ff */
[----:B------:R-:W-:Y:S01]  /*7e80*/  IMAD.WIDE.U32 R2, R4, 0x1000000, RZ ;  /* 0x0100000004027825 */ /* 0x000fe200078e00ff */
[----:B------:R-:W-:Y:S02]  /*7e90*/  LOP3.LUT R13, R13, 0xff, R0, 0xf8, !PT ;  /* 0x000000ff0d0d7812 */ /* 0x000fe400078ef800 */
[----:B------:R-:W-:Y:S01]  /*7ea0*/  PRMT R0, R10, 0x7710, RZ ;  /* 0x000077100a007816 */ /* 0x000fe200000000ff */
[----:B------:R-:W-:-:S03]  /*7eb0*/  IMAD.WIDE.U32 R4, R5, 0x10000, RZ ;  /* 0x0001000005047825 */ /* 0x000fc600078e00ff */
[----:B------:R-:W-:Y:S02]  /*7ec0*/  LOP3.LUT R11, R6, R2, R4, 0xfe, !PT ;  /* 0x00000002060b7212 */ /* 0x000fe400078efe04 */
[----:B------:R-:W-:Y:S02]  /*7ed0*/  LOP3.LUT R3, R5, R13, R3, 0xfe, !PT ;  /* 0x0000000d05037212 */ /* 0x000fe400078efe03 */
[----:B------:R-:W-:Y:S02]  /*7ee0*/  LOP3.LUT R2, R11, 0xff, R0, 0xf8, !PT ;  /* 0x000000ff0b027812 */ /* 0x000fe400078ef800 */
[----:B------:R-:W-:-:S05]  /*7ef0*/  LOP3.LUT R3, R3, R7, RZ, 0xfc, !PT ;  /* 0x0000000703037212 */ /* 0x000fca00078efcff */
[----:B------:R-:W-:Y:S01]  /*7f00*/  STG.E.64 desc[UR36][R8.64], R2 ;  /* 0x0000000208007986 */ /* 0x000fe2000c101b24 */
[----:B------:R-:W-:Y:S05]  /*7f10*/  EXIT ;  /* 0x000000000000794d */ /* 0x000fea0003800000 */
.L_x_694:
        /* <DEDUP_REMOVED lines=12> */
.L_x_610:
[----:B------:R-:W-:Y:S02]  /*7fe0*/  IMAD.MOV.U32 R12, RZ, RZ, 0x8 ;  /* 0x00000008ff0c7424 */ /* 0x000fe400078e00ff */
[----:B------:R-:W-:Y:S01]  /*7ff0*/  HFMA2 R11, -RZ, RZ, 0, 1.847743988037109375e-06 ;  /* 0x0000001fff0b7431 */ /* 0x000fe200000001ff */
[----:B------:R-:W-:-:S07]  /*8000*/  MOV R15, 0xffff ;  /* 0x0000ffff000f7802 */ /* 0x000fce0000000f00 */
[----:B0-2---:R-:W-:Y:S05]  /*8010*/  WARPSYNC.COLLECTIVE R15, `(.L_x_695) ;  /* 0x000000000f087348 */ /* 0x005fea0003c00000 */
[----:B------:R1:W3:Y:S02]  /*8020*/  SHFL.BFLY P6, R14, R13, R12, R11 ;  /* 0x0c00000c0d0e7389 */ /* 0x0002e400000c000b */
[----:B0123--:R-:W-:Y:S05]  /*8030*/  ENDCOLLECTIVE ;  /* 0x000000000000791b */ /* 0x00ffea0003800000 */
.L_x_695:
[----:B------:R-:W-:Y:S02]  /*8040*/  IMAD.MOV.U32 R12, RZ, RZ, 0x4 ;  /* 0x00000004ff0c7424 */ /* 0x000fe400078e00ff */
[----:B------:R-:W-:-:S05]  /*8050*/  FADD.FTZ R0, R13, R14 ;  /* 0x0000000e0d007221 */ /* 0x000fca0000010000 */
[----:B------:R-:W-:-:S07]  /*8060*/  MOV R13, R0 ;  /* 0x00000000000d7202 */ /* 0x000fce0000000f00 */
[----:B------:R-:W-:Y:S05]  /*8070*/  WARPSYNC.COLLECTIVE R15, `(.L_x_696) ;  /* 0x000000000f087348 */ /* 0x000fea0003c00000 */
[----:B------:R0:W1:Y:S02]  /*8080*/  SHFL.BFLY P6, R14, R13, R12, R11 ;  /* 0x0c00000c0d0e7389 */ /* 0x00006400000c000b */
[----:B01----:R-:W-:Y:S05]  /*8090*/  ENDCOLLECTIVE ;  /* 0x000000000000791b */ /* 0x003fea0003800000 */
.L_x_696:
[----:B------:R-:W-:Y:S02]  /*80a0*/  HFMA2 R12, -RZ, RZ, 0, 1.1920928955078125e-07 ;  /* 0x00000002ff0c7431 */ /* 0x000fe400000001ff */
[----:B------:R-:W-:-:S05]  /*80b0*/  FADD.FTZ R4, R0, R14 ;  /* 0x0000000e00047221 */ /* 0x000fca0000010000 */
[----:B------:R-:W-:-:S07]  /*80c0*/  MOV R13, R4 ;  /* 0x00000004000d7202 */ /* 0x000fce0000000f00 */
[----:B------:R-:W-:Y:S05]  /*80d0*/  WARPSYNC.COLLECTIVE R15, `(.L_x_697) ;  /* 0x000000000f087348 */ /* 0x000fea0003c00000 */
[----:B------:R0:W1:Y:S02]  /*80e0*/  SHFL.BFLY P6, R14, R13, R12, R11 ;  /* 0x0c00000c0d0e7389 */ /* 0x00006400000c000b */
[----:B01----:R-:W-:Y:S05]  /*80f0*/  ENDCOLLECTIVE ;  /* 0x000000000000791b */ /* 0x003fea0003800000 */
.L_x_697:
[----:B------:R-:W-:Y:S02]  /*8100*/  IMAD.MOV.U32 R12, RZ, RZ, 0x1 ;  /* 0x00000001ff0c7424 */ /* 0x000fe400078e00ff */
[----:B------:R-:W-:-:S05]  /*8110*/  FADD.FTZ R5, R4, R14 ;  /* 0x0000000e04057221 */ /* 0x000fca0000010000 */
[----:B------:R-:W-:-:S07]  /*8120*/  MOV R13, R5 ;  /* 0x00000005000d7202 */ /* 0x000fce0000000f00 */
[----:B------:R-:W-:Y:S05]  /*8130*/  WARPSYNC.COLLECTIVE R15, `(.L_x_698) ;  /* 0x000000000f087348 */ /* 0x000fea0003c00000 */
[----:B------:R0:W1:Y:S02]  /*8140*/  SHFL.BFLY P6, R14, R13, R12, R11 ;  /* 0x0c00000c0d0e7389 */ /* 0x00006400000c000b */
[----:B01----:R-:W-:Y:S05]  /*8150*/  ENDCOLLECTIVE ;  /* 0x000000000000791b */ /* 0x003fea0003800000 */
.L_x_698:
[----:B------:R-:W-:Y:S05]  /*8160*/  BRA `(.L_x_699) ;  /* 0xffffff9800b07947 */ /* 0x000fea000383ffff */
.L_x_621:
[----:B------:R-:W-:Y:S01]  /*8170*/  BSSY B1, `(.L_x_700) ;  /* 0x0000007000017945 */ /* 0x000fe20003800000 */
[----:B------:R-:W-:Y:S02]  /*8180*/  MOV R12, 0x2 ;  /* 0x00000002000c7802 */ /* 0x000fe40000000f00 */
[----:B------:R-:W-:Y:S02]  /*8190*/  MOV R11, 0x1f ;  /* 0x0000001f000b7802 */ /* 0x000fe40000000f00 */
[----:B------:R-:W-:-:S07]  /*81a0*/  MOV R15, 0xffffffff ;  /* 0xffffffff000f7802 */ /* 0x000fce0000000f00 */
[----:B------:R-:W-:Y:S05]  /*81b0*/  WARPSYNC.COLLECTIVE R15, `(.L_x_701) ;  /* 0x000000000f087348 */ /* 0x000fea0003c00000 */
[----:B------:R0:W1:Y:S02]  /*81c0*/  SHFL.BFLY P6, R14, R13, R12, R11 ;  /* 0x0c00000c0d0e7389 */ /* 0x00006400000c000b */
[----:B01----:R-:W-:Y:S05]  /*81d0*/  ENDCOLLECTIVE ;  /* 0x000000000000791b */ /* 0x003fea0003800000 */
.L_x_701:
[----:B------:R-:W-:Y:S05]  /*81e0*/  BSYNC B1 ;  /* 0x0000000000017941 */ /* 0x000fea0003800000 */
.L_x_700:
[----:B------:R-:W-:Y:S01]  /*81f0*/  FADD.FTZ R13, R13, R14 ;  /* 0x0000000e0d0d7221 */ /* 0x000fe20000010000 */
[----:B------:R-:W-:Y:S02]  /*8200*/  IMAD.MOV.U32 R12, RZ, RZ, 0x1 ;  /* 0x00000001ff0c7424 */ /* 0x000fe400078e00ff */
[----:B------:R-:W-:Y:S01]  /*8210*/  HFMA2 R11, -RZ, RZ, 0, 1.847743988037109375e-06 ;  /* 0x0000001fff0b7431 */ /* 0x000fe200000001ff */
[----:B------:R-:W-:-:S07]  /*8220*/  MOV R15, 0xffffffff ;  /* 0xffffffff000f7802 */ /* 0x000fce0000000f00 */
[----:B------:R-:W-:Y:S05]  /*8230*/  WARPSYNC.COLLECTIVE R15, `(.L_x_702) ;  /* 0x000000000f087348 */ /* 0x000fea0003c00000 */
[----:B------:R0:W1:Y:S02]  /*8240*/  SHFL.BFLY P6, R14, R13, R12, R11 ;  /* 0x0c00000c0d0e7389 */ /* 0x00006400000c000b */
[----:B01----:R-:W-:Y:S05]  /*8250*/  ENDCOLLECTIVE ;  /* 0x000000000000791b */ /* 0x003fea0003800000 */
.L_x_702:
[----:B------:R-:W-:Y:S05]  /*8260*/  BRA `(.L_x_703) ;  /* 0xffffffa800047947 */ /* 0x000fea000383ffff */
.L_x_625:
[----:B------:R-:W-:Y:S01]  /*8270*/  HFMA2 R11, -RZ, RZ, 0, 1.847743988037109375e-06 ;  /* 0x0000001fff0b7431 */ /* 0x000fe200000001ff */
[----:B------:R-:W-:Y:S01]  /*8280*/  BSSY B0, `(.L_x_704) ;  /* 0x0000007000007945 */ /* 0x000fe20003800000 */
[----:B------:R-:W-:Y:S01]  /*8290*/  MOV R13, R3 ;  /* 0x00000003000d7202 */ /* 0x000fe20000000f00 */
[----:B------:R-:W-:Y:S01]  /*82a0*/  IMAD.MOV.U32 R12, RZ, RZ, 0x10 ;  /* 0x00000010ff0c7424 */ /* 0x000fe200078e00ff */
[----:B------:R-:W-:-:S07]  /*82b0*/  MOV R15, 0xffffffff ;  /* 0xffffffff000f7802 */ /* 0x000fce0000000f00 */
[----:B0-234-:R-:W-:Y:S05]  /*82c0*/  WARPSYNC.COLLECTIVE R15, `(.L_x_705) ;  /* 0x000000000f087348 */ /* 0x01dfea0003c00000 */
[----:B------:R1:W0:Y:S02]  /*82d0*/  SHFL.BFLY P6, R14, R13, R12, R11 ;  /* 0x0c00000c0d0e7389 */ /* 0x00022400000c000b */
[----:B01234-:R-:W-:Y:S05]  /*82e0*/  ENDCOLLECTIVE ;  /* 0x000000000000791b */ /* 0x01ffea0003800000 */
.L_x_705:
[----:B------:R-:W-:Y:S05]  /*82f0*/  BSYNC B0 ;  /* 0x0000000000007941 */ /* 0x000fea0003800000 */
.L_x_704:
[----:B------:R-:W-:Y:S01]  /*8300*/  FMNMX.FTZ R13, R14, R3, !PT ;  /* 0x000000030e0d7209 */ /* 0x000fe20007810000 */
[----:B------:R-:W-:Y:S02]  /*8310*/  HFMA2 R12, -RZ, RZ, 0, 4.76837158203125e-07 ;  /* 0x00000008ff0c7431 */ /* 0x000fe400000001ff */
[----:B------:R-:W-:Y:S01]  /*8320*/  IMAD.MOV.U32 R11, RZ, RZ, 0x1f ;  /* 0x0000001fff0b7424 */ /* 0x000fe200078e00ff */
[----:B------:R-:W-:-:S07]  /*8330*/  MOV R15, 0xffffffff ;  /* 0xffffffff000f7802 */ /* 0x000fce0000000f00 */
[----:B------:R-:W-:Y:S05]  /*8340*/  WARPSYNC.COLLECTIVE R15, `(.L_x_706) ;  /* 0x000000000f087348 */ /* 0x000fea0003c00000 */
[----:B------:R0:W1:Y:S02]  /*8350*/  SHFL.BFLY P6, R14, R13, R12, R11 ;  /* 0x0c00000c0d0e7389 */ /* 0x00006400000c000b */
[----:B01----:R-:W-:Y:S05]  /*8360*/  ENDCOLLECTIVE ;  /* 0x000000000000791b */ /* 0x003fea0003800000 */
.L_x_706:
[----:B------:R-:W-:Y:S01]  /*8370*/  HFMA2 R12, -RZ, RZ, 0, 2.384185791015625e-07 ;  /* 0x00000004ff0c7431 */ /* 0x000fe200000001ff */
[----:B------:R-:W-:-:S04]  /*8380*/  FMNMX.FTZ R4, R13, R14, !PT ;  /* 0x0000000e0d047209 */ /* 0x000fc80007810000 */
[----:B------:R-:W-:-:S07]  /*8390*/  MOV R13, R4 ;  /* 0x00000004000d7202 */ /* 0x000fce0000000f00 */
[----:B------:R-:W-:Y:S05]  /*83a0*/  WARPSYNC.COLLECTIVE R15, `(.L_x_707) ;  /* 0x000000000f087348 */ /* 0x000fea0003c00000 */
[----:B------:R0:W1:Y:S02]  /*83b0*/  SHFL.BFLY P6, R14, R13, R12, R11 ;  /* 0x0c00000c0d0e7389 */ /* 0x00006400000c000b */
[----:B01----:R-:W-:Y:S05]  /*83c0*/  ENDCOLLECTIVE ;  /* 0x000000000000791b */ /* 0x003fea0003800000 */
.L_x_707:
[----:B------:R-:W-:Y:S05]  /*83d0*/  BRA `(.L_x_708) ;  /* 0xffffffa800847947 */ /* 0x000fea000383ffff */
.L_x_709:
        /* <DEDUP_REMOVED lines=10> */
.L_x_2687:


//--------------------- .text._ZN4mmha33masked_multihead_attention_kernelIfLi32ELi32ELi1ELi8ELi256ELb1ELb1EEEv26Multihead_attention_paramsIT_XT5_EE --------------------------
	.section	.text._ZN4mmha33masked_multihead_attention_kernelIfLi32ELi32ELi1ELi8ELi256ELb1ELb1EEEv26Multihead_attention_paramsIT_XT5_EE,"ax",@progbits
	.align	128
        .global         _ZN4mmha33masked_multihead_attention_kernelIfLi32ELi32ELi1ELi8ELi256ELb1ELb1EEEv26Multihead_attention_paramsIT_XT5_EE
        .type           _ZN4mmha33masked_multihead_attention_kernelIfLi32ELi32ELi1ELi8ELi256ELb1ELb1EEEv26Multihead_attention_paramsIT_XT5_EE,@function
        .size           _ZN4mmha33masked_multihead_attention_kernelIfLi32ELi32ELi1ELi8ELi256ELb1ELb1EEEv26Multihead_attention_paramsIT_XT5_EE,(.L_x_2688 - _ZN4mmha33masked_multihead_attention_kernelIfLi32ELi32ELi1ELi8ELi256ELb1ELb1EEEv26Multihead_attention_paramsIT_XT5_EE)
        .other          _ZN4mmha33masked_multihead_attention_kernelIfLi32ELi32ELi1ELi8ELi256ELb1ELb1EEEv26Multihead_attention_paramsIT_XT5_EE,@"STO_CUDA_ENTRY STV_DEFAULT"
_ZN4mmha33masked_multihead_attention_kernelIfLi32ELi32ELi1ELi8ELi256ELb1ELb1EEEv26Multihead_attention_paramsIT_XT5_EE:
.text._ZN4mmha33masked_multihead_attention_kernelIfLi32ELi32ELi1ELi8ELi256ELb1ELb1EEEv26Multihead_attention_paramsIT_XT5_EE:
[----:B------:R-:W-:Y:S01]  /*0000*/  LDC R1, c[0x0][0x37c] ;  /* 0x0000df00ff017b82 */ /* 0x000fe20000000800 */
[----:B------:R-:W0:Y:S01]  /*0010*/  LDCU.64 UR4, c[0x0][0x490] ;  /* 0x00009200ff0477ac */ /* 0x000e220008000a00 */
[----:B------:R-:W1:Y:S01]  /*0020*/  S2R R27, SR_CTAID.Y ;  /* 0x00000000001b7919 */ /* 0x000e620000002600 */
[----:B------:R-:W2:Y:S01]  /*0030*/  LDCU.64 UR10, c[0x0][0x358] ;  /* 0x00006b00ff0a77ac */ /* 0x000ea20008000a00 */
[----:B0-----:R-:W-:-:S04]  /*0040*/  UISETP.NE.U32.AND UP0, UPT, UR4, URZ, UPT ;  /* 0x000000ff0400728c */ /* 0x001fc8000bf05070 */
[----:B------:R-:W-:-:S09]  /*0050*/  UISETP.NE.AND.EX UP0, UPT, UR5, URZ, UPT, UP0 ;  /* 0x000000ff0500728c */ /* 0x000fd2000bf05300 */
[----:B--2---:R-:W-:Y:S05]  /*0060*/  BRA.U !UP0, `(.L_x_710) ;  /* 0x0000000108147547 */ /* 0x004fea000b800000 */
[----:B-1----:R-:W-:-:S04]  /*0070*/  IADD3 R2, P0, PT, R27, UR4, RZ ;  /* 0x000000041b027c10 */ /* 0x002fc8000ff1e0ff */
[----:B------:R-:W-:-:S05]  /*0080*/  IADD3.X R3, PT, PT, RZ, UR5, RZ, P0, !PT ;  /* 0x00000005ff037c10 */ /* 0x000fca00087fe4ff */
[----:B------:R-:W2:Y:S02]  /*0090*/  LDG.E.U8 R2, desc[UR10][R2.64] ;  /* 0x0000000a02027981 */ /* 0x000ea4000c1e1100 */
[----:B--2---:R-:W-:-:S13]  /*00a0*/  ISETP.NE.AND P0, PT, R2, 0x1, PT ;  /* 0x000000010200780c */ /* 0x004fda0003f05270 */
[----:B------:R-:W-:Y:S05]  /*00b0*/  @!P0 EXIT ;  /* 0x000000000000894d */ /* 0x000fea0003800000 */
.L_x_710:
[----:B------:R-:W1:Y:S01]  /*00c0*/  LDC.64 R2, c[0x0][0x498] ;  /* 0x00012600ff027b82 */ /* 0x000e620000000a00 */
[----:B------:R-:W0:Y:S01]  /*00d0*/  LDCU UR6, c[0x0][0x3f0] ;  /* 0x00007e00ff0677ac */ /* 0x000e220008000800 */
[----:B------:R-:W2:Y:S06]  /*00e0*/  LDCU UR4, c[0x0][0x3f4] ;  /* 0x00007e80ff0477ac */ /* 0x000eac0008000800 */
[----:B------:R-:W3:Y:S01]  /*00f0*/  LDC R24, c[0x0][0x40c] ;  /* 0x00010300ff187b82 */ /* 0x000ee20000000800 */
[----:B------:R-:W-:-:S07]  /*0100*/  MOV R115, RZ ;  /* 0x000000ff00737202 */ /* 0x000fce0000000f00 */
[----:B------:R-:W4:Y:S01]  /*0110*/  LDC R110, c[0x0][0x3f8] ;  /* 0x0000fe00ff6e7b82 */ /* 0x000f220000000800 */
[----:B0-----:R-:W-:Y:S02]  /*0120*/  IMAD.U32 R0, RZ, RZ, UR6 ;  /* 0x00000006ff007e24 */ /* 0x001fe4000f8e00ff */
[----:B-1----:R-:W-:-:S03]  /*0130*/  IMAD.WIDE.U32 R2, R27, 0x4, R2 ;  /* 0x000000041b027825 */ /* 0x002fc600078e0002 */
[----:B------:R-:W-:Y:S02]  /*0140*/  IABS R7, R0 ;  /* 0x0000000000077213 */ /* 0x000fe40000000000 */
[----:B------:R0:W4:Y:S02]  /*0150*/  LDG.E R10, desc[UR10][R2.64] ;  /* 0x0000000a020a7981 */ /* 0x000124000c1e1900 */
[----:B------:R-:W1:Y:S08]  /*0160*/  I2F.RP R0, R7 ;  /* 0x0000000700007306 */ /* 0x000e700000209400 */
[----:B-1----:R-:W1:Y:S02]  /*0170*/  MUFU.RCP R0, R0 ;  /* 0x0000000000007308 */ /* 0x002e640000001000 */
[----:B-1----:R-:W-:-:S06]  /*0180*/  IADD3 R4, PT, PT, R0, 0xffffffe, RZ ;  /* 0x0ffffffe00047810 */ /* 0x002fcc0007ffe0ff */
[----:B------:R1:W2:Y:S01]  /*0190*/  F2I.FTZ.U32.TRUNC.NTZ R5, R4 ;  /* 0x0000000400057305 */ /* 0x0002a2000021f000 */
[----:B------:R-:W-:Y:S01]  /*01a0*/  IABS R0, R27 ;  /* 0x0000001b00007213 */ /* 0x000fe20000000000 */
[----:B-1----:R-:W-:Y:S02]  /*01b0*/  HFMA2 R4, -RZ, RZ, 0, 0 ;  /* 0x00000000ff047431 */ /* 0x002fe400000001ff */
[----:B--2---:R-:W-:-:S04]  /*01c0*/  IMAD.MOV R6, RZ, RZ, -R5 ;  /* 0x000000ffff067224 */ /* 0x004fc800078e0a05 */
[----:B------:R-:W-:-:S04]  /*01d0*/  IMAD R9, R6, R7, RZ ;  /* 0x0000000706097224 */ /* 0x000fc800078e02ff */
[----:B------:R-:W-:Y:S01]  /*01e0*/  IMAD.HI.U32 R5, R5, R9, R4 ;  /* 0x0000000905057227 */ /* 0x000fe200078e0004 */
[----:B------:R-:W-:Y:S01]  /*01f0*/  ISETP.NE.AND P2, PT, RZ, UR6, PT ;  /* 0x00000006ff007c0c */ /* 0x000fe2000bf45270 */
[----:B------:R-:W1:Y:S04]  /*0200*/  LDC.64 R8, c[0x0][0x460] ;  /* 0x00011800ff087b82 */ /* 0x000e680000000a00 */
[----:B------:R-:W-:-:S04]  /*0210*/  IMAD.HI.U32 R5, R5, R0, RZ ;  /* 0x0000000005057227 */ /* 0x000fc800078e00ff */
[----:B------:R-:W-:-:S04]  /*0220*/  IMAD.MOV R4, RZ, RZ, -R5 ;  /* 0x000000ffff047224 */ /* 0x000fc800078e0a05 */
[----:B------:R-:W-:-:S05]  /*0230*/  IMAD R0, R7, R4, R0 ;  /* 0x0000000407007224 */ /* 0x000fca00078e0200 */
[----:B------:R-:W-:-:S13]  /*0240*/  ISETP.GT.U32.AND P3, PT, R7, R0, PT ;  /* 0x000000000700720c */ /* 0x000fda0003f64070 */
[----:B------:R-:W-:-:S04]  /*0250*/  @!P3 IADD3 R0, PT, PT, R0, -R7, RZ ;  /* 0x800000070000b210 */ /* 0x000fc80007ffe0ff */
[----:B------:R-:W-:Y:S02]  /*0260*/  ISETP.GE.U32.AND P0, PT, R0, R7, PT ;  /* 0x000000070000720c */ /* 0x000fe40003f06070 */
[----:B------:R-:W-:Y:S01]  /*0270*/  LOP3.LUT R0, R27, UR6, RZ, 0x3c, !PT ;  /* 0x000000061b007c12 */ /* 0x000fe2000f8e3cff */
[----:B------:R-:W-:-:S03]  /*0280*/  @!P3 VIADD R5, R5, 0x1 ;  /* 0x000000010505b836 */ /* 0x000fc60000000000 */
[----:B------:R-:W-:-:S07]  /*0290*/  ISETP.GE.AND P4, PT, R0, RZ, PT ;  /* 0x000000ff0000720c */ /* 0x000fce0003f86270 */
[----:B------:R-:W-:-:S05]  /*02a0*/  @P0 IADD3 R5, PT, PT, R5, 0x1, RZ ;  /* 0x0000000105050810 */ /* 0x000fca0007ffe0ff */
[----:B------:R-:W-:-:S05]  /*02b0*/  IMAD.MOV.U32 R0, RZ, RZ, R5 ;  /* 0x000000ffff007224 */ /* 0x000fca00078e0005 */
[----:B------:R-:W-:Y:S02]  /*02c0*/  @!P4 IADD3 R0, PT, PT, -R0, RZ, RZ ;  /* 0x000000ff0000c210 */ /* 0x000fe40007ffe1ff */
[----:B0-----:R-:W-:Y:S02]  /*02d0*/  @!P2 LOP3.LUT R2, RZ, UR6, RZ, 0x33, !PT ;  /* 0x00000006ff02ac12 */ /* 0x001fe4000f8e33ff */
[----:B------:R-:W-:Y:S01]  /*02e0*/  R2UR UR8, R0 ;  /* 0x00000000000872ca */ /* 0x000fe200000e0000 */
[----:B------:R-:W-:Y:S01]  /*02f0*/  IMAD.U32 R0, RZ, RZ, UR4 ;  /* 0x00000004ff007e24 */ /* 0x000fe2000f8e00ff */
[----:B------:R-:W-:-:S04]  /*0300*/  @!P2 R2UR UR8, R2 ;  /* 0x000000000208a2ca */ /* 0x000fc800000e0000 */
[----:B------:R-:W-:-:S04]  /*0310*/  IABS R2, R0 ;  /* 0x0000000000027213 */ /* 0x000fc80000000000 */
[----:B------:R-:W-:Y:S02]  /*0320*/  R2UR UR15, R2 ;  /* 0x00000000020f72ca */ /* 0x000fe400000e0000 */
[----:B-1----:R-:W-:Y:S02]  /*0330*/  ISETP.NE.U32.AND P1, PT, R8, RZ, PT ;  /* 0x000000ff0800720c */ /* 0x002fe40003f25070 */
[----:B------:R-:W-:Y:S01]  /*0340*/  R2UR UR14, R0 ;  /* 0x00000000000e72ca */ /* 0x000fe200000e0000 */
[----:B------:R-:W-:Y:S01]  /*0350*/  IMAD.U32 R3, RZ, RZ, UR8 ;  /* 0x00000008ff037e24 */ /* 0x000fe2000f8e00ff */
[----:B------:R-:W-:Y:S01]  /*0360*/  ISETP.NE.AND.EX P1, PT, R9, RZ, PT, P1 ;  /* 0x000000ff0900720c */ /* 0x000fe20003f25310 */
[----:B------:R-:W0:Y:S03]  /*0370*/  LDC R8, c[0x0][0x3e8] ;  /* 0x0000fa00ff087b82 */ /* 0x000e260000000800 */
[----:B---3--:R-:W-:-:S03]  /*0380*/  ISETP.EQ.AND P1, PT, R24, RZ, P1 ;  /* 0x000000ff1800720c */ /* 0x008fc60000f22270 */
[----:B------:R-:W1:Y:S10]  /*0390*/  I2F.RP R6, UR15 ;  /* 0x0000000f00067d06 */ /* 0x000e740008209400 */
[----:B------:R-:W2:Y:S01]  /*03a0*/  @P1 LDC.64 R4, c[0x0][0x460] ;  /* 0x00011800ff041b82 */ /* 0x000ea20000000a00 */
[----:B-1----:R-:W1:Y:S02]  /*03b0*/  MUFU.RCP R6, R6 ;  /* 0x0000000600067308 */ /* 0x002e640000001000 */
[----:B-1----:R-:W-:Y:S01]  /*03c0*/  IADD3 R2, PT, PT, R6, 0xffffffe, RZ ;  /* 0x0ffffffe06027810 */ /* 0x002fe20007ffe0ff */
[----:B--2---:R-:W-:-:S05]  /*03d0*/  @P1 IMAD.WIDE R4, R3, 0x4, R4 ;  /* 0x0000000403041825 */ /* 0x004fca00078e0204 */
[----:B------:R1:W2:Y:S01]  /*03e0*/  F2I.FTZ.U32.TRUNC.NTZ R3, R2 ;  /* 0x0000000200037305 */ /* 0x0002a2000021f000 */
[----:B------:R3:W5:Y:S01]  /*03f0*/  @P1 LDG.E R115, desc[UR10][R4.64] ;  /* 0x0000000a04731981 */ /* 0x000762000c1e1900 */
[----:B-1----:R-:W-:-:S05]  /*0400*/  IMAD.MOV.U32 R2, RZ, RZ, RZ ;  /* 0x000000ffff027224 */ /* 0x002fca00078e00ff */
[----:B------:R-:W-:Y:S02]  /*0410*/  R2UR UR4, R2 ;  /* 0x00000000020472ca */ /* 0x000fe400000e0000 */
[----:B--2---:R-:W-:Y:S02]  /*0420*/  R2UR UR5, R3 ;  /* 0x00000000030572ca */ /* 0x004fe400000e0000 */
[----:B---3--:R-:W-:-:S05]  /*0430*/  IADD3 R5, PT, PT, RZ, -R3, RZ ;  /* 0x80000003ff057210 */ /* 0x008fca0007ffe0ff */
[----:B------:R-:W-:-:S06]  /*0440*/  IMAD R5, R5, UR15, RZ ;  /* 0x0000000f05057c24 */ /* 0x000fcc000f8e02ff */
[----:B------:R-:W-:-:S05]  /*0450*/  IMAD.HI.U32 R4, R3, R5, UR4 ;  /* 0x0000000403047e27 */ /* 0x000fca000f8e0005 */
[----:B------:R-:W-:Y:S02]  /*0460*/  R2UR UR4, R4 ;  /* 0x00000000040472ca */ /* 0x000fe400000e0000 */
[----:B------:R-:W1:Y:S01]  /*0470*/  S2R R4, SR_TID.X ;  /* 0x0000000000047919 */ /* 0x000e620000002100 */
[----:B------:R-:W-:Y:S01]  /*0480*/  UISETP.NE.AND UP0, UPT, UR14, URZ, UPT ;  /* 0x000000ff0e00728c */ /* 0x000fe2000bf05270 */
[----:B------:R-:W2:Y:S05]  /*0490*/  S2UR UR12, SR_CTAID.X ;  /* 0x00000000000c79c3 */ /* 0x000eaa0000002500 */
[----:B------:R-:W-:Y:S02]  /*04a0*/  PLOP3.LUT P2, PT, PT, PT, UP0, 0x80, 0x8 ;  /* 0x000000000008781c */ /* 0x000fe40003f4f008 */
[----:B0-----:R-:W-:-:S02]  /*04b0*/  ISETP.NE.AND P0, PT, R8, RZ, PT ;  /* 0x000000ff0800720c */ /* 0x001fc40003f05270 */
[----:B----4-:R-:W-:-:S13]  /*04c0*/  R2UR UR13, R10 ;  /* 0x000000000a0d72ca */ /* 0x010fda00000e0000 */
[----:B------:R-:W-:-:S06]  /*04d0*/  UIADD3 UR9, UPT, UPT, UR13, -0x1, URZ ;  /* 0xffffffff0d097890 */ /* 0x000fcc000fffe0ff */
[----:B------:R-:W-:-:S04]  /*04e0*/  IABS R6, UR9 ;  /* 0x0000000900067c13 */ /* 0x000fc80008000000 */
[----:B------:R-:W-:-:S13]  /*04f0*/  R2UR UR7, R6 ;  /* 0x00000000060772ca */ /* 0x000fda00000e0000 */
[----:B------:R-:W-:-:S04]  /*0500*/  UIMAD.WIDE.U32 UR4, UR4, UR7, URZ ;  /* 0x00000007040472a5 */ /* 0x000fc8000f8e00ff */
[----:B------:R-:W-:-:S04]  /*0510*/  UIADD3 UR5, UPT, UPT, -UR5, URZ, URZ ;  /* 0x000000ff05057290 */ /* 0x000fc8000fffe1ff */
[----:B------:R-:W-:-:S04]  /*0520*/  UIMAD UR4, UR15, UR5, UR7 ;  /* 0x000000050f0472a4 */ /* 0x000fc8000f8e0207 */
[----:B------:R-:W-:Y:S01]  /*0530*/  UISETP.GT.U32.AND UP1, UPT, UR15, UR4, UPT ;  /* 0x000000040f00728c */ /* 0x000fe2000bf24070 */
[----:B------:R-:W-:Y:S01]  /*0540*/  R2UR UR5, R110 ;  /* 0x000000006e0572ca */ /* 0x000fe200000e0000 */
[----:B------:R-:W-:Y:S01]  /*0550*/  UISETP.GE.AND UP2, UPT, UR9, URZ, UPT ;  /* 0x000000ff0900728c */ /* 0x000fe2000bf46270 */
[----:B------:R-:W-:-:S08]  /*0560*/  @!P2 R2UR UR7, R0 ;  /* 0x000000000007a2ca */ /* 0x000fd000000e0000 */
[----:B------:R-:W-:-:S04]  /*0570*/  @!UP1 UIADD3 UR4, UPT, UPT, UR4, -UR15, URZ ;  /* 0x8000000f04049290 */ /* 0x000fc8000fffe0ff */
[----:B------:R-:W-:Y:S01]  /*0580*/  UISETP.GT.U32.AND UP1, UPT, UR15, UR4, UPT ;  /* 0x000000040f00728c */ /* 0x000fe2000bf24070 */
[----:B-1----:R-:W-:Y:S01]  /*0590*/  ISETP.GT.U32.AND P3, PT, R4, 0x1f, PT ;  /* 0x0000001f0400780c */ /* 0x002fe20003f64070 */
[----:B--2---:R-:W-:Y:S02]  /*05a0*/  IMAD.U32 R6, RZ, RZ, UR12 ;  /* 0x0000000cff067e24 */ /* 0x004fe4000f8e00ff */
[----:B------:R-:W-:Y:S01]  /*05b0*/  IMAD R12, R27, R110, UR12 ;  /* 0x0000000c1b0c7e24 */ /* 0x000fe2000f8e026e */
[----:B------:R-:W-:Y:S02]  /*05c0*/  UIMAD UR5, UR8, UR5, URZ ;  /* 0x00000005080572a4 */ /* 0x000fe4000f8e02ff */
[----:B------:R-:W-:-:S04]  /*05d0*/  @P0 SHF.L.U32 R6, R6, 0x5, RZ ;  /* 0x0000000506060819 */ /* 0x000fc800000006ff */
[----:B------:R-:W-:Y:S01]  /*05e0*/  @!UP1 UIADD3 UR4, UPT, UPT, UR4, -UR15, URZ ;  /* 0x8000000f04049290 */ /* 0x000fe2000fffe0ff */
[----:B------:R-:W-:Y:S01]  /*05f0*/  BSSY.RECONVERGENT B0, `(.L_x_711) ;  /* 0x0000015000007945 */ /* 0x000fe20003800200 */
[----:B------:R-:W-:Y:S02]  /*0600*/  HFMA2 R16, -RZ, RZ, 0, 0 ;  /* 0x00000000ff107431 */ /* 0x000fe400000001ff */
[----:B------:R-:W-:Y:S02]  /*0610*/  @!UP2 UIADD3 UR4, UPT, UPT, -UR4, URZ, URZ ;  /* 0x000000ff0404a290 */ /* 0x000fe4000fffe1ff */
[----:B------:R-:W-:Y:S01]  /*0620*/  @!UP0 ULOP3.LUT UR4, URZ, UR7, URZ, 0x33, !UPT ;  /* 0x00000007ff048292 */ /* 0x000fe2000f8e33ff */
[----:B------:R-:W-:Y:S02]  /*0630*/  @!P0 IMAD.SHL.U32 R7, R12, 0x20, RZ ;  /* 0x000000200c078824 */ /* 0x000fe400078e00ff */
[----:B------:R-:W-:Y:S01]  /*0640*/  @P0 IMAD R7, R27, R8, R6 ;  /* 0x000000081b070224 */ /* 0x000fe200078e0206 */
[----:B------:R-:W-:Y:S08]  /*0650*/  @P3 BRA `(.L_x_712) ;  /* 0x0000000000383947 */ /* 0x000ff00003800000 */
        /* <DEDUP_REMOVED lines=9> */
[----:B------:R-:W4:Y:S01]  /*06f0*/  @!P0 LDG.E.S8 R10, desc[UR10][R10.64] ;  /* 0x0000000a0a0a8981 */ /* 0x000f22000c1e1300 */
[----:B--2---:R-:W-:Y:S01]  /*0700*/  @P0 IMAD.WIDE R8, R15, 0x4, R8 ;  /* 0x000000040f080825 */ /* 0x004fe200078e0208 */
[----:B----4-:R-:W3:Y:S03]  /*0710*/  @!P0 I2F.S16 R13, R10 ;  /* 0x0000000a000d8306 */ /* 0x010ee60000101400 */
[----:B---3--:R-:W-:-:S06]  /*0720*/  @!P0 FMUL.FTZ R16, R6, R13 ;  /* 0x0000000d06108220 */ /* 0x008fcc0000410000 */
[----:B------:R0:W5:Y:S02]  /*0730*/  @P0 LDG.E R16, desc[UR10][R8.64] ;  /* 0x0000000a08100981 */ /* 0x000164000c1e1900 */
.L_x_712:
[----:B------:R-:W-:Y:S05]  /*0740*/  BSYNC.RECONVERGENT B0 ;  /* 0x0000000000007941 */ /* 0x000fea0003800200 */
.L_x_711:
[----:B------:R-:W1:Y:S01]  /*0750*/  LDCU.64 UR18, c[0x0][0x3a0] ;  /* 0x00007400ff1277ac */ /* 0x000e620008000a00 */
[----:B0-----:R-:W0:Y:S01]  /*0760*/  LDC.64 R8, c[0x0][0x418] ;  /* 0x00010600ff087b82 */ /* 0x001e220000000a00 */
[----:B------:R-:W-:Y:S01]  /*0770*/  ISETP.GT.U32.OR P4, PT, R4, 0x1f, !P1 ;  /* 0x0000001f0400780c */ /* 0x000fe20004f84470 */
[----:B------:R-:W-:Y:S01]  /*0780*/  IMAD.U32 R17, RZ, RZ, UR12 ;  /* 0x0000000cff117e24 */ /* 0x000fe2000f8e00ff */
[----:B------:R-:W2:Y:S01]  /*0790*/  LDCU.64 UR16, c[0x0][0x390] ;  /* 0x00007200ff1077ac */ /* 0x000ea20008000a00 */
[----:B------:R-:W-:Y:S02]  /*07a0*/  SHF.L.U32 R22, R12, 0x5, RZ ;  /* 0x000000050c167819 */ /* 0x000fe400000006ff */
[----:B------:R-:W-:Y:S01]  /*07b0*/  LOP3.LUT R21, R4, 0x3, RZ, 0xc0, !PT ;  /* 0x0000000304157812 */ /* 0x000fe200078ec0ff */
[--C-:B------:R-:W-:Y:S01]  /*07c0*/  IMAD R17, R17, 0x20, R4.reuse ;  /* 0x0000002011117824 */ /* 0x100fe200078e0204 */
[----:B------:R-:W3:Y:S01]  /*07d0*/  @!P3 LDC.64 R6, c[0x0][0x3b8] ;  /* 0x0000ee00ff06bb82 */ /* 0x000ee20000000a00 */
[----:B------:R-:W-:Y:S01]  /*07e0*/  SHF.R.U32.HI R19, RZ, 0x2, R4 ;  /* 0x00000002ff137819 */ /* 0x000fe20000011604 */
[----:B------:R-:W4:Y:S01]  /*07f0*/  LDCU.U8 UR7, c[0x0][0x404] ;  /* 0x00008080ff0777ac */ /* 0x000f220008000000 */
[----:B------:R-:W-:Y:S01]  /*0800*/  @!P3 IMAD R14, R22, R0, R21 ;  /* 0x00000000160eb224 */ /* 0x000fe200078e0215 */
[----:B------:R-:W-:-:S02]  /*0810*/  MOV R18, RZ ;  /* 0x000000ff00127202 */ /* 0x000fc40000000f00 */
[----:B------:R-:W-:Y:S02]  /*0820*/  @!P3 IMAD R15, R19, R0, UR9 ;  /* 0x00000009130fbe24 */ /* 0x000fe4000f8e0200 */
[----:B------:R-:W4:Y:S01]  /*0830*/  @!P4 LDC.64 R12, c[0x0][0x450] ;  /* 0x00011400ff0ccb82 */ /* 0x000f220000000a00 */
[----:B-1----:R-:W-:Y:S01]  /*0840*/  ISETP.NE.U32.AND P0, PT, RZ, UR18, PT ;  /* 0x00000012ff007c0c */ /* 0x002fe2000bf05070 */
[----:B-----5:R-:W-:Y:S01]  /*0850*/  @!P4 IMAD R20, R115, R110, RZ ;  /* 0x0000006e7314c224 */ /* 0x020fe200078e02ff */
[----:B------:R-:W-:Y:S02]  /*0860*/  @!P3 LEA R23, R15, R14, 0x2 ;  /* 0x0000000e0f17b211 */ /* 0x000fe400078e10ff */
[----:B------:R-:W-:Y:S02]  /*0870*/  ISETP.NE.AND.EX P0, PT, RZ, UR19, PT, P0 ;  /* 0x00000013ff007c0c */ /* 0x000fe4000bf05300 */
[----:B--2---:R-:W-:Y:S02]  /*0880*/  ISETP.NE.U32.AND P2, PT, RZ, UR16, PT ;  /* 0x00000010ff007c0c */ /* 0x004fe4000bf45070 */
[----:B------:R-:W-:-:S02]  /*0890*/  ISETP.GT.U32.OR P0, PT, R4, 0x1f, !P0 ;  /* 0x0000001f0400780c */ /* 0x000fc40004704470 */
[----:B------:R-:W-:Y:S02]  /*08a0*/  ISETP.NE.AND.EX P2, PT, RZ, UR17, PT, P2 ;  /* 0x00000011ff007c0c */ /* 0x000fe4000bf45320 */
[----:B------:R-:W-:Y:S02]  /*08b0*/  ISETP.NE.OR P0, PT, R24, RZ, P0 ;  /* 0x000000ff1800720c */ /* 0x000fe40000705670 */
[----:B------:R-:W-:Y:S01]  /*08c0*/  ISETP.GT.U32.OR P2, PT, R4, 0x1f, !P2 ;  /* 0x0000001f0400780c */ /* 0x000fe20005744470 */
[----:B---3--:R-:W-:Y:S01]  /*08d0*/  @!P3 IMAD.WIDE R6, R23, 0x4, R6 ;  /* 0x000000041706b825 */ /* 0x008fe200078e0206 */
[----:B0-----:R-:W-:Y:S02]  /*08e0*/  ISETP.NE.U32.AND P5, PT, R8, RZ, PT ;  /* 0x000000ff0800720c */ /* 0x001fe40003fa5070 */
[----:B------:R-:W-:Y:S01]  /*08f0*/  @!P4 LEA R25, R20, R17, 0x5 ;  /* 0x000000111419c211 */ /* 0x000fe200078e28ff */
[----:B------:R-:W-:Y:S01]  /*0900*/  IMAD.MOV.U32 R23, RZ, RZ, RZ ;  /* 0x000000ffff177224 */ /* 0x000fe200078e00ff */
[----:B------:R-:W-:Y:S01]  /*0910*/  ISETP.NE.AND.EX P5, PT, R9, RZ, PT, P5 ;  /* 0x000000ff0900720c */ /* 0x000fe20003fa5350 */
[----:B------:R0:W2:Y:S01]  /*0920*/  @!P3 LDG.E R18, desc[UR10][R6.64] ;  /* 0x0000000a0612b981 */ /* 0x0000a2000c1e1900 */
[----:B------:R-:W1:Y:S08]  /*0930*/  LDC R20, c[0x0][0x400] ;  /* 0x00010000ff147b82 */ /* 0x000e700000000800 */
[----:B------:R-:W3:Y:S08]  /*0940*/  @!P0 LDC.64 R10, c[0x0][0x3a0] ;  /* 0x0000e800ff0a8b82 */ /* 0x000ef00000000a00 */
[----:B------:R-:W0:Y:S01]  /*0950*/  @!P2 LDC.64 R8, c[0x0][0x390] ;  /* 0x0000e400ff08ab82 */ /* 0x000e220000000a00 */
[----:B----4-:R-:W-:-:S06]  /*0960*/  @!P4 IMAD.WIDE R12, R25, 0x4, R12 ;  /* 0x00000004190cc825 */ /* 0x010fcc00078e020c */
[----:B------:R-:W4:Y:S01]  /*0970*/  @!P4 LDG.E R12, desc[UR10][R12.64] ;  /* 0x0000000a0c0cc981 */ /* 0x000f22000c1e1900 */
[----:B------:R-:W1:Y:S01]  /*0980*/  @P5 LDC.64 R14, c[0x0][0x418] ;  /* 0x00010600ff0e5b82 */ /* 0x000e620000000a00 */
[----:B---3--:R-:W-:-:S05]  /*0990*/  @!P0 IMAD.WIDE.U32 R10, R17, 0x4, R10 ;  /* 0x00000004110a8825 */ /* 0x008fca00078e000a */
[----:B------:R-:W2:Y:S01]  /*09a0*/  @!P0 LDG.E R23, desc[UR10][R10.64] ;  /* 0x0000000a0a178981 */ /* 0x000ea2000c1e1900 */
[----:B0-----:R-:W-:-:S04]  /*09b0*/  @!P2 IMAD.WIDE.U32 R8, R17, 0x4, R8 ;  /* 0x000000041108a825 */ /* 0x001fc800078e0008 */
[----:B------:R-:W-:-:S06]  /*09c0*/  IMAD.MOV.U32 R17, RZ, RZ, RZ ;  /* 0x000000ffff117224 */ /* 0x000fcc00078e00ff */
[----:B------:R-:W3:Y:S01]  /*09d0*/  @!P2 LDG.E R17, desc[UR10][R8.64] ;  /* 0x0000000a0811a981 */ /* 0x000ee2000c1e1900 */
[----:B------:R-:W-:-:S04]  /*09e0*/  ISETP.NE.AND P2, PT, RZ, UR7, PT ;  /* 0x00000007ff007c0c */ /* 0x000fc8000bf45270 */
[C---:B-1----:R-:W-:Y:S02]  /*09f0*/  ISETP.GT.AND P0, PT, R20.reuse, RZ, !P2 ;  /* 0x000000ff1400720c */ /* 0x042fe40005704270 */
[----:B------:R-:W-:Y:S01]  /*0a00*/  ISETP.LT.OR P2, PT, R20, 0x1, !P2 ;  /* 0x000000011400780c */ /* 0x000fe20005741670 */
[----:B------:R-:W-:-:S03]  /*0a10*/  IMAD.MOV R6, RZ, RZ, -R0 ;  /* 0x000000ffff067224 */ /* 0x000fc600078e0a00 */
[----:B------:R-:W-:Y:S02]  /*0a20*/  PLOP3.LUT P0, PT, P0, P2, PT, 0xf8, 0x8f ;  /* 0x00000000008f781c */ /* 0x000fe40000705f70 */
[----:B------:R-:W-:Y:S01]  /*0a30*/  VIADDMNMX R6, R6, UR13, RZ, !PT ;  /* 0x0000000d06067c46 */ /* 0x000fe2000f8001ff */
[----:B------:R-:W-:Y:S02]  /*0a40*/  HFMA2 R114, -RZ, RZ, 0, 0 ;  /* 0x00000000ff727431 */ /* 0x000fe400000001ff */
[C---:B------:R-:W-:Y:S01]  /*0a50*/  @P5 IMAD.WIDE.U32 R14, R27.reuse, 0x4, R14 ;  /* 0x000000041b0e5825 */ /* 0x040fe200078e000e */
[----:B------:R-:W-:Y:S02]  /*0a60*/  ISETP.NE.AND P6, PT, R24, RZ, PT ;  /* 0x000000ff1800720c */ /* 0x000fe40003fc5270 */
[----:B------:R-:W-:Y:S01]  /*0a70*/  R2UR UR14, R6 ;  /* 0x00000000060e72ca */ /* 0x000fe200000e0000 */
[----:B------:R-:W-:Y:S01]  /*0a80*/  IMAD R6, R27, R0, RZ ;  /* 0x000000001b067224 */ /* 0x000fe200078e02ff */
[----:B------:R0:W5:Y:S01]  /*0a90*/  @P5 LDG.E R114, desc[UR10][R14.64] ;  /* 0x0000000a0e725981 */ /* 0x000162000c1e1900 */
[----:B------:R-:W-:-:S03]  /*0aa0*/  ISETP.NE.AND P5, PT, R24, RZ, PT ;  /* 0x000000ff1800720c */ /* 0x000fc60003fa5270 */
[----:B------:R-:W-:Y:S01]  /*0ab0*/  SHF.R.S32.HI R72, RZ, 0x1f, R6 ;  /* 0x0000001fff487819 */ /* 0x000fe20000011406 */
[----:B--2---:R-:W-:-:S05]  /*0ac0*/  FADD.FTZ R7, R23, R18 ;  /* 0x0000001217077221 */ /* 0x004fca0000010000 */
[C---:B------:R-:W-:Y:S01]  /*0ad0*/  FSEL R11, R7.reuse, R18, !P6 ;  /* 0x00000012070b7208 */ /* 0x040fe20007000000 */
[----:B----4-:R-:W-:Y:S01]  /*0ae0*/  @!P4 FMUL.FTZ R11, R7, R12 ;  /* 0x0000000c070bc220 */ /* 0x010fe20000410000 */
[----:B---3--:R-:W-:Y:S01]  /*0af0*/  FADD.FTZ R16, R17, R16 ;  /* 0x0000001011107221 */ /* 0x008fe20000010000 */
[----:B0-----:R-:W-:Y:S06]  /*0b00*/  @P0 BRA `(.L_x_713) ;  /* 0x0000000000dc0947 */ /* 0x001fec0003800000 */
[----:B------:R-:W-:Y:S01]  /*0b10*/  LEA.HI R7, R20, R20, RZ, 0x1 ;  /* 0x0000001414077211 */ /* 0x000fe200078f08ff */
[----:B------:R-:W-:Y:S01]  /*0b20*/  BSSY.RECONVERGENT B0, `(.L_x_714) ;  /* 0x000002a000007945 */ /* 0x000fe20003800200 */
        /* <DEDUP_REMOVED lines=9> */
[----:B0-----:R-:W-:Y:S01]  /*0bc0*/  MOV R8, RZ ;  /* 0x000000ff00087202 */ /* 0x001fe20000000f00 */
[----:B-1----:R-:W-:-:S04]  /*0bd0*/  IMAD.MOV R15, RZ, RZ, -R9 ;  /* 0x000000ffff0f7224 */ /* 0x002fc800078e0a09 */
[----:B------:R-:W-:-:S04]  /*0be0*/  IMAD R15, R15, R10, RZ ;  /* 0x0000000a0f0f7224 */ /* 0x000fc800078e02ff */
[----:B------:R-:W-:Y:S02]  /*0bf0*/  IMAD.HI.U32 R9, R9, R15, R8 ;  /* 0x0000000f09097227 */ /* 0x000fe400078e0008 */
[----:B------:R-:W0:Y:S04]  /*0c00*/  S2R R8, SR_CgaCtaId ;  /* 0x0000000000087919 */ /* 0x000e280000008800 */
        /* <DEDUP_REMOVED lines=9> */
[----:B------:R-:W-:-:S05]  /*0ca0*/  MOV R7, 0x400 ;  /* 0x0000040000077802 */ /* 0x000fca0000000f00 */
[----:B------:R-:W-:Y:S01]  /*0cb0*/  @P0 IADD3 R9, PT, PT, R9, 0x1, RZ ;  /* 0x0000000109090810 */ /* 0x000fe20007ffe0ff */
[----:B------:R-:W-:Y:S01]  /*0cc0*/  VIADD R7, R7, 0x140 ;  /* 0x0000014007077836 */ /* 0x000fe20000000000 */
[----:B------:R-:W-:-:S03]  /*0cd0*/  ISETP.GE.AND P0, PT, R4, R20, PT ;  /* 0x000000140400720c */ /* 0x000fc60003f06270 */
[----:B------:R-:W-:Y:S01]  /*0ce0*/  IMAD.MOV.U32 R12, RZ, RZ, R9 ;  /* 0x000000ffff0c7224 */ /* 0x000fe200078e0009 */
[----:B------:R-:W-:Y:S02]  /*0cf0*/  ISETP.GT.U32.OR P0, PT, R4, 0x1f, P0 ;  /* 0x0000001f0400780c */ /* 0x000fe40000704470 */
[----:B0-----:R-:W-:Y:S02]  /*0d00*/  LEA R7, R8, R7, 0x18 ;  /* 0x0000000708077211 */ /* 0x001fe400078ec0ff */
[----:B------:R-:W-:Y:S02]  /*0d10*/  @!P4 IADD3 R12, PT, PT, -R12, RZ, RZ ;  /* 0x000000ff0c0cc210 */ /* 0x000fe40007ffe1ff */
[----:B------:R-:W-:Y:S01]  /*0d20*/  @!P2 LOP3.LUT R12, RZ, R13, RZ, 0x33, !PT ;  /* 0x0000000dff0ca212 */ /* 0x000fe200078e33ff */
[----:B------:R-:W-:-:S03]  /*0d30*/  IMAD R8, R20, 0x4, R7 ;  /* 0x0000000414087824 */ /* 0x000fc600078e0207 */
[----:B------:R-:W-:-:S05]  /*0d40*/  IADD3 R9, PT, PT, -R12, RZ, RZ ;  /* 0x000000ff0c097210 */ /* 0x000fca0007ffe1ff */
[----:B------:R-:W-:Y:S01]  /*0d50*/  IMAD R14, R13, R9, R4 ;  /* 0x000000090d0e7224 */ /* 0x000fe200078e0204 */
[----:B------:R-:W-:Y:S06]  /*0d60*/  @P0 BRA `(.L_x_715) ;  /* 0x0000000000140947 */ /* 0x000fec0003800000 */
[----:B------:R-:W-:-:S05]  /*0d70*/  IMAD R10, R13, R12, R14 ;  /* 0x0000000c0d0a7224 */ /* 0x000fca00078e020e */
[C---:B------:R-:W-:Y:S01]  /*0d80*/  LEA R9, R10.reuse, R7, 0x2 ;  /* 0x000000070a097211 */ /* 0x040fe200078e10ff */
[----:B------:R-:W-:-:S04]  /*0d90*/  @!P5 IMAD R10, R10, 0x4, R8 ;  /* 0x000000040a0ad824 */ /* 0x000fc800078e0208 */
[----:B------:R0:W-:Y:S04]  /*0da0*/  STS [R9], R16 ;  /* 0x0000001009007388 */ /* 0x0001e80000000800 */
[----:B------:R0:W-:Y:S02]  /*0db0*/  @!P5 STS [R10], R11 ;  /* 0x0000000b0a00d388 */ /* 0x0001e40000000800 */
.L_x_715:
[----:B------:R-:W-:Y:S05]  /*0dc0*/  BSYNC.RECONVERGENT B0 ;  /* 0x0000000000007941 */ /* 0x000fea0003800200 */
.L_x_714:
[----:B------:R-:W-:Y:S06]  /*0dd0*/  BAR.SYNC.DEFER_BLOCKING 0x0 ;  /* 0x0000000000007b1d */ /* 0x000fec0000010000 */
[----:B------:R-:W-:Y:S02]  /*0de0*/  BSSY.RECONVERGENT B0, `(.L_x_716) ;  /* 0x0000008000007945 */ /* 0x000fe40003800200 */
[----:B------:R-:W-:Y:S06]  /*0df0*/  BAR.SYNC.DEFER_BLOCKING 0x0 ;  /* 0x0000000000007b1d */ /* 0x000fec0000010000 */
[----:B------:R-:W-:Y:S05]  /*0e00*/  @P0 BRA `(.L_x_717) ;  /* 0x0000000000140947 */ /* 0x000fea0003800000 */
[----:B------:R-:W-:-:S04]  /*0e10*/  IMAD R12, R13, R12, R14 ;  /* 0x0000000c0d0c7224 */ /* 0x000fc800078e020e */
[C---:B------:R-:W-:Y:S01]  /*0e20*/  IMAD R7, R12.reuse, 0x4, R7 ;  /* 0x000000040c077824 */ /* 0x040fe200078e0207 */
[----:B------:R-:W-:-:S04]  /*0e30*/  @!P5 LEA R8, R12, R8, 0x2 ;  /* 0x000000080c08d211 */ /* 0x000fc800078e10ff */
[----:B0-----:R1:W2:Y:S04]  /*0e40*/  LDS R16, [R7] ;  /* 0x0000000007107984 */ /* 0x0012a80000000800 */
[----:B------:R1:W3:Y:S02]  /*0e50*/  @!P5 LDS R11, [R8] ;  /* 0x00000000080bd984 */ /* 0x0002e40000000800 */
.L_x_717:
[----:B------:R-:W-:Y:S05]  /*0e60*/  BSYNC.RECONVERGENT B0 ;  /* 0x0000000000007941 */ /* 0x000fea0003800200 */
.L_x_716:
[----:B------:R-:W-:Y:S06]  /*0e70*/  BAR.SYNC.DEFER_BLOCKING 0x0 ;  /* 0x0000000000007b1d */ /* 0x000fec0000010000 */
.L_x_713:
[----:B------:R-:W4:Y:S01]  /*0e80*/  S2R R14, SR_CgaCtaId ;  /* 0x00000000000e7919 */ /* 0x000f220000008800 */
[----:B------:R-:W-:Y:S01]  /*0e90*/  MOV R73, 0x400 ;  /* 0x0000040000497802 */ /* 0x000fe20000000f00 */
[----:B------:R-:W-:Y:S01]  /*0ea0*/  IMAD.MOV.U32 R112, RZ, RZ, -0x800001 ;  /* 0xff7fffffff707424 */ /* 0x000fe200078e00ff */
[----:B-1----:R-:W-:-:S03]  /*0eb0*/  MOV R8, UR13 ;  /* 0x0000000d00087c02 */ /* 0x002fc60008000f00 */
[----:B------:R-:W-:Y:S01]  /*0ec0*/  VIADD R7, R73, 0x140 ;  /* 0x0000014049077836 */ /* 0x000fe20000000000 */
[----:B------:R-:W-:-:S04]  /*0ed0*/  IADD3 R8, PT, PT, R8, -UR14, RZ ;  /* 0x8000000e08087c10 */ /* 0x000fc8000fffe0ff */
[----:B----4-:R-:W-:-:S04]  /*0ee0*/  LEA R7, R14, R7, 0x18 ;  /* 0x000000070e077211 */ /* 0x010fc800078ec0ff */
[----:B------:R-:W-:Y:S01]  /*0ef0*/  LEA R113, R8, R7, 0x2 ;  /* 0x0000000708717211 */ /* 0x000fe200078e10ff */
[----:B------:R-:W-:Y:S06]  /*0f00*/  @P3 BRA `(.L_x_718) ;  /* 0x0000000000b43947 */ /* 0x000fec0003800000 */
[----:B0-----:R-:W0:Y:S01]  /*0f10*/  @!P5 LDC.64 R8, c[0x0][0x3b8] ;  /* 0x0000ee00ff08db82 */ /* 0x001e220000000a00 */
[C---:B------:R-:W-:Y:S01]  /*0f20*/  VIADD R10, R73.reuse, 0x40 ;  /* 0x00000040490a7836 */ /* 0x040fe20000000000 */
[----:B------:R-:W-:Y:S01]  /*0f30*/  @!P5 IADD3 R12, PT, PT, R73, 0xc0, RZ ;  /* 0x000000c0490cd810 */ /* 0x000fe20007ffe0ff */
[-C--:B------:R-:W-:Y:S01]  /*0f40*/  IMAD R22, R22, R0.reuse, R21 ;  /* 0x0000000016167224 */ /* 0x080fe200078e0215 */
[----:B------:R-:W-:Y:S01]  /*0f50*/  UMOV UR7, 0xffffffff ;  /* 0xffffffff00077882 */ /* 0x000fe20000000000 */
[----:B------:R-:W-:Y:S01]  /*0f60*/  IMAD R19, R19, R0, UR4 ;  /* 0x0000000413137e24 */ /* 0x000fe2000f8e0200 */
[C---:B------:R-:W-:Y:S02]  /*0f70*/  LEA R13, R14.reuse, R10, 0x18 ;  /* 0x0000000a0e0d7211 */ /* 0x040fe400078ec0ff */
[----:B------:R-:W-:Y:S01]  /*0f80*/  @!P5 LEA R15, R14, R12, 0x18 ;  /* 0x0000000c0e0fd211 */ /* 0x000fe200078ec0ff */
[----:B------:R-:W-:Y:S01]  /*0f90*/  IMAD R19, R19, 0x4, R22 ;  /* 0x0000000413137824 */ /* 0x000fe200078e0216 */
[----:B------:R-:W-:Y:S01]  /*0fa0*/  LEA R13, R4, R13, 0x2 ;  /* 0x0000000d040d7211 */ /* 0x000fe200078e10ff */
[----:B--23--:R-:W-:-:S02]  /*0fb0*/  FMUL.FTZ R12, R11, R16 ;  /* 0x000000100b0c7220 */ /* 0x00cfc40000410000 */
[----:B------:R-:W-:Y:S02]  /*0fc0*/  @!P5 IMAD R10, R4, 0x4, R15 ;  /* 0x00000004040ad824 */ /* 0x000fe400078e020f */
[----:B------:R1:W-:Y:S04]  /*0fd0*/  STS [R13], R16 ;  /* 0x000000100d007388 */ /* 0x0003e80000000800 */
[----:B------:R1:W-:Y:S01]  /*0fe0*/  @!P5 STS [R10], R23 ;  /* 0x000000170a00d388 */ /* 0x0003e20000000800 */
[----:B0-----:R-:W-:-:S05]  /*0ff0*/  @!P5 IMAD.WIDE R8, R19, 0x4, R8 ;  /* 0x000000041308d825 */ /* 0x001fca00078e0208 */
[----:B------:R1:W-:Y:S01]  /*1000*/  @!P5 STG.E desc[UR10][R8.64], R11 ;  /* 0x0000000b0800d986 */ /* 0x0003e2000c10190a */
[----:B------:R-:W-:Y:S05]  /*1010*/  BRA.DIV UR7, `(.L_x_719) ;  /* 0x0000008607a87947 */ /* 0x000fea000b800000 */
[----:B-1----:R-:W0:Y:S02]  /*1020*/  SHFL.BFLY PT, R9, R12, 0x10, 0x1f ;  /* 0x0e001f000c097f89 */ /* 0x002e2400000e0000 */
[----:B0-----:R-:W-:-:S05]  /*1030*/  FADD.FTZ R9, R12, R9 ;  /* 0x000000090c097221 */ /* 0x001fca0000010000 */
[----:B------:R-:W0:Y:S02]  /*1040*/  SHFL.BFLY PT, R8, R9, 0x8, 0x1f ;  /* 0x0d001f0009087f89 */ /* 0x000e2400000e0000 */
[----:B0-----:R-:W-:-:S05]  /*1050*/  FADD.FTZ R8, R9, R8 ;  /* 0x0000000809087221 */ /* 0x001fca0000010000 */
[----:B------:R-:W0:Y:S02]  /*1060*/  SHFL.BFLY PT, R11, R8, 0x4, 0x1f ;  /* 0x0c801f00080b7f89 */ /* 0x000e2400000e0000 */
[----:B0-----:R-:W-:-:S05]  /*1070*/  FADD.FTZ R11, R8, R11 ;  /* 0x0000000b080b7221 */ /* 0x001fca0000010000 */
[----:B------:R-:W0:Y:S02]  /*1080*/  SHFL.BFLY PT, R10, R11, 0x2, 0x1f ;  /* 0x0c401f000b0a7f89 */ /* 0x000e2400000e0000 */
[----:B0-----:R-:W-:-:S05]  /*1090*/  FADD.FTZ R10, R11, R10 ;  /* 0x0000000a0b0a7221 */ /* 0x001fca0000010000 */
[----:B------:R0:W1:Y:S02]  /*10a0*/  SHFL.BFLY PT, R13, R10, 0x1, 0x1f ;  /* 0x0c201f000a0d7f89 */ /* 0x00006400000e0000 */
.L_x_830:
[----:B------:R-:W-:Y:S01]  /*10b0*/  ISETP.NE.AND P0, PT, R4, RZ, PT ;  /* 0x000000ff0400720c */ /* 0x000fe20003f05270 */
[----:B-1----:R-:W-:-:S12]  /*10c0*/  FADD.FTZ R13, R10, R13 ;  /* 0x0000000d0a0d7221 */ /* 0x002fd80000010000 */
[----:B------:R-:W-:Y:S05]  /*10d0*/  @P0 BRA `(.L_x_718) ;  /* 0x0000000000400947 */ /* 0x000fea0003800000 */
[----:B------:R-:W1:Y:S01]  /*10e0*/  LDCU.64 UR16, c[0x0][0x438] ;  /* 0x00008700ff1077ac */ /* 0x000e620008000a00 */
[----:B------:R-:W2:Y:S01]  /*10f0*/  LDCU UR7, c[0x0][0x410] ;  /* 0x00008200ff0777ac */ /* 0x000ea20008000800 */
[----:B-1----:R-:W-:-:S04]  /*1100*/  UISETP.NE.U32.AND UP0, UPT, UR16, URZ, UPT ;  /* 0x000000ff1000728c */ /* 0x002fc8000bf05070 */
[----:B------:R-:W-:Y:S01]  /*1110*/  UISETP.NE.AND.EX UP0, UPT, UR17, URZ, UPT, UP0 ;  /* 0x000000ff1100728c */ /* 0x000fe2000bf05300 */
[----:B--2---:R-:W-:-:S08]  /*1120*/  FMUL.FTZ R112, R13, UR7 ;  /* 0x000000070d707c20 */ /* 0x004fd00008410000 */
[----:B------:R-:W-:Y:S05]  /*1130*/  BRA.U !UP0, `(.L_x_720) ;  /* 0x0000000108247547 */ /* 0x000fea000b800000 */
[----:B------:R-:W1:Y:S01]  /*1140*/  LDCU UR7, c[0x0][0x440] ;  /* 0x00008800ff0777ac */ /* 0x000e620008000800 */
[----:B------:R-:W2:Y:S01]  /*1150*/  LDC.64 R8, c[0x0][0x438] ;  /* 0x00010e00ff087b82 */ /* 0x000ea20000000a00 */
[----:B0----5:R-:W-:Y:S02]  /*1160*/  IADD3 R10, PT, PT, -R114, UR9, RZ ;  /* 0x00000009720a7c10 */ /* 0x021fe4000fffe1ff */
[----:B-1----:R-:W-:-:S05]  /*1170*/  MOV R11, UR7 ;  /* 0x00000007000b7c02 */ /* 0x002fca0008000f00 */
[----:B------:R-:W-:-:S04]  /*1180*/  IMAD R11, R11, UR12, R10 ;  /* 0x0000000c0b0b7c24 */ /* 0x000fc8000f8e020a */
[----:B------:R-:W-:-:S04]  /*1190*/  IMAD R11, R11, UR7, R10 ;  /* 0x000000070b0b7c24 */ /* 0x000fc8000f8e020a */
[----:B--2---:R-:W-:-:S06]  /*11a0*/  IMAD.WIDE R8, R11, 0x4, R8 ;  /* 0x000000040b087825 */ /* 0x004fcc00078e0208 */
[----:B------:R-:W2:Y:S02]  /*11b0*/  LDG.E R9, desc[UR10][R8.64] ;  /* 0x0000000a08097981 */ /* 0x000ea4000c1e1900 */
[----:B--2---:R-:W-:-:S07]  /*11c0*/  FADD.FTZ R112, R112, R9 ;  /* 0x0000000970707221 */ /* 0x004fce0000010000 */
.L_x_720:
[----:B------:R1:W-:Y:S02]  /*11d0*/  STS [R113+-0x4], R112 ;  /* 0xfffffc7071007388 */ /* 0x0003e40000000800 */
.L_x_718:
[----:B------:R-:W-:Y:S05]  /*11e0*/  WARPSYNC.ALL ;  /* 0x0000000000007948 */ /* 0x000fea0003800000 */
[----:B------:R-:W-:Y:S01]  /*11f0*/  BAR.SYNC.DEFER_BLOCKING 0x0 ;  /* 0x0000000000007b1d */ /* 0x000fe20000010000 */
[----:B------:R-:W-:Y:S01]  /*1200*/  LEA R73, R14, R73, 0x18 ;  /* 0x000000490e497211 */ /* 0x000fe200078ec0ff */
[----:B------:R-:W-:Y:S02]  /*1210*/  UIADD3 UR7, UPT, UPT, UR9, 0x1f, -UR14 ;  /* 0x0000001f09077890 */ /* 0x000fe4000fffe80e */
[----:B------:R-:W-:Y:S02]  /*1220*/  UIMAD UR5, UR5, UR6, UR12 ;  /* 0x00000006050572a4 */ /* 0x000fe4000f8e020c */
[----:B------:R-:W4:Y:S02]  /*1230*/  LDCU UR24, c[0x0][0x40c] ;  /* 0x00008180ff1877ac */ /* 0x000f240008000800 */
[----:B------:R-:W-:Y:S01]  /*1240*/  IMAD.U32 R8, RZ, RZ, UR7 ;  /* 0x00000007ff087e24 */ /* 0x000fe2000f8e00ff */
[----:B------:R-:W0:Y:S04]  /*1250*/  LDCU UR26, c[0x0][0x3f4] ;  /* 0x00007e80ff1a77ac */ /* 0x000e280008000800 */
[----:B------:R-:W-:Y:S01]  /*1260*/  SHF.R.S32.HI R8, RZ, 0x1f, R8 ;  /* 0x0000001fff087819 */ /* 0x000fe20000011408 */
[----:B------:R-:W0:Y:S03]  /*1270*/  LDCU UR25, c[0x0][0x410] ;  /* 0x00008200ff1977ac */ /* 0x000e260008000800 */
[----:B------:R-:W-:Y:S01]  /*1280*/  LEA.HI R8, R8, UR7, RZ, 0x5 ;  /* 0x0000000708087c11 */ /* 0x000fe2000f8f28ff */
[----:B------:R-:W0:Y:S03]  /*1290*/  LDCU.64 UR16, c[0x0][0x3c8] ;  /* 0x00007900ff1077ac */ /* 0x000e260008000a00 */
[----:B------:R-:W-:Y:S01]  /*12a0*/  LOP3.LUT R109, R8, 0xffffffe0, RZ, 0xc0, !PT ;  /* 0xffffffe0086d7812 */ /* 0x000fe200078ec0ff */
[----:B------:R-:W0:Y:S01]  /*12b0*/  LDCU.64 UR18, c[0x0][0x3b8] ;  /* 0x00007700ff1277ac */ /* 0x000e220008000a00 */
[----:B------:R0:W0:Y:S02]  /*12c0*/  LDS.128 R68, [R73+0x40] ;  /* 0x0000400049447984 */ /* 0x0000240000000c00 */
[----:B------:R-:W-:Y:S01]  /*12d0*/  ISETP.GE.AND P0, PT, R4, R109, PT ;  /* 0x0000006d0400720c */ /* 0x000fe20003f06270 */
[----:B------:R-:W0:Y:S01]  /*12e0*/  LDCU.64 UR20, c[0x0][0x438] ;  /* 0x00008700ff1477ac */ /* 0x000e220008000a00 */
[----:B------:R0:W0:Y:S01]  /*12f0*/  LDS.128 R64, [R73+0x50] ;  /* 0x0000500049407984 */ /* 0x0000220000000c00 */
[----:B------:R-:W-:-:S03]  /*1300*/  USHF.L.U32 UR5, UR5, 0x5, URZ ;  /* 0x0000000505057899 */ /* 0x000fc600080006ff */
[----:B------:R0:W0:Y:S04]  /*1310*/  LDS.128 R60, [R73+0x60] ;  /* 0x00006000493c7984 */ /* 0x0000280000000c00 */
[----:B------:R0:W0:Y:S04]  /*1320*/  LDS.128 R56, [R73+0x70] ;  /* 0x0000700049387984 */ /* 0x0000280000000c00 */
[----:B------:R0:W0:Y:S04]  /*1330*/  LDS.128 R52, [R73+0x80] ;  /* 0x0000800049347984 */ /* 0x0000280000000c00 */
[----:B------:R0:W0:Y:S04]  /*1340*/  LDS.128 R48, [R73+0x90] ;  /* 0x0000900049307984 */ /* 0x0000280000000c00 */
[----:B------:R0:W0:Y:S04]  /*1350*/  LDS.128 R44, [R73+0xa0] ;  /* 0x0000a000492c7984 */ /* 0x0000280000000c00 */
[----:B------:R0:W0:Y:S01]  /*1360*/  LDS.128 R40, [R73+0xb0] ;  /* 0x0000b00049287984 */ /* 0x0000220000000c00 */
[----:B----4-:R-:W-:Y:S05]  /*1370*/  @P5 BRA `(.L_x_721) ;  /* 0x0000000000205947 */ /* 0x010fea0003800000 */
[----:B------:R4:W1:Y:S04]  /*1380*/  LDS.128 R36, [R73+0xc0] ;  /* 0x0000c00049247984 */ /* 0x0008680000000c00 */
[----:B------:R4:W1:Y:S04]  /*1390*/  LDS.128 R32, [R73+0xd0] ;  /* 0x0000d00049207984 */ /* 0x0008680000000c00 */
[----:B------:R4:W1:Y:S04]  /*13a0*/  LDS.128 R28, [R73+0xe0] ;  /* 0x0000e000491c7984 */ /* 0x0008680000000c00 */
[----:B------:R4:W1:Y:S04]  /*13b0*/  LDS.128 R24, [R73+0xf0] ;  /* 0x0000f00049187984 */ /* 0x0008680000000c00 */
[----:B------:R4:W1:Y:S04]  /*13c0*/  LDS.128 R20, [R73+0x100] ;  /* 0x0001000049147984 */ /* 0x0008680000000c00 */
[----:B0-2---:R4:W0:Y:S04]  /*13d0*/  LDS.128 R16, [R73+0x110] ;  /* 0x0001100049107984 */ /* 0x0058280000000c00 */
[----:B------:R4:W2:Y:S04]  /*13e0*/  LDS.128 R12, [R73+0x120] ;  /* 0x00012000490c7984 */ /* 0x0008a80000000c00 */
[----:B---3--:R4:W3:Y:S02]  /*13f0*/  LDS.128 R8, [R73+0x130] ;  /* 0x0001300049087984 */ /* 0x0088e40000000c00 */
.L_x_721:
[----:B------:R-:W-:Y:S04]  /*1400*/  BSSY.RECONVERGENT B1, `(.L_x_722) ;  /* 0x0000333000017945 */ /* 0x000fe80003800200 */
[----:B------:R-:W-:Y:S05]  /*1410*/  @P0 BRA `(.L_x_723) ;  /* 0x0000003000c40947 */ /* 0x000fea0003800000 */
[----:B------:R-:W1:Y:S01]  /*1420*/  LDCU.64 UR22, c[0x0][0x420] ;  /* 0x00008400ff1677ac */ /* 0x000e620008000a00 */
[----:B------:R-:W2:Y:S01]  /*1430*/  LDC R111, c[0x0][0x430] ;  /* 0x00010c00ff6f7b82 */ /* 0x000ea20000000800 */
[C---:B0---4-:R-:W-:Y:S02]  /*1440*/  VIADD R73, R4.reuse, UR14 ;  /* 0x0000000e04497c36 */ /* 0x051fe40008000000 */
[----:B------:R-:W-:Y:S01]  /*1450*/  HFMA2 R74, -RZ, RZ, 0, 0 ;  /* 0x00000000ff4a7431 */ /* 0x000fe200000001ff */
[----:B------:R-:W0:Y:S01]  /*1460*/  LDCU UR8, c[0x0][0x440] ;  /* 0x00008800ff0877ac */ /* 0x000e220008000800 */
[----:B------:R-:W-:Y:S01]  /*1470*/  IMAD.MOV.U32 R75, RZ, RZ, R3 ;  /* 0x000000ffff4b7224 */ /* 0x000fe200078e0003 */
[----:B------:R-:W-:Y:S01]  /*1480*/  LEA R7, R4, R7, 0x2 ;  /* 0x0000000704077211 */ /* 0x000fe200078e10ff */
[----:B------:R-:W-:Y:S01]  /*1490*/  IMAD R110, R110, R0, RZ ;  /* 0x000000006e6e7224 */ /* 0x000fe200078e02ff */
[----:B------:R-:W2:Y:S01]  /*14a0*/  LDCU UR7, c[0x0][0x408] ;  /* 0x00008100ff0777ac */ /* 0x000ea20008000800 */
[----:B------:R-:W-:Y:S01]  /*14b0*/  IMAD.HI.U32 R3, R3, R5, R74 ;  /* 0x0000000503037227 */ /* 0x000fe200078e004a */
[----:B------:R-:W-:-:S03]  /*14c0*/  IADD3 R108, PT, PT, R73, 0x1, RZ ;  /* 0x00000001496c7810 */ /* 0x000fc60007ffe0ff */
[----:B------:R-:W-:Y:S01]  /*14d0*/  VIADD R109, R109, UR14 ;  /* 0x0000000e6d6d7c36 */ /* 0x000fe20008000000 */
[--C-:B-1----:R-:W-:Y:S02]  /*14e0*/  IADD3 R2, P2, P3, R6, UR22, R73.reuse ;  /* 0x0000001606027c10 */ /* 0x102fe4000fb5e049 */
[----:B------:R-:W-:Y:S01]  /*14f0*/  ISETP.NE.U32.AND P0, PT, RZ, UR22, PT ;  /* 0x00000016ff007c0c */ /* 0x000fe2000bf05070 */
[----:B0-----:R-:W-:Y:S02]  /*1500*/  UIMAD UR6, UR12, UR8, UR9 ;  /* 0x000000080c0672a4 */ /* 0x001fe4000f8e0209 */
[----:B------:R-:W-:Y:S02]  /*1510*/  MOV R6, UR8 ;  /* 0x0000000800067c02 */ /* 0x000fe40008000f00 */
[----:B------:R-:W-:Y:S01]  /*1520*/  ISETP.NE.AND.EX P0, PT, RZ, UR23, PT, P0 ;  /* 0x00000017ff007c0c */ /* 0x000fe2000bf05300 */
[----:B--2---:R-:W-:Y:S01]  /*1530*/  VIADD R111, R111, UR7 ;  /* 0x000000076f6f7c36 */ /* 0x004fe20008000000 */
[----:B------:R-:W-:Y:S01]  /*1540*/  IADD3.X R5, PT, PT, R72, UR23, RZ, P2, P3 ;  /* 0x0000001748057c10 */ /* 0x000fe200097e64ff */
[----:B------:R-:W-:-:S10]  /*1550*/  IMAD R6, R6, UR6, R73 ;  /* 0x0000000606067c24 */ /* 0x000fd4000f8e0249 */
.L_x_760:
[----:B------:R-:W-:-:S05]  /*1560*/  @P0 MOV R4, R2 ;  /* 0x0000000200040202 */ /* 0x000fca0000000f00 */
[----:B-12-4-:R0:W2:Y:S01]  /*1570*/  @P0 LDG.E.U8 R101, desc[UR10][R4.64] ;  /* 0x0000000a04650981 */ /* 0x0160a2000c1e1100 */
[----:B------:R-:W-:Y:S01]  /*1580*/  MOV R0, UR26 ;  /* 0x0000001a00007c02 */ /* 0x000fe20008000f00 */
[----:B------:R-:W-:Y:S01]  /*1590*/  UISETP.NE.AND UP0, UPT, UR24, URZ, UPT ;  /* 0x000000ff1800728c */ /* 0x000fe2000bf05270 */
[----:B------:R-:W-:Y:S02]  /*15a0*/  BSSY.RECONVERGENT B0, `(.L_x_724) ;  /* 0x00002d5000007945 */ /* 0x000fe40003800200 */
[----:B------:R-:W-:Y:S01]  /*15b0*/  IABS R116, R0 ;  /* 0x0000000000747213 */ /* 0x000fe20000000000 */
[----:B0-----:R-:W-:-:S05]  /*15c0*/  VIADD R4, R108, 0xffffffff ;  /* 0xffffffff6c047836 */ /* 0x001fca0000000000 */
[----:B------:R-:W-:Y:S02]  /*15d0*/  IABS R102, R4 ;  /* 0x0000000400667213 */ /* 0x000fe40000000000 */
[----:B------:R-:W-:-:S03]  /*15e0*/  ISETP.GE.AND P3, PT, R4, RZ, PT ;  /* 0x000000ff0400720c */ /* 0x000fc60003f66270 */
[----:B------:R-:W-:-:S04]  /*15f0*/  IMAD.HI.U32 R100, R3, R102, RZ ;  /* 0x0000006603647227 */ /* 0x000fc800078e00ff */
[----:B------:R-:W-:-:S04]  /*1600*/  IMAD.MOV R117, RZ, RZ, -R100 ;  /* 0x000000ffff757224 */ /* 0x000fc800078e0a64 */
[----:B------:R-:W-:-:S05]  /*1610*/  IMAD R117, R116, R117, R102 ;  /* 0x0000007574757224 */ /* 0x000fca00078e0266 */
[----:B------:R-:W-:-:S13]  /*1620*/  ISETP.LT.U32.AND P2, PT, R117, UR15, PT ;  /* 0x0000000f75007c0c */ /* 0x000fda000bf41070 */
[----:B------:R-:W-:-:S04]  /*1630*/  @!P2 IADD3 R117, PT, PT, R117, -R116, RZ ;  /* 0x800000747575a210 */ /* 0x000fc80007ffe0ff */
[----:B------:R-:W-:-:S13]  /*1640*/  ISETP.LT.U32.AND P2, PT, R117, UR15, PT ;  /* 0x0000000f75007c0c */ /* 0x000fda000bf41070 */
[----:B------:R-:W-:Y:S01]  /*1650*/  @!P2 IMAD.IADD R117, R117, 0x1, -R116 ;  /* 0x000000017575a824 */ /* 0x000fe200078e0a74 */
[----:B------:R-:W-:-:S04]  /*1660*/  ISETP.NE.AND P2, PT, R0, RZ, PT ;  /* 0x000000ff0000720c */ /* 0x000fc80003f45270 */
[----:B------:R-:W-:-:S09]  /*1670*/  @!P3 IADD3 R117, PT, PT, -R117, RZ, RZ ;  /* 0x000000ff7575b210 */ /* 0x000fd20007ffe1ff */
[----:B------:R-:W-:Y:S02]  /*1680*/  @!P2 LOP3.LUT R117, RZ, R0, RZ, 0x33, !PT ;  /* 0x00000000ff75a212 */ /* 0x000fe400078e33ff */
[----:B--2---:R-:W-:Y:S01]  /*1690*/  ISETP.NE.AND P4, PT, R101, RZ, P0 ;  /* 0x000000ff6500720c */ /* 0x004fe20000785270 */
[----:B-----5:R-:W-:-:S12]  /*16a0*/  BRA.U UP0, `(.L_x_725) ;  /* 0x0000002100e47547 */ /* 0x020fd8000b800000 */
[----:B------:R-:W-:Y:S05]  /*16b0*/  @!P1 BRA `(.L_x_726) ;  /* 0x0000001000f09947 */ /* 0x000fea0003800000 */
[----:B------:R-:W-:Y:S01]  /*16c0*/  ISETP.GE.AND P2, PT, R4, UR9, PT ;  /* 0x0000000904007c0c */ /* 0x000fe2000bf46270 */
[----:B------:R-:W-:-:S12]  /*16d0*/  BSSY.RECONVERGENT B2, `(.L_x_727) ;  /* 0x000002a000027945 */ /* 0x000fd80003800200 */
[----:B------:R-:W-:Y:S05]  /*16e0*/  @P2 BRA `(.L_x_728) ;  /* 0x0000000000a02947 */ /* 0x000fea0003800000 */
[----:B------:R-:W0:Y:S08]  /*16f0*/  S2UR UR6, SR_CTAID.Y ;  /* 0x00000000000679c3 */ /* 0x000e300000002600 */
[----:B------:R-:W1:Y:S01]  /*1700*/  LDC R120, c[0x0][0x3f8] ;  /* 0x0000fe00ff787b82 */ /* 0x000e620000000800 */
[----:B------:R-:W-:-:S07]  /*1710*/  IMAD.SHL.U32 R116, R117, 0x4, RZ ;  /* 0x0000000475747824 */ /* 0x000fce00078e00ff */
[----:B------:R-:W2:Y:S01]  /*1720*/  LDC.64 R118, c[0x0][0x450] ;  /* 0x00011400ff767b82 */ /* 0x000ea20000000a00 */
[----:B0-----:R-:W-:-:S05]  /*1730*/  IMAD R102, R0, UR6, RZ ;  /* 0x0000000600667c24 */ /* 0x001fca000f8e02ff */
[----:B------:R-:W-:-:S04]  /*1740*/  IADD3 R101, P3, PT, R102, R117, RZ ;  /* 0x0000007566657210 */ /* 0x000fc80007f7e0ff */
[----:B------:R-:W-:Y:S02]  /*1750*/  LEA.HI.X.SX32 R102, R102, RZ, 0x1, P3 ;  /* 0x000000ff66667211 */ /* 0x000fe400018f0eff */
[----:B------:R-:W-:-:S04]  /*1760*/  LEA R100, P3, R101, UR16, 0x2 ;  /* 0x0000001065647c11 */ /* 0x000fc8000f8610ff */
[----:B------:R-:W-:-:S06]  /*1770*/  LEA.HI.X R101, R101, UR17, R102, 0x2, P3 ;  /* 0x0000001165657c11 */ /* 0x000fcc00098f1466 */
[----:B------:R-:W4:Y:S01]  /*1780*/  LDG.E R101, desc[UR10][R100.64] ;  /* 0x0000000a64657981 */ /* 0x000f22000c1e1900 */
[----:B------:R-:W-:-:S05]  /*1790*/  IMAD R102, R0, UR5, RZ ;  /* 0x0000000500667c24 */ /* 0x000fca000f8e02ff */
[----:B------:R-:W-:Y:S01]  /*17a0*/  SHF.R.S32.HI R104, RZ, 0x1f, R102 ;  /* 0x0000001fff687819 */ /* 0x000fe20000011466 */
[----:B------:R-:W0:Y:S01]  /*17b0*/  S2R R123, SR_CTAID.Y ;  /* 0x00000000007b7919 */ /* 0x000e220000002600 */
[----:B----4-:R-:W-:-:S05]  /*17c0*/  IMAD R103, R110, R101, RZ ;  /* 0x000000656e677224 */ /* 0x010fca00078e02ff */
[----:B------:R-:W-:-:S04]  /*17d0*/  LEA R103, R103, R116, 0x5 ;  /* 0x0000007467677211 */ /* 0x000fc800078e28ff */
[----:B------:R-:W-:Y:S01]  /*17e0*/  IADD3 R105, P3, PT, R103, R102, RZ ;  /* 0x0000006667697210 */ /* 0x000fe20007f7e0ff */
[----:B-1----:R-:W-:-:S03]  /*17f0*/  IMAD R102, R115, R120, UR12 ;  /* 0x0000000c73667e24 */ /* 0x002fc6000f8e0278 */
[----:B------:R-:W-:Y:S01]  /*1800*/  LEA.HI.X.SX32 R104, R103, R104, 0x1, P3 ;  /* 0x0000006867687211 */ /* 0x000fe200018f0eff */
[----:B------:R-:W-:Y:S01]  /*1810*/  IMAD.SHL.U32 R103, R102, 0x20, RZ ;  /* 0x0000002066677824 */ /* 0x000fe200078e00ff */
[----:B------:R-:W-:-:S03]  /*1820*/  LEA R100, P3, R105, UR18, 0x2 ;  /* 0x0000001269647c11 */ /* 0x000fc6000f8610ff */
[----:B--2---:R-:W-:Y:S01]  /*1830*/  IMAD.WIDE R118, R103, 0x4, R118 ;  /* 0x0000000467767825 */ /* 0x004fe200078e0276 */
[----:B------:R-:W-:-:S04]  /*1840*/  LEA.HI.X R101, R105, UR19, R104, 0x2, P3 ;  /* 0x0000001369657c11 */ /* 0x000fc800098f1468 */
[----:B------:R-:W2:Y:S04]  /*1850*/  LDG.E.128 R104, desc[UR10][R118.64] ;  /* 0x0000000a76687981 */ /* 0x000ea8000c1e1d00 */
[----:B------:R-:W4:Y:S01]  /*1860*/  LDG.E.128 R100, desc[UR10][R100.64] ;  /* 0x0000000a64647981 */ /* 0x000f22000c1e1d00 */
[----:B0-----:R-:W-:-:S04]  /*1870*/  IMAD R123, R123, R120, UR12 ;  /* 0x0000000c7b7b7e24 */ /* 0x001fc8000f8e0278 */
[----:B------:R-:W-:-:S05]  /*1880*/  IMAD R122, R123, R0, RZ ;  /* 0x000000007b7a7224 */ /* 0x000fca00078e02ff */
[----:B------:R-:W-:-:S04]  /*1890*/  SHF.L.U32 R123, R122, 0x5, RZ ;  /* 0x000000057a7b7819 */ /* 0x000fc800000006ff */
[----:B------:R-:W-:-:S04]  /*18a0*/  IADD3 R116, P3, PT, R116, R123, RZ ;  /* 0x0000007b74747210 */ /* 0x000fc80007f7e0ff */
[----:B------:R-:W-:Y:S01]  /*18b0*/  LEA.HI.X.SX32 R123, R123, RZ, 0x1, P3 ;  /* 0x000000ff7b7b7211 */ /* 0x000fe200018f0eff */
[----:B----4-:R-:W-:Y:S01]  /*18c0*/  FADD.FTZ R121, R36, R100 ;  /* 0x0000006424797221 */ /* 0x010fe20000010000 */
[----:B------:R-:W-:Y:S01]  /*18d0*/  FADD.FTZ R120, R37, R101 ;  /* 0x0000006525787221 */ /* 0x000fe20000010000 */
[----:B------:R-:W-:Y:S02]  /*18e0*/  LEA R100, P3, R116, UR18, 0x2 ;  /* 0x0000001274647c11 */ /* 0x000fe4000f8610ff */
[----:B--2---:R-:W-:Y:S01]  /*18f0*/  FMUL.FTZ R104, R121, R104 ;  /* 0x0000006879687220 */ /* 0x004fe20000410000 */
[----:B------:R-:W-:Y:S01]  /*1900*/  FADD.FTZ R121, R38, R102 ;  /* 0x0000006626797221 */ /* 0x000fe20000010000 */
[----:B------:R-:W-:Y:S01]  /*1910*/  FADD.FTZ R102, R39, R103 ;  /* 0x0000006727667221 */ /* 0x000fe20000010000 */
[----:B------:R-:W-:Y:S01]  /*1920*/  FMUL.FTZ R105, R120, R105 ;  /* 0x0000006978697220 */ /* 0x000fe20000410000 */
[----:B------:R-:W-:Y:S01]  /*1930*/  LEA.HI.X R101, R116, UR19, R123, 0x2, P3 ;  /* 0x0000001374657c11 */ /* 0x000fe200098f147b */
[----:B------:R-:W-:Y:S01]  /*1940*/  FMUL.FTZ R106, R121, R106 ;  /* 0x0000006a796a7220 */ /* 0x000fe20000410000 */
[----:B------:R-:W-:-:S05]  /*1950*/  FMUL.FTZ R107, R102, R107 ;  /* 0x0000006b666b7220 */ /* 0x000fca0000410000 */
[----:B------:R0:W-:Y:S02]  /*1960*/  STG.E.128 desc[UR10][R100.64], R104 ;  /* 0x0000006864007986 */ /* 0x0001e4000c101d0a */
.L_x_728:
[----:B------:R-:W-:Y:S05]  /*1970*/  BSYNC.RECONVERGENT B2 ;  /* 0x0000000000027941 */ /* 0x000fea0003800200 */
.L_x_727:
[----:B------:R-:W-:Y:S01]  /*1980*/  BSSY.RECONVERGENT B2, `(.L_x_729) ;  /* 0x0000044000027945 */ /* 0x000fe20003800200 */
[----:B------:R-:W-:-:S03]  /*1990*/  IMAD.IADD R119, R117, 0x1, R0 ;  /* 0x0000000175777824 */ /* 0x000fc600078e0200 */
[----:B------:R-:W-:Y:S05]  /*19a0*/  @P2 BRA `(.L_x_730) ;  /* 0x0000000400042947 */ /* 0x000fea0003800000 */
[----:B------:R-:W1:Y:S08]  /*19b0*/  S2UR UR6, SR_CTAID.Y ;  /* 0x00000000000679c3 */ /* 0x000e700000002600 */
[----:B------:R-:W2:Y:S01]  /*19c0*/  LDC R116, c[0x0][0x3f8] ;  /* 0x0000fe00ff747b82 */ /* 0x000ea20000000800 */
[----:B------:R-:W-:-:S07]  /*19d0*/  SHF.L.U32 R123, R119, 0x2, RZ ;  /* 0x00000002777b7819 */ /* 0x000fce00000006ff */
[----:B0-----:R-:W0:Y:S01]  /*19e0*/  LDC.64 R100, c[0x0][0x450] ;  /* 0x00011400ff647b82 */ /* 0x001e220000000a00 */
[----:B-1----:R-:W-:-:S05]  /*19f0*/  IMAD R72, R0, UR6, RZ ;  /* 0x0000000600487c24 */ /* 0x002fca000f8e02ff */
[----:B------:R-:W-:-:S04]  /*1a00*/  IADD3 R73, P3, PT, R72, R117, RZ ;  /* 0x0000007548497210 */ /* 0x000fc80007f7e0ff */
[----:B------:R-:W-:Y:S02]  /*1a10*/  LEA.HI.X.SX32 R72, R72, RZ, 0x1, P3 ;  /* 0x000000ff48487211 */ /* 0x000fe400018f0eff */
[----:B------:R-:W-:-:S04]  /*1a20*/  LEA R120, P3, R73, UR16, 0x2 ;  /* 0x0000001049787c11 */ /* 0x000fc8000f8610ff */
[----:B------:R-:W-:-:S05]  /*1a30*/  LEA.HI.X R121, R73, UR17, R72, 0x2, P3 ;  /* 0x0000001149797c11 */ /* 0x000fca00098f1448 */
[----:B------:R-:W4:Y:S01]  /*1a40*/  LDG.E R73, desc[UR10][R120.64] ;  /* 0x0000000a78497981 */ /* 0x000f22000c1e1900 */
[----:B------:R-:W-:Y:S02]  /*1a50*/  IMAD R102, R0, UR5, RZ ;  /* 0x0000000500667c24 */ /* 0x000fe4000f8e02ff */
[----:B--2---:R-:W-:-:S03]  /*1a60*/  IMAD R76, R115, R116, UR12 ;  /* 0x0000000c734c7e24 */ /* 0x004fc6000f8e0274 */
[----:B------:R-:W-:Y:S01]  /*1a70*/  SHF.R.S32.HI R103, RZ, 0x1f, R102 ;  /* 0x0000001fff677819 */ /* 0x000fe20000011466 */
[----:B----4-:R-:W-:-:S04]  /*1a80*/  IMAD R72, R110, R73, RZ ;  /* 0x000000496e487224 */ /* 0x010fc800078e02ff */
[----:B------:R-:W-:-:S05]  /*1a90*/  IMAD R72, R72, 0x20, R123 ;  /* 0x0000002048487824 */ /* 0x000fca00078e027b */
[----:B------:R-:W-:-:S04]  /*1aa0*/  IADD3 R73, P3, PT, R102, R72, RZ ;  /* 0x0000004866497210 */ /* 0x000fc80007f7e0ff */
[----:B------:R-:W-:Y:S02]  /*1ab0*/  LEA.HI.X.SX32 R72, R72, R103, 0x1, P3 ;  /* 0x0000006748487211 */ /* 0x000fe400018f0eff */
[----:B------:R-:W-:-:S04]  /*1ac0*/  LEA R74, P3, R73, UR18, 0x2 ;  /* 0x00000012494a7c11 */ /* 0x000fc8000f8610ff */
[----:B------:R-:W-:Y:S02]  /*1ad0*/  LEA.HI.X R75, R73, UR19, R72, 0x2, P3 ;  /* 0x00000013494b7c11 */ /* 0x000fe400098f1448 */
[----:B------:R-:W-:-:S05]  /*1ae0*/  SHF.L.U32 R73, R76, 0x5, RZ ;  /* 0x000000054c497819 */ /* 0x000fca00000006ff */
[----:B0-----:R-:W-:Y:S02]  /*1af0*/  IMAD.WIDE R100, R73, 0x4, R100 ;  /* 0x0000000449647825 */ /* 0x001fe400078e0264 */
[----:B------:R-:W2:Y:S04]  /*1b00*/  LDG.E.128 R72, desc[UR10][R74.64] ;  /* 0x0000000a4a487981 */ /* 0x000ea8000c1e1d00 */
[----:B------:R-:W4:Y:S01]  /*1b10*/  LDG.E.128 R76, desc[UR10][R100.64+0x10] ;  /* 0x0000100a644c7981 */ /* 0x000f22000c1e1d00 */
[----:B--2---:R-:W-:-:S04]  /*1b20*/  FADD.FTZ R125, R32, R72 ;  /* 0x00000048207d7221 */ /* 0x004fc80000010000 */
[----:B----4-:R-:W-:Y:S01]  /*1b30*/  FMUL.FTZ R72, R125, R76 ;  /* 0x0000004c7d487220 */ /* 0x010fe20000410000 */
[----:B------:R-:W-:Y:S01]  /*1b40*/  FADD.FTZ R76, R33, R73 ;  /* 0x00000049214c7221 */ /* 0x000fe20000010000 */
[----:B------:R-:W0:Y:S03]  /*1b50*/  S2R R125, SR_CTAID.Y ;  /* 0x00000000007d7919 */ /* 0x000e260000002600 */
[----:B------:R-:W-:Y:S01]  /*1b60*/  FMUL.FTZ R73, R76, R77 ;  /* 0x0000004d4c497220 */ /* 0x000fe20000410000 */
[----:B------:R-:W-:Y:S01]  /*1b70*/  FADD.FTZ R77, R34, R74 ;  /* 0x0000004a224d7221 */ /* 0x000fe20000010000 */
[----:B------:R-:W-:-:S03]  /*1b80*/  FADD.FTZ R76, R35, R75 ;  /* 0x0000004b234c7221 */ /* 0x000fc60000010000 */
[----:B------:R-:W-:Y:S01]  /*1b90*/  FMUL.FTZ R74, R77, R78 ;  /* 0x0000004e4d4a7220 */ /* 0x000fe20000410000 */
[----:B------:R-:W-:Y:S01]  /*1ba0*/  FMUL.FTZ R75, R76, R79 ;  /* 0x0000004f4c4b7220 */ /* 0x000fe20000410000 */
[----:B0-----:R-:W-:-:S04]  /*1bb0*/  IMAD R125, R125, R116, UR12 ;  /* 0x0000000c7d7d7e24 */ /* 0x001fc8000f8e0274 */
[----:B------:R-:W-:-:S04]  /*1bc0*/  IMAD R116, R125, R0, RZ ;  /* 0x000000007d747224 */ /* 0x000fc800078e02ff */
[----:B------:R-:W-:-:S05]  /*1bd0*/  IMAD.SHL.U32 R116, R116, 0x20, RZ ;  /* 0x0000002074747824 */ /* 0x000fca00078e00ff */
[----:B------:R-:W-:Y:S02]  /*1be0*/  SHF.R.S32.HI R118, RZ, 0x1f, R116 ;  /* 0x0000001fff767819 */ /* 0x000fe40000011474 */
[----:B------:R-:W-:-:S04]  /*1bf0*/  IADD3 R77, P3, PT, R116, R123, RZ ;  /* 0x0000007b744d7210 */ /* 0x000fc80007f7e0ff */
[----:B------:R-:W-:Y:S02]  /*1c00*/  LEA.HI.X.SX32 R78, R123, R118, 0x1, P3 ;  /* 0x000000767b4e7211 */ /* 0x000fe400018f0eff */
[----:B------:R-:W-:-:S04]  /*1c10*/  LEA R122, P3, R77, UR18, 0x2 ;  /* 0x000000124d7a7c11 */ /* 0x000fc8000f8610ff */
[----:B------:R-:W-:-:S05]  /*1c20*/  LEA.HI.X R123, R77, UR19, R78, 0x2, P3 ;  /* 0x000000134d7b7c11 */ /* 0x000fca00098f144e */
[----:B------:R0:W-:Y:S04]  /*1c30*/  STG.E.128 desc[UR10][R122.64], R72 ;  /* 0x000000487a007986 */ /* 0x0001e8000c101d0a */
        /* <DEDUP_REMOVED lines=8> */
[----:B------:R-:W-:Y:S02]  /*1cc0*/  LEA.HI.X R79, R102, UR19, R103, 0x2, P3 ;  /* 0x00000013664f7c11 */ /* 0x000fe400098f1467 */
[----:B------:R-:W2:Y:S04]  /*1cd0*/  LDG.E.128 R100, desc[UR10][R100.64+0x20] ;  /* 0x0000200a64647981 */ /* 0x000ea8000c1e1d00 */
[----:B------:R-:W0:Y:S01]  /*1ce0*/  LDG.E.128 R76, desc[UR10][R78.64] ;  /* 0x0000000a4e4c7981 */ /* 0x000e22000c1e1d00 */
[----:B------:R-:W-:-:S04]  /*1cf0*/  IADD3 R116, P3, PT, R116, R125, RZ ;  /* 0x0000007d74747210 */ /* 0x000fc80007f7e0ff */
[----:B------:R-:W-:Y:S02]  /*1d00*/  LEA.HI.X.SX32 R125, R125, R118, 0x1, P3 ;  /* 0x000000767d7d7211 */ /* 0x000fe400018f0eff */
[----:B------:R-:W-:Y:S01]  /*1d10*/  LEA R120, P3, R116, UR18, 0x2 ;  /* 0x0000001274787c11 */ /* 0x000fe2000f8610ff */
[----:B0-----:R-:W-:Y:S01]  /*1d20*/  FADD.FTZ R123, R30, R78 ;  /* 0x0000004e1e7b7221 */ /* 0x001fe20000010000 */
[----:B------:R-:W-:Y:S01]  /*1d30*/  FADD.FTZ R121, R28, R76 ;  /* 0x0000004c1c797221 */ /* 0x000fe20000010000 */
[----:B------:R-:W-:Y:S02]  /*1d40*/  FADD.FTZ R118, R29, R77 ;  /* 0x0000004d1d767221 */ /* 0x000fe40000010000 */
[----:B--2---:R-:W-:Y:S01]  /*1d50*/  FMUL.FTZ R78, R123, R102 ;  /* 0x000000667b4e7220 */ /* 0x004fe20000410000 */
[----:B------:R-:W-:Y:S01]  /*1d60*/  FADD.FTZ R102, R31, R79 ;  /* 0x0000004f1f667221 */ /* 0x000fe20000010000 */
[----:B------:R-:W-:Y:S01]  /*1d70*/  FMUL.FTZ R76, R121, R100 ;  /* 0x00000064794c7220 */ /* 0x000fe20000410000 */
[----:B------:R-:W-:Y:S01]  /*1d80*/  FMUL.FTZ R77, R118, R101 ;  /* 0x00000065764d7220 */ /* 0x000fe20000410000 */
[----:B------:R-:W-:Y:S01]  /*1d90*/  LEA.HI.X R121, R116, UR19, R125, 0x2, P3 ;  /* 0x0000001374797c11 */ /* 0x000fe200098f147d */
[----:B------:R-:W-:-:S05]  /*1da0*/  FMUL.FTZ R79, R102, R103 ;  /* 0x00000067664f7220 */ /* 0x000fca0000410000 */
[----:B------:R1:W-:Y:S02]  /*1db0*/  STG.E.128 desc[UR10][R120.64], R76 ;  /* 0x0000004c78007986 */ /* 0x0003e4000c101d0a */
.L_x_730:
[----:B------:R-:W-:Y:S05]  /*1dc0*/  BSYNC.RECONVERGENT B2 ;  /* 0x0000000000027941 */ /* 0x000fea0003800200 */
.L_x_729:
[----:B------:R-:W-:Y:S04]  /*1dd0*/  BSSY.RECONVERGENT B2, `(.L_x_731) ;  /* 0x0000044000027945 */ /* 0x000fe80003800200 */
[----:B------:R-:W-:Y:S05]  /*1de0*/  @P2 BRA `(.L_x_732) ;  /* 0x0000000400082947 */ /* 0x000fea0003800000 */
[----:B------:R-:W2:Y:S01]  /*1df0*/  S2UR UR6, SR_CTAID.Y ;  /* 0x00000000000679c3 */ /* 0x000ea20000002600 */
[----:B------:R-:W-:-:S07]  /*1e00*/  IMAD R123, R0, 0x2, R119 ;  /* 0x00000002007b7824 */ /* 0x000fce00078e0277 */
[----:B------:R-:W4:Y:S08]  /*1e10*/  LDC R116, c[0x0][0x3f8] ;  /* 0x0000fe00ff747b82 */ /* 0x000f300000000800 */
[----:B0-----:R-:W0:Y:S01]  /*1e20*/  LDC.64 R100, c[0x0][0x450] ;  /* 0x00011400ff647b82 */ /* 0x001e220000000a00 */
[----:B--2---:R-:W-:-:S05]  /*1e30*/  IMAD R80, R0, UR6, RZ ;  /* 0x0000000600507c24 */ /* 0x004fca000f8e02ff */
[----:B------:R-:W-:-:S04]  /*1e40*/  IADD3 R81, P3, PT, R80, R117, RZ ;  /* 0x0000007550517210 */ /* 0x000fc80007f7e0ff */
[----:B------:R-:W-:Y:S02]  /*1e50*/  LEA.HI.X.SX32 R80, R80, RZ, 0x1, P3 ;  /* 0x000000ff50507211 */ /* 0x000fe400018f0eff */
[----:B-1----:R-:W-:-:S04]  /*1e60*/  LEA R120, P3, R81, UR16, 0x2 ;  /* 0x0000001051787c11 */ /* 0x002fc8000f8610ff */
[----:B------:R-:W-:-:S05]  /*1e70*/  LEA.HI.X R121, R81, UR17, R80, 0x2, P3 ;  /* 0x0000001151797c11 */ /* 0x000fca00098f1450 */
[----:B------:R-:W2:Y:S01]  /*1e80*/  LDG.E R81, desc[UR10][R120.64] ;  /* 0x0000000a78517981 */ /* 0x000ea2000c1e1900 */
[----:B------:R-:W-:Y:S01]  /*1e90*/  SHF.L.U32 R123, R123, 0x2, RZ ;  /* 0x000000027b7b7819 */ /* 0x000fe200000006ff */
[----:B------:R-:W-:Y:S02]  /*1ea0*/  IMAD R102, R0, UR5, RZ ;  /* 0x0000000500667c24 */ /* 0x000fe4000f8e02ff */
[----:B----4-:R-:W-:-:S03]  /*1eb0*/  IMAD R84, R115, R116, UR12 ;  /* 0x0000000c73547e24 */ /* 0x010fc6000f8e0274 */
[----:B------:R-:W-:Y:S01]  /*1ec0*/  SHF.R.S32.HI R103, RZ, 0x1f, R102 ;  /* 0x0000001fff677819 */ /* 0x000fe20000011466 */
[----:B--2---:R-:W-:-:S04]  /*1ed0*/  IMAD R80, R110, R81, RZ ;  /* 0x000000516e507224 */ /* 0x004fc800078e02ff */
        /* <DEDUP_REMOVED lines=51> */
.L_x_732:
[----:B------:R-:W-:Y:S05]  /*2210*/  BSYNC.RECONVERGENT B2 ;  /* 0x0000000000027941 */ /* 0x000fea0003800200 */
.L_x_731:
[----:B------:R-:W-:Y:S01]  /*2220*/  BSSY.RECONVERGENT B2, `(.L_x_733) ;  /* 0x000002c000027945 */ /* 0x000fe20003800200 */
[----:B------:R-:W-:-:S03]  /*2230*/  IMAD R119, R0, 0x4, R119 ;  /* 0x0000000400777824 */ /* 0x000fc600078e0277 */
[----:B------:R-:W-:Y:S05]  /*2240*/  @P2 BRA `(.L_x_734) ;  /* 0x0000000000a42947 */ /* 0x000fea0003800000 */
[----:B------:R-:W4:Y:S08]  /*2250*/  S2UR UR6, SR_CTAID.Y ;  /* 0x00000000000679c3 */ /* 0x000f300000002600 */
[----:B------:R-:W3:Y:S01]  /*2260*/  LDC R116, c[0x0][0x3f8] ;  /* 0x0000fe00ff747b82 */ /* 0x000ee20000000800 */
[----:B------:R-:W-:-:S07]  /*2270*/  SHF.L.U32 R118, R119, 0x2, RZ ;  /* 0x0000000277767819 */ /* 0x000fce00000006ff */
[----:B0-----:R-:W0:Y:S01]  /*2280*/  LDC.64 R100, c[0x0][0x450] ;  /* 0x00011400ff647b82 */ /* 0x001e220000000a00 */
[----:B----4-:R-:W-:-:S05]  /*2290*/  IMAD R88, R0, UR6, RZ ;  /* 0x0000000600587c24 */ /* 0x010fca000f8e02ff */
[----:B------:R-:W-:-:S04]  /*22a0*/  IADD3 R89, P3, PT, R88, R117, RZ ;  /* 0x0000007558597210 */ /* 0x000fc80007f7e0ff */
[----:B------:R-:W-:Y:S02]  /*22b0*/  LEA.HI.X.SX32 R90, R88, RZ, 0x1, P3 ;  /* 0x000000ff585a7211 */ /* 0x000fe400018f0eff */
[----:B------:R-:W-:-:S04]  /*22c0*/  LEA R88, P3, R89, UR16, 0x2 ;  /* 0x0000001059587c11 */ /* 0x000fc8000f8610ff */
[----:B------:R-:W-:-:S06]  /*22d0*/  LEA.HI.X R89, R89, UR17, R90, 0x2, P3 ;  /* 0x0000001159597c11 */ /* 0x000fcc00098f145a */
[----:B------:R-:W4:Y:S01]  /*22e0*/  LDG.E R89, desc[UR10][R88.64] ;  /* 0x0000000a58597981 */ /* 0x000f22000c1e1900 */
[----:B------:R-:W-:Y:S01]  /*22f0*/  IMAD R102, R0, UR5, RZ ;  /* 0x0000000500667c24 */ /* 0x000fe2000f8e02ff */
[----:B-12---:R-:W1:Y:S01]  /*2300*/  S2R R121, SR_CTAID.Y ;  /* 0x0000000000797919 */ /* 0x006e620000002600 */
[----:B----4-:R-:W-:-:S04]  /*2310*/  IMAD R91, R110, R89, RZ ;  /* 0x000000596e5b7224 */ /* 0x010fc800078e02ff */
[----:B------:R-:W-:-:S05]  /*2320*/  IMAD R91, R91, 0x20, R118 ;  /* 0x000000205b5b7824 */ /* 0x000fca00078e0276 */
[----:B------:R-:W-:Y:S02]  /*2330*/  SHF.R.S32.HI R90, RZ, 0x1f, R91 ;  /* 0x0000001fff5a7819 */ /* 0x000fe4000001145b */
[----:B------:R-:W-:-:S04]  /*2340*/  IADD3 R91, P3, PT, R102, R91, RZ ;  /* 0x0000005b665b7210 */ /* 0x000fc80007f7e0ff */
[----:B------:R-:W-:Y:S01]  /*2350*/  LEA.HI.X.SX32 R90, R102, R90, 0x1, P3 ;  /* 0x0000005a665a7211 */ /* 0x000fe200018f0eff */
[----:B---3--:R-:W-:Y:S01]  /*2360*/  IMAD R102, R115, R116, UR12 ;  /* 0x0000000c73667e24 */ /* 0x008fe2000f8e0274 */
[----:B------:R-:W-:-:S04]  /*2370*/  LEA R88, P3, R91, UR18, 0x2 ;  /* 0x000000125b587c11 */ /* 0x000fc8000f8610ff */
[----:B------:R-:W-:Y:S02]  /*2380*/  LEA.HI.X R89, R91, UR19, R90, 0x2, P3 ;  /* 0x000000135b597c11 */ /* 0x000fe400098f145a */
[----:B------:R-:W-:-:S05]  /*2390*/  SHF.L.U32 R91, R102, 0x5, RZ ;  /* 0x00000005665b7819 */ /* 0x000fca00000006ff */
[----:B0-----:R-:W-:Y:S02]  /*23a0*/  IMAD.WIDE R100, R91, 0x4, R100 ;  /* 0x000000045b647825 */ /* 0x001fe400078e0264 */
[----:B------:R-:W2:Y:S04]  /*23b0*/  LDG.E.128 R88, desc[UR10][R88.64] ;  /* 0x0000000a58587981 */ /* 0x000ea8000c1e1d00 */
[----:B------:R-:W3:Y:S01]  /*23c0*/  LDG.E.128 R100, desc[UR10][R100.64+0x50] ;  /* 0x0000500a64647981 */ /* 0x000ee2000c1e1d00 */
[----:B-1----:R-:W-:Y:S01]  /*23d0*/  IMAD R121, R121, R116, UR12 ;  /* 0x0000000c79797e24 */ /* 0x002fe2000f8e0274 */
[----:B------:R-:W-:-:S03]  /*23e0*/  SHF.R.S32.HI R116, RZ, 0x1f, R118 ;  /* 0x0000001fff747819 */ /* 0x000fc60000011476 */
[----:B------:R-:W-:-:S04]  /*23f0*/  IMAD R121, R121, R0, RZ ;  /* 0x0000000079797224 */ /* 0x000fc800078e02ff */
[----:B------:R-:W-:-:S05]  /*2400*/  IMAD.SHL.U32 R123, R121, 0x20, RZ ;  /* 0x00000020797b7824 */ /* 0x000fca00078e00ff */
[----:B------:R-:W-:-:S04]  /*2410*/  IADD3 R121, P3, PT, R123, R118, RZ ;  /* 0x000000767b797210 */ /* 0x000fc80007f7e0ff */
[----:B------:R-:W-:Y:S01]  /*2420*/  LEA.HI.X.SX32 R116, R123, R116, 0x1, P3 ;  /* 0x000000747b747211 */ /* 0x000fe200018f0eff */
[----:B--2---:R-:W-:Y:S01]  /*2430*/  FADD.FTZ R123, R16, R88 ;  /* 0x00000058107b7221 */ /* 0x004fe20000010000 */
[----:B------:R-:W-:Y:S01]  /*2440*/  FADD.FTZ R125, R18, R90 ;  /* 0x0000005a127d7221 */ /* 0x000fe20000010000 */
[----:B------:R-:W-:Y:S02]  /*2450*/  FADD.FTZ R118, R17, R89 ;  /* 0x0000005911767221 */ /* 0x000fe40000010000 */
[----:B---3--:R-:W-:Y:S01]  /*2460*/  FMUL.FTZ R88, R123, R100 ;  /* 0x000000647b587220 */ /* 0x008fe20000410000 */
[----:B------:R-:W-:Y:S01]  /*2470*/  FMUL.FTZ R90, R125, R102 ;  /* 0x000000667d5a7220 */ /* 0x000fe20000410000 */
[----:B------:R-:W-:Y:S01]  /*2480*/  FADD.FTZ R102, R19, R91 ;  /* 0x0000005b13667221 */ /* 0x000fe20000010000 */
[C---:B------:R-:W-:Y:S01]  /*2490*/  LEA R100, P3, R121.reuse, UR18, 0x2 ;  /* 0x0000001279647c11 */ /* 0x040fe2000f8610ff */
[----:B------:R-:W-:Y:S02]  /*24a0*/  FMUL.FTZ R89, R118, R101 ;  /* 0x0000006576597220 */ /* 0x000fe40000410000 */
[----:B------:R-:W-:Y:S01]  /*24b0*/  FMUL.FTZ R91, R102, R103 ;  /* 0x00000067665b7220 */ /* 0x000fe20000410000 */
[----:B------:R-:W-:-:S05]  /*24c0*/  LEA.HI.X R101, R121, UR19, R116, 0x2, P3 ;  /* 0x0000001379657c11 */ /* 0x000fca00098f1474 */
[----:B------:R4:W-:Y:S04]  /*24d0*/  STG.E.128 desc[UR10][R100.64], R88 ;  /* 0x0000005864007986 */ /* 0x0009e8000c101d0a */
.L_x_734:
[----:B------:R-:W-:Y:S05]  /*24e0*/  BSYNC.RECONVERGENT B2 ;  /* 0x0000000000027941 */ /* 0x000fea0003800200 */
.L_x_733:
[----:B------:R-:W-:Y:S01]  /*24f0*/  BSSY.RECONVERGENT B2, `(.L_x_735) ;  /* 0x000002c000027945 */ /* 0x000fe20003800200 */
[----:B------:R-:W-:-:S03]  /*2500*/  IADD3 R119, PT, PT, R119, R0, RZ ;  /* 0x0000000077777210 */ /* 0x000fc60007ffe0ff */
[----:B------:R-:W-:Y:S05]  /*2510*/  @P2 BRA `(.L_x_736) ;  /* 0x0000000000a42947 */ /* 0x000fea0003800000 */
[----:B------:R-:W1:Y:S08]  /*2520*/  S2UR UR6, SR_CTAID.Y ;  /* 0x00000000000679c3 */ /* 0x000e700000002600 */
[----:B------:R-:W3:Y:S01]  /*2530*/  LDC R116, c[0x0][0x3f8] ;  /* 0x0000fe00ff747b82 */ /* 0x000ee20000000800 */
[----:B------:R-:W-:-:S07]  /*2540*/  IMAD.SHL.U32 R118, R119, 0x4, RZ ;  /* 0x0000000477767824 */ /* 0x000fce00078e00ff */
[----:B0---4-:R-:W0:Y:S01]  /*2550*/  LDC.64 R100, c[0x0][0x450] ;  /* 0x00011400ff647b82 */ /* 0x011e220000000a00 */
[----:B-1----:R-:W-:-:S05]  /*2560*/  IMAD R92, R0, UR6, RZ ;  /* 0x00000006005c7c24 */ /* 0x002fca000f8e02ff */
[----:B------:R-:W-:-:S04]  /*2570*/  IADD3 R93, P3, PT, R92, R117, RZ ;  /* 0x000000755c5d7210 */ /* 0x000fc80007f7e0ff */
[----:B------:R-:W-:Y:S02]  /*2580*/  LEA.HI.X.SX32 R94, R92, RZ, 0x1, P3 ;  /* 0x000000ff5c5e7211 */ /* 0x000fe400018f0eff */
[----:B------:R-:W-:-:S04]  /*2590*/  LEA R92, P3, R93, UR16, 0x2 ;  /* 0x000000105d5c7c11 */ /* 0x000fc8000f8610ff */
[----:B------:R-:W-:-:S06]  /*25a0*/  LEA.HI.X R93, R93, UR17, R94, 0x2, P3 ;  /* 0x000000115d5d7c11 */ /* 0x000fcc00098f145e */
[----:B------:R-:W4:Y:S01]  /*25b0*/  LDG.E R93, desc[UR10][R92.64] ;  /* 0x0000000a5c5d7981 */ /* 0x000f22000c1e1900 */
[----:B------:R-:W-:Y:S01]  /*25c0*/  IMAD R102, R0, UR5, RZ ;  /* 0x0000000500667c24 */ /* 0x000fe2000f8e02ff */
[----:B--2---:R-:W1:Y:S01]  /*25d0*/  S2R R121, SR_CTAID.Y ;  /* 0x0000000000797919 */ /* 0x004e620000002600 */
[----:B----4-:R-:W-:-:S05]  /*25e0*/  IMAD R95, R110, R93, RZ ;  /* 0x0000005d6e5f7224 */ /* 0x010fca00078e02ff */
[----:B------:R-:W-:-:S04]  /*25f0*/  LEA R95, R95, R118, 0x5 ;  /* 0x000000765f5f7211 */ /* 0x000fc800078e28ff */
[----:B------:R-:W-:Y:S02]  /*2600*/  SHF.R.S32.HI R94, RZ, 0x1f, R95 ;  /* 0x0000001fff5e7819 */ /* 0x000fe4000001145f */
[----:B------:R-:W-:-:S04]  /*2610*/  IADD3 R95, P3, PT, R102, R95, RZ ;  /* 0x0000005f665f7210 */ /* 0x000fc80007f7e0ff */
[----:B------:R-:W-:Y:S01]  /*2620*/  LEA.HI.X.SX32 R94, R102, R94, 0x1, P3 ;  /* 0x0000005e665e7211 */ /* 0x000fe200018f0eff */
[----:B---3--:R-:W-:Y:S01]  /*2630*/  IMAD R102, R115, R116, UR12 ;  /* 0x0000000c73667e24 */ /* 0x008fe2000f8e0274 */
[----:B------:R-:W-:-:S04]  /*2640*/  LEA R92, P3, R95, UR18, 0x2 ;  /* 0x000000125f5c7c11 */ /* 0x000fc8000f8610ff */
[----:B------:R-:W-:Y:S01]  /*2650*/  LEA.HI.X R93, R95, UR19, R94, 0x2, P3 ;  /* 0x000000135f5d7c11 */ /* 0x000fe200098f145e */
[----:B------:R-:W-:-:S04]  /*2660*/  IMAD.SHL.U32 R95, R102, 0x20, RZ ;  /* 0x00000020665f7824 */ /* 0x000fc800078e00ff */
[----:B0-----:R-:W-:Y:S02]  /*2670*/  IMAD.WIDE R100, R95, 0x4, R100 ;  /* 0x000000045f647825 */ /* 0x001fe400078e0264 */
[----:B------:R-:W2:Y:S04]  /*2680*/  LDG.E.128 R92, desc[UR10][R92.64] ;  /* 0x0000000a5c5c7981 */ /* 0x000ea8000c1e1d00 */
[----:B------:R-:W3:Y:S01]  /*2690*/  LDG.E.128 R100, desc[UR10][R100.64+0x60] ;  /* 0x0000600a64647981 */ /* 0x000ee2000c1e1d00 */
[----:B-1----:R-:W-:Y:S01]  /*26a0*/  IMAD R121, R121, R116, UR12 ;  /* 0x0000000c79797e24 */ /* 0x002fe2000f8e0274 */
[----:B------:R-:W-:-:S03]  /*26b0*/  SHF.R.S32.HI R116, RZ, 0x1f, R118 ;  /* 0x0000001fff747819 */ /* 0x000fc60000011476 */
[----:B------:R-:W-:-:S05]  /*26c0*/  IMAD R121, R121, R0, RZ ;  /* 0x0000000079797224 */ /* 0x000fca00078e02ff */
[----:B------:R-:W-:-:S04]  /*26d0*/  SHF.L.U32 R123, R121, 0x5, RZ ;  /* 0x00000005797b7819 */ /* 0x000fc800000006ff */
        /* <DEDUP_REMOVED lines=13> */
.L_x_736:
[----:B------:R-:W-:Y:S05]  /*27b0*/  BSYNC.RECONVERGENT B2 ;  /* 0x0000000000027941 */ /* 0x000fea0003800200 */
.L_x_735:
[----:B------:R-:W-:Y:S05]  /*27c0*/  @P2 BRA `(.L_x_737) ;  /* 0x0000001800c82947 */ /* 0x000fea0003800000 */
[----:B------:R-:W1:Y:S08]  /*27d0*/  S2UR UR6, SR_CTAID.Y ;  /* 0x00000000000679c3 */ /* 0x000e700000002600 */
[----:B------:R-:W2:Y:S08]  /*27e0*/  LDC R116, c[0x0][0x3f8] ;  /* 0x0000fe00ff747b82 */ /* 0x000eb00000000800 */
[----:B0---4-:R-:W0:Y:S01]  /*27f0*/  LDC.64 R100, c[0x0][0x450] ;  /* 0x00011400ff647b82 */ /* 0x011e220000000a00 */
[----:B-1----:R-:W-:-:S05]  /*2800*/  IMAD R96, R0, UR6, RZ ;  /* 0x0000000600607c24 */ /* 0x002fca000f8e02ff */
[----:B------:R-:W-:-:S04]  /*2810*/  IADD3 R117, P3, PT, R96, R117, RZ ;  /* 0x0000007560757210 */ /* 0x000fc80007f7e0ff */
[----:B------:R-:W-:Y:S02]  /*2820*/  LEA.HI.X.SX32 R98, R96, RZ, 0x1, P3 ;  /* 0x000000ff60627211 */ /* 0x000fe400018f0eff */
[----:B------:R-:W-:-:S04]  /*2830*/  LEA R96, P3, R117, UR16, 0x2 ;  /* 0x0000001075607c11 */ /* 0x000fc8000f8610ff */
[----:B------:R-:W-:-:S06]  /*2840*/  LEA.HI.X R97, R117, UR17, R98, 0x2, P3 ;  /* 0x0000001175617c11 */ /* 0x000fcc00098f1462 */
[----:B------:R-:W4:Y:S01]  /*2850*/  LDG.E R97, desc[UR10][R96.64] ;  /* 0x0000000a60617981 */ /* 0x000f22000c1e1900 */
[----:B------:R-:W-:Y:S02]  /*2860*/  IMAD.IADD R117, R119, 0x1, R0 ;  /* 0x0000000177757824 */ /* 0x000fe400078e0200 */
[----:B------:R-:W-:-:S03]  /*2870*/  IMAD R102, R0, UR5, RZ ;  /* 0x0000000500667c24 */ /* 0x000fc6000f8e02ff */
[----:B------:R-:W-:Y:S01]  /*2880*/  SHF.L.U32 R117, R117, 0x2, RZ ;  /* 0x0000000275757819 */ /* 0x000fe200000006ff */
[----:B------:R-:W1:Y:S01]  /*2890*/  S2R R119, SR_CTAID.Y ;  /* 0x0000000000777919 */ /* 0x000e620000002600 */
[----:B----4-:R-:W-:-:S04]  /*28a0*/  IMAD R98, R110, R97, RZ ;  /* 0x000000616e627224 */ /* 0x010fc800078e02ff */
[----:B------:R-:W-:-:S05]  /*28b0*/  IMAD R98, R98, 0x20, R117 ;  /* 0x0000002062627824 */ /* 0x000fca00078e0275 */
[----:B------:R-:W-:Y:S02]  /*28c0*/  SHF.R.S32.HI R99, RZ, 0x1f, R98 ;  /* 0x0000001fff637819 */ /* 0x000fe40000011462 */
[----:B------:R-:W-:-:S04]  /*28d0*/  IADD3 R98, P3, PT, R102, R98, RZ ;  /* 0x0000006266627210 */ /* 0x000fc80007f7e0ff */
[----:B------:R-:W-:Y:S01]  /*28e0*/  LEA.HI.X.SX32 R99, R102, R99, 0x1, P3 ;  /* 0x0000006366637211 */ /* 0x000fe200018f0eff */
[----:B--2---:R-:W-:Y:S01]  /*28f0*/  IMAD R102, R115, R116, UR12 ;  /* 0x0000000c73667e24 */ /* 0x004fe2000f8e0274 */
[----:B------:R-:W-:-:S04]  /*2900*/  LEA R96, P3, R98, UR18, 0x2 ;  /* 0x0000001262607c11 */ /* 0x000fc8000f8610ff */
[----:B------:R-:W-:Y:S02]  /*2910*/  LEA.HI.X R97, R98, UR19, R99, 0x2, P3 ;  /* 0x0000001362617c11 */ /* 0x000fe400098f1463 */
[----:B------:R-:W-:-:S05]  /*2920*/  SHF.L.U32 R99, R102, 0x5, RZ ;  /* 0x0000000566637819 */ /* 0x000fca00000006ff */
[----:B0-----:R-:W-:Y:S02]  /*2930*/  IMAD.WIDE R100, R99, 0x4, R100 ;  /* 0x0000000463647825 */ /* 0x001fe400078e0264 */
[----:B------:R-:W3:Y:S04]  /*2940*/  LDG.E.128 R96, desc[UR10][R96.64] ;  /* 0x0000000a60607981 */ /* 0x000ee8000c1e1d00 */
[----:B------:R-:W2:Y:S01]  /*2950*/  LDG.E.128 R100, desc[UR10][R100.64+0x70] ;  /* 0x0000700a64647981 */ /* 0x000ea2000c1e1d00 */
[----:B-1----:R-:W-:Y:S01]  /*2960*/  IMAD R119, R119, R116, UR12 ;  /* 0x0000000c77777e24 */ /* 0x002fe2000f8e0274 */
[----:B------:R-:W-:-:S03]  /*2970*/  SHF.R.S32.HI R116, RZ, 0x1f, R117 ;  /* 0x0000001fff747819 */ /* 0x000fc60000011475 */
[----:B------:R-:W-:-:S04]  /*2980*/  IMAD R119, R119, R0, RZ ;  /* 0x0000000077777224 */ /* 0x000fc800078e02ff */
[----:B------:R-:W-:-:S05]  /*2990*/  IMAD.SHL.U32 R119, R119, 0x20, RZ ;  /* 0x0000002077777824 */ /* 0x000fca00078e00ff */
[----:B------:R-:W-:-:S04]  /*29a0*/  IADD3 R117, P3, PT, R119, R117, RZ ;  /* 0x0000007577757210 */ /* 0x000fc80007f7e0ff */
[----:B------:R-:W-:Y:S01]  /*29b0*/  LEA.HI.X.SX32 R116, R119, R116, 0x1, P3 ;  /* 0x0000007477747211 */ /* 0x000fe200018f0eff */
[----:B---3--:R-:W-:Y:S01]  /*29c0*/  FADD.FTZ R119, R8, R96 ;  /* 0x0000006008777221 */ /* 0x008fe20000010000 */
[----:B------:R-:W-:Y:S01]  /*29d0*/  FADD.FTZ R121, R10, R98 ;  /* 0x000000620a797221 */ /* 0x000fe20000010000 */
[----:B------:R-:W-:Y:S02]  /*29e0*/  FADD.FTZ R118, R9, R97 ;  /* 0x0000006109767221 */ /* 0x000fe40000010000 */
[----:B--2---:R-:W-:Y:S01]  /*29f0*/  FMUL.FTZ R96, R119, R100 ;  /* 0x0000006477607220 */ /* 0x004fe20000410000 */
[----:B------:R-:W-:Y:S01]  /*2a00*/  FMUL.FTZ R98, R121, R102 ;  /* 0x0000006679627220 */ /* 0x000fe20000410000 */
[----:B------:R-:W-:Y:S01]  /*2a10*/  FADD.FTZ R102, R11, R99 ;  /* 0x000000630b667221 */ /* 0x000fe20000010000 */
[C---:B------:R-:W-:Y:S01]  /*2a20*/  LEA R100, P3, R117.reuse, UR18, 0x2 ;  /* 0x0000001275647c11 */ /* 0x040fe2000f8610ff */
[----:B------:R-:W-:Y:S02]  /*2a30*/  FMUL.FTZ R97, R118, R101 ;  /* 0x0000006576617220 */ /* 0x000fe40000410000 */
[----:B------:R-:W-:Y:S01]  /*2a40*/  FMUL.FTZ R99, R102, R103 ;  /* 0x0000006766637220 */ /* 0x000fe20000410000 */
[----:B------:R-:W-:-:S05]  /*2a50*/  LEA.HI.X R101, R117, UR19, R116, 0x2, P3 ;  /* 0x0000001375657c11 */ /* 0x000fca00098f1474 */
[----:B------:R0:W-:Y:S01]  /*2a60*/  STG.E.128 desc[UR10][R100.64], R96 ;  /* 0x0000006064007986 */ /* 0x0001e2000c101d0a */
[----:B------:R-:W-:Y:S05]  /*2a70*/  BRA `(.L_x_737) ;  /* 0x00000018001c7947 */ /* 0x000fea0003800000 */
.L_x_726:
[----:B------:R-:W-:Y:S01]  /*2a80*/  ISETP.GE.AND P2, PT, R4, UR9, PT ;  /* 0x0000000904007c0c */ /* 0x000fe2000bf46270 */
[----:B------:R-:W-:Y:S01]  /*2a90*/  BSSY.RECONVERGENT B2, `(.L_x_738) ;  /* 0x0000022000027945 */ /* 0x000fe20003800200 */
[----:B------:R-:W-:-:S11]  /*2aa0*/  IADD3 R101, PT, PT, R117, R0, RZ ;  /* 0x0000000075657210 */ /* 0x000fd60007ffe0ff */
[----:B------:R-:W-:Y:S05]  /*2ab0*/  @P2 BRA `(.L_x_739) ;  /* 0x00000000007c2947 */ /* 0x000fea0003800000 */
[----:B------:R-:W0:Y:S02]  /*2ac0*/  S2UR UR6, SR_CTAID.Y ;  /* 0x00000000000679c3 */ /* 0x000e240000002600 */
[----:B0-----:R-:W-:-:S05]  /*2ad0*/  IMAD R100, R0, UR6, RZ ;  /* 0x0000000600647c24 */ /* 0x001fca000f8e02ff */
[----:B------:R-:W-:-:S04]  /*2ae0*/  IADD3 R103, P3, PT, R100, R117, RZ ;  /* 0x0000007564677210 */ /* 0x000fc80007f7e0ff */
[----:B------:R-:W-:Y:S02]  /*2af0*/  LEA.HI.X.SX32 R100, R100, RZ, 0x1, P3 ;  /* 0x000000ff64647211 */ /* 0x000fe400018f0eff */
[----:B------:R-:W-:-:S04]  /*2b00*/  LEA R102, P3, R103, UR16, 0x2 ;  /* 0x0000001067667c11 */ /* 0x000fc8000f8610ff */
[----:B------:R-:W-:-:S06]  /*2b10*/  LEA.HI.X R103, R103, UR17, R100, 0x2, P3 ;  /* 0x0000001167677c11 */ /* 0x000fcc00098f1464 */
[----:B------:R0:W2:Y:S01]  /*2b20*/  LDG.E R103, desc[UR10][R102.64] ;  /* 0x0000000a66677981 */ /* 0x0000a2000c1e1900 */
[----:B------:R-:W-:Y:S02]  /*2b30*/  IMAD.SHL.U32 R100, R117, 0x4, RZ ;  /* 0x0000000475647824 */ /* 0x000fe400078e00ff */
[----:B------:R-:W-:Y:S01]  /*2b40*/  IMAD R106, R0, UR5, RZ ;  /* 0x00000005006a7c24 */ /* 0x000fe2000f8e02ff */
[----:B0-----:R-:W0:Y:S01]  /*2b50*/  LDC R102, c[0x0][0x3f8] ;  /* 0x0000fe00ff667b82 */ /* 0x001e220000000800 */
[----:B--2---:R-:W-:-:S05]  /*2b60*/  IMAD R105, R110, R103, RZ ;  /* 0x000000676e697224 */ /* 0x004fca00078e02ff */
[----:B------:R-:W-:-:S04]  /*2b70*/  LEA R105, R105, R100, 0x5 ;  /* 0x0000006469697211 */ /* 0x000fc800078e28ff */
[----:B------:R-:W-:Y:S02]  /*2b80*/  SHF.R.S32.HI R104, RZ, 0x1f, R105 ;  /* 0x0000001fff687819 */ /* 0x000fe40000011469 */
[----:B------:R-:W-:-:S04]  /*2b90*/  IADD3 R105, P3, PT, R106, R105, RZ ;  /* 0x000000696a697210 */ /* 0x000fc80007f7e0ff */
[----:B------:R-:W-:Y:S02]  /*2ba0*/  LEA.HI.X.SX32 R104, R106, R104, 0x1, P3 ;  /* 0x000000686a687211 */ /* 0x000fe400018f0eff */
[----:B------:R-:W-:-:S04]  /*2bb0*/  LEA R106, P3, R105, UR18, 0x2 ;  /* 0x00000012696a7c11 */ /* 0x000fc8000f8610ff */
[----:B------:R-:W-:-:S06]  /*2bc0*/  LEA.HI.X R107, R105, UR19, R104, 0x2, P3 ;  /* 0x00000013696b7c11 */ /* 0x000fcc00098f1468 */
[----:B------:R-:W2:Y:S01]  /*2bd0*/  LDG.E.128 R104, desc[UR10][R106.64] ;  /* 0x0000000a6a687981 */ /* 0x000ea2000c1e1d00 */
[----:B------:R-:W0:Y:S02]  /*2be0*/  S2R R103, SR_CTAID.Y ;  /* 0x0000000000677919 */ /* 0x000e240000002600 */
[----:B0-----:R-:W-:-:S04]  /*2bf0*/  IMAD R103, R103, R102, UR12 ;  /* 0x0000000c67677e24 */ /* 0x001fc8000f8e0266 */
[----:B------:R-:W-:-:S04]  /*2c00*/  IMAD R103, R103, R0, RZ ;  /* 0x0000000067677224 */ /* 0x000fc800078e02ff */
[----:B------:R-:W-:-:S05]  /*2c10*/  IMAD.SHL.U32 R103, R103, 0x20, RZ ;  /* 0x0000002067677824 */ /* 0x000fca00078e00ff */
[----:B------:R-:W-:-:S04]  /*2c20*/  IADD3 R100, P3, PT, R100, R103, RZ ;  /* 0x0000006764647210 */ /* 0x000fc80007f7e0ff */
[----:B------:R-:W-:Y:S02]  /*2c30*/  LEA.HI.X.SX32 R103, R103, RZ, 0x1, P3 ;  /* 0x000000ff67677211 */ /* 0x000fe400018f0eff */
[----:B------:R-:W-:-:S04]  /*2c40*/  LEA R102, P3, R100, UR18, 0x2 ;  /* 0x0000001264667c11 */ /* 0x000fc8000f8610ff */
[----:B------:R-:W-:Y:S01]  /*2c50*/  LEA.HI.X R103, R100, UR19, R103, 0x2, P3 ;  /* 0x0000001364677c11 */ /* 0x000fe200098f1467 */
[----:B--2---:R-:W-:Y:S01]  /*2c60*/  FADD.FTZ R104, R36, R104 ;  /* 0x0000006824687221 */ /* 0x004fe20000010000 */
[----:B------:R-:W-:Y:S01]  /*2c70*/  FADD.FTZ R105, R37, R105 ;  /* 0x0000006925697221 */ /* 0x000fe20000010000 */
[----:B------:R-:W-:Y:S01]  /*2c80*/  FADD.FTZ R106, R38, R106 ;  /* 0x0000006a266a7221 */ /* 0x000fe20000010000 */
[----:B------:R-:W-:-:S05]  /*2c90*/  FADD.FTZ R107, R39, R107 ;  /* 0x0000006b276b7221 */ /* 0x000fca0000010000 */
[----:B------:R0:W-:Y:S02]  /*2ca0*/  STG.E.128 desc[UR10][R102.64], R104 ;  /* 0x0000006866007986 */ /* 0x0001e4000c101d0a */
.L_x_739:
[----:B------:R-:W-:Y:S05]  /*2cb0*/  BSYNC.RECONVERGENT B2 ;  /* 0x0000000000027941 */ /* 0x000fea0003800200 */
.L_x_738:
[----:B------:R-:W-:Y:S04]  /*2cc0*/  BSSY.RECONVERGENT B2, `(.L_x_740) ;  /* 0x0000035000027945 */ /* 0x000fe80003800200 */
[----:B------:R-:W-:Y:S05]  /*2cd0*/  @P2 BRA `(.L_x_741) ;  /* 0x0000000000cc2947 */ /* 0x000fea0003800000 */
[----:B------:R-:W1:Y:S01]  /*2ce0*/  S2UR UR6, SR_CTAID.Y ;  /* 0x00000000000679c3 */ /* 0x000e620000002600 */
[----:B------:R-:W-:Y:S01]  /*2cf0*/  SHF.L.U32 R79, R101, 0x2, RZ ;  /* 0x00000002654f7819 */ /* 0x000fe200000006ff */
[C---:B------:R-:W-:Y:S01]  /*2d00*/  IMAD R76, R0.reuse, UR5, RZ ;  /* 0x00000005004c7c24 */ /* 0x040fe2000f8e02ff */
[----:B------:R-:W2:Y:S05]  /*2d10*/  S2R R119, SR_CTAID.Y ;  /* 0x0000000000777919 */ /* 0x000eaa0000002600 */
[----:B------:R-:W2:Y:S01]  /*2d20*/  LDC R78, c[0x0][0x3f8] ;  /* 0x0000fe00ff4e7b82 */ /* 0x000ea20000000800 */
[----:B-1----:R-:W-:-:S05]  /*2d30*/  IMAD R72, R0, UR6, RZ ;  /* 0x0000000600487c24 */ /* 0x002fca000f8e02ff */
[----:B------:R-:W-:-:S04]  /*2d40*/  IADD3 R73, P3, PT, R72, R117, RZ ;  /* 0x0000007548497210 */ /* 0x000fc80007f7e0ff */
[----:B------:R-:W-:Y:S02]  /*2d50*/  LEA.HI.X.SX32 R72, R72, RZ, 0x1, P3 ;  /* 0x000000ff48487211 */ /* 0x000fe400018f0eff */
[----:B0-----:R-:W-:-:S04]  /*2d60*/  LEA R102, P3, R73, UR16, 0x2 ;  /* 0x0000001049667c11 */ /* 0x001fc8000f8610ff */
[----:B------:R-:W-:-:S05]  /*2d70*/  LEA.HI.X R103, R73, UR17, R72, 0x2, P3 ;  /* 0x0000001149677c11 */ /* 0x000fca00098f1448 */
[----:B------:R-:W4:Y:S01]  /*2d80*/  LDG.E R73, desc[UR10][R102.64] ;  /* 0x0000000a66497981 */ /* 0x000f22000c1e1900 */
[----:B------:R-:W-:Y:S01]  /*2d90*/  SHF.R.S32.HI R77, RZ, 0x1f, R76 ;  /* 0x0000001fff4d7819 */ /* 0x000fe2000001144c */
[----:B----4-:R-:W-:-:S04]  /*2da0*/  IMAD R72, R110, R73, RZ ;  /* 0x000000496e487224 */ /* 0x010fc800078e02ff */
[----:B------:R-:W-:-:S05]  /*2db0*/  IMAD R72, R72, 0x20, R79 ;  /* 0x0000002048487824 */ /* 0x000fca00078e024f */
[----:B------:R-:W-:-:S04]  /*2dc0*/  IADD3 R73, P3, PT, R76, R72, RZ ;  /* 0x000000484c497210 */ /* 0x000fc80007f7e0ff */
[----:B------:R-:W-:Y:S02]  /*2dd0*/  LEA.HI.X.SX32 R74, R72, R77, 0x1, P3 ;  /* 0x0000004d484a7211 */ /* 0x000fe400018f0eff */
[----:B------:R-:W-:-:S04]  /*2de0*/  LEA R72, P3, R73, UR18, 0x2 ;  /* 0x0000001249487c11 */ /* 0x000fc8000f8610ff */
[----:B------:R-:W-:-:S06]  /*2df0*/  LEA.HI.X R73, R73, UR19, R74, 0x2, P3 ;  /* 0x0000001349497c11 */ /* 0x000fcc00098f144a */
[----:B------:R-:W4:Y:S01]  /*2e00*/  LDG.E.128 R72, desc[UR10][R72.64] ;  /* 0x0000000a48487981 */ /* 0x000f22000c1e1d00 */
[----:B--2---:R-:W-:-:S04]  /*2e10*/  IMAD R119, R119, R78, UR12 ;  /* 0x0000000c77777e24 */ /* 0x004fc8000f8e024e */
[----:B------:R-:W-:-:S05]  /*2e20*/  IMAD R100, R119, R0, RZ ;  /* 0x0000000077647224 */ /* 0x000fca00078e02ff */
[----:B------:R-:W-:-:S04]  /*2e30*/  SHF.L.U32 R100, R100, 0x5, RZ ;  /* 0x0000000564647819 */ /* 0x000fc800000006ff */
[----:B------:R-:W-:Y:S02]  /*2e40*/  SHF.R.S32.HI R116, RZ, 0x1f, R100 ;  /* 0x0000001fff747819 */ /* 0x000fe40000011464 */
[----:B------:R-:W-:-:S04]  /*2e50*/  IADD3 R78, P3, PT, R100, R79, RZ ;  /* 0x0000004f644e7210 */ /* 0x000fc80007f7e0ff */
[----:B------:R-:W-:Y:S02]  /*2e60*/  LEA.HI.X.SX32 R79, R79, R116, 0x1, P3 ;  /* 0x000000744f4f7211 */ /* 0x000fe400018f0eff */
[----:B------:R-:W-:-:S04]  /*2e70*/  LEA R118, P3, R78, UR18, 0x2 ;  /* 0x000000124e767c11 */ /* 0x000fc8000f8610ff */
[----:B------:R-:W-:Y:S01]  /*2e80*/  LEA.HI.X R119, R78, UR19, R79, 0x2, P3 ;  /* 0x000000134e777c11 */ /* 0x000fe200098f144f */
[----:B----4-:R-:W-:Y:S01]  /*2e90*/  FADD.FTZ R72, R32, R72 ;  /* 0x0000004820487221 */ /* 0x010fe20000010000 */
[----:B------:R-:W-:Y:S01]  /*2ea0*/  FADD.FTZ R73, R33, R73 ;  /* 0x0000004921497221 */ /* 0x000fe20000010000 */
[----:B------:R-:W-:Y:S01]  /*2eb0*/  FADD.FTZ R74, R34, R74 ;  /* 0x0000004a224a7221 */ /* 0x000fe20000010000 */
[----:B------:R-:W-:-:S05]  /*2ec0*/  FADD.FTZ R75, R35, R75 ;  /* 0x0000004b234b7221 */ /* 0x000fca0000010000 */
[----:B------:R1:W-:Y:S04]  /*2ed0*/  STG.E.128 desc[UR10][R118.64], R72 ;  /* 0x0000004876007986 */ /* 0x0003e8000c101d0a */
[----:B------:R-:W2:Y:S01]  /*2ee0*/  LDG.E R103, desc[UR10][R102.64] ;  /* 0x0000000a66677981 */ /* 0x000ea2000c1e1900 */
[----:B------:R-:W-:-:S05]  /*2ef0*/  IMAD R79, R0, 0x2, R117 ;  /* 0x00000002004f7824 */ /* 0x000fca00078e0275 */
[----:B------:R-:W-:Y:S01]  /*2f00*/  SHF.L.U32 R123, R79, 0x2, RZ ;  /* 0x000000024f7b7819 */ /* 0x000fe200000006ff */
[----:B--2---:R-:W-:-:S04]  /*2f10*/  IMAD R78, R110, R103, RZ ;  /* 0x000000676e4e7224 */ /* 0x004fc800078e02ff */
[----:B------:R-:W-:-:S05]  /*2f20*/  IMAD R78, R78, 0x20, R123 ;  /* 0x000000204e4e7824 */ /* 0x000fca00078e027b */
[----:B------:R-:W-:-:S04]  /*2f30*/  IADD3 R76, P3, PT, R76, R78, RZ ;  /* 0x0000004e4c4c7210 */ /* 0x000fc80007f7e0ff */
[----:B------:R-:W-:Y:S02]  /*2f40*/  LEA.HI.X.SX32 R77, R78, R77, 0x1, P3 ;  /* 0x0000004d4e4d7211 */ /* 0x000fe400018f0eff */
[----:B------:R-:W-:-:S04]  /*2f50*/  LEA R120, P3, R76, UR18, 0x2 ;  /* 0x000000124c787c11 */ /* 0x000fc8000f8610ff */
[----:B------:R-:W-:-:S05]  /*2f60*/  LEA.HI.X R121, R76, UR19, R77, 0x2, P3 ;  /* 0x000000134c797c11 */ /* 0x000fca00098f144d */
[----:B------:R-:W2:Y:S01]  /*2f70*/  LDG.E.128 R76, desc[UR10][R120.64] ;  /* 0x0000000a784c7981 */ /* 0x000ea2000c1e1d00 */
[----:B------:R-:W-:-:S04]  /*2f80*/  IADD3 R100, P3, PT, R100, R123, RZ ;  /* 0x0000007b64647210 */ /* 0x000fc80007f7e0ff */
[----:B------:R-:W-:Y:S02]  /*2f90*/  LEA.HI.X.SX32 R123, R123, R116, 0x1, P3 ;  /* 0x000000747b7b7211 */ /* 0x000fe400018f0eff */
[----:B------:R-:W-:-:S04]  /*2fa0*/  LEA R102, P3, R100, UR18, 0x2 ;  /* 0x0000001264667c11 */ /* 0x000fc8000f8610ff */
[----:B------:R-:W-:Y:S01]  /*2fb0*/  LEA.HI.X R103, R100, UR19, R123, 0x2, P3 ;  /* 0x0000001364677c11 */ /* 0x000fe200098f147b */
[----:B--2---:R-:W-:Y:S01]  /*2fc0*/  FADD.FTZ R76, R28, R76 ;  /* 0x0000004c1c4c7221 */ /* 0x004fe20000010000 */
[----:B------:R-:W-:Y:S01]  /*2fd0*/  FADD.FTZ R77, R29, R77 ;  /* 0x0000004d1d4d7221 */ /* 0x000fe20000010000 */
[----:B------:R-:W-:Y:S01]  /*2fe0*/  FADD.FTZ R78, R30, R78 ;  /* 0x0000004e1e4e7221 */ /* 0x000fe20000010000 */
[----:B------:R-:W-:-:S05]  /*2ff0*/  FADD.FTZ R79, R31, R79 ;  /* 0x0000004f1f4f7221 */ /* 0x000fca0000010000 */
[----:B------:R1:W-:Y:S02]  /*3000*/  STG.E.128 desc[UR10][R102.64], R76 ;  /* 0x0000004c66007986 */ /* 0x0003e4000c101d0a */
.L_x_741:
[----:B------:R-:W-:Y:S05]  /*3010*/  BSYNC.RECONVERGENT B2 ;  /* 0x0000000000027941 */ /* 0x000fea0003800200 */
.L_x_740:
[----:B------:R-:W-:Y:S04]  /*3020*/  BSSY.RECONVERGENT B2, `(.L_x_742) ;  /* 0x0000036000027945 */ /* 0x000fe80003800200 */
[----:B------:R-:W-:Y:S05]  /*3030*/  @P2 BRA `(.L_x_743) ;  /* 0x0000000000d02947 */ /* 0x000fea0003800000 */
[----:B------:R-:W2:Y:S01]  /*3040*/  S2UR UR6, SR_CTAID.Y ;  /* 0x00000000000679c3 */ /* 0x000ea20000002600 */
[C---:B------:R-:W-:Y:S01]  /*3050*/  LEA R87, R0.reuse, R101, 0x1 ;  /* 0x0000006500577211 */ /* 0x040fe200078e08ff */
[C---:B------:R-:W-:Y:S01]  /*3060*/  IMAD R84, R0.reuse, UR5, RZ ;  /* 0x0000000500547c24 */ /* 0x040fe2000f8e02ff */
[----:B-1----:R-:W1:Y:S05]  /*3070*/  S2R R119, SR_CTAID.Y ;  /* 0x0000000000777919 */ /* 0x002e6a0000002600 */
[----:B------:R-:W1:Y:S01]  /*3080*/  LDC R86, c[0x0][0x3f8] ;  /* 0x0000fe00ff567b82 */ /* 0x000e620000000800 */
[----:B--2---:R-:W-:-:S05]  /*3090*/  IMAD R80, R0, UR6, RZ ;  /* 0x0000000600507c24 */ /* 0x004fca000f8e02ff */
[----:B------:R-:W-:-:S04]  /*30a0*/  IADD3 R81, P3, PT, R80, R117, RZ ;  /* 0x0000007550517210 */ /* 0x000fc80007f7e0ff */
[----:B------:R-:W-:Y:S02]  /*30b0*/  LEA.HI.X.SX32 R80, R80, RZ, 0x1, P3 ;  /* 0x000000ff50507211 */ /* 0x000fe400018f0eff */
[----:B0-----:R-:W-:-:S04]  /*30c0*/  LEA R102, P3, R81, UR16, 0x2 ;  /* 0x0000001051667c11 */ /* 0x001fc8000f8610ff */
[----:B------:R-:W-:-:S05]  /*30d0*/  LEA.HI.X R103, R81, UR17, R80, 0x2, P3 ;  /* 0x0000001151677c11 */ /* 0x000fca00098f1450 */
[----:B------:R-:W2:Y:S01]  /*30e0*/  LDG.E R81, desc[UR10][R102.64] ;  /* 0x0000000a66517981 */ /* 0x000ea2000c1e1900 */
[----:B------:R-:W-:Y:S01]  /*30f0*/  IMAD.SHL.U32 R87, R87, 0x4, RZ ;  /* 0x0000000457577824 */ /* 0x000fe200078e00ff */
[----:B------:R-:W-:Y:S01]  /*3100*/  SHF.R.S32.HI R85, RZ, 0x1f, R84 ;  /* 0x0000001fff557819 */ /* 0x000fe20000011454 */
[----:B--2---:R-:W-:-:S05]  /*3110*/  IMAD R80, R110, R81, RZ ;  /* 0x000000516e507224 */ /* 0x004fca00078e02ff */
[----:B------:R-:W-:-:S04]  /*3120*/  LEA R80, R80, R87, 0x5 ;  /* 0x0000005750507211 */ /* 0x000fc800078e28ff */
[----:B------:R-:W-:-:S04]  /*3130*/  IADD3 R81, P3, PT, R84, R80, RZ ;  /* 0x0000005054517210 */ /* 0x000fc80007f7e0ff */
[----:B------:R-:W-:Y:S02]  /*3140*/  LEA.HI.X.SX32 R82, R80, R85, 0x1, P3 ;  /* 0x0000005550527211 */ /* 0x000fe400018f0eff */
[----:B------:R-:W-:-:S04]  /*3150*/  LEA R80, P3, R81, UR18, 0x2 ;  /* 0x0000001251507c11 */ /* 0x000fc8000f8610ff */
[----:B------:R-:W-:-:S06]  /*3160*/  LEA.HI.X R81, R81, UR19, R82, 0x2, P3 ;  /* 0x0000001351517c11 */ /* 0x000fcc00098f1452 */
[----:B------:R-:W2:Y:S01]  /*3170*/  LDG.E.128 R80, desc[UR10][R80.64] ;  /* 0x0000000a50507981 */ /* 0x000ea2000c1e1d00 */
[----:B-1----:R-:W-:-:S04]  /*3180*/  IMAD R119, R119, R86, UR12 ;  /* 0x0000000c77777e24 */ /* 0x002fc8000f8e0256 */
[----:B------:R-:W-:-:S04]  /*3190*/  IMAD R100, R119, R0, RZ ;  /* 0x0000000077647224 */ /* 0x000fc800078e02ff */
[----:B------:R-:W-:-:S05]  /*31a0*/  IMAD.SHL.U32 R100, R100, 0x20, RZ ;  /* 0x0000002064647824 */ /* 0x000fca00078e00ff */
[----:B------:R-:W-:Y:S02]  /*31b0*/  SHF.R.S32.HI R116, RZ, 0x1f, R100 ;  /* 0x0000001fff747819 */ /* 0x000fe40000011464 */
        /* <DEDUP_REMOVED lines=8> */
[----:B------:R2:W-:Y:S04]  /*3240*/  STG.E.128 desc[UR10][R118.64], R80 ;  /* 0x0000005076007986 */ /* 0x0005e8000c101d0a */
[----:B------:R-:W4:Y:S01]  /*3250*/  LDG.E R103, desc[UR10][R102.64] ;  /* 0x0000000a66677981 */ /* 0x000f22000c1e1900 */
[----:B------:R-:W-:-:S05]  /*3260*/  LEA R87, R0, R117, 0x2 ;  /* 0x0000007500577211 */ /* 0x000fca00078e10ff */
[----:B------:R-:W-:Y:S02]  /*3270*/  IMAD.SHL.U32 R123, R87, 0x4, RZ ;  /* 0x00000004577b7824 */ /* 0x000fe400078e00ff */
[----:B----4-:R-:W-:-:S05]  /*3280*/  IMAD R86, R110, R103, RZ ;  /* 0x000000676e567224 */ /* 0x010fca00078e02ff */
[----:B------:R-:W-:-:S04]  /*3290*/  LEA R86, R86, R123, 0x5 ;  /* 0x0000007b56567211 */ /* 0x000fc800078e28ff */
[----:B------:R-:W-:-:S04]  /*32a0*/  IADD3 R84, P3, PT, R84, R86, RZ ;  /* 0x0000005654547210 */ /* 0x000fc80007f7e0ff */
[----:B------:R-:W-:Y:S02]  /*32b0*/  LEA.HI.X.SX32 R85, R86, R85, 0x1, P3 ;  /* 0x0000005556557211 */ /* 0x000fe400018f0eff */
[----:B------:R-:W-:-:S04]  /*32c0*/  LEA R120, P3, R84, UR18, 0x2 ;  /* 0x0000001254787c11 */ /* 0x000fc8000f8610ff */
[----:B------:R-:W-:-:S05]  /*32d0*/  LEA.HI.X R121, R84, UR19, R85, 0x2, P3 ;  /* 0x0000001354797c11 */ /* 0x000fca00098f1455 */
[----:B------:R-:W4:Y:S01]  /*32e0*/  LDG.E.128 R84, desc[UR10][R120.64] ;  /* 0x0000000a78547981 */ /* 0x000f22000c1e1d00 */
        /* <DEDUP_REMOVED lines=8> */
[----:B------:R2:W-:Y:S02]  /*3370*/  STG.E.128 desc[UR10][R102.64], R84 ;  /* 0x0000005466007986 */ /* 0x0005e4000c101d0a */
.L_x_743:
[----:B------:R-:W-:Y:S05]  /*3380*/  BSYNC.RECONVERGENT B2 ;  /* 0x0000000000027941 */ /* 0x000fea0003800200 */
.L_x_742:
[----:B------:R-:W-:Y:S01]  /*3390*/  BSSY.RECONVERGENT B2, `(.L_x_744) ;  /* 0x0000023000027945 */ /* 0x000fe20003800200 */
[----:B012---:R-:W-:-:S03]  /*33a0*/  IMAD R103, R0, 0x4, R101 ;  /* 0x0000000400677824 */ /* 0x007fc600078e0265 */
        /* <DEDUP_REMOVED lines=8> */
[----:B------:R-:W-:Y:S01]  /*3430*/  SHF.L.U32 R102, R103, 0x2, RZ ;  /* 0x0000000267667819 */ /* 0x000fe200000006ff */
[----:B------:R-:W-:Y:S01]  /*3440*/  IMAD R90, R0, UR5, RZ ;  /* 0x00000005005a7c24 */ /* 0x000fe2000f8e02ff */
[----:B0-----:R-:W0:Y:S01]  /*3450*/  LDC R100, c[0x0][0x3f8] ;  /* 0x0000fe00ff647b82 */ /* 0x001e220000000800 */
[----:B--2---:R-:W-:-:S04]  /*3460*/  IMAD R89, R110, R101, RZ ;  /* 0x000000656e597224 */ /* 0x004fc800078e02ff */
[----:B------:R-:W-:-:S05]  /*3470*/  IMAD R89, R89, 0x20, R102 ;  /* 0x0000002059597824 */ /* 0x000fca00078e0266 */
[----:B------:R-:W-:Y:S02]  /*3480*/  SHF.R.S32.HI R88, RZ, 0x1f, R89 ;  /* 0x0000001fff587819 */ /* 0x000fe40000011459 */
[----:B------:R-:W-:-:S04]  /*3490*/  IADD3 R89, P3, PT, R90, R89, RZ ;  /* 0x000000595a597210 */ /* 0x000fc80007f7e0ff */
[----:B------:R-:W-:Y:S02]  /*34a0*/  LEA.HI.X.SX32 R90, R90, R88, 0x1, P3 ;  /* 0x000000585a5a7211 */ /* 0x000fe400018f0eff */
[----:B------:R-:W-:-:S04]  /*34b0*/  LEA R88, P3, R89, UR18, 0x2 ;  /* 0x0000001259587c11 */ /* 0x000fc8000f8610ff */
[----:B------:R-:W-:-:S06]  /*34c0*/  LEA.HI.X R89, R89, UR19, R90, 0x2, P3 ;  /* 0x0000001359597c11 */ /* 0x000fcc00098f145a */
[----:B------:R-:W2:Y:S01]  /*34d0*/  LDG.E.128 R88, desc[UR10][R88.64] ;  /* 0x0000000a58587981 */ /* 0x000ea2000c1e1d00 */
[----:B------:R-:W0:Y:S02]  /*34e0*/  S2R R101, SR_CTAID.Y ;  /* 0x0000000000657919 */ /* 0x000e240000002600 */
[----:B0-----:R-:W-:Y:S01]  /*34f0*/  IMAD R101, R101, R100, UR12 ;  /* 0x0000000c65657e24 */ /* 0x001fe2000f8e0264 */
[----:B------:R-:W-:-:S03]  /*3500*/  SHF.R.S32.HI R100, RZ, 0x1f, R102 ;  /* 0x0000001fff647819 */ /* 0x000fc60000011466 */
[----:B------:R-:W-:-:S05]  /*3510*/  IMAD R101, R101, R0, RZ ;  /* 0x0000000065657224 */ /* 0x000fca00078e02ff */
[----:B------:R-:W-:-:S04]  /*3520*/  SHF.L.U32 R101, R101, 0x5, RZ ;  /* 0x0000000565657819 */ /* 0x000fc800000006ff */
        /* <DEDUP_REMOVED lines=9> */
.L_x_745:
[----:B------:R-:W-:Y:S05]  /*35c0*/  BSYNC.RECONVERGENT B2 ;  /* 0x0000000000027941 */ /* 0x000fea0003800200 */
.L_x_744:
[----:B------:R-:W-:Y:S01]  /*35d0*/  BSSY.RECONVERGENT B2, `(.L_x_746) ;  /* 0x0000023000027945 */ /* 0x000fe20003800200 */
[----:B------:R-:W-:-:S03]  /*35e0*/  IMAD.IADD R103, R103, 0x1, R0 ;  /* 0x0000000167677824 */ /* 0x000fc600078e0200 */
[----:B------:R-:W-:Y:S05]  /*35f0*/  @P2 BRA `(.L_x_747) ;  /* 0x0000000000802947 */ /* 0x000fea0003800000 */
[----:B------:R-:W1:Y:S02]  /*3600*/  S2UR UR6, SR_CTAID.Y ;  /* 0x00000000000679c3 */ /* 0x000e640000002600 */
[----:B-1----:R-:W-:-:S05]  /*3610*/  IMAD R92, R0, UR6, RZ ;  /* 0x00000006005c7c24 */ /* 0x002fca000f8e02ff */
[----:B------:R-:W-:-:S04]  /*3620*/  IADD3 R93, P3, PT, R92, R117, RZ ;  /* 0x000000755c5d7210 */ /* 0x000fc80007f7e0ff */
[----:B------:R-:W-:Y:S02]  /*3630*/  LEA.HI.X.SX32 R92, R92, RZ, 0x1, P3 ;  /* 0x000000ff5c5c7211 */ /* 0x000fe400018f0eff */
[----:B0-----:R-:W-:-:S04]  /*3640*/  LEA R100, P3, R93, UR16, 0x2 ;  /* 0x000000105d647c11 */ /* 0x001fc8000f8610ff */
        /* <DEDUP_REMOVED lines=27> */
.L_x_747:
[----:B------:R-:W-:Y:S05]  /*3800*/  BSYNC.RECONVERGENT B2 ;  /* 0x0000000000027941 */ /* 0x000fea0003800200 */
.L_x_746:
[----:B------:R-:W-:Y:S05]  /*3810*/  @P2 BRA `(.L_x_737) ;  /* 0x0000000800b42947 */ /* 0x000fea0003800000 */
[----:B------:R-:W2:Y:S01]  /*3820*/  S2UR UR6, SR_CTAID.Y ;  /* 0x00000000000679c3 */ /* 0x000ea20000002600 */
[----:B01----:R-:W-:Y:S02]  /*3830*/  IMAD.IADD R100, R103, 0x1, R0 ;  /* 0x0000000167647824 */ /* 0x003fe400078e0200 */
[----:B------:R-:W-:-:S05]  /*3840*/  IMAD R102, R0, UR5, RZ ;  /* 0x0000000500667c24 */ /* 0x000fca000f8e02ff */
[----:B------:R-:W0:Y:S01]  /*3850*/  LDC R101, c[0x0][0x3f8] ;  /* 0x0000fe00ff657b82 */ /* 0x000e220000000800 */
[----:B--2---:R-:W-:-:S05]  /*3860*/  IMAD R96, R0, UR6, RZ ;  /* 0x0000000600607c24 */ /* 0x004fca000f8e02ff */
[----:B------:R-:W-:-:S04]  /*3870*/  IADD3 R117, P3, PT, R96, R117, RZ ;  /* 0x0000007560757210 */ /* 0x000fc80007f7e0ff */
[----:B------:R-:W-:Y:S02]  /*3880*/  LEA.HI.X.SX32 R98, R96, RZ, 0x1, P3 ;  /* 0x000000ff60627211 */ /* 0x000fe400018f0eff */
[----:B------:R-:W-:-:S04]  /*3890*/  LEA R96, P3, R117, UR16, 0x2 ;  /* 0x0000001075607c11 */ /* 0x000fc8000f8610ff */
[----:B------:R-:W-:-:S06]  /*38a0*/  LEA.HI.X R97, R117, UR17, R98, 0x2, P3 ;  /* 0x0000001175617c11 */ /* 0x000fcc00098f1462 */
[----:B------:R-:W2:Y:S01]  /*38b0*/  LDG.E R97, desc[UR10][R96.64] ;  /* 0x0000000a60617981 */ /* 0x000ea2000c1e1900 */
        /* <DEDUP_REMOVED lines=8> */
[----:B------:R-:W3:Y:S01]  /*3940*/  LDG.E.128 R96, desc[UR10][R98.64] ;  /* 0x0000000a62607981 */ /* 0x000ee2000c1e1d00 */
[----:B------:R-:W0:Y:S02]  /*3950*/  S2R R102, SR_CTAID.Y ;  /* 0x0000000000667919 */ /* 0x000e240000002600 */
[----:B0-----:R-:W-:-:S04]  /*3960*/  IMAD R101, R102, R101, UR12 ;  /* 0x0000000c66657e24 */ /* 0x001fc8000f8e0265 */
[----:B------:R-:W-:-:S05]  /*3970*/  IMAD R101, R101, R0, RZ ;  /* 0x0000000065657224 */ /* 0x000fca00078e02ff */
[----:B------:R-:W-:Y:S02]  /*3980*/  SHF.L.U32 R103, R101, 0x5, RZ ;  /* 0x0000000565677819 */ /* 0x000fe400000006ff */
[----:B------:R-:W-:Y:S02]  /*3990*/  SHF.R.S32.HI R101, RZ, 0x1f, R100 ;  /* 0x0000001fff657819 */ /* 0x000fe40000011464 */
[----:B------:R-:W-:-:S04]  /*39a0*/  IADD3 R102, P3, PT, R103, R100, RZ ;  /* 0x0000006467667210 */ /* 0x000fc80007f7e0ff */
[----:B------:R-:W-:Y:S02]  /*39b0*/  LEA.HI.X.SX32 R101, R103, R101, 0x1, P3 ;  /* 0x0000006567657211 */ /* 0x000fe400018f0eff */
[----:B------:R-:W-:-:S04]  /*39c0*/  LEA R100, P3, R102, UR18, 0x2 ;  /* 0x0000001266647c11 */ /* 0x000fc8000f8610ff */
[----:B------:R-:W-:Y:S01]  /*39d0*/  LEA.HI.X R101, R102, UR19, R101, 0x2, P3 ;  /* 0x0000001366657c11 */ /* 0x000fe200098f1465 */
[----:B---3--:R-:W-:Y:S01]  /*39e0*/  FADD.FTZ R96, R8, R96 ;  /* 0x0000006008607221 */ /* 0x008fe20000010000 */
[----:B------:R-:W-:Y:S01]  /*39f0*/  FADD.FTZ R97, R9, R97 ;  /* 0x0000006109617221 */ /* 0x000fe20000010000 */
[----:B------:R-:W-:Y:S01]  /*3a00*/  FADD.FTZ R98, R10, R98 ;  /* 0x000000620a627221 */ /* 0x000fe20000010000 */
[----:B------:R-:W-:-:S05]  /*3a10*/  FADD.FTZ R99, R11, R99 ;  /* 0x000000630b637221 */ /* 0x000fca0000010000 */
[----:B------:R0:W-:Y:S01]  /*3a20*/  STG.E.128 desc[UR10][R100.64], R96 ;  /* 0x0000006064007986 */ /* 0x0001e2000c101d0a */
[----:B------:R-:W-:Y:S05]  /*3a30*/  BRA `(.L_x_737) ;  /* 0x00000008002c7947 */ /* 0x000fea0003800000 */
.L_x_725:
[----:B------:R-:W-:Y:S01]  /*3a40*/  ISETP.GE.AND P2, PT, R4, UR9, PT ;  /* 0x0000000904007c0c */ /* 0x000fe2000bf46270 */
[----:B------:R-:W-:Y:S01]  /*3a50*/  BSSY.RECONVERGENT B2, `(.L_x_748) ;  /* 0x0000014000027945 */ /* 0x000fe20003800200 */
[----:B------:R-:W-:-:S11]  /*3a60*/  IMAD.IADD R103, R117, 0x1, R0 ;  /* 0x0000000175677824 */ /* 0x000fd600078e0200 */
[----:B------:R-:W-:Y:S05]  /*3a70*/  @P2 BRA `(.L_x_749) ;  /* 0x0000000000442947 */ /* 0x000fea0003800000 */
[----:B------:R-:W0:Y:S02]  /*3a80*/  S2UR UR6, SR_CTAID.Y ;  /* 0x00000000000679c3 */ /* 0x000e240000002600 */
[----:B0-----:R-:W-:-:S05]  /*3a90*/  IMAD R100, R0, UR6, RZ ;  /* 0x0000000600647c24 */ /* 0x001fca000f8e02ff */
[----:B------:R-:W-:-:S04]  /*3aa0*/  IADD3 R101, P3, PT, R100, R117, RZ ;  /* 0x0000007564657210 */ /* 0x000fc80007f7e0ff */
[----:B------:R-:W-:Y:S02]  /*3ab0*/  LEA.HI.X.SX32 R102, R100, RZ, 0x1, P3 ;  /* 0x000000ff64667211 */ /* 0x000fe400018f0eff */
[----:B------:R-:W-:-:S04]  /*3ac0*/  LEA R100, P3, R101, UR16, 0x2 ;  /* 0x0000001065647c11 */ /* 0x000fc8000f8610ff */
[----:B------:R-:W-:-:S06]  /*3ad0*/  LEA.HI.X R101, R101, UR17, R102, 0x2, P3 ;  /* 0x0000001165657c11 */ /* 0x000fcc00098f1466 */
[----:B------:R-:W2:Y:S01]  /*3ae0*/  LDG.E R101, desc[UR10][R100.64] ;  /* 0x0000000a64657981 */ /* 0x000ea2000c1e1900 */
[----:B------:R-:W-:Y:S02]  /*3af0*/  IMAD R105, R0, UR5, RZ ;  /* 0x0000000500697c24 */ /* 0x000fe4000f8e02ff */
[----:B--2---:R-:W-:-:S05]  /*3b00*/  IMAD R102, R110, R101, RZ ;  /* 0x000000656e667224 */ /* 0x004fca00078e02ff */
[----:B------:R-:W-:-:S05]  /*3b10*/  LEA R102, R102, R117, 0x3 ;  /* 0x0000007566667211 */ /* 0x000fca00078e18ff */
[----:B------:R-:W-:-:S05]  /*3b20*/  IMAD.SHL.U32 R102, R102, 0x4, RZ ;  /* 0x0000000466667824 */ /* 0x000fca00078e00ff */
[----:B------:R-:W-:Y:S02]  /*3b30*/  SHF.R.S32.HI R104, RZ, 0x1f, R102 ;  /* 0x0000001fff687819 */ /* 0x000fe40000011466 */
[----:B------:R-:W-:-:S04]  /*3b40*/  IADD3 R102, P3, PT, R105, R102, RZ ;  /* 0x0000006669667210 */ /* 0x000fc80007f7e0ff */
[----:B------:R-:W-:Y:S02]  /*3b50*/  LEA.HI.X.SX32 R105, R105, R104, 0x1, P3 ;  /* 0x0000006869697211 */ /* 0x000fe400018f0eff */
[----:B------:R-:W-:-:S04]  /*3b60*/  LEA R104, P3, R102, UR18, 0x2 ;  /* 0x0000001266687c11 */ /* 0x000fc8000f8610ff */
[----:B------:R-:W-:-:S06]  /*3b70*/  LEA.HI.X R105, R102, UR19, R105, 0x2, P3 ;  /* 0x0000001366697c11 */ /* 0x000fcc00098f1469 */
[----:B------:R-:W5:Y:S03]  /*3b80*/  LDG.E.128 R104, desc[UR10][R104.64] ;  /* 0x0000000a68687981 */ /* 0x000f66000c1e1d00 */
.L_x_749:
[----:B------:R-:W-:Y:S05]  /*3b90*/  BSYNC.RECONVERGENT B2 ;  /* 0x0000000000027941 */ /* 0x000fea0003800200 */
.L_x_748:
[----:B------:R-:W-:Y:S04]  /*3ba0*/  BSSY.RECONVERGENT B2, `(.L_x_750) ;  /* 0x000001a000027945 */ /* 0x000fe80003800200 */
        /* <DEDUP_REMOVED lines=8> */
[C---:B------:R-:W-:Y:S02]  /*3c30*/  IMAD R79, R0.reuse, 0x2, R117 ;  /* 0x00000002004f7824 */ /* 0x040fe400078e0275 */
[----:B------:R-:W-:-:S05]  /*3c40*/  IMAD R77, R0, UR5, RZ ;  /* 0x00000005004d7c24 */ /* 0x000fca000f8e02ff */
[----:B------:R-:W-:Y:S01]  /*3c50*/  SHF.R.S32.HI R76, RZ, 0x1f, R77 ;  /* 0x0000001fff4c7819 */ /* 0x000fe2000001144d */
[----:B--2---:R-:W-:-:S05]  /*3c60*/  IMAD R74, R110, R73, RZ ;  /* 0x000000496e4a7224 */ /* 0x004fca00078e02ff */
[----:B------:R-:W-:-:S04]  /*3c70*/  SHF.L.U32 R74, R74, 0x5, RZ ;  /* 0x000000054a4a7819 */ /* 0x000fc800000006ff */
[----:B------:R-:W-:Y:S01]  /*3c80*/  LEA R75, R103, R74, 0x2 ;  /* 0x0000004a674b7211 */ /* 0x000fe200078e10ff */
[----:B------:R-:W-:-:S03]  /*3c90*/  IMAD.U32 R74, R79, 0x4, R74 ;  /* 0x000000044f4a7824 */ /* 0x000fc600078e004a */
[C---:B------:R-:W-:Y:S02]  /*3ca0*/  IADD3 R78, P3, PT, R77.reuse, R75, RZ ;  /* 0x0000004b4d4e7210 */ /* 0x040fe40007f7e0ff */
[----:B------:R-:W-:Y:S02]  /*3cb0*/  IADD3 R77, P5, PT, R77, R74, RZ ;  /* 0x0000004a4d4d7210 */ /* 0x000fe40007fbe0ff */
[-C--:B------:R-:W-:Y:S02]  /*3cc0*/  LEA.HI.X.SX32 R75, R75, R76.reuse, 0x1, P3 ;  /* 0x0000004c4b4b7211 */ /* 0x080fe400018f0eff */
[----:B------:R-:W-:Y:S02]  /*3cd0*/  LEA.HI.X.SX32 R74, R74, R76, 0x1, P5 ;  /* 0x0000004c4a4a7211 */ /* 0x000fe400028f0eff */
[----:B------:R-:W-:Y:S02]  /*3ce0*/  LEA R72, P3, R78, UR18, 0x2 ;  /* 0x000000124e487c11 */ /* 0x000fe4000f8610ff */
[----:B------:R-:W-:-:S02]  /*3cf0*/  LEA R76, P5, R77, UR18, 0x2 ;  /* 0x000000124d4c7c11 */ /* 0x000fc4000f8a10ff */
[----:B------:R-:W-:Y:S02]  /*3d00*/  LEA.HI.X R73, R78, UR19, R75, 0x2, P3 ;  /* 0x000000134e497c11 */ /* 0x000fe400098f144b */
[----:B------:R-:W-:-:S04]  /*3d10*/  LEA.HI.X R77, R77, UR19, R74, 0x2, P5 ;  /* 0x000000134d4d7c11 */ /* 0x000fc8000a8f144a */
[----:B------:R-:W5:Y:S04]  /*3d20*/  LDG.E.128 R72, desc[UR10][R72.64] ;  /* 0x0000000a48487981 */ /* 0x000f68000c1e1d00 */
[----:B------:R-:W5:Y:S02]  /*3d30*/  LDG.E.128 R76, desc[UR10][R76.64] ;  /* 0x0000000a4c4c7981 */ /* 0x000f64000c1e1d00 */
.L_x_751:
[----:B------:R-:W-:Y:S05]  /*3d40*/  BSYNC.RECONVERGENT B2 ;  /* 0x0000000000027941 */ /* 0x000fea0003800200 */
.L_x_750:
        /* <DEDUP_REMOVED lines=9> */
[C---:B------:R-:W-:Y:S01]  /*3de0*/  LEA R82, R0.reuse, R103, 0x1 ;  /* 0x0000006700527211 */ /* 0x040fe200078e08ff */
[C---:B------:R-:W-:Y:S02]  /*3df0*/  IMAD R84, R0.reuse, 0x4, R117 ;  /* 0x0000000400547824 */ /* 0x040fe400078e0275 */
[----:B------:R-:W-:Y:S02]  /*3e00*/  IMAD R85, R0, UR5, RZ ;  /* 0x0000000500557c24 */ /* 0x000fe4000f8e02ff */
[----:B--2---:R-:W-:-:S05]  /*3e10*/  IMAD R83, R110, R81, RZ ;  /* 0x000000516e537224 */ /* 0x004fca00078e02ff */
[C---:B------:R-:W-:Y:S01]  /*3e20*/  LEA R82, R83.reuse, R82, 0x3 ;  /* 0x0000005253527211 */ /* 0x040fe200078e18ff */
[----:B------:R-:W-:Y:S01]  /*3e30*/  IMAD R83, R83, 0x8, R84 ;  /* 0x0000000853537824 */ /* 0x000fe200078e0254 */
[----:B------:R-:W-:Y:S02]  /*3e40*/  SHF.R.S32.HI R84, RZ, 0x1f, R85 ;  /* 0x0000001fff547819 */ /* 0x000fe40000011455 */
[----:B------:R-:W-:Y:S01]  /*3e50*/  SHF.L.U32 R82, R82, 0x2, RZ ;  /* 0x0000000252527819 */ /* 0x000fe200000006ff */
[----:B------:R-:W-:-:S03]  /*3e60*/  IMAD.SHL.U32 R83, R83, 0x4, RZ ;  /* 0x0000000453537824 */ /* 0x000fc600078e00ff */
        /* <DEDUP_REMOVED lines=10> */
.L_x_753:
[----:B------:R-:W-:Y:S05]  /*3f10*/  BSYNC.RECONVERGENT B2 ;  /* 0x0000000000027941 */ /* 0x000fea0003800200 */
.L_x_752:
[----:B------:R-:W-:Y:S01]  /*3f20*/  BSSY.RECONVERGENT B2, `(.L_x_754) ;  /* 0x0000014000027945 */ /* 0x000fe20003800200 */
[----:B------:R-:W-:-:S03]  /*3f30*/  LEA R103, R0, R103, 0x2 ;  /* 0x0000006700677211 */ /* 0x000fc600078e10ff */
        /* <DEDUP_REMOVED lines=9> */
[----:B--2---:R-:W-:-:S04]  /*3fd0*/  IMAD R88, R110, R101, RZ ;  /* 0x000000656e587224 */ /* 0x004fc800078e02ff */
[----:B------:R-:W-:-:S05]  /*3fe0*/  IMAD R88, R88, 0x8, R103 ;  /* 0x0000000858587824 */ /* 0x000fca00078e0267 */
[----:B------:R-:W-:-:S04]  /*3ff0*/  SHF.L.U32 R88, R88, 0x2, RZ ;  /* 0x0000000258587819 */ /* 0x000fc800000006ff */
[----:B------:R-:W-:Y:S02]  /*4000*/  SHF.R.S32.HI R89, RZ, 0x1f, R88 ;  /* 0x0000001fff597819 */ /* 0x000fe40000011458 */
[----:B------:R-:W-:-:S04]  /*4010*/  IADD3 R90, P3, PT, R91, R88, RZ ;  /* 0x000000585b5a7210 */ /* 0x000fc80007f7e0ff */
[----:B------:R-:W-:Y:S02]  /*4020*/  LEA.HI.X.SX32 R89, R91, R89, 0x1, P3 ;  /* 0x000000595b597211 */ /* 0x000fe400018f0eff */
[----:B------:R-:W-:-:S04]  /*4030*/  LEA R88, P3, R90, UR18, 0x2 ;  /* 0x000000125a587c11 */ /* 0x000fc8000f8610ff */
[----:B------:R-:W-:-:S06]  /*4040*/  LEA.HI.X R89, R90, UR19, R89, 0x2, P3 ;  /* 0x000000135a597c11 */ /* 0x000fcc00098f1459 */
[----:B------:R-:W5:Y:S03]  /*4050*/  LDG.E.128 R88, desc[UR10][R88.64] ;  /* 0x0000000a58587981 */ /* 0x000f66000c1e1d00 */
.L_x_755:
[----:B------:R-:W-:Y:S05]  /*4060*/  BSYNC.RECONVERGENT B2 ;  /* 0x0000000000027941 */ /* 0x000fea0003800200 */
.L_x_754:
[----:B------:R-:W-:Y:S01]  /*4070*/  BSSY.RECONVERGENT B2, `(.L_x_756) ;  /* 0x0000014000027945 */ /* 0x000fe20003800200 */
[----:B------:R-:W-:-:S03]  /*4080*/  IMAD.IADD R103, R103, 0x1, R0 ;  /* 0x0000000167677824 */ /* 0x000fc600078e0200 */
        /* <DEDUP_REMOVED lines=18> */
.L_x_757:
[----:B------:R-:W-:Y:S05]  /*41b0*/  BSYNC.RECONVERGENT B2 ;  /* 0x0000000000027941 */ /* 0x000fea0003800200 */
.L_x_756:
        /* <DEDUP_REMOVED lines=8> */
[----:B------:R-:W-:Y:S01]  /*4240*/  IADD3 R103, PT, PT, R103, R0, RZ ;  /* 0x0000000067677210 */ /* 0x000fe20007ffe0ff */
        /* <DEDUP_REMOVED lines=10> */
.L_x_737:
[----:B------:R-:W-:Y:S05]  /*42f0*/  BSYNC.RECONVERGENT B0 ;  /* 0x0000000000007941 */ /* 0x000fea0003800200 */
.L_x_724:
[----:B------:R-:W-:Y:S04]  /*4300*/  BSSY.RECONVERGENT B0, `(.L_x_758) ;  /* 0x000003a000007945 */ /* 0x000fe80003800200 */
[----:B------:R-:W-:Y:S05]  /*4310*/  @P2 BRA `(.L_x_759) ;  /* 0x0000000000e02947 */ /* 0x000fea0003800000 */
[----:B01--4-:R-:W0:Y:S01]  /*4320*/  LDC.64 R100, c[0x0][0x448] ;  /* 0x00011200ff647b82 */ /* 0x013e220000000a00 */
[----:B------:R-:W-:-:S04]  /*4330*/  ISETP.NE.U32.AND P2, PT, RZ, UR20, PT ;  /* 0x00000014ff007c0c */ /* 0x000fc8000bf45070 */
[----:B------:R-:W-:Y:S02]  /*4340*/  ISETP.NE.AND.EX P3, PT, RZ, UR21, PT, P2 ;  /* 0x00000015ff007c0c */ /* 0x000fe4000bf65320 */
[----:B0-----:R-:W-:-:S04]  /*4350*/  ISETP.NE.U32.AND P2, PT, R100, RZ, PT ;  /* 0x000000ff6400720c */ /* 0x001fc80003f45070 */
[----:B------:R-:W-:-:S07]  /*4360*/  ISETP.NE.AND.EX P2, PT, R101, RZ, PT, P2 ;  /* 0x000000ff6500720c */ /* 0x000fce0003f45320 */
[----:B------:R-:W0:Y:S08]  /*4370*/  @P3 LDC.64 R100, c[0x0][0x438] ;  /* 0x00010e00ff643b82 */ /* 0x000e300000000a00 */
[----:B------:R-:W1:Y:S01]  /*4380*/  @P2 LDC.64 R102, c[0x0][0x448] ;  /* 0x00011200ff662b82 */ /* 0x000e620000000a00 */
[----:B------:R-:W-:Y:S02]  /*4390*/  IMAD.U32 R117, RZ, RZ, UR12 ;  /* 0x0000000cff757e24 */ /* 0x000fe4000f8e00ff */
[----:B0-----:R-:W-:-:S06]  /*43a0*/  @P3 IMAD.WIDE R100, R6, 0x4, R100 ;  /* 0x0000000406643825 */ /* 0x001fcc00078e0264 */
[----:B------:R0:W4:Y:S01]  /*43b0*/  @P3 LDG.E R100, desc[UR10][R100.64] ;  /* 0x0000000a64643981 */ /* 0x000122000c1e1900 */
[----:B-1----:R-:W-:-:S06]  /*43c0*/  @P2 IMAD.WIDE.U32 R102, R117, 0x4, R102 ;  /* 0x0000000475662825 */ /* 0x002fcc00078e0066 */
[----:B------:R1:W2:Y:S01]  /*43d0*/  @P2 LDG.E R102, desc[UR10][R102.64] ;  /* 0x0000000a66662981 */ /* 0x0002a2000c1e1900 */
[----:B-----5:R-:W-:Y:S01]  /*43e0*/  FMUL.FTZ R117, R64, R72 ;  /* 0x0000004840757220 */ /* 0x020fe20000410000 */
[----:B------:R-:W-:Y:S01]  /*43f0*/  FMUL.FTZ R116, R65, R73 ;  /* 0x0000004941747220 */ /* 0x000fe20000410000 */
[----:B0-----:R-:W-:Y:S01]  /*4400*/  FMUL.FTZ R101, R66, R74 ;  /* 0x0000004a42657220 */ /* 0x001fe20000410000 */
[----:B------:R-:W-:Y:S01]  /*4410*/  @P2 ISETP.GE.AND P5, PT, R4, R111, PT ;  /* 0x0000006f0400220c */ /* 0x000fe20003fa6270 */
[----:B------:R-:W-:Y:S01]  /*4420*/  FFMA.FTZ R117, R68, R104, R117 ;  /* 0x0000006844757223 */ /* 0x000fe20000010075 */
[----:B------:R-:W-:-:S03]  /*4430*/  FFMA.FTZ R116, R69, R105, R116 ;  /* 0x0000006945747223 */ /* 0x000fc60000010074 */
[----:B------:R-:W-:Y:S01]  /*4440*/  FFMA.FTZ R117, R60, R76, R117 ;  /* 0x0000004c3c757223 */ /* 0x000fe20000010075 */
[----:B------:R-:W-:Y:S01]  /*4450*/  FFMA.FTZ R116, R61, R77, R116 ;  /* 0x0000004d3d747223 */ /* 0x000fe20000010074 */
[----:B-1----:R-:W-:Y:S02]  /*4460*/  FFMA.FTZ R103, R70, R106, R101 ;  /* 0x0000006a46677223 */ /* 0x002fe40000010065 */
[----:B------:R-:W-:Y:S01]  /*4470*/  FFMA.FTZ R117, R56, R80, R117 ;  /* 0x0000005038757223 */ /* 0x000fe20000010075 */
[----:B------:R-:W-:Y:S01]  /*4480*/  FFMA.FTZ R116, R57, R81, R116 ;  /* 0x0000005139747223 */ /* 0x000fe20000010074 */
[----:B------:R-:W-:Y:S02]  /*4490*/  FFMA.FTZ R103, R62, R78, R103 ;  /* 0x0000004e3e677223 */ /* 0x000fe40000010067 */
[----:B------:R-:W-:Y:S01]  /*44a0*/  FFMA.FTZ R117, R52, R84, R117 ;  /* 0x0000005434757223 */ /* 0x000fe20000010075 */
[----:B------:R-:W-:Y:S01]  /*44b0*/  FFMA.FTZ R116, R53, R85, R116 ;  /* 0x0000005535747223 */ /* 0x000fe20000010074 */
[----:B------:R-:W-:-:S02]  /*44c0*/  FFMA.FTZ R103, R58, R82, R103 ;  /* 0x000000523a677223 */ /* 0x000fc40000010067 */
[----:B------:R-:W-:Y:S01]  /*44d0*/  FFMA.FTZ R117, R48, R88, R117 ;  /* 0x0000005830757223 */ /* 0x000fe20000010075 */
[----:B------:R-:W-:Y:S01]  /*44e0*/  FFMA.FTZ R116, R49, R89, R116 ;  /* 0x0000005931747223 */ /* 0x000fe20000010074 */
[----:B------:R-:W-:Y:S02]  /*44f0*/  FFMA.FTZ R103, R54, R86, R103 ;  /* 0x0000005636677223 */ /* 0x000fe40000010067 */
[----:B------:R-:W-:Y:S01]  /*4500*/  FFMA.FTZ R117, R44, R92, R117 ;  /* 0x0000005c2c757223 */ /* 0x000fe20000010075 */
[----:B------:R-:W-:Y:S01]  /*4510*/  FFMA.FTZ R116, R45, R93, R116 ;  /* 0x0000005d2d747223 */ /* 0x000fe20000010074 */
[----:B------:R-:W-:Y:S02]  /*4520*/  FFMA.FTZ R103, R50, R90, R103 ;  /* 0x0000005a32677223 */ /* 0x000fe40000010067 */
[----:B------:R-:W-:Y:S01]  /*4530*/  FFMA.FTZ R117, R40, R96, R117 ;  /* 0x0000006028757223 */ /* 0x000fe20000010075 */
[----:B------:R-:W-:Y:S01]  /*4540*/  FFMA.FTZ R116, R41, R97, R116 ;  /* 0x0000006129747223 */ /* 0x000fe20000010074 */
[----:B------:R-:W-:-:S03]  /*4550*/  FFMA.FTZ R103, R46, R94, R103 ;  /* 0x0000005e2e677223 */ /* 0x000fc60000010067 */
[----:B------:R-:W-:Y:S01]  /*4560*/  FADD.FTZ R101, R117, R116 ;  /* 0x0000007475657221 */ /* 0x000fe20000010000 */
[----:B------:R-:W-:Y:S01]  /*4570*/  FMUL.FTZ R116, R67, R75 ;  /* 0x0000004b43747220 */ /* 0x000fe20000410000 */
[----:B------:R-:W-:Y:S01]  /*4580*/  FFMA.FTZ R118, R42, R98, R103 ;  /* 0x000000622a767223 */ /* 0x000fe20000010067 */
[----:B------:R-:W-:Y:S02]  /*4590*/  @P2 SEL R103, R114, RZ, !P5 ;  /* 0x000000ff72672207 */ /* 0x000fe40006800000 */
[----:B------:R-:W-:Y:S01]  /*45a0*/  FFMA.FTZ R116, R71, R107, R116 ;  /* 0x0000006b47747223 */ /* 0x000fe20000010074 */
[----:B------:R-:W-:Y:S01]  /*45b0*/  FADD.FTZ R101, R118, R101 ;  /* 0x0000006576657221 */ /* 0x000fe20000010000 */
[----:B------:R-:W-:Y:S02]  /*45c0*/  @P2 IADD3 R103, PT, PT, R108, -UR13, R103 ;  /* 0x8000000d6c672c10 */ /* 0x000fe4000fffe067 */
[----:B------:R-:W-:Y:S02]  /*45d0*/  FFMA.FTZ R116, R63, R79, R116 ;  /* 0x0000004f3f747223 */ /* 0x000fe40000010074 */
[----:B------:R-:W-:-:S02]  /*45e0*/  @P2 I2FP.F32.S32 R4, R103 ;  /* 0x0000006700042245 */ /* 0x000fc40000201400 */
[----:B------:R-:W-:-:S04]  /*45f0*/  FFMA.FTZ R116, R59, R83, R116 ;  /* 0x000000533b747223 */ /* 0x000fc80000010074 */
[----:B------:R-:W-:-:S04]  /*4600*/  FFMA.FTZ R116, R55, R87, R116 ;  /* 0x0000005737747223 */ /* 0x000fc80000010074 */
[----:B------:R-:W-:-:S04]  /*4610*/  FFMA.FTZ R116, R51, R91, R116 ;  /* 0x0000005b33747223 */ /* 0x000fc80000010074 */
[----:B------:R-:W-:-:S04]  /*4620*/  FFMA.FTZ R116, R47, R95, R116 ;  /* 0x0000005f2f747223 */ /* 0x000fc80000010074 */
[----:B------:R-:W-:-:S04]  /*4630*/  FFMA.FTZ R116, R43, R99, R116 ;  /* 0x000000632b747223 */ /* 0x000fc80000010074 */
[----:B------:R-:W-:-:S04]  /*4640*/  FADD.FTZ R101, R116, R101 ;  /* 0x0000006574657221 */ /* 0x000fc80000010000 */
[----:B------:R-:W-:-:S04]  /*4650*/  FMUL.FTZ R101, R101, UR25 ;  /* 0x0000001965657c20 */ /* 0x000fc80008410000 */
[----:B----4-:R-:W-:-:S04]  /*4660*/  @P3 FADD.FTZ R101, R101, R100 ;  /* 0x0000006465653221 */ /* 0x010fc80000010000 */
[----:B--2---:R-:W-:-:S05]  /*4670*/  @P2 FFMA.FTZ R101, R4, R102, R101 ;  /* 0x0000006604652223 */ /* 0x004fca0000010065 */
[----:B------:R0:W-:Y:S01]  /*4680*/  STS [R7], R101 ;  /* 0x0000006507007388 */ /* 0x0001e20000000800 */
[----:B------:R-:W-:-:S07]  /*4690*/  @!P4 FMNMX.FTZ R112, R112, R101, !PT ;  /* 0x000000657070c209 */ /* 0x000fce0007810000 */
.L_x_759:
[----:B------:R-:W-:Y:S05]  /*46a0*/  BSYNC.RECONVERGENT B0 ;  /* 0x0000000000007941 */ /* 0x000fea0003800200 */
.L_x_758:
[C---:B------:R-:W-:Y:S01]  /*46b0*/  IADD3 R4, PT, PT, R108.reuse, 0xff, RZ ;  /* 0x000000ff6c047810 */ /* 0x040fe20007ffe0ff */
[----:B------:R-:W-:Y:S01]  /*46c0*/  VIADD R108, R108, 0x100 ;  /* 0x000001006c6c7836 */ /* 0x000fe20000000000 */
[----:B------:R-:W-:Y:S01]  /*46d0*/  IADD3 R2, P3, PT, R2, 0x100, RZ ;  /* 0x0000010002027810 */ /* 0x000fe20007f7e0ff */
[----:B------:R-:W-:Y:S01]  /*46e0*/  VIADD R6, R6, 0x100 ;  /* 0x0000010006067836 */ /* 0x000fe20000000000 */
[----:B------:R-:W-:Y:S02]  /*46f0*/  ISETP.GE.AND P2, PT, R4, R109, PT ;  /* 0x0000006d0400720c */ /* 0x000fe40003f46270 */
[----:B0-----:R-:W-:Y:S02]  /*4700*/  IADD3 R7, PT, PT, R7, 0x400, RZ ;  /* 0x0000040007077810 */ /* 0x001fe40007ffe0ff */
[----:B------:R-:W-:-:S09]  /*4710*/  IADD3.X R5, PT, PT, RZ, R5, RZ, P3, !PT ;  /* 0x00000005ff057210 */ /* 0x000fd20001ffe4ff */
[----:B------:R-:W-:Y:S05]  /*4720*/  @!P2 BRA `(.L_x_760) ;  /* 0xffffffcc008ca947 */ /* 0x000fea000383ffff */
.L_x_723:
[----:B0-----:R-:W-:Y:S05]  /*4730*/  BSYNC.RECONVERGENT B1 ;  /* 0x0000000000017941 */ /* 0x001fea0003800200 */
.L_x_722:
[----:B------:R-:W0:Y:S01]  /*4740*/  SHFL.BFLY PT, R3, R112, 0x10, 0x1f ;  /* 0x0e001f0070037f89 */ /* 0x000e2200000e0000 */
[----:B------:R-:W4:Y:S01]  /*4750*/  S2UR UR8, SR_CgaCtaId ;  /* 0x00000000000879c3 */ /* 0x000f220000008800 */
[----:B------:R-:W-:Y:S01]  /*4760*/  UMOV UR7, 0x400 ;  /* 0x0000040000077882 */ /* 0x000fe20000000000 */
[----:B------:R-:W-:Y:S06]  /*4770*/  BSSY.RECONVERGENT B0, `(.L_x_761) ;  /* 0x000016d000007945 */ /* 0x000fec0003800200 */
[----:B------:R-:W2:Y:S01]  /*4780*/  S2UR UR16, SR_CTAID.Y ;  /* 0x00000000001079c3 */ /* 0x000ea20000002600 */
[----:B0-----:R-:W-:Y:S01]  /*4790*/  FMNMX.FTZ R3, R3, R112, !PT ;  /* 0x0000007003037209 */ /* 0x001fe20007810000 */
[----:B----4-:R-:W-:-:S04]  /*47a0*/  ULEA UR15, UR8, UR7, 0x18 ;  /* 0x00000007080f7291 */ /* 0x010fc8000f8ec0ff */
[----:B------:R-:W0:Y:S01]  /*47b0*/  SHFL.BFLY PT, R2, R3, 0x8, 0x1f ;  /* 0x0d001f0003027f89 */ /* 0x000e2200000e0000 */
[----:B--2---:R-:W-:Y:S02]  /*47c0*/  IMAD R13, R0, UR16, RZ ;  /* 0x00000010000d7c24 */ /* 0x004fe4000f8e02ff */
[----:B------:R-:W-:Y:S01]  /*47d0*/  IMAD.MOV.U32 R0, RZ, RZ, RZ ;  /* 0x000000ffff007224 */ /* 0x000fe200078e00ff */
[----:B0-----:R-:W-:Y:S02]  /*47e0*/  FMNMX.FTZ R4, R3, R2, !PT ;  /* 0x0000000203047209 */ /* 0x001fe40007810000 */
[----:B------:R-:W0:Y:S03]  /*47f0*/  S2R R2, SR_TID.X ;  /* 0x0000000000027919 */ /* 0x000e260000002100 */
[----:B------:R-:W2:Y:S02]  /*4800*/  SHFL.BFLY PT, R5, R4, 0x4, 0x1f ;  /* 0x0c801f0004057f89 */ /* 0x000ea400000e0000 */
[----:B--2---:R-:W-:-:S02]  /*4810*/  FMNMX.FTZ R6, R4, R5, !PT ;  /* 0x0000000504067209 */ /* 0x004fc40007810000 */
[----:B0-----:R-:W-:-:S03]  /*4820*/  SHF.R.U32.HI R3, RZ, 0x3, R2 ;  /* 0x00000003ff037819 */ /* 0x001fc60000011602 */
[----:B------:R-:W0:Y:S02]  /*4830*/  SHFL.BFLY PT, R5, R6, 0x2, 0x1f ;  /* 0x0c401f0006057f89 */ /* 0x000e2400000e0000 */
[----:B0-----:R-:W-:Y:S02]  /*4840*/  FMNMX.FTZ R7, R6, R5, !PT ;  /* 0x0000000506077209 */ /* 0x001fe40007810000 */
[----:B------:R-:W-:-:S03]  /*4850*/  LOP3.LUT P0, R5, R2, 0x1f, RZ, 0xc0, !PT ;  /* 0x0000001f02057812 */ /* 0x000fc6000780c0ff */
[----:B---3--:R-:W0:Y:S01]  /*4860*/  SHFL.BFLY PT, R8, R7, 0x1, 0x1f ;  /* 0x0c201f0007087f89 */ /* 0x008e2200000e0000 */
[C---:B------:R-:W-:Y:S02]  /*4870*/  ISETP.GT.U32.AND P2, PT, R5.reuse, 0x7, PT ;  /* 0x000000070500780c */ /* 0x040fe40003f44070 */
[----:B------:R-:W-:Y:S02]  /*4880*/  LEA R6, R5, UR15, 0x2 ;  /* 0x0000000f05067c11 */ /* 0x000fe4000f8e10ff */
[----:B0-----:R-:W-:Y:S01]  /*4890*/  FMNMX.FTZ R12, R7, R8, !PT ;  /* 0x00000008070c7209 */ /* 0x001fe20007810000 */
[----:B------:R-:W-:-:S04]  /*48a0*/  IMAD.MOV.U32 R8, RZ, RZ, -0x800001 ;  /* 0xff7fffffff087424 */ /* 0x000fc800078e00ff */
[----:B------:R0:W-:Y:S01]  /*48b0*/  @!P0 STS [R3+UR15], R12 ;  /* 0x0000000c03008988 */ /* 0x0001e2000800080f */
[----:B------:R-:W-:Y:S01]  /*48c0*/  BAR.SYNC.DEFER_BLOCKING 0x0 ;  /* 0x0000000000007b1d */ /* 0x000fe20000010000 */
[----:B0-----:R-:W-:-:S05]  /*48d0*/  SHF.R.S32.HI R12, RZ, 0x1f, R13 ;  /* 0x0000001fff0c7819 */ /* 0x001fca000001140d */
        /* <DEDUP_REMOVED lines=8> */
[----:B0-----:R-:W-:-:S06]  /*4960*/  FMNMX.FTZ R7, R10, R7, !PT ;  /* 0x000000070a077209 */ /* 0x001fcc0007810000 */
[----:B------:R-:W0:Y:S05]  /*4970*/  SHFL.IDX PT, R7, R7, RZ, 0x1f ;  /* 0x00001fff07077589 */ /* 0x000e2a00000e0000 */
[----:B------:R-:W-:Y:S05]  /*4980*/  @P0 BRA `(.L_x_762) ;  /* 0x00000014002c0947 */ /* 0x000fea0003800000 */
[----:B------:R-:W2:Y:S02]  /*4990*/  LDC.64 R8, c[0x0][0x420] ;  /* 0x00010800ff087b82 */ /* 0x000ea40000000a00 */
[----:B--2---:R-:W-:-:S04]  /*49a0*/  ISETP.NE.U32.AND P0, PT, R8, RZ, PT ;  /* 0x000000ff0800720c */ /* 0x004fc80003f05070 */
[----:B------:R-:W-:-:S13]  /*49b0*/  ISETP.NE.AND.EX P0, PT, R9, RZ, PT, P0 ;  /* 0x000000ff0900720c */ /* 0x000fda0003f05300 */
[----:B------:R-:W-:Y:S05]  /*49c0*/  @P0 BRA `(.L_x_763) ;  /* 0x0000000c009c0947 */ /* 0x000fea0003800000 */
[----:B------:R-:W-:Y:S01]  /*49d0*/  MOV R11, 0x100 ;  /* 0x00000100000b7802 */ /* 0x000fe20000000f00 */
[----:B------:R-:W-:Y:S01]  /*49e0*/  BSSY.RECONVERGENT B1, `(.L_x_764) ;  /* 0x000001d000017945 */ /* 0x000fe20003800200 */
[----:B------:R-:W-:Y:S02]  /*49f0*/  LOP3.LUT R9, RZ, R2, RZ, 0x33, !PT ;  /* 0x00000002ff097212 */ /* 0x000fe400078e33ff */
        /* <DEDUP_REMOVED lines=8> */
[----:B------:R-:W-:Y:S01]  /*4a80*/  UIADD3 UR6, UPT, UPT, UR7, 0x140, URZ ;  /* 0x0000014007067890 */ /* 0x000fe2000fffe0ff */
[----:B------:R-:W-:Y:S02]  /*4a90*/  LEA.HI R0, R8, 0x1, RZ, 0x18 ;  /* 0x0000000108007811 */ /* 0x000fe400078fc0ff */
[----:B------:R-:W-:Y:S01]  /*4aa0*/  MOV R9, R4 ;  /* 0x0000000400097202 */ /* 0x000fe20000000f00 */
[----:B------:R-:W-:Y:S01]  /*4ab0*/  ULEA UR6, UR8, UR6, 0x18 ;  /* 0x0000000608067291 */ /* 0x000fe2000f8ec0ff */
[----:B------:R-:W-:Y:S01]  /*4ac0*/  LOP3.LUT R8, R0, 0x3, RZ, 0xc0, !PT ;  /* 0x0000000300087812 */ /* 0x000fe200078ec0ff */
[----:B------:R-:W-:-:S04]  /*4ad0*/  IMAD.MOV.U32 R0, RZ, RZ, RZ ;  /* 0x000000ffff007224 */ /* 0x000fc800078e00ff */
[----:B------:R-:W-:Y:S01]  /*4ae0*/  IMAD.MOV R10, RZ, RZ, -R8 ;  /* 0x000000ffff0a7224 */ /* 0x000fe200078e0a08 */
[----:B------:R-:W-:-:S07]  /*4af0*/  LEA R8, R2, UR6, 0x2 ;  /* 0x0000000602087c11 */ /* 0x000fce000f8e10ff */
.L_x_766:
        /* <DEDUP_REMOVED lines=11> */
.L_x_765:
[----:B------:R-:W-:Y:S05]  /*4bb0*/  BSYNC.RECONVERGENT B1 ;  /* 0x0000000000017941 */ /* 0x000fea0003800200 */
.L_x_764:
[----:B------:R-:W-:Y:S05]  /*4bc0*/  @!P2 BRA `(.L_x_762) ;  /* 0x00000010009ca947 */ /* 0x000fea0003800000 */
[----:B------:R-:W-:Y:S01]  /*4bd0*/  IADD3 R10, PT, PT, -R9, UR13, RZ ;  /* 0x0000000d090a7c10 */ /* 0x000fe2000fffe1ff */
[----:B------:R-:W-:Y:S01]  /*4be0*/  IMAD.U32 R8, RZ, RZ, UR14 ;  /* 0x0000000eff087e24 */ /* 0x000fe2000f8e00ff */
[----:B------:R-:W-:Y:S01]  /*4bf0*/  UIADD3 UR6, UPT, UPT, UR7, 0x140, URZ ;  /* 0x0000014007067890 */ /* 0x000fe2000fffe0ff */
[----:B------:R-:W-:Y:S01]  /*4c00*/  BSSY.RECONVERGENT B1, `(.L_x_767) ;  /* 0x0000070000017945 */ /* 0x000fe20003800200 */
[----:B------:R-:W-:Y:S02]  /*4c10*/  ISETP.GT.AND P2, PT, R10, 0xc00, PT ;  /* 0x00000c000a00780c */ /* 0x000fe40003f44270 */
[----:B------:R-:W-:Y:S01]  /*4c20*/  ULEA UR6, UR8, UR6, 0x18 ;  /* 0x0000000608067291 */ /* 0x000fe2000f8ec0ff */
[----:B------:R-:W-:Y:S02]  /*4c30*/  SHF.L.U32 R8, R8, 0x2, RZ ;  /* 0x0000000208087819 */ /* 0x000fe400000006ff */
[----:B------:R-:W-:-:S03]  /*4c40*/  PLOP3.LUT P0, PT, PT, PT, PT, 0x80, 0x8 ;  /* 0x000000000008781c */ /* 0x000fc60003f0f070 */
[----:B------:R-:W-:Y:S01]  /*4c50*/  IMAD R8, R9, 0x4, -R8 ;  /* 0x0000000409087824 */ /* 0x000fe200078e0a08 */
[----:B------:R-:W-:-:S04]  /*4c60*/  MOV R11, UR6 ;  /* 0x00000006000b7c02 */ /* 0x000fc80008000f00 */
[----:B------:R-:W-:Y:S01]  /*4c70*/  IADD3 R8, PT, PT, R8, 0x800, R11 ;  /* 0x0000080008087810 */ /* 0x000fe20007ffe00b */
[----:B------:R-:W-:Y:S06]  /*4c80*/  @!P2 BRA `(.L_x_768) ;  /* 0x00000004009ca947 */ /* 0x000fec0003800000 */
[----:B------:R-:W-:Y:S01]  /*4c90*/  IMAD.U32 R44, RZ, RZ, UR13 ;  /* 0x0000000dff2c7e24 */ /* 0x000fe2000f8e00ff */
[----:B------:R-:W-:-:S04]  /*4ca0*/  PLOP3.LUT P0, PT, PT, PT, PT, 0x8, 0x80 ;  /* 0x000000000080781c */ /* 0x000fc80003f0e170 */
[----:B------:R-:W-:-:S09]  /*4cb0*/  IADD3 R44, PT, PT, R44, -0xc00, RZ ;  /* 0xfffff4002c2c7810 */ /* 0x000fd20007ffe0ff */
.L_x_769:
[----:B------:R-:W0:Y:S01]  /*4cc0*/  LDS R10, [R8+-0x800] ;  /* 0xfff80000080a7984 */ /* 0x000e220000000800 */
[----:B------:R-:W-:-:S03]  /*4cd0*/  VIADD R9, R9, 0x1000 ;  /* 0x0000100009097836 */ /* 0x000fc60000000000 */
[----:B------:R-:W2:Y:S02]  /*4ce0*/  LDS R14, [R8+-0x400] ;  /* 0xfffc0000080e7984 */ /* 0x000ea40000000800 */
[----:B------:R-:W-:Y:S02]  /*4cf0*/  ISETP.GE.AND P2, PT, R9, R44, PT ;  /* 0x0000002c0900720c */ /* 0x000fe40003f46270 */
[----:B------:R-:W3:Y:S04]  /*4d00*/  LDS R16, [R8] ;  /* 0x0000000008107984 */ /* 0x000ee80000000800 */
[----:B------:R-:W4:Y:S04]  /*4d10*/  LDS R18, [R8+0x400] ;  /* 0x0004000008127984 */ /* 0x000f280000000800 */
[----:B-1----:R-:W1:Y:S04]  /*4d20*/  LDS R20, [R8+0x800] ;  /* 0x0008000008147984 */ /* 0x002e680000000800 */
[----:B------:R-:W1:Y:S04]  /*4d30*/  LDS R22, [R8+0xc00] ;  /* 0x000c000008167984 */ /* 0x000e680000000800 */
[----:B------:R-:W1:Y:S04]  /*4d40*/  LDS R24, [R8+0x1000] ;  /* 0x0010000008187984 */ /* 0x000e680000000800 */
[----:B------:R-:W1:Y:S04]  /*4d50*/  LDS R26, [R8+0x1400] ;  /* 0x00140000081a7984 */ /* 0x000e680000000800 */
[----:B------:R-:W1:Y:S04]  /*4d60*/  LDS R28, [R8+0x1800] ;  /* 0x00180000081c7984 */ /* 0x000e680000000800 */
[----:B------:R-:W1:Y:S04]  /*4d70*/  LDS R30, [R8+0x1c00] ;  /* 0x001c0000081e7984 */ /* 0x000e680000000800 */
[----:B------:R-:W1:Y:S01]  /*4d80*/  LDS R32, [R8+0x2000] ;  /* 0x0020000008207984 */ /* 0x000e620000000800 */
[----:B0-----:R-:W-:-:S03]  /*4d90*/  FADD.FTZ R10, -R7, R10 ;  /* 0x0000000a070a7221 */ /* 0x001fc60000010100 */
[----:B------:R-:W0:Y:S01]  /*4da0*/  LDS R34, [R8+0x2400] ;  /* 0x0024000008227984 */ /* 0x000e220000000800 */
[C---:B--2---:R-:W-:Y:S01]  /*4db0*/  FADD.FTZ R14, -R7.reuse, R14 ;  /* 0x0000000e070e7221 */ /* 0x044fe20000010100 */
[----:B------:R-:W-:Y:S02]  /*4dc0*/  FMUL.FTZ R10, R10, 1.4426950216293334961 ;  /* 0x3fb8aa3b0a0a7820 */ /* 0x000fe40000410000 */
[----:B------:R-:W2:Y:S01]  /*4dd0*/  LDS R36, [R8+0x2800] ;  /* 0x0028000008247984 */ /* 0x000ea20000000800 */
[C---:B---3--:R-:W-:Y:S01]  /*4de0*/  FADD.FTZ R16, -R7.reuse, R16 ;  /* 0x0000001007107221 */ /* 0x048fe20000010100 */
[----:B------:R-:W-:Y:S01]  /*4df0*/  FMUL.FTZ R14, R14, 1.4426950216293334961 ;  /* 0x3fb8aa3b0e0e7820 */ /* 0x000fe20000410000 */
[----:B------:R-:W3:Y:S01]  /*4e00*/  MUFU.EX2 R11, R10 ;  /* 0x0000000a000b7308 */ /* 0x000ee20000000800 */
[----:B------:R-:W2:Y:S01]  /*4e10*/  LDS R38, [R8+0x2c00] ;  /* 0x002c000008267984 */ /* 0x000ea20000000800 */
[C---:B----4-:R-:W-:Y:S01]  /*4e20*/  FADD.FTZ R18, -R7.reuse, R18 ;  /* 0x0000001207127221 */ /* 0x050fe20000010100 */
[----:B------:R-:W-:Y:S01]  /*4e30*/  FMUL.FTZ R16, R16, 1.4426950216293334961 ;  /* 0x3fb8aa3b10107820 */ /* 0x000fe20000410000 */
[----:B------:R-:W4:Y:S01]  /*4e40*/  MUFU.EX2 R15, R14 ;  /* 0x0000000e000f7308 */ /* 0x000f220000000800 */
[----:B------:R-:W2:Y:S01]  /*4e50*/  LDS R40, [R8+0x3000] ;  /* 0x0030000008287984 */ /* 0x000ea20000000800 */
[C---:B-1----:R-:W-:Y:S01]  /*4e60*/  FADD.FTZ R20, -R7.reuse, R20 ;  /* 0x0000001407147221 */ /* 0x042fe20000010100 */
[----:B------:R-:W-:Y:S01]  /*4e70*/  FMUL.FTZ R18, R18, 1.4426950216293334961 ;  /* 0x3fb8aa3b12127820 */ /* 0x000fe20000410000 */
[----:B------:R-:W1:Y:S01]  /*4e80*/  MUFU.EX2 R17, R16 ;  /* 0x0000001000117308 */ /* 0x000e620000000800 */
[----:B------:R-:W2:Y:S01]  /*4e90*/  LDS R42, [R8+0x3400] ;  /* 0x00340000082a7984 */ /* 0x000ea20000000800 */
[C---:B------:R-:W-:Y:S01]  /*4ea0*/  FADD.FTZ R22, -R7.reuse, R22 ;  /* 0x0000001607167221 */ /* 0x040fe20000010100 */
[----:B------:R-:W-:Y:S01]  /*4eb0*/  FMUL.FTZ R20, R20, 1.4426950216293334961 ;  /* 0x3fb8aa3b14147820 */ /* 0x000fe20000410000 */
[----:B------:R-:W1:Y:S01]  /*4ec0*/  MUFU.EX2 R19, R18 ;  /* 0x0000001200137308 */ /* 0x000e620000000800 */
[----:B------:R-:W-:Y:S01]  /*4ed0*/  FADD.FTZ R24, -R7, R24 ;  /* 0x0000001807187221 */ /* 0x000fe20000010100 */
[----:B---3--:R-:W-:Y:S01]  /*4ee0*/  FADD.FTZ R0, R11, R0 ;  /* 0x000000000b007221 */ /* 0x008fe20000010000 */
[----:B------:R-:W-:Y:S01]  /*4ef0*/  FMUL.FTZ R22, R22, 1.4426950216293334961 ;  /* 0x3fb8aa3b16167820 */ /* 0x000fe20000410000 */
[----:B------:R-:W3:Y:S01]  /*4f00*/  MUFU.EX2 R21, R20 ;  /* 0x0000001400157308 */ /* 0x000ee20000000800 */
[C---:B------:R-:W-:Y:S01]  /*4f10*/  FADD.FTZ R26, -R7.reuse, R26 ;  /* 0x0000001a071a7221 */ /* 0x040fe20000010100 */
[----:B----4-:R-:W-:Y:S01]  /*4f20*/  FADD.FTZ R0, R0, R15 ;  /* 0x0000000f00007221 */ /* 0x010fe20000010000 */
[----:B------:R-:W-:Y:S01]  /*4f30*/  FMUL.FTZ R24, R24, 1.4426950216293334961 ;  /* 0x3fb8aa3b18187820 */ /* 0x000fe20000410000 */
[----:B------:R-:W4:Y:S01]  /*4f40*/  MUFU.EX2 R23, R22 ;  /* 0x0000001600177308 */ /* 0x000f220000000800 */
[C---:B------:R-:W-:Y:S01]  /*4f50*/  FADD.FTZ R28, -R7.reuse, R28 ;  /* 0x0000001c071c7221 */ /* 0x040fe20000010100 */
[----:B-1----:R-:W-:Y:S01]  /*4f60*/  FADD.FTZ R0, R0, R17 ;  /* 0x0000001100007221 */ /* 0x002fe20000010000 */
[----:B------:R-:W-:Y:S01]  /*4f70*/  FMUL.FTZ R26, R26, 1.4426950216293334961 ;  /* 0x3fb8aa3b1a1a7820 */ /* 0x000fe20000410000 */
[----:B------:R-:W1:Y:S01]  /*4f80*/  MUFU.EX2 R25, R24 ;  /* 0x0000001800197308 */ /* 0x000e620000000800 */
[C---:B------:R-:W-:Y:S01]  /*4f90*/  FADD.FTZ R30, -R7.reuse, R30 ;  /* 0x0000001e071e7221 */ /* 0x040fe20000010100 */
[----:B------:R-:W-:Y:S01]  /*4fa0*/  FADD.FTZ R0, R0, R19 ;  /* 0x0000001300007221 */ /* 0x000fe20000010000 */
[----:B------:R-:W-:Y:S01]  /*4fb0*/  FMUL.FTZ R28, R28, 1.4426950216293334961 ;  /* 0x3fb8aa3b1c1c7820 */ /* 0x000fe20000410000 */
[----:B------:R-:W2:Y:S01]  /*4fc0*/  MUFU.EX2 R27, R26 ;  /* 0x0000001a001b7308 */ /* 0x000ea20000000800 */
[C---:B------:R-:W-:Y:S01]  /*4fd0*/  FADD.FTZ R32, -R7.reuse, R32 ;  /* 0x0000002007207221 */ /* 0x040fe20000010100 */
[----:B---3--:R-:W-:Y:S01]  /*4fe0*/  FADD.FTZ R0, R0, R21 ;  /* 0x0000001500007221 */ /* 0x008fe20000010000 */
[----:B------:R-:W-:Y:S01]  /*4ff0*/  FMUL.FTZ R30, R30, 1.4426950216293334961 ;  /* 0x3fb8aa3b1e1e7820 */ /* 0x000fe20000410000 */
[----:B------:R-:W3:Y:S01]  /*5000*/  MUFU.EX2 R29, R28 ;  /* 0x0000001c001d7308 */ /* 0x000ee20000000800 */
[C---:B0-----:R-:W-:Y:S01]  /*5010*/  FADD.FTZ R34, -R7.reuse, R34 ;  /* 0x0000002207227221 */ /* 0x041fe20000010100 */
[----:B----4-:R-:W-:Y:S01]  /*5020*/  FADD.FTZ R0, R0, R23 ;  /* 0x0000001700007221 */ /* 0x010fe20000010000 */
[----:B------:R-:W-:Y:S01]  /*5030*/  FMUL.FTZ R32, R32, 1.4426950216293334961 ;  /* 0x3fb8aa3b20207820 */ /* 0x000fe20000410000 */
[----:B------:R-:W0:Y:S01]  /*5040*/  MUFU.EX2 R31, R30 ;  /* 0x0000001e001f7308 */ /* 0x000e220000000800 */
[----:B------:R4:W-:Y:S01]  /*5050*/  STS [R8+-0x800], R11 ;  /* 0xfff8000b08007388 */ /* 0x0009e20000000800 */
[----:B-1----:R-:W-:Y:S01]  /*5060*/  FADD.FTZ R0, R0, R25 ;  /* 0x0000001900007221 */ /* 0x002fe20000010000 */
[C---:B--2---:R-:W-:Y:S01]  /*5070*/  FADD.FTZ R36, -R7.reuse, R36 ;  /* 0x0000002407247221 */ /* 0x044fe20000010100 */
[----:B------:R-:W-:Y:S01]  /*5080*/  FMUL.FTZ R34, R34, 1.4426950216293334961 ;  /* 0x3fb8aa3b22227820 */ /* 0x000fe20000410000 */
[----:B------:R1:W-:Y:S01]  /*5090*/  STS [R8+-0x400], R15 ;  /* 0xfffc000f08007388 */ /* 0x0003e20000000800 */
[----:B------:R-:W-:Y:S01]  /*50a0*/  FADD.FTZ R0, R0, R27 ;  /* 0x0000001b00007221 */ /* 0x000fe20000010000 */
[C---:B------:R-:W-:Y:S01]  /*50b0*/  FADD.FTZ R38, -R7.reuse, R38 ;  /* 0x0000002607267221 */ /* 0x040fe20000010100 */
[----:B------:R-:W-:Y:S01]  /*50c0*/  FMUL.FTZ R36, R36, 1.4426950216293334961 ;  /* 0x3fb8aa3b24247820 */ /* 0x000fe20000410000 */
[C---:B------:R-:W-:Y:S01]  /*50d0*/  FADD.FTZ R40, -R7.reuse, R40 ;  /* 0x0000002807287221 */ /* 0x040fe20000010100 */
[----:B---3--:R-:W-:Y:S01]  /*50e0*/  FADD.FTZ R0, R0, R29 ;  /* 0x0000001d00007221 */ /* 0x008fe20000010000 */
[----:B----4-:R-:W2:Y:S01]  /*50f0*/  MUFU.EX2 R11, R32 ;  /* 0x00000020000b7308 */ /* 0x010ea20000000800 */
[----:B------:R-:W-:Y:S01]  /*5100*/  FMUL.FTZ R38, R38, 1.4426950216293334961 ;  /* 0x3fb8aa3b26267820 */ /* 0x000fe20000410000 */
[----:B------:R-:W-:Y:S01]  /*5110*/  FADD.FTZ R42, -R7, R42 ;  /* 0x0000002a072a7221 */ /* 0x000fe20000010100 */
[----:B0-----:R-:W-:Y:S01]  /*5120*/  FADD.FTZ R0, R0, R31 ;  /* 0x0000001f00007221 */ /* 0x001fe20000010000 */
[----:B-1----:R-:W0:Y:S01]  /*5130*/  MUFU.EX2 R15, R34 ;  /* 0x00000022000f7308 */ /* 0x002e220000000800 */
[----:B------:R-:W-:Y:S01]  /*5140*/  FMUL.FTZ R40, R40, 1.4426950216293334961 ;  /* 0x3fb8aa3b28287820 */ /* 0x000fe20000410000 */
[----:B------:R-:W-:Y:S01]  /*5150*/  FMUL.FTZ R42, R42, 1.4426950216293334961 ;  /* 0x3fb8aa3b2a2a7820 */ /* 0x000fe20000410000 */
[----:B------:R-:W-:Y:S01]  /*5160*/  STS [R8], R17 ;  /* 0x0000001108007388 */ /* 0x000fe20000000800 */
[----:B------:R-:W1:Y:S03]  /*5170*/  MUFU.EX2 R33, R36 ;  /* 0x0000002400217308 */ /* 0x000e660000000800 */
[----:B------:R-:W-:Y:S01]  /*5180*/  STS [R8+0x400], R19 ;  /* 0x0004001308007388 */ /* 0x000fe20000000800 */
[----:B------:R-:W3:Y:S01]  /*5190*/  MUFU.EX2 R35, R38 ;  /* 0x0000002600237308 */ /* 0x000ee20000000800 */
[----:B--2---:R-:W-:-:S02]  /*51a0*/  FADD.FTZ R0, R0, R11 ;  /* 0x0000000b00007221 */ /* 0x004fc40000010000 */
[----:B------:R-:W-:Y:S01]  /*51b0*/  STS [R8+0x800], R21 ;  /* 0x0008001508007388 */ /* 0x000fe20000000800 */
[----:B------:R-:W2:Y:S01]  /*51c0*/  MUFU.EX2 R37, R40 ;  /* 0x0000002800257308 */ /* 0x000ea20000000800 */
[----:B0-----:R-:W-:Y:S02]  /*51d0*/  FADD.FTZ R0, R0, R15 ;  /* 0x0000000f00007221 */ /* 0x001fe40000010000 */
[----:B------:R-:W-:Y:S01]  /*51e0*/  STS [R8+0xc00], R23 ;  /* 0x000c001708007388 */ /* 0x000fe20000000800 */
[----:B------:R-:W0:Y:S01]  /*51f0*/  MUFU.EX2 R39, R42 ;  /* 0x0000002a00277308 */ /* 0x000e220000000800 */
[----:B-1----:R-:W-:Y:S02]  /*5200*/  FADD.FTZ R0, R0, R33 ;  /* 0x0000002100007221 */ /* 0x002fe40000010000 */
[----:B------:R-:W-:Y:S02]  /*5210*/  STS [R8+0x1000], R25 ;  /* 0x0010001908007388 */ /* 0x000fe40000000800 */
[----:B---3--:R-:W-:-:S02]  /*5220*/  FADD.FTZ R0, R0, R35 ;  /* 0x0000002300007221 */ /* 0x008fc40000010000 */
[----:B------:R-:W-:Y:S02]  /*5230*/  STS [R8+0x1400], R27 ;  /* 0x0014001b08007388 */ /* 0x000fe40000000800 */
[----:B--2---:R-:W-:Y:S02]  /*5240*/  FADD.FTZ R0, R0, R37 ;  /* 0x0000002500007221 */ /* 0x004fe40000010000 */
[----:B------:R-:W-:Y:S02]  /*5250*/  STS [R8+0x1800], R29 ;  /* 0x0018001d08007388 */ /* 0x000fe40000000800 */
[----:B0-----:R-:W-:Y:S02]  /*5260*/  FADD.FTZ R0, R0, R39 ;  /* 0x0000002700007221 */ /* 0x001fe40000010000 */
        /* <DEDUP_REMOVED lines=9> */
.L_x_768:
[----:B------:R-:W-:Y:S05]  /*5300*/  BSYNC.RECONVERGENT B1 ;  /* 0x0000000000017941 */ /* 0x000fea0003800200 */
.L_x_767:
[----:B------:R-:W-:Y:S01]  /*5310*/  IADD3 R10, PT, PT, -R9, UR13, RZ ;  /* 0x0000000d090a7c10 */ /* 0x000fe2000fffe1ff */
[----:B------:R-:W-:Y:S03]  /*5320*/  BSSY.RECONVERGENT B1, `(.L_x_770) ;  /* 0x0000036000017945 */ /* 0x000fe60003800200 */
[----:B------:R-:W-:-:S13]  /*5330*/  ISETP.GT.AND P2, PT, R10, 0x400, PT ;  /* 0x000004000a00780c */ /* 0x000fda0003f44270 */
[----:B------:R-:W-:Y:S05]  /*5340*/  @!P2 BRA `(.L_x_771) ;  /* 0x0000000000cca947 */ /* 0x000fea0003800000 */
[----:B------:R-:W0:Y:S01]  /*5350*/  LDS R10, [R8+-0x800] ;  /* 0xfff80000080a7984 */ /* 0x000e220000000800 */
[----:B------:R-:W-:Y:S01]  /*5360*/  PLOP3.LUT P0, PT, PT, PT, PT, 0x8, 0x80 ;  /* 0x000000000080781c */ /* 0x000fe20003f0e170 */
[----:B------:R-:W-:Y:S02]  /*5370*/  VIADD R9, R9, 0x800 ;  /* 0x0000080009097836 */ /* 0x000fe40000000000 */
[----:B------:R-:W2:Y:S04]  /*5380*/  LDS R14, [R8+-0x400] ;  /* 0xfffc0000080e7984 */ /* 0x000ea80000000800 */
[----:B------:R-:W3:Y:S04]  /*5390*/  LDS R16, [R8] ;  /* 0x0000000008107984 */ /* 0x000ee80000000800 */
[----:B------:R-:W4:Y:S04]  /*53a0*/  LDS R18, [R8+0x400] ;  /* 0x0004000008127984 */ /* 0x000f280000000800 */
[----:B-1----:R-:W1:Y:S04]  /*53b0*/  LDS R20, [R8+0x800] ;  /* 0x0008000008147984 */ /* 0x002e680000000800 */
[----:B------:R-:W1:Y:S04]  /*53c0*/  LDS R22, [R8+0xc00] ;  /* 0x000c000008167984 */ /* 0x000e680000000800 */
[----:B------:R-:W1:Y:S04]  /*53d0*/  LDS R24, [R8+0x1000] ;  /* 0x0010000008187984 */ /* 0x000e680000000800 */
[----:B------:R-:W1:Y:S01]  /*53e0*/  LDS R26, [R8+0x1400] ;  /* 0x00140000081a7984 */ /* 0x000e620000000800 */
[C---:B0-----:R-:W-:Y:S01]  /*53f0*/  FADD.FTZ R10, -R7.reuse, R10 ;  /* 0x0000000a070a7221 */ /* 0x041fe20000010100 */
[----:B--2---:R-:W-:-:S03]  /*5400*/  FADD.FTZ R14, -R7, R14 ;  /* 0x0000000e070e7221 */ /* 0x004fc60000010100 */
[----:B------:R-:W-:Y:S01]  /*5410*/  FMUL.FTZ R10, R10, 1.4426950216293334961 ;  /* 0x3fb8aa3b0a0a7820 */ /* 0x000fe20000410000 */
[C---:B---3--:R-:W-:Y:S01]  /*5420*/  FADD.FTZ R16, -R7.reuse, R16 ;  /* 0x0000001007107221 */ /* 0x048fe20000010100 */
[----:B------:R-:W-:Y:S02]  /*5430*/  FMUL.FTZ R14, R14, 1.4426950216293334961 ;  /* 0x3fb8aa3b0e0e7820 */ /* 0x000fe40000410000 */
[----:B------:R-:W0:Y:S01]  /*5440*/  MUFU.EX2 R11, R10 ;  /* 0x0000000a000b7308 */ /* 0x000e220000000800 */
[C---:B----4-:R-:W-:Y:S01]  /*5450*/  FADD.FTZ R18, -R7.reuse, R18 ;  /* 0x0000001207127221 */ /* 0x050fe20000010100 */
[----:B------:R-:W-:Y:S02]  /*5460*/  FMUL.FTZ R16, R16, 1.4426950216293334961 ;  /* 0x3fb8aa3b10107820 */ /* 0x000fe40000410000 */
[----:B------:R-:W2:Y:S01]  /*5470*/  MUFU.EX2 R15, R14 ;  /* 0x0000000e000f7308 */ /* 0x000ea20000000800 */
[----:B-1----:R-:W-:Y:S01]  /*5480*/  FADD.FTZ R20, -R7, R20 ;  /* 0x0000001407147221 */ /* 0x002fe20000010100 */
[----:B------:R-:W-:-:S02]  /*5490*/  FMUL.FTZ R18, R18, 1.4426950216293334961 ;  /* 0x3fb8aa3b12127820 */ /* 0x000fc40000410000 */
[----:B------:R-:W1:Y:S01]  /*54a0*/  MUFU.EX2 R17, R16 ;  /* 0x0000001000117308 */ /* 0x000e620000000800 */
[C---:B------:R-:W-:Y:S01]  /*54b0*/  FADD.FTZ R22, -R7.reuse, R22 ;  /* 0x0000001607167221 */ /* 0x040fe20000010100 */
[----:B------:R-:W-:Y:S02]  /*54c0*/  FMUL.FTZ R20, R20, 1.4426950216293334961 ;  /* 0x3fb8aa3b14147820 */ /* 0x000fe40000410000 */
[----:B------:R-:W3:Y:S01]  /*54d0*/  MUFU.EX2 R19, R18 ;  /* 0x0000001200137308 */ /* 0x000ee20000000800 */
[----:B0-----:R-:W-:Y:S01]  /*54e0*/  FADD.FTZ R0, R0, R11 ;  /* 0x0000000b00007221 */ /* 0x001fe20000010000 */
[C---:B------:R-:W-:Y:S01]  /*54f0*/  FADD.FTZ R24, -R7.reuse, R24 ;  /* 0x0000001807187221 */ /* 0x040fe20000010100 */
[----:B------:R-:W-:Y:S01]  /*5500*/  FMUL.FTZ R22, R22, 1.4426950216293334961 ;  /* 0x3fb8aa3b16167820 */ /* 0x000fe20000410000 */
[----:B------:R-:W0:Y:S01]  /*5510*/  MUFU.EX2 R21, R20 ;  /* 0x0000001400157308 */ /* 0x000e220000000800 */
[----:B--2---:R-:W-:Y:S01]  /*5520*/  FADD.FTZ R0, R0, R15 ;  /* 0x0000000f00007221 */ /* 0x004fe20000010000 */
[----:B------:R-:W-:Y:S01]  /*5530*/  FADD.FTZ R26, -R7, R26 ;  /* 0x0000001a071a7221 */ /* 0x000fe20000010100 */
[----:B------:R-:W-:Y:S01]  /*5540*/  FMUL.FTZ R24, R24, 1.4426950216293334961 ;  /* 0x3fb8aa3b18187820 */ /* 0x000fe20000410000 */
[----:B------:R-:W2:Y:S01]  /*5550*/  MUFU.EX2 R23, R22 ;  /* 0x0000001600177308 */ /* 0x000ea20000000800 */
[----:B-1----:R-:W-:Y:S01]  /*5560*/  FADD.FTZ R0, R0, R17 ;  /* 0x0000001100007221 */ /* 0x002fe20000010000 */
[----:B------:R-:W-:Y:S01]  /*5570*/  FMUL.FTZ R26, R26, 1.4426950216293334961 ;  /* 0x3fb8aa3b1a1a7820 */ /* 0x000fe20000410000 */
[----:B------:R-:W-:Y:S01]  /*5580*/  STS [R8+-0x800], R11 ;  /* 0xfff8000b08007388 */ /* 0x000fe20000000800 */
[----:B------:R-:W1:Y:S01]  /*5590*/  MUFU.EX2 R25, R24 ;  /* 0x0000001800197308 */ /* 0x000e620000000800 */
[----:B---3--:R-:W-:-:S02]  /*55a0*/  FADD.FTZ R0, R0, R19 ;  /* 0x0000001300007221 */ /* 0x008fc40000010000 */
[----:B------:R-:W-:Y:S01]  /*55b0*/  STS [R8+-0x400], R15 ;  /* 0xfffc000f08007388 */ /* 0x000fe20000000800 */
[----:B------:R-:W3:Y:S01]  /*55c0*/  MUFU.EX2 R27, R26 ;  /* 0x0000001a001b7308 */ /* 0x000ee20000000800 */
[----:B0-----:R-:W-:Y:S02]  /*55d0*/  FADD.FTZ R0, R0, R21 ;  /* 0x0000001500007221 */ /* 0x001fe40000010000 */
[----:B------:R-:W-:Y:S02]  /*55e0*/  STS [R8], R17 ;  /* 0x0000001108007388 */ /* 0x000fe40000000800 */
[----:B--2---:R-:W-:Y:S02]  /*55f0*/  FADD.FTZ R0, R0, R23 ;  /* 0x0000001700007221 */ /* 0x004fe40000010000 */
[----:B------:R-:W-:Y:S02]  /*5600*/  STS [R8+0x400], R19 ;  /* 0x0004001308007388 */ /* 0x000fe40000000800 */
[----:B-1----:R-:W-:-:S02]  /*5610*/  FADD.FTZ R0, R0, R25 ;  /* 0x0000001900007221 */ /* 0x002fc40000010000 */
[----:B------:R-:W-:Y:S02]  /*5620*/  STS [R8+0x800], R21 ;  /* 0x0008001508007388 */ /* 0x000fe40000000800 */
[----:B---3--:R-:W-:Y:S02]  /*5630*/  FADD.FTZ R0, R0, R27 ;  /* 0x0000001b00007221 */ /* 0x008fe40000010000 */
[----:B------:R-:W-:Y:S04]  /*5640*/  STS [R8+0xc00], R23 ;  /* 0x000c001708007388 */ /* 0x000fe80000000800 */
[----:B------:R-:W-:Y:S04]  /*5650*/  STS [R8+0x1000], R25 ;  /* 0x0010001908007388 */ /* 0x000fe80000000800 */
[----:B------:R0:W-:Y:S02]  /*5660*/  STS [R8+0x1400], R27 ;  /* 0x0014001b08007388 */ /* 0x0001e40000000800 */
[----:B0-----:R-:W-:-:S07]  /*5670*/  IADD3 R8, PT, PT, R8, 0x2000, RZ ;  /* 0x0000200008087810 */ /* 0x001fce0007ffe0ff */
.L_x_771:
[----:B------:R-:W-:Y:S05]  /*5680*/  BSYNC.RECONVERGENT B1 ;  /* 0x0000000000017941 */ /* 0x000fea0003800200 */
.L_x_770:
[----:B------:R-:W-:-:S13]  /*5690*/  ISETP.LT.OR P0, PT, R9, UR13, P0 ;  /* 0x0000000d09007c0c */ /* 0x000fda0008701670 */
[----:B------:R-:W-:Y:S05]  /*56a0*/  @!P0 BRA `(.L_x_762) ;  /* 0x0000000400e48947 */ /* 0x000fea0003800000 */
[----:B------:R-:W0:Y:S04]  /*56b0*/  LDS R10, [R8+-0x800] ;  /* 0xfff80000080a7984 */ /* 0x000e280000000800 */
[----:B------:R-:W2:Y:S04]  /*56c0*/  LDS R14, [R8+-0x400] ;  /* 0xfffc0000080e7984 */ /* 0x000ea80000000800 */
[----:B------:R-:W3:Y:S04]  /*56d0*/  LDS R16, [R8] ;  /* 0x0000000008107984 */ /* 0x000ee80000000800 */
[----:B------:R-:W4:Y:S01]  /*56e0*/  LDS R18, [R8+0x400] ;  /* 0x0004000008127984 */ /* 0x000f220000000800 */
[C---:B0-----:R-:W-:Y:S01]  /*56f0*/  FADD.FTZ R10, -R7.reuse, R10 ;  /* 0x0000000a070a7221 */ /* 0x041fe20000010100 */
[----:B--2---:R-:W-:-:S03]  /*5700*/  FADD.FTZ R14, -R7, R14 ;  /* 0x0000000e070e7221 */ /* 0x004fc60000010100 */
[----:B------:R-:W-:Y:S01]  /*5710*/  FMUL.FTZ R10, R10, 1.4426950216293334961 ;  /* 0x3fb8aa3b0a0a7820 */ /* 0x000fe20000410000 */
[C---:B---3--:R-:W-:Y:S01]  /*5720*/  FADD.FTZ R16, -R7.reuse, R16 ;  /* 0x0000001007107221 */ /* 0x048fe20000010100 */
[----:B------:R-:W-:Y:S02]  /*5730*/  FMUL.FTZ R14, R14, 1.4426950216293334961 ;  /* 0x3fb8aa3b0e0e7820 */ /* 0x000fe40000410000 */
[----:B------:R-:W0:Y:S01]  /*5740*/  MUFU.EX2 R9, R10 ;  /* 0x0000000a00097308 */ /* 0x000e220000000800 */
[----:B----4-:R-:W-:Y:S01]  /*5750*/  FADD.FTZ R18, -R7, R18 ;  /* 0x0000001207127221 */ /* 0x010fe20000010100 */
[----:B------:R-:W-:Y:S02]  /*5760*/  FMUL.FTZ R16, R16, 1.4426950216293334961 ;  /* 0x3fb8aa3b10107820 */ /* 0x000fe40000410000 */
[----:B------:R-:W2:Y:S01]  /*5770*/  MUFU.EX2 R7, R14 ;  /* 0x0000000e00077308 */ /* 0x000ea20000000800 */
[----:B------:R-:W-:-:S03]  /*5780*/  FMUL.FTZ R18, R18, 1.4426950216293334961 ;  /* 0x3fb8aa3b12127820 */ /* 0x000fc60000410000 */
[----:B------:R-:W3:Y:S04]  /*5790*/  MUFU.EX2 R11, R16 ;  /* 0x00000010000b7308 */ /* 0x000ee80000000800 */
[----:B------:R-:W4:Y:S01]  /*57a0*/  MUFU.EX2 R15, R18 ;  /* 0x00000012000f7308 */ /* 0x000f220000000800 */
[----:B0-----:R0:W-:Y:S01]  /*57b0*/  STS [R8+-0x800], R9 ;  /* 0xfff8000908007388 */ /* 0x0011e20000000800 */
[----:B------:R-:W-:-:S03]  /*57c0*/  FADD.FTZ R0, R0, R9 ;  /* 0x0000000900007221 */ /* 0x000fc60000010000 */
[----:B--2---:R0:W-:Y:S01]  /*57d0*/  STS [R8+-0x400], R7 ;  /* 0xfffc000708007388 */ /* 0x0041e20000000800 */
[----:B------:R-:W-:-:S03]  /*57e0*/  FADD.FTZ R0, R0, R7 ;  /* 0x0000000700007221 */ /* 0x000fc60000010000 */
[----:B---3--:R0:W-:Y:S01]  /*57f0*/  STS [R8], R11 ;  /* 0x0000000b08007388 */ /* 0x0081e20000000800 */
[----:B------:R-:W-:-:S03]  /*5800*/  FADD.FTZ R0, R0, R11 ;  /* 0x0000000b00007221 */ /* 0x000fc60000010000 */
[----:B----4-:R0:W-:Y:S01]  /*5810*/  STS [R8+0x400], R15 ;  /* 0x0004000f08007388 */ /* 0x0101e20000000800 */
[----:B------:R-:W-:Y:S01]  /*5820*/  FADD.FTZ R0, R0, R15 ;  /* 0x0000000f00007221 */ /* 0x000fe20000010000 */
[----:B------:R-:W-:Y:S06]  /*5830*/  BRA `(.L_x_762) ;  /* 0x0000000400807947 */ /* 0x000fec0003800000 */
.L_x_763:
[----:B------:R-:W-:Y:S01]  /*5840*/  IMAD.MOV.U32 R15, RZ, RZ, 0x100 ;  /* 0x00000100ff0f7424 */ /* 0x000fe200078e00ff */
[----:B------:R-:W-:Y:S01]  /*5850*/  LOP3.LUT R11, RZ, R2, RZ, 0x33, !PT ;  /* 0x00000002ff0b7212 */ /* 0x000fe200078e33ff */
[----:B------:R-:W-:Y:S01]  /*5860*/  BSSY.RECONVERGENT B1, `(.L_x_772) ;  /* 0x0000024000017945 */ /* 0x000fe20003800200 */
[----:B------:R-:W-:Y:S02]  /*5870*/  IMAD.MOV.U32 R10, RZ, RZ, R4 ;  /* 0x000000ffff0a7224 */ /* 0x000fe400078e0004 */
[----:B------:R-:W-:-:S04]  /*5880*/  VIADDMNMX R0, R4, R15, UR13, !PT ;  /* 0x0000000d04007e46 */ /* 0x000fc8000f80010f */
[----:B------:R-:W-:-:S04]  /*5890*/  IADD3 R11, PT, PT, R0, -UR14, R11 ;  /* 0x8000000e000b7c10 */ /* 0x000fc8000fffe00b */
[C---:B------:R-:W-:Y:S02]  /*58a0*/  LOP3.LUT R0, R11.reuse, 0x300, RZ, 0xc0, !PT ;  /* 0x000003000b007812 */ /* 0x040fe400078ec0ff */
[----:B------:R-:W-:Y:S02]  /*58b0*/  ISETP.GE.U32.AND P0, PT, R11, 0x300, PT ;  /* 0x000003000b00780c */ /* 0x000fe40003f06070 */
[----:B------:R-:W-:Y:S01]  /*58c0*/  ISETP.NE.AND P2, PT, R0, 0x300, PT ;  /* 0x000003000000780c */ /* 0x000fe20003f45270 */
[----:B------:R-:W-:-:S12]  /*58d0*/  HFMA2 R0, -RZ, RZ, 0, 0 ;  /* 0x00000000ff007431 */ /* 0x000fd800000001ff */
[----:B------:R-:W-:Y:S05]  /*58e0*/  @!P2 BRA `(.L_x_773) ;  /* 0x00000000006ca947 */ /* 0x000fea0003800000 */
[----:B------:R-:W-:Y:S01]  /*58f0*/  UIADD3 UR6, UPT, UPT, UR7, 0x140, URZ ;  /* 0x0000014007067890 */ /* 0x000fe2000fffe0ff */
[----:B------:R-:W-:Y:S01]  /*5900*/  LEA.HI R0, R11, 0x1, RZ, 0x18 ;  /* 0x000000010b007811 */ /* 0x000fe200078fc0ff */
[--C-:B------:R-:W-:Y:S01]  /*5910*/  IMAD.MOV.U32 R10, RZ, RZ, R4.reuse ;  /* 0x000000ffff0a7224 */ /* 0x100fe200078e0004 */
[----:B------:R-:W-:Y:S01]  /*5920*/  IADD3 R17, P2, P3, R13, R8, R4 ;  /* 0x000000080d117210 */ /* 0x000fe20007b5e004 */
[----:B------:R-:W-:Y:S01]  /*5930*/  ULEA UR6, UR8, UR6, 0x18 ;  /* 0x0000000608067291 */ /* 0x000fe2000f8ec0ff */
[----:B------:R-:W-:Y:S02]  /*5940*/  LOP3.LUT R8, R0, 0x3, RZ, 0xc0, !PT ;  /* 0x0000000300087812 */ /* 0x000fe400078ec0ff */
[----:B------:R-:W-:Y:S02]  /*5950*/  IADD3.X R9, PT, PT, R12, R9, RZ, P2, P3 ;  /* 0x000000090c097210 */ /* 0x000fe400017e64ff */
[----:B------:R-:W-:Y:S02]  /*5960*/  MOV R0, RZ ;  /* 0x000000ff00007202 */ /* 0x000fe40000000f00 */
[----:B------:R-:W-:-:S02]  /*5970*/  IADD3 R14, PT, PT, -R8, RZ, RZ ;  /* 0x000000ff080e7210 */ /* 0x000fc40007ffe1ff */
[----:B------:R-:W-:-:S07]  /*5980*/  LEA R11, R2, UR6, 0x2 ;  /* 0x00000006020b7c11 */ /* 0x000fce000f8e10ff */
.L_x_774:
[----:B------:R-:W-:-:S06]  /*5990*/  IMAD.MOV.U32 R8, RZ, RZ, R17 ;  /* 0x000000ffff087224 */ /* 0x000fcc00078e0011 */
[----:B------:R2:W3:Y:S01]  /*59a0*/  LDG.E.U8 R8, desc[UR10][R8.64] ;  /* 0x0000000a08087981 */ /* 0x0004e2000c1e1100 */
[----:B------:R-:W-:Y:S01]  /*59b0*/  MOV R15, RZ ;  /* 0x000000ff000f7202 */ /* 0x000fe20000000f00 */
[----:B------:R-:W-:Y:S01]  /*59c0*/  VIADD R14, R14, 0x1 ;  /* 0x000000010e0e7836 */ /* 0x000fe20000000000 */
[----:B------:R-:W-:Y:S02]  /*59d0*/  IADD3 R17, P3, PT, R17, 0x100, RZ ;  /* 0x0000010011117810 */ /* 0x000fe40007f7e0ff */
[----:B------:R-:W-:-:S03]  /*59e0*/  IADD3 R10, PT, PT, R10, 0x100, RZ ;  /* 0x000001000a0a7810 */ /* 0x000fc60007ffe0ff */
[----:B--2---:R-:W-:Y:S01]  /*59f0*/  IMAD.X R9, RZ, RZ, R9, P3 ;  /* 0x000000ffff097224 */ /* 0x004fe200018e0609 */
[----:B---3--:R-:W-:-:S13]  /*5a00*/  ISETP.NE.AND P2, PT, R8, RZ, PT ;  /* 0x000000ff0800720c */ /* 0x008fda0003f45270 */
        /* <DEDUP_REMOVED lines=9> */
.L_x_773:
[----:B------:R-:W-:Y:S05]  /*5aa0*/  BSYNC.RECONVERGENT B1 ;  /* 0x0000000000017941 */ /* 0x000fea0003800200 */
.L_x_772:
[----:B------:R-:W-:Y:S05]  /*5ab0*/  @!P0 BRA `(.L_x_762) ;  /* 0x0000000000e08947 */ /* 0x000fea0003800000 */
[----:B------:R-:W2:Y:S01]  /*5ac0*/  S2R R11, SR_CgaCtaId ;  /* 0x00000000000b7919 */ /* 0x000ea20000008800 */
[----:B------:R-:W3:Y:S01]  /*5ad0*/  LDCU.64 UR18, c[0x0][0x420] ;  /* 0x00008400ff1277ac */ /* 0x000ee20008000a00 */
[----:B------:R-:W-:Y:S01]  /*5ae0*/  MOV R8, 0x400 ;  /* 0x0000040000087802 */ /* 0x000fe20000000f00 */
[----:B------:R-:W-:-:S03]  /*5af0*/  IMAD.U32 R9, RZ, RZ, UR14 ;  /* 0x0000000eff097e24 */ /* 0x000fc6000f8e00ff */
[----:B------:R-:W-:Y:S01]  /*5b00*/  IADD3 R8, PT, PT, R8, 0x140, RZ ;  /* 0x0000014008087810 */ /* 0x000fe20007ffe0ff */
[----:B------:R-:W-:Y:S01]  /*5b10*/  IMAD.SHL.U32 R9, R9, 0x4, RZ ;  /* 0x0000000409097824 */ /* 0x000fe200078e00ff */
[----:B---3--:R-:W-:-:S04]  /*5b20*/  IADD3 R15, P0, P2, R13, UR18, R10 ;  /* 0x000000120d0f7c10 */ /* 0x008fc8000fa1e00a */
[----:B------:R-:W-:Y:S02]  /*5b30*/  IADD3 R15, P3, PT, R15, 0x200, RZ ;  /* 0x000002000f0f7810 */ /* 0x000fe40007f7e0ff */
[----:B--2---:R-:W-:Y:S02]  /*5b40*/  LEA R11, R11, R8, 0x18 ;  /* 0x000000080b0b7211 */ /* 0x004fe400078ec0ff */
[----:B------:R-:W-:Y:S02]  /*5b50*/  LEA R8, R10, -R9, 0x2 ;  /* 0x800000090a087211 */ /* 0x000fe400078e10ff */
[----:B------:R-:W-:Y:S02]  /*5b60*/  IADD3.X R9, PT, PT, R12, UR19, RZ, P0, P2 ;  /* 0x000000130c097c10 */ /* 0x000fe400087e44ff */
[----:B------:R-:W-:-:S03]  /*5b70*/  IADD3 R11, PT, PT, R8, 0x800, R11 ;  /* 0x00000800080b7810 */ /* 0x000fc60007ffe00b */
[----:B------:R-:W-:-:S07]  /*5b80*/  IMAD.X R9, RZ, RZ, R9, P3 ;  /* 0x000000ffff097224 */ /* 0x000fce00018e0609 */
.L_x_775:
[----:B------:R-:W-:-:S05]  /*5b90*/  MOV R8, R15 ;  /* 0x0000000f00087202 */ /* 0x000fca0000000f00 */
[----:B------:R-:W2:Y:S04]  /*5ba0*/  LDG.E.U8 R17, desc[UR10][R8.64+-0x200] ;  /* 0xfffe000a08117981 */ /* 0x000ea8000c1e1100 */
[----:B------:R-:W3:Y:S04]  /*5bb0*/  LDG.E.U8 R14, desc[UR10][R8.64+-0x100] ;  /* 0xffff000a080e7981 */ /* 0x000ee8000c1e1100 */
[----:B------:R-:W4:Y:S04]  /*5bc0*/  LDG.E.U8 R15, desc[UR10][R8.64] ;  /* 0x0000000a080f7981 */ /* 0x000f28000c1e1100 */
[----:B------:R-:W4:Y:S01]  /*5bd0*/  LDG.E.U8 R16, desc[UR10][R8.64+0x100] ;  /* 0x0001000a08107981 */ /* 0x000f22000c1e1100 */
[----:B------:R-:W-:Y:S01]  /*5be0*/  VIADD R10, R10, 0x400 ;  /* 0x000004000a0a7836 */ /* 0x000fe20000000000 */
[----:B--2---:R-:W-:-:S02]  /*5bf0*/  ISETP.NE.AND P0, PT, R17, RZ, PT ;  /* 0x000000ff1100720c */ /* 0x004fc40003f05270 */
[----:B---3--:R-:W-:Y:S02]  /*5c00*/  ISETP.NE.AND P2, PT, R14, RZ, PT ;  /* 0x000000ff0e00720c */ /* 0x008fe40003f45270 */
[----:B----4-:R-:W-:Y:S02]  /*5c10*/  ISETP.NE.AND P3, PT, R15, RZ, PT ;  /* 0x000000ff0f00720c */ /* 0x010fe40003f65270 */
[----:B------:R-:W-:-:S07]  /*5c20*/  ISETP.NE.AND P4, PT, R16, RZ, PT ;  /* 0x000000ff1000720c */ /* 0x000fce0003f85270 */
[----:B------:R-:W0:Y:S04]  /*5c30*/  @!P0 LDS R14, [R11+-0x800] ;  /* 0xfff800000b0e8984 */ /* 0x000e280000000800 */
[----:B------:R-:W2:Y:S04]  /*5c40*/  @!P2 LDS R16, [R11+-0x400] ;  /* 0xfffc00000b10a984 */ /* 0x000ea80000000800 */
[----:B------:R-:W3:Y:S04]  /*5c50*/  @!P3 LDS R18, [R11] ;  /* 0x000000000b12b984 */ /* 0x000ee80000000800 */
[----:B-1----:R-:W1:Y:S01]  /*5c60*/  @!P4 LDS R20, [R11+0x400] ;  /* 0x000400000b14c984 */ /* 0x002e620000000800 */
[----:B0-----:R-:W-:Y:S01]  /*5c70*/  @!P0 FADD.FTZ R15, -R7, R14 ;  /* 0x0000000e070f8221 */ /* 0x001fe20000010100 */
[----:B------:R-:W-:-:S03]  /*5c80*/  IMAD.MOV.U32 R14, RZ, RZ, RZ ;  /* 0x000000ffff0e7224 */ /* 0x000fc600078e00ff */
[----:B------:R-:W-:Y:S01]  /*5c90*/  @!P0 FMUL.FTZ R15, R15, 1.4426950216293334961 ;  /* 0x3fb8aa3b0f0f8820 */ /* 0x000fe20000410000 */
[----:B--2---:R-:W-:Y:S01]  /*5ca0*/  @!P2 FADD.FTZ R17, -R7, R16 ;  /* 0x000000100711a221 */ /* 0x004fe20000010100 */
[----:B------:R-:W-:Y:S02]  /*5cb0*/  HFMA2 R16, -RZ, RZ, 0, 0 ;  /* 0x00000000ff107431 */ /* 0x000fe400000001ff */
[----:B------:R-:W0:Y:S01]  /*5cc0*/  @!P0 MUFU.EX2 R14, R15 ;  /* 0x0000000f000e8308 */ /* 0x000e220000000800 */
[----:B------:R-:W-:Y:S01]  /*5cd0*/  @!P2 FMUL.FTZ R17, R17, 1.4426950216293334961 ;  /* 0x3fb8aa3b1111a820 */ /* 0x000fe20000410000 */
[C---:B---3--:R-:W-:Y:S01]  /*5ce0*/  @!P3 FADD.FTZ R19, -R7.reuse, R18 ;  /* 0x000000120713b221 */ /* 0x048fe20000010100 */
[----:B------:R-:W-:Y:S02]  /*5cf0*/  IMAD.MOV.U32 R18, RZ, RZ, RZ ;  /* 0x000000ffff127224 */ /* 0x000fe400078e00ff */
[----:B-1----:R-:W-:Y:S01]  /*5d00*/  @!P4 FADD.FTZ R21, -R7, R20 ;  /* 0x000000140715c221 */ /* 0x002fe20000010100 */
[----:B------:R-:W1:Y:S01]  /*5d10*/  @!P2 MUFU.EX2 R16, R17 ;  /* 0x000000110010a308 */ /* 0x000e620000000800 */
[----:B------:R-:W-:Y:S01]  /*5d20*/  @!P3 FMUL.FTZ R19, R19, 1.4426950216293334961 ;  /* 0x3fb8aa3b1313b820 */ /* 0x000fe20000410000 */
[----:B------:R-:W-:Y:S01]  /*5d30*/  MOV R20, RZ ;  /* 0x000000ff00147202 */ /* 0x000fe20000000f00 */
        /* <DEDUP_REMOVED lines=14> */
[----:B0-----:R-:W-:Y:S01]  /*5e20*/  VIADD R11, R11, 0x1000 ;  /* 0x000010000b0b7836 */ /* 0x001fe20000000000 */
[----:B------:R-:W-:Y:S06]  /*5e30*/  @!P0 BRA `(.L_x_775) ;  /* 0xfffffffc00548947 */ /* 0x000fec000383ffff */
.L_x_762:
[----:B------:R-:W-:Y:S05]  /*5e40*/  BSYNC.RECONVERGENT B0 ;  /* 0x0000000000007941 */ /* 0x000fea0003800200 */
.L_x_761:
[----:B0-----:R-:W0:Y:S01]  /*5e50*/  SHFL.BFLY PT, R7, R0, 0x10, 0x1f ;  /* 0x0e001f0000077f89 */ /* 0x001e2200000e0000 */
[C---:B------:R-:W-:Y:S01]  /*5e60*/  ISETP.NE.AND P0, PT, R5.reuse, RZ, PT ;  /* 0x000000ff0500720c */ /* 0x040fe20003f05270 */
[----:B------:R-:W2:Y:S01]  /*5e70*/  LDCU.U8 UR8, c[0x0][0x48c] ;  /* 0x00009180ff0877ac */ /* 0x000ea20008000000 */
[----:B------:R-:W-:Y:S01]  /*5e80*/  ISETP.GT.U32.AND P2, PT, R5, 0x7, PT ;  /* 0x000000070500780c */ /* 0x000fe20003f44070 */
[----:B--2---:R-:W-:Y:S01]  /*5e90*/  UISETP.NE.AND UP0, UPT, UR8, URZ, UPT ;  /* 0x000000ff0800728c */ /* 0x004fe2000bf05270 */
        /* <DEDUP_REMOVED lines=8> */
[----:B0-----:R-:W-:-:S05]  /*5f20*/  FADD.FTZ R14, R10, R11 ;  /* 0x0000000b0a0e7221 */ /* 0x001fca0000010000 */
[----:B------:R-:W-:Y:S01]  /*5f30*/  @!P0 STS [R3+UR15+0x20], R14 ;  /* 0x0000200e03008988 */ /* 0x000fe2000800080f */
[----:B------:R-:W-:Y:S01]  /*5f40*/  BAR.SYNC.DEFER_BLOCKING 0x0 ;  /* 0x0000000000007b1d */ /* 0x000fe20000010000 */
[----:B------:R-:W-:-:S05]  /*5f50*/  ISETP.GE.AND P0, PT, R4, UR13, PT ;  /* 0x0000000d04007c0c */ /* 0x000fca000bf06270 */
[----:B------:R-:W0:Y:S04]  /*5f60*/  @!P2 LDS R14, [R6+0x20] ;  /* 0x00002000060ea984 */ /* 0x000e280000000800 */
        /* <DEDUP_REMOVED lines=10> */
[----:B------:R-:W-:Y:S05]  /*6010*/  BRA.U !UP0, `(.L_x_776) ;  /* 0x0000000108247547 */ /* 0x000fea000b800000 */
[----:B------:R-:W2:Y:S01]  /*6020*/  S2R R9, SR_CTAID.Y ;  /* 0x0000000000097919 */ /* 0x000ea20000002600 */
[----:B------:R-:W2:Y:S08]  /*6030*/  LDC R6, c[0x0][0x3f8] ;  /* 0x0000fe00ff067b82 */ /* 0x000eb00000000800 */
[----:B------:R-:W3:Y:S08]  /*6040*/  LDC R5, c[0x0][0x488] ;  /* 0x00012200ff057b82 */ /* 0x000ef00000000800 */
[----:B------:R-:W3:Y:S08]  /*6050*/  LDC R7, c[0x0][0x40c] ;  /* 0x00010300ff077b82 */ /* 0x000ef00000000800 */
[----:B------:R-:W4:Y:S01]  /*6060*/  LDC R8, c[0x0][0x3f4] ;  /* 0x0000fd00ff087b82 */ /* 0x000f220000000800 */
[----:B--2---:R-:W-:-:S04]  /*6070*/  IMAD R6, R9, R6, UR12 ;  /* 0x0000000c09067e24 */ /* 0x004fc8000f8e0206 */
[----:B---3--:R-:W-:-:S04]  /*6080*/  IMAD R5, R6, R5, R7 ;  /* 0x0000000506057224 */ /* 0x008fc800078e0207 */
[----:B----4-:R-:W-:-:S05]  /*6090*/  IMAD R6, R5, R8, RZ ;  /* 0x0000000805067224 */ /* 0x010fca00078e02ff */
[----:B------:R-:W-:-:S07]  /*60a0*/  SHF.R.S32.HI R7, RZ, 0x1f, R6 ;  /* 0x0000001fff077819 */ /* 0x000fce0000011406 */
.L_x_776:
[----:B------:R-:W-:Y:S04]  /*60b0*/  BSSY.RECONVERGENT B0, `(.L_x_777) ;  /* 0x000015a000007945 */ /* 0x000fe80003800200 */
[----:B------:R-:W-:Y:S05]  /*60c0*/  @P0 BRA `(.L_x_778) ;  /* 0x0000001400600947 */ /* 0x000fea0003800000 */
[----:B------:R-:W-:-:S09]  /*60d0*/  UISETP.NE.AND UP0, UPT, UR8, URZ, UPT ;  /* 0x000000ff0800728c */ /* 0x000fd2000bf05270 */
[----:B------:R-:W-:Y:S05]  /*60e0*/  BRA.U UP0, `(.L_x_779) ;  /* 0x0000000900447547 */ /* 0x000fea000b800000 */
[----:B------:R-:W-:Y:S01]  /*60f0*/  HFMA2 R5, -RZ, RZ, 0, 1.52587890625e-05 ;  /* 0x00000100ff057431 */ /* 0x000fe200000001ff */
        /* <DEDUP_REMOVED lines=9> */
[----:B------:R-:W-:Y:S01]  /*6190*/  LEA.HI R5, R5, 0x1, RZ, 0x18 ;  /* 0x0000000105057811 */ /* 0x000fe200078fc0ff */
[----:B------:R-:W-:Y:S02]  /*61a0*/  UMOV UR6, 0x400 ;  /* 0x0000040000067882 */ /* 0x000fe40000000000 */
[----:B------:R-:W-:Y:S02]  /*61b0*/  UIADD3 UR6, UPT, UPT, UR6, 0x140, URZ ;  /* 0x0000014006067890 */ /* 0x000fe4000fffe0ff */
[C---:B------:R-:W-:Y:S01]  /*61c0*/  IMAD.SHL.U32 R6, R5.reuse, 0x100, RZ ;  /* 0x0000010005067824 */ /* 0x040fe200078e00ff */
[----:B------:R-:W-:-:S04]  /*61d0*/  LOP3.LUT R5, R5, 0x3, RZ, 0xc0, !PT ;  /* 0x0000000305057812 */ /* 0x000fc800078ec0ff */
[----:B------:R-:W-:Y:S02]  /*61e0*/  LOP3.LUT R7, R6, 0x300, RZ, 0xc0, !PT ;  /* 0x0000030006077812 */ /* 0x000fe400078ec0ff */
[----:B------:R-:W-:-:S03]  /*61f0*/  IADD3 R6, PT, PT, -R5, RZ, RZ ;  /* 0x000000ff05067210 */ /* 0x000fc60007ffe1ff */
[----:B------:R-:W-:Y:S01]  /*6200*/  IMAD.IADD R4, R4, 0x1, R7 ;  /* 0x0000000104047824 */ /* 0x000fe200078e0207 */
[----:B--2---:R-:W-:-:S06]  /*6210*/  ULEA UR6, UR7, UR6, 0x18 ;  /* 0x0000000607067291 */ /* 0x004fcc000f8ec0ff */
[----:B------:R-:W-:-:S07]  /*6220*/  LEA R5, R2, UR6, 0x2 ;  /* 0x0000000602057c11 */ /* 0x000fce000f8e10ff */
.L_x_782:
[----:B------:R-:W0:Y:S01]  /*6230*/  LDS R7, [R5] ;  /* 0x0000000005077984 */ /* 0x000e220000000800 */
[----:B------:R-:W-:-:S04]  /*6240*/  IADD3 R6, PT, PT, R6, 0x1, RZ ;  /* 0x0000000106067810 */ /* 0x000fc80007ffe0ff */
[----:B------:R-:W-:Y:S01]  /*6250*/  ISETP.NE.AND P0, PT, R6, RZ, PT ;  /* 0x000000ff0600720c */ /* 0x000fe20003f05270 */
[----:B0-----:R-:W-:-:S05]  /*6260*/  FMUL.FTZ R8, R7, R0 ;  /* 0x0000000007087220 */ /* 0x001fca0000410000 */
[----:B------:R0:W-:Y:S02]  /*6270*/  STS [R5], R8 ;  /* 0x0000000805007388 */ /* 0x0001e40000000800 */
[----:B0-----:R-:W-:-:S05]  /*6280*/  VIADD R5, R5, 0x400 ;  /* 0x0000040005057836 */ /* 0x001fca0000000000 */
[----:B------:R-:W-:Y:S05]  /*6290*/  @P0 BRA `(.L_x_782) ;  /* 0xfffffffc00e40947 */ /* 0x000fea000383ffff */
.L_x_781:
[----:B------:R-:W-:Y:S05]  /*62a0*/  BSYNC.RECONVERGENT B1 ;  /* 0x0000000000017941 */ /* 0x000fea0003800200 */
.L_x_780:
[----:B------:R-:W-:Y:S05]  /*62b0*/  @!P2 BRA `(.L_x_778) ;  /* 0x0000001000e4a947 */ /* 0x000fea0003800000 */
[----:B------:R-:W2:Y:S01]  /*62c0*/  S2R R7, SR_CgaCtaId ;  /* 0x0000000000077919 */ /* 0x000ea20000008800 */
[----:B------:R-:W-:Y:S01]  /*62d0*/  IADD3 R6, PT, PT, -R4, UR13, RZ ;  /* 0x0000000d04067c10 */ /* 0x000fe2000fffe1ff */
[----:B------:R-:W-:Y:S01]  /*62e0*/  BSSY.RECONVERGENT B1, `(.L_x_783) ;  /* 0x0000042000017945 */ /* 0x000fe20003800200 */
[----:B------:R-:W-:Y:S02]  /*62f0*/  MOV R5, 0x400 ;  /* 0x0000040000057802 */ /* 0x000fe40000000f00 */
[----:B------:R-:W-:Y:S02]  /*6300*/  ISETP.GT.AND P2, PT, R6, 0xc00, PT ;  /* 0x00000c000600780c */ /* 0x000fe40003f44270 */
[----:B------:R-:W-:Y:S01]  /*6310*/  MOV R8, UR14 ;  /* 0x0000000e00087c02 */ /* 0x000fe20008000f00 */
[----:B------:R-:W-:Y:S01]  /*6320*/  VIADD R6, R5, 0x140 ;  /* 0x0000014005067836 */ /* 0x000fe20000000000 */
[----:B------:R-:W-:Y:S02]  /*6330*/  PLOP3.LUT P0, PT, PT, PT, PT, 0x80, 0x8 ;  /* 0x000000000008781c */ /* 0x000fe40003f0f070 */
[----:B------:R-:W-:-:S05]  /*6340*/  SHF.L.U32 R5, R8, 0x2, RZ ;  /* 0x0000000208057819 */ /* 0x000fca00000006ff */
[----:B------:R-:W-:Y:S01]  /*6350*/  IMAD R5, R4, 0x4, -R5 ;  /* 0x0000000404057824 */ /* 0x000fe200078e0a05 */
[----:B--2---:R-:W-:-:S04]  /*6360*/  LEA R6, R7, R6, 0x18 ;  /* 0x0000000607067211 */ /* 0x004fc800078ec0ff */
[----:B------:R-:W-:Y:S01]  /*6370*/  IADD3 R5, PT, PT, R5, 0x800, R6 ;  /* 0x0000080005057810 */ /* 0x000fe20007ffe006 */
[----:B------:R-:W-:Y:S06]  /*6380*/  @!P2 BRA `(.L_x_784) ;  /* 0x0000000000dca947 */ /* 0x000fec0003800000 */
[----:B------:R-:W-:Y:S02]  /*6390*/  MOV R41, UR13 ;  /* 0x0000000d00297c02 */ /* 0x000fe40008000f00 */
[----:B------:R-:W-:-:S03]  /*63a0*/  PLOP3.LUT P0, PT, PT, PT, PT, 0x8, 0x80 ;  /* 0x000000000080781c */ /* 0x000fc60003f0e170 */
[----:B------:R-:W-:-:S10]  /*63b0*/  VIADD R41, R41, 0xfffff400 ;  /* 0xfffff40029297836 */ /* 0x000fd40000000000 */
.L_x_785:
[----:B------:R-:W0:Y:S01]  /*63c0*/  LDS R7, [R5+-0x800] ;  /* 0xfff8000005077984 */ /* 0x000e220000000800 */
[----:B------:R-:W-:-:S03]  /*63d0*/  IADD3 R4, PT, PT, R4, 0x1000, RZ ;  /* 0x0000100004047810 */ /* 0x000fc60007ffe0ff */
[----:B------:R-:W2:Y:S01]  /*63e0*/  LDS R9, [R5+-0x400] ;  /* 0xfffc000005097984 */ /* 0x000ea20000000800 */
[----:B------:R-:W-:-:S03]  /*63f0*/  ISETP.GE.AND P2, PT, R4, R41, PT ;  /* 0x000000290400720c */ /* 0x000fc60003f46270 */
[----:B------:R-:W3:Y:S04]  /*6400*/  LDS R11, [R5] ;  /* 0x00000000050b7984 */ /* 0x000ee80000000800 */
[----:B------:R-:W4:Y:S04]  /*6410*/  LDS R15, [R5+0x400] ;  /* 0x00040000050f7984 */ /* 0x000f280000000800 */
[----:B------:R-:W4:Y:S04]  /*6420*/  LDS R17, [R5+0x800] ;  /* 0x0008000005117984 */ /* 0x000f280000000800 */
[----:B------:R-:W4:Y:S04]  /*6430*/  LDS R19, [R5+0xc00] ;  /* 0x000c000005137984 */ /* 0x000f280000000800 */
[----:B-1----:R-:W-:Y:S04]  /*6440*/  LDS R21, [R5+0x1000] ;  /* 0x0010000005157984 */ /* 0x002fe80000000800 */
[----:B------:R-:W1:Y:S04]  /*6450*/  LDS R23, [R5+0x1400] ;  /* 0x0014000005177984 */ /* 0x000e680000000800 */
[----:B------:R-:W1:Y:S04]  /*6460*/  LDS R25, [R5+0x1800] ;  /* 0x0018000005197984 */ /* 0x000e680000000800 */
[----:B------:R-:W1:Y:S04]  /*6470*/  LDS R27, [R5+0x1c00] ;  /* 0x001c0000051b7984 */ /* 0x000e680000000800 */
[----:B------:R-:W1:Y:S01]  /*6480*/  LDS R29, [R5+0x2000] ;  /* 0x00200000051d7984 */ /* 0x000e620000000800 */
[----:B0-----:R-:W-:-:S03]  /*6490*/  FMUL.FTZ R6, R0, R7 ;  /* 0x0000000700067220 */ /* 0x001fc60000410000 */
[----:B------:R-:W0:Y:S01]  /*64a0*/  LDS R31, [R5+0x2400] ;  /* 0x00240000051f7984 */ /* 0x000e220000000800 */
[----:B--2---:R-:W-:-:S03]  /*64b0*/  FMUL.FTZ R8, R0, R9 ;  /* 0x0000000900087220 */ /* 0x004fc60000410000 */
[----:B------:R-:W2:Y:S01]  /*64c0*/  LDS R33, [R5+0x2800] ;  /* 0x0028000005217984 */ /* 0x000ea20000000800 */
[----:B---3--:R-:W-:-:S03]  /*64d0*/  FMUL.FTZ R10, R0, R11 ;  /* 0x0000000b000a7220 */ /* 0x008fc60000410000 */
[----:B------:R-:W3:Y:S01]  /*64e0*/  LDS R35, [R5+0x2c00] ;  /* 0x002c000005237984 */ /* 0x000ee20000000800 */
[----:B----4-:R-:W-:-:S03]  /*64f0*/  FMUL.FTZ R14, R0, R15 ;  /* 0x0000000f000e7220 */ /* 0x010fc60000410000 */
[----:B------:R-:W4:Y:S01]  /*6500*/  LDS R37, [R5+0x3000] ;  /* 0x0030000005257984 */ /* 0x000f220000000800 */
[----:B------:R-:W-:-:S03]  /*6510*/  FMUL.FTZ R16, R0, R17 ;  /* 0x0000001100107220 */ /* 0x000fc60000410000 */
[----:B------:R-:W4:Y:S01]  /*6520*/  LDS R39, [R5+0x3400] ;  /* 0x0034000005277984 */ /* 0x000f220000000800 */
[----:B------:R-:W-:-:S03]  /*6530*/  FMUL.FTZ R18, R0, R19 ;  /* 0x0000001300127220 */ /* 0x000fc60000410000 */
[----:B------:R1:W-:Y:S04]  /*6540*/  STS [R5+-0x800], R6 ;  /* 0xfff8000605007388 */ /* 0x0003e80000000800 */
[----:B------:R0:W-:Y:S01]  /*6550*/  STS [R5+-0x400], R8 ;  /* 0xfffc000805007388 */ /* 0x0001e20000000800 */
[----:B-1----:R-:W-:-:S03]  /*6560*/  FMUL.FTZ R20, R0, R23 ;  /* 0x0000001700147220 */ /* 0x002fc60000410000 */
[----:B------:R2:W-:Y:S01]  /*6570*/  STS [R5], R10 ;  /* 0x0000000a05007388 */ /* 0x0005e20000000800 */
[C---:B------:R-:W-:Y:S01]  /*6580*/  FMUL.FTZ R22, R0.reuse, R25 ;  /* 0x0000001900167220 */ /* 0x040fe20000410000 */
[C---:B------:R-:W-:Y:S02]  /*6590*/  FMUL.FTZ R6, R0.reuse, R21 ;  /* 0x0000001500067220 */ /* 0x040fe40000410000 */
[----:B------:R3:W-:Y:S01]  /*65a0*/  STS [R5+0x400], R14 ;  /* 0x0004000e05007388 */ /* 0x0007e20000000800 */
[----:B------:R-:W-:-:S03]  /*65b0*/  FMUL.FTZ R24, R0, R27 ;  /* 0x0000001b00187220 */ /* 0x000fc60000410000 */
[----:B------:R4:W-:Y:S01]  /*65c0*/  STS [R5+0x800], R16 ;  /* 0x0008001005007388 */ /* 0x0009e20000000800 */
[----:B------:R-:W-:-:S03]  /*65d0*/  FMUL.FTZ R26, R0, R29 ;  /* 0x0000001d001a7220 */ /* 0x000fc60000410000 */
[----:B------:R1:W-:Y:S01]  /*65e0*/  STS [R5+0xc00], R18 ;  /* 0x000c001205007388 */ /* 0x0003e20000000800 */
[C---:B0-----:R-:W-:Y:S01]  /*65f0*/  FMUL.FTZ R8, R0.reuse, R31 ;  /* 0x0000001f00087220 */ /* 0x041fe20000410000 */
[C---:B--2---:R-:W-:Y:S02]  /*6600*/  FMUL.FTZ R10, R0.reuse, R33 ;  /* 0x00000021000a7220 */ /* 0x044fe40000410000 */
[----:B------:R-:W-:Y:S01]  /*6610*/  STS [R5+0x1000], R6 ;  /* 0x0010000605007388 */ /* 0x000fe20000000800 */
[----:B---3--:R-:W-:-:S03]  /*6620*/  FMUL.FTZ R14, R0, R35 ;  /* 0x00000023000e7220 */ /* 0x008fc60000410000 */
[----:B------:R-:W-:Y:S01]  /*6630*/  STS [R5+0x1400], R20 ;  /* 0x0014001405007388 */ /* 0x000fe20000000800 */
[----:B----4-:R-:W-:-:S03]  /*6640*/  FMUL.FTZ R16, R0, R37 ;  /* 0x0000002500107220 */ /* 0x010fc60000410000 */
[----:B------:R-:W-:Y:S01]  /*6650*/  STS [R5+0x1800], R22 ;  /* 0x0018001605007388 */ /* 0x000fe20000000800 */
[----:B-1----:R-:W-:-:S03]  /*6660*/  FMUL.FTZ R18, R0, R39 ;  /* 0x0000002700127220 */ /* 0x002fc60000410000 */
[----:B------:R-:W-:Y:S04]  /*6670*/  STS [R5+0x1c00], R24 ;  /* 0x001c001805007388 */ /* 0x000fe80000000800 */
[----:B------:R-:W-:Y:S04]  /*6680*/  STS [R5+0x2000], R26 ;  /* 0x0020001a05007388 */ /* 0x000fe80000000800 */
[----:B------:R-:W-:Y:S04]  /*6690*/  STS [R5+0x2400], R8 ;  /* 0x0024000805007388 */ /* 0x000fe80000000800 */
[----:B------:R-:W-:Y:S04]  /*66a0*/  STS [R5+0x2800], R10 ;  /* 0x0028000a05007388 */ /* 0x000fe80000000800 */
[----:B------:R-:W-:Y:S04]  /*66b0*/  STS [R5+0x2c00], R14 ;  /* 0x002c000e05007388 */ /* 0x000fe80000000800 */
[----:B------:R-:W-:Y:S04]  /*66c0*/  STS [R5+0x3000], R16 ;  /* 0x0030001005007388 */ /* 0x000fe80000000800 */
[----:B------:R0:W-:Y:S02]  /*66d0*/  STS [R5+0x3400], R18 ;  /* 0x0034001205007388 */ /* 0x0001e40000000800 */
[----:B0-----:R-:W-:Y:S01]  /*66e0*/  VIADD R5, R5, 0x4000 ;  /* 0x0000400005057836 */ /* 0x001fe20000000000 */
[----:B------:R-:W-:Y:S06]  /*66f0*/  @!P2 BRA `(.L_x_785) ;  /* 0xfffffffc0030a947 */ /* 0x000fec000383ffff */
.L_x_784:
[----:B------:R-:W-:Y:S05]  /*6700*/  BSYNC.RECONVERGENT B1 ;  /* 0x0000000000017941 */ /* 0x000fea0003800200 */
.L_x_783:
        /* <DEDUP_REMOVED lines=9> */
[----:B------:R-:W4:Y:S04]  /*67a0*/  LDS R15, [R5+0x400] ;  /* 0x00040000050f7984 */ /* 0x000f280000000800 */
[----:B------:R-:W4:Y:S04]  /*67b0*/  LDS R17, [R5+0x800] ;  /* 0x0008000005117984 */ /* 0x000f280000000800 */
[----:B------:R-:W4:Y:S04]  /*67c0*/  LDS R19, [R5+0xc00] ;  /* 0x000c000005137984 */ /* 0x000f280000000800 */
[----:B-1----:R-:W1:Y:S04]  /*67d0*/  LDS R21, [R5+0x1000] ;  /* 0x0010000005157984 */ /* 0x002e680000000800 */
[----:B------:R-:W1:Y:S01]  /*67e0*/  LDS R23, [R5+0x1400] ;  /* 0x0014000005177984 */ /* 0x000e620000000800 */
[C---:B0-----:R-:W-:Y:S01]  /*67f0*/  FMUL.FTZ R6, R0.reuse, R7 ;  /* 0x0000000700067220 */ /* 0x041fe20000410000 */
[----:B--2---:R-:W-:-:S04]  /*6800*/  FMUL.FTZ R8, R0, R9 ;  /* 0x0000000900087220 */ /* 0x004fc80000410000 */
[----:B------:R-:W-:Y:S01]  /*6810*/  STS [R5+-0x800], R6 ;  /* 0xfff8000605007388 */ /* 0x000fe20000000800 */
[----:B---3--:R-:W-:-:S03]  /*6820*/  FMUL.FTZ R10, R0, R11 ;  /* 0x0000000b000a7220 */ /* 0x008fc60000410000 */
[----:B------:R-:W-:Y:S01]  /*6830*/  STS [R5+-0x400], R8 ;  /* 0xfffc000805007388 */ /* 0x000fe20000000800 */
[----:B----4-:R-:W-:-:S03]  /*6840*/  FMUL.FTZ R14, R0, R15 ;  /* 0x0000000f000e7220 */ /* 0x010fc60000410000 */
[----:B------:R-:W-:Y:S01]  /*6850*/  STS [R5], R10 ;  /* 0x0000000a05007388 */ /* 0x000fe20000000800 */
[----:B------:R-:W-:-:S03]  /*6860*/  FMUL.FTZ R16, R0, R17 ;  /* 0x0000001100107220 */ /* 0x000fc60000410000 */
[----:B------:R-:W-:Y:S01]  /*6870*/  STS [R5+0x400], R14 ;  /* 0x0004000e05007388 */ /* 0x000fe20000000800 */
[----:B------:R-:W-:-:S03]  /*6880*/  FMUL.FTZ R18, R0, R19 ;  /* 0x0000001300127220 */ /* 0x000fc60000410000 */
[----:B------:R-:W-:Y:S01]  /*6890*/  STS [R5+0x800], R16 ;  /* 0x0008001005007388 */ /* 0x000fe20000000800 */
[----:B-1----:R-:W-:-:S03]  /*68a0*/  FMUL.FTZ R20, R0, R21 ;  /* 0x0000001500147220 */ /* 0x002fc60000410000 */
[----:B------:R-:W-:Y:S01]  /*68b0*/  STS [R5+0xc00], R18 ;  /* 0x000c001205007388 */ /* 0x000fe20000000800 */
[----:B------:R-:W-:-:S03]  /*68c0*/  FMUL.FTZ R22, R0, R23 ;  /* 0x0000001700167220 */ /* 0x000fc60000410000 */
[----:B------:R-:W-:Y:S04]  /*68d0*/  STS [R5+0x1000], R20 ;  /* 0x0010001405007388 */ /* 0x000fe80000000800 */
[----:B------:R0:W-:Y:S02]  /*68e0*/  STS [R5+0x1400], R22 ;  /* 0x0014001605007388 */ /* 0x0001e40000000800 */
[----:B0-----:R-:W-:-:S07]  /*68f0*/  VIADD R5, R5, 0x2000 ;  /* 0x0000200005057836 */ /* 0x001fce0000000000 */
.L_x_787:
[----:B------:R-:W-:Y:S05]  /*6900*/  BSYNC.RECONVERGENT B1 ;  /* 0x0000000000017941 */ /* 0x000fea0003800200 */
.L_x_786:
[----:B------:R-:W-:-:S13]  /*6910*/  ISETP.LT.OR P0, PT, R4, UR13, P0 ;  /* 0x0000000d04007c0c */ /* 0x000fda0008701670 */
[----:B------:R-:W-:Y:S05]  /*6920*/  @!P0 BRA `(.L_x_778) ;  /* 0x0000000c00488947 */ /* 0x000fea0003800000 */
[----:B------:R-:W0:Y:S04]  /*6930*/  LDS R7, [R5+-0x800] ;  /* 0xfff8000005077984 */ /* 0x000e280000000800 */
[----:B------:R-:W2:Y:S04]  /*6940*/  LDS R9, [R5+-0x400] ;  /* 0xfffc000005097984 */ /* 0x000ea80000000800 */
[----:B------:R-:W3:Y:S04]  /*6950*/  LDS R11, [R5] ;  /* 0x00000000050b7984 */ /* 0x000ee80000000800 */
[----:B------:R-:W4:Y:S01]  /*6960*/  LDS R15, [R5+0x400] ;  /* 0x00040000050f7984 */ /* 0x000f220000000800 */
[-C--:B0-----:R-:W-:Y:S01]  /*6970*/  FMUL.FTZ R4, R7, R0.reuse ;  /* 0x0000000007047220 */ /* 0x081fe20000410000 */
[----:B--2---:R-:W-:-:S04]  /*6980*/  FMUL.FTZ R6, R9, R0 ;  /* 0x0000000009067220 */ /* 0x004fc80000410000 */
[----:B------:R2:W-:Y:S01]  /*6990*/  STS [R5+-0x800], R4 ;  /* 0xfff8000405007388 */ /* 0x0005e20000000800 */
[----:B---3--:R-:W-:-:S03]  /*69a0*/  FMUL.FTZ R8, R11, R0 ;  /* 0x000000000b087220 */ /* 0x008fc60000410000 */
[----:B------:R2:W-:Y:S01]  /*69b0*/  STS [R5+-0x400], R6 ;  /* 0xfffc000605007388 */ /* 0x0005e20000000800 */
[----:B----4-:R-:W-:-:S03]  /*69c0*/  FMUL.FTZ R0, R15, R0 ;  /* 0x000000000f007220 */ /* 0x010fc60000410000 */
[----:B------:R2:W-:Y:S04]  /*69d0*/  STS [R5], R8 ;  /* 0x0000000805007388 */ /* 0x0005e80000000800 */
[----:B------:R2:W-:Y:S01]  /*69e0*/  STS [R5+0x400], R0 ;  /* 0x0004000005007388 */ /* 0x0005e20000000800 */
[----:B------:R-:W-:Y:S05]  /*69f0*/  BRA `(.L_x_778) ;  /* 0x0000000c00147947 */ /* 0x000fea0003800000 */
.L_x_779:
        /* <DEDUP_REMOVED lines=10> */
[----:B------:R-:W3:Y:S01]  /*6aa0*/  LDCU.64 UR16, c[0x0][0x480] ;  /* 0x00009000ff1077ac */ /* 0x000ee20008000a00 */
[----:B------:R-:W-:Y:S02]  /*6ab0*/  LEA.HI R5, R5, 0x1, RZ, 0x18 ;  /* 0x0000000105057811 */ /* 0x000fe400078fc0ff */
[----:B------:R-:W-:Y:S01]  /*6ac0*/  IADD3 R15, P0, PT, R4, R6, RZ ;  /* 0x00000006040f7210 */ /* 0x000fe20007f1e0ff */
[----:B------:R-:W-:Y:S02]  /*6ad0*/  UMOV UR6, 0x400 ;  /* 0x0000040000067882 */ /* 0x000fe40000000000 */
[----:B------:R-:W-:Y:S01]  /*6ae0*/  UIADD3 UR6, UPT, UPT, UR6, 0x140, URZ ;  /* 0x0000014006067890 */ /* 0x000fe2000fffe0ff */
[C---:B------:R-:W-:Y:S01]  /*6af0*/  IMAD.SHL.U32 R8, R5.reuse, 0x100, RZ ;  /* 0x0000010005087824 */ /* 0x040fe200078e00ff */
[----:B------:R-:W-:Y:S02]  /*6b00*/  IADD3.X R10, PT, PT, RZ, R7, RZ, P0, !PT ;  /* 0x00000007ff0a7210 */ /* 0x000fe400007fe4ff */
[----:B------:R-:W-:-:S02]  /*6b10*/  LOP3.LUT R5, R5, 0x3, RZ, 0xc0, !PT ;  /* 0x0000000305057812 */ /* 0x000fc400078ec0ff */
[----:B------:R-:W-:-:S05]  /*6b20*/  LOP3.LUT R9, R8, 0x300, RZ, 0xc0, !PT ;  /* 0x0000030008097812 */ /* 0x000fca00078ec0ff */
[----:B------:R-:W-:Y:S01]  /*6b30*/  IMAD.IADD R4, R4, 0x1, R9 ;  /* 0x0000000104047824 */ /* 0x000fe200078e0209 */
[----:B---3--:R-:W-:-:S04]  /*6b40*/  LEA R14, P0, R15, UR16, 0x2 ;  /* 0x000000100f0e7c11 */ /* 0x008fc8000f8010ff */
[----:B------:R-:W-:Y:S01]  /*6b50*/  LEA.HI.X R15, R15, UR17, R10, 0x2, P0 ;  /* 0x000000110f0f7c11 */ /* 0x000fe200080f140a */
[----:B--2---:R-:W-:Y:S01]  /*6b60*/  ULEA UR6, UR7, UR6, 0x18 ;  /* 0x0000000607067291 */ /* 0x004fe2000f8ec0ff */
[----:B------:R-:W-:-:S05]  /*6b70*/  IADD3 R10, PT, PT, -R5, RZ, RZ ;  /* 0x000000ff050a7210 */ /* 0x000fca0007ffe1ff */
[----:B------:R-:W-:-:S07]  /*6b80*/  LEA R5, R2, UR6, 0x2 ;  /* 0x0000000602057c11 */ /* 0x000fce000f8e10ff */
.L_x_790:
[----:B--2---:R-:W0:Y:S01]  /*6b90*/  LDS R9, [R5] ;  /* 0x0000000005097984 */ /* 0x004e220000000800 */
[----:B------:R-:W-:Y:S01]  /*6ba0*/  IMAD.MOV.U32 R8, RZ, RZ, R14 ;  /* 0x000000ffff087224 */ /* 0x000fe200078e000e */
[----:B------:R-:W-:Y:S01]  /*6bb0*/  IADD3 R14, P3, PT, R14, 0x400, RZ ;  /* 0x000004000e0e7810 */ /* 0x000fe20007f7e0ff */
[----:B------:R-:W-:-:S05]  /*6bc0*/  VIADD R10, R10, 0x1 ;  /* 0x000000010a0a7836 */ /* 0x000fca0000000000 */
[----:B------:R-:W-:Y:S01]  /*6bd0*/  ISETP.NE.AND P0, PT, R10, RZ, PT ;  /* 0x000000ff0a00720c */ /* 0x000fe20003f05270 */
[----:B0-----:R-:W-:Y:S01]  /*6be0*/  FMUL.FTZ R11, R9, R0 ;  /* 0x00000000090b7220 */ /* 0x001fe20000410000 */
[-C--:B------:R-:W-:Y:S02]  /*6bf0*/  MOV R9, R15.reuse ;  /* 0x0000000f00097202 */ /* 0x080fe40000000f00 */
[----:B------:R-:W-:Y:S02]  /*6c00*/  IADD3.X R15, PT, PT, RZ, R15, RZ, P3, !PT ;  /* 0x0000000fff0f7210 */ /* 0x000fe40001ffe4ff */
[----:B------:R0:W-:Y:S04]  /*6c10*/  STS [R5], R11 ;  /* 0x0000000b05007388 */ /* 0x0001e80000000800 */
[----:B------:R2:W-:Y:S01]  /*6c20*/  STG.E desc[UR10][R8.64], R11 ;  /* 0x0000000b08007986 */ /* 0x0005e2000c10190a */
[----:B0-----:R-:W-:-:S02]  /*6c30*/  VIADD R5, R5, 0x400 ;  /* 0x0000040005057836 */ /* 0x001fc40000000000 */
[----:B------:R-:W-:Y:S05]  /*6c40*/  @P0 BRA `(.L_x_790) ;  /* 0xfffffffc00d00947 */ /* 0x000fea000383ffff */
.L_x_789:
[----:B------:R-:W-:Y:S05]  /*6c50*/  BSYNC.RECONVERGENT B1 ;  /* 0x0000000000017941 */ /* 0x000fea0003800200 */
.L_x_788:
[----:B------:R-:W-:Y:S05]  /*6c60*/  @!P2 BRA `(.L_x_778) ;  /* 0x000000080078a947 */ /* 0x000fea0003800000 */
[----:B--2---:R-:W2:Y:S01]  /*6c70*/  S2R R8, SR_CgaCtaId ;  /* 0x0000000000087919 */ /* 0x004ea20000008800 */
[----:B------:R-:W3:Y:S01]  /*6c80*/  LDCU.64 UR6, c[0x0][0x480] ;  /* 0x00009000ff0677ac */ /* 0x000ee20008000a00 */
[C---:B------:R-:W-:Y:S01]  /*6c90*/  IADD3 R6, P0, PT, R4.reuse, R6, RZ ;  /* 0x0000000604067210 */ /* 0x040fe20007f1e0ff */
[----:B------:R-:W-:Y:S01]  /*6ca0*/  IMAD.U32 R11, RZ, RZ, UR14 ;  /* 0x0000000eff0b7e24 */ /* 0x000fe2000f8e00ff */
[----:B------:R-:W-:Y:S01]  /*6cb0*/  IADD3 R14, PT, PT, -R4, UR13, RZ ;  /* 0x0000000d040e7c10 */ /* 0x000fe2000fffe1ff */
[----:B------:R-:W-:Y:S01]  /*6cc0*/  BSSY.RECONVERGENT B1, `(.L_x_791) ;  /* 0x000005a000017945 */ /* 0x000fe20003800200 */
[----:B------:R-:W-:Y:S02]  /*6cd0*/  IADD3.X R7, PT, PT, RZ, R7, RZ, P0, !PT ;  /* 0x00000007ff077210 */ /* 0x000fe400007fe4ff */
[----:B------:R-:W-:Y:S02]  /*6ce0*/  ISETP.GT.AND P2, PT, R14, 0xc00, PT ;  /* 0x00000c000e00780c */ /* 0x000fe40003f44270 */
[----:B------:R-:W-:-:S02]  /*6cf0*/  MOV R5, 0x400 ;  /* 0x0000040000057802 */ /* 0x000fc40000000f00 */
[----:B---3--:R-:W-:-:S04]  /*6d00*/  LEA R9, P0, R6, UR6, 0x2 ;  /* 0x0000000606097c11 */ /* 0x008fc8000f8010ff */
[----:B------:R-:W-:Y:S02]  /*6d10*/  LEA.HI.X R10, R6, UR7, R7, 0x2, P0 ;  /* 0x00000007060a7c11 */ /* 0x000fe400080f1407 */
[----:B------:R-:W-:Y:S01]  /*6d20*/  IADD3 R7, PT, PT, R5, 0x140, RZ ;  /* 0x0000014005077810 */ /* 0x000fe20007ffe0ff */
[----:B------:R-:W-:Y:S01]  /*6d30*/  IMAD.SHL.U32 R5, R11, 0x4, RZ ;  /* 0x000000040b057824 */ /* 0x000fe200078e00ff */
[----:B------:R-:W-:-:S04]  /*6d40*/  IADD3 R6, P0, PT, R9, 0x800, RZ ;  /* 0x0000080009067810 */ /* 0x000fc80007f1e0ff */
[----:B------:R-:W-:Y:S02]  /*6d50*/  LEA R5, R4, -R5, 0x2 ;  /* 0x8000000504057211 */ /* 0x000fe400078e10ff */
[----:B--2---:R-:W-:Y:S01]  /*6d60*/  LEA R8, R8, R7, 0x18 ;  /* 0x0000000708087211 */ /* 0x004fe200078ec0ff */
[----:B------:R-:W-:Y:S01]  /*6d70*/  IMAD.X R7, RZ, RZ, R10, P0 ;  /* 0x000000ffff077224 */ /* 0x000fe200000e060a */
[----:B------:R-:W-:Y:S02]  /*6d80*/  PLOP3.LUT P0, PT, PT, PT, PT, 0x80, 0x8 ;  /* 0x000000000008781c */ /* 0x000fe40003f0f070 */
[----:B------:R-:W-:Y:S01]  /*6d90*/  IADD3 R5, PT, PT, R5, 0x800, R8 ;  /* 0x0000080005057810 */ /* 0x000fe20007ffe008 */
[----:B------:R-:W-:Y:S10]  /*6da0*/  @!P2 BRA `(.L_x_792) ;  /* 0x00000004002ca947 */ /* 0x000ff40003800000 */
[----:B------:R-:W-:Y:S02]  /*6db0*/  MOV R43, UR13 ;  /* 0x0000000d002b7c02 */ /* 0x000fe40008000f00 */
[----:B------:R-:W-:-:S03]  /*6dc0*/  PLOP3.LUT P0, PT, PT, PT, PT, 0x8, 0x80 ;  /* 0x000000000080781c */ /* 0x000fc60003f0e170 */
[----:B------:R-:W-:-:S10]  /*6dd0*/  VIADD R43, R43, 0xfffff400 ;  /* 0xfffff4002b2b7836 */ /* 0x000fd40000000000 */
.L_x_793:
[----:B------:R-:W0:Y:S01]  /*6de0*/  LDS R9, [R5+-0x800] ;  /* 0xfff8000005097984 */ /* 0x000e220000000800 */
[----:B------:R-:W-:Y:S02]  /*6df0*/  IADD3 R4, PT, PT, R4, 0x1000, RZ ;  /* 0x0000100004047810 */ /* 0x000fe40007ffe0ff */
[----:B------:R-:W-:Y:S01]  /*6e00*/  IADD3 R8, P2, PT, R6, 0x4000, RZ ;  /* 0x0000400006087810 */ /* 0x000fe20007f5e0ff */
[----:B------:R-:W2:Y:S01]  /*6e10*/  LDS R11, [R5+-0x400] ;  /* 0xfffc0000050b7984 */ /* 0x000ea20000000800 */
[----:B------:R-:W-:-:S03]  /*6e20*/  ISETP.GE.AND P3, PT, R4, R43, PT ;  /* 0x0000002b0400720c */ /* 0x000fc60003f66270 */
[----:B------:R-:W3:Y:S04]  /*6e30*/  LDS R15, [R5] ;  /* 0x00000000050f7984 */ /* 0x000ee80000000800 */
[----:B------:R-:W4:Y:S04]  /*6e40*/  LDS R17, [R5+0x400] ;  /* 0x0004000005117984 */ /* 0x000f280000000800 */
[----:B------:R-:W4:Y:S04]  /*6e50*/  LDS R19, [R5+0x800] ;  /* 0x0008000005137984 */ /* 0x000f280000000800 */
[----:B-1----:R-:W1:Y:S04]  /*6e60*/  LDS R21, [R5+0xc00] ;  /* 0x000c000005157984 */ /* 0x002e680000000800 */
[----:B------:R-:W1:Y:S04]  /*6e70*/  LDS R23, [R5+0x1000] ;  /* 0x0010000005177984 */ /* 0x000e680000000800 */
        /* <DEDUP_REMOVED lines=14> */
[----:B-1----:R-:W-:-:S03]  /*6f60*/  FMUL.FTZ R21, R0, R21 ;  /* 0x0000001500157220 */ /* 0x002fc60000410000 */
[----:B------:R-:W-:Y:S01]  /*6f70*/  STG.E desc[UR10][R6.64+-0x800], R9 ;  /* 0xfff8000906007986 */ /* 0x000fe2000c10190a */
[----:B------:R-:W-:-:S03]  /*6f80*/  FMUL.FTZ R23, R0, R23 ;  /* 0x0000001700177220 */ /* 0x000fc60000410000 */
[----:B------:R1:W-:Y:S01]  /*6f90*/  STS [R5+-0x800], R9 ;  /* 0xfff8000905007388 */ /* 0x0003e20000000800 */
[C---:B------:R-:W-:Y:S01]  /*6fa0*/  FMUL.FTZ R25, R0.reuse, R25 ;  /* 0x0000001900197220 */ /* 0x040fe20000410000 */
[C---:B------:R-:W-:Y:S02]  /*6fb0*/  FMUL.FTZ R27, R0.reuse, R27 ;  /* 0x0000001b001b7220 */ /* 0x040fe40000410000 */
[----:B------:R-:W-:Y:S01]  /*6fc0*/  STG.E desc[UR10][R6.64+-0x400], R11 ;  /* 0xfffc000b06007986 */ /* 0x000fe2000c10190a */
[----:B------:R-:W-:-:S03]  /*6fd0*/  FMUL.FTZ R29, R0, R29 ;  /* 0x0000001d001d7220 */ /* 0x000fc60000410000 */
[----:B------:R-:W-:Y:S01]  /*6fe0*/  STS [R5+-0x400], R11 ;  /* 0xfffc000b05007388 */ /* 0x000fe20000000800 */
[----:B-1----:R-:W-:Y:S02]  /*6ff0*/  IMAD.X R9, RZ, RZ, R7, P2 ;  /* 0x000000ffff097224 */ /* 0x002fe400010e0607 */
[C---:B------:R-:W-:Y:S01]  /*7000*/  FMUL.FTZ R31, R0.reuse, R31 ;  /* 0x0000001f001f7220 */ /* 0x040fe20000410000 */
[----:B------:R-:W-:Y:S01]  /*7010*/  STG.E desc[UR10][R6.64], R15 ;  /* 0x0000000f06007986 */ /* 0x000fe2000c10190a */
[----:B0-----:R-:W-:-:S03]  /*7020*/  FMUL.FTZ R33, R0, R33 ;  /* 0x0000002100217220 */ /* 0x001fc60000410000 */
[----:B------:R-:W-:Y:S01]  /*7030*/  STS [R5], R15 ;  /* 0x0000000f05007388 */ /* 0x000fe20000000800 */
[----:B--2---:R-:W-:-:S03]  /*7040*/  FMUL.FTZ R35, R0, R35 ;  /* 0x0000002300237220 */ /* 0x004fc60000410000 */
[----:B------:R-:W-:Y:S01]  /*7050*/  STG.E desc[UR10][R6.64+0x400], R17 ;  /* 0x0004001106007986 */ /* 0x000fe2000c10190a */
[----:B---3--:R-:W-:-:S03]  /*7060*/  FMUL.FTZ R37, R0, R37 ;  /* 0x0000002500257220 */ /* 0x008fc60000410000 */
[----:B------:R-:W-:Y:S01]  /*7070*/  STS [R5+0x400], R17 ;  /* 0x0004001105007388 */ /* 0x000fe20000000800 */
[----:B----4-:R-:W-:-:S03]  /*7080*/  FMUL.FTZ R39, R0, R39 ;  /* 0x0000002700277220 */ /* 0x010fc60000410000 */
[----:B------:R-:W-:Y:S01]  /*7090*/  STG.E desc[UR10][R6.64+0x800], R19 ;  /* 0x0008001306007986 */ /* 0x000fe2000c10190a */
[----:B------:R-:W-:-:S03]  /*70a0*/  FMUL.FTZ R41, R0, R41 ;  /* 0x0000002900297220 */ /* 0x000fc60000410000 */
[----:B------:R-:W-:Y:S04]  /*70b0*/  STS [R5+0x800], R19 ;  /* 0x0008001305007388 */ /* 0x000fe80000000800 */
[----:B------:R-:W-:Y:S04]  /*70c0*/  STG.E desc[UR10][R6.64+0xc00], R21 ;  /* 0x000c001506007986 */ /* 0x000fe8000c10190a */
        /* <DEDUP_REMOVED lines=19> */
[----:B------:R0:W-:Y:S04]  /*7200*/  STG.E desc[UR10][R6.64+0x3400], R41 ;  /* 0x0034002906007986 */ /* 0x0001e8000c10190a */
[----:B------:R1:W-:Y:S01]  /*7210*/  STS [R5+0x3400], R41 ;  /* 0x0034002905007388 */ /* 0x0003e20000000800 */
[----:B0-----:R-:W-:Y:S01]  /*7220*/  IMAD.MOV.U32 R6, RZ, RZ, R8 ;  /* 0x000000ffff067224 */ /* 0x001fe200078e0008 */
[----:B------:R-:W-:-:S02]  /*7230*/  MOV R7, R9 ;  /* 0x0000000900077202 */ /* 0x000fc40000000f00 */
[----:B-1----:R-:W-:Y:S01]  /*7240*/  IADD3 R5, PT, PT, R5, 0x4000, RZ ;  /* 0x0000400005057810 */ /* 0x002fe20007ffe0ff */
[----:B------:R-:W-:Y:S06]  /*7250*/  @!P3 BRA `(.L_x_793) ;  /* 0xfffffff800e0b947 */ /* 0x000fec000383ffff */
.L_x_792:
[----:B------:R-:W-:Y:S05]  /*7260*/  BSYNC.RECONVERGENT B1 ;  /* 0x0000000000017941 */ /* 0x000fea0003800200 */
.L_x_791:
[----:B------:R-:W-:Y:S01]  /*7270*/  IADD3 R8, PT, PT, -R4, UR13, RZ ;  /* 0x0000000d04087c10 */ /* 0x000fe2000fffe1ff */
[----:B------:R-:W-:Y:S03]  /*7280*/  BSSY.RECONVERGENT B1, `(.L_x_794) ;  /* 0x000002a000017945 */ /* 0x000fe60003800200 */
[----:B------:R-:W-:-:S13]  /*7290*/  ISETP.GT.AND P2, PT, R8, 0x400, PT ;  /* 0x000004000800780c */ /* 0x000fda0003f44270 */
[----:B------:R-:W-:Y:S05]  /*72a0*/  @!P2 BRA `(.L_x_795) ;  /* 0x00000000009ca947 */ /* 0x000fea0003800000 */
[----:B------:R-:W0:Y:S01]  /*72b0*/  LDS R9, [R5+-0x800] ;  /* 0xfff8000005097984 */ /* 0x000e220000000800 */
[----:B------:R-:W-:Y:S02]  /*72c0*/  IADD3 R8, P2, PT, R6, 0x2000, RZ ;  /* 0x0000200006087810 */ /* 0x000fe40007f5e0ff */
[----:B------:R-:W-:Y:S01]  /*72d0*/  PLOP3.LUT P0, PT, PT, PT, PT, 0x8, 0x80 ;  /* 0x000000000080781c */ /* 0x000fe20003f0e170 */
[----:B------:R-:W2:Y:S01]  /*72e0*/  LDS R11, [R5+-0x400] ;  /* 0xfffc0000050b7984 */ /* 0x000ea20000000800 */
[----:B------:R-:W-:-:S03]  /*72f0*/  IADD3 R4, PT, PT, R4, 0x800, RZ ;  /* 0x0000080004047810 */ /* 0x000fc60007ffe0ff */
[----:B------:R-:W3:Y:S04]  /*7300*/  LDS R15, [R5] ;  /* 0x00000000050f7984 */ /* 0x000ee80000000800 */
[----:B------:R-:W4:Y:S04]  /*7310*/  LDS R17, [R5+0x400] ;  /* 0x0004000005117984 */ /* 0x000f280000000800 */
[----:B------:R-:W4:Y:S04]  /*7320*/  LDS R19, [R5+0x800] ;  /* 0x0008000005137984 */ /* 0x000f280000000800 */
[----:B-1----:R-:W1:Y:S04]  /*7330*/  LDS R21, [R5+0xc00] ;  /* 0x000c000005157984 */ /* 0x002e680000000800 */
[----:B------:R-:W1:Y:S04]  /*7340*/  LDS R23, [R5+0x1000] ;  /* 0x0010000005177984 */ /* 0x000e680000000800 */
[----:B------:R-:W1:Y:S01]  /*7350*/  LDS R25, [R5+0x1400] ;  /* 0x0014000005197984 */ /* 0x000e620000000800 */
[C---:B0-----:R-:W-:Y:S01]  /*7360*/  FMUL.FTZ R9, R0.reuse, R9 ;  /* 0x0000000900097220 */ /* 0x041fe20000410000 */
[----:B--2---:R-:W-:-:S04]  /*7370*/  FMUL.FTZ R11, R0, R11 ;  /* 0x0000000b000b7220 */ /* 0x004fc80000410000 */
[----:B------:R-:W-:Y:S01]  /*7380*/  STG.E desc[UR10][R6.64+-0x800], R9 ;  /* 0xfff8000906007986 */ /* 0x000fe2000c10190a */
[----:B---3--:R-:W-:-:S03]  /*7390*/  FMUL.FTZ R15, R0, R15 ;  /* 0x0000000f000f7220 */ /* 0x008fc60000410000 */
[----:B------:R0:W-:Y:S01]  /*73a0*/  STS [R5+-0x800], R9 ;  /* 0xfff8000905007388 */ /* 0x0001e20000000800 */
[----:B----4-:R-:W-:-:S03]  /*73b0*/  FMUL.FTZ R17, R0, R17 ;  /* 0x0000001100117220 */ /* 0x010fc60000410000 */
[----:B------:R-:W-:Y:S01]  /*73c0*/  STG.E desc[UR10][R6.64+-0x400], R11 ;  /* 0xfffc000b06007986 */ /* 0x000fe2000c10190a */
[----:B------:R-:W-:-:S03]  /*73d0*/  FMUL.FTZ R19, R0, R19 ;  /* 0x0000001300137220 */ /* 0x000fc60000410000 */
[----:B------:R-:W-:Y:S01]  /*73e0*/  STS [R5+-0x400], R11 ;  /* 0xfffc000b05007388 */ /* 0x000fe20000000800 */
[----:B0-----:R-:W-:Y:S02]  /*73f0*/  IMAD.X R9, RZ, RZ, R7, P2 ;  /* 0x000000ffff097224 */ /* 0x001fe400010e0607 */
[C---:B-1----:R-:W-:Y:S01]  /*7400*/  FMUL.FTZ R21, R0.reuse, R21 ;  /* 0x0000001500157220 */ /* 0x042fe20000410000 */
[----:B------:R-:W-:Y:S01]  /*7410*/  STG.E desc[UR10][R6.64], R15 ;  /* 0x0000000f06007986 */ /* 0x000fe2000c10190a */
[----:B------:R-:W-:-:S03]  /*7420*/  FMUL.FTZ R23, R0, R23 ;  /* 0x0000001700177220 */ /* 0x000fc60000410000 */
[----:B------:R-:W-:Y:S01]  /*7430*/  STS [R5], R15 ;  /* 0x0000000f05007388 */ /* 0x000fe20000000800 */
[----:B------:R-:W-:-:S03]  /*7440*/  FMUL.FTZ R25, R0, R25 ;  /* 0x0000001900197220 */ /* 0x000fc60000410000 */
        /* <DEDUP_REMOVED lines=10> */
[----:B0-----:R-:W-:Y:S01]  /*74f0*/  MOV R6, R8 ;  /* 0x0000000800067202 */ /* 0x001fe20000000f00 */
[----:B------:R-:W-:-:S02]  /*7500*/  IMAD.MOV.U32 R7, RZ, RZ, R9 ;  /* 0x000000ffff077224 */ /* 0x000fc400078e0009 */
[----:B-1----:R-:W-:-:S07]  /*7510*/  VIADD R5, R5, 0x2000 ;  /* 0x0000200005057836 */ /* 0x002fce0000000000 */
.L_x_795:
[----:B------:R-:W-:Y:S05]  /*7520*/  BSYNC.RECONVERGENT B1 ;  /* 0x0000000000017941 */ /* 0x000fea0003800200 */
.L_x_794:
        /* <DEDUP_REMOVED lines=8> */
[----:B------:R0:W-:Y:S01]  /*75b0*/  STG.E desc[UR10][R6.64+-0x800], R9 ;  /* 0xfff8000906007986 */ /* 0x0001e2000c10190a */
[----:B---3--:R-:W-:-:S03]  /*75c0*/  FMUL.FTZ R15, R15, R0 ;  /* 0x000000000f0f7220 */ /* 0x008fc60000410000 */
[----:B------:R0:W-:Y:S01]  /*75d0*/  STS [R5+-0x800], R9 ;  /* 0xfff8000905007388 */ /* 0x0001e20000000800 */
[----:B----4-:R-:W-:-:S03]  /*75e0*/  FMUL.FTZ R17, R17, R0 ;  /* 0x0000000011117220 */ /* 0x010fc60000410000 */
[----:B------:R0:W-:Y:S04]  /*75f0*/  STG.E desc[UR10][R6.64+-0x400], R11 ;  /* 0xfffc000b06007986 */ /* 0x0001e8000c10190a */
[----:B------:R0:W-:Y:S04]  /*7600*/  STS [R5+-0x400], R11 ;  /* 0xfffc000b05007388 */ /* 0x0001e80000000800 */
[----:B------:R0:W-:Y:S04]  /*7610*/  STG.E desc[UR10][R6.64], R15 ;  /* 0x0000000f06007986 */ /* 0x0001e8000c10190a */
[----:B------:R0:W-:Y:S04]  /*7620*/  STS [R5], R15 ;  /* 0x0000000f05007388 */ /* 0x0001e80000000800 */
[----:B------:R0:W-:Y:S04]  /*7630*/  STG.E desc[UR10][R6.64+0x400], R17 ;  /* 0x0004001106007986 */ /* 0x0001e8000c10190a */
[----:B------:R0:W-:Y:S02]  /*7640*/  STS [R5+0x400], R17 ;  /* 0x0004001105007388 */ /* 0x0001e40000000800 */
.L_x_778:
[----:B------:R-:W-:Y:S05]  /*7650*/  BSYNC.RECONVERGENT B0 ;  /* 0x0000000000007941 */ /* 0x000fea0003800200 */
.L_x_777:
[----:B------:R-:W-:Y:S01]  /*7660*/  USHF.R.S32.HI UR6, URZ, 0x1f, UR9 ;  /* 0x0000001fff067899 */ /* 0x000fe20008011409 */
[----:B------:R-:W3:Y:S01]  /*7670*/  S2UR UR8, SR_CgaCtaId ;  /* 0x00000000000879c3 */ /* 0x000ee20000008800 */
[----:B------:R-:W4:Y:S01]  /*7680*/  LDCU UR7, c[0x0][0x40c] ;  /* 0x00008180ff0777ac */ /* 0x000f220008000800 */
[C---:B------:R-:W-:Y:S01]  /*7690*/  IMAD.SHL.U32 R18, R2.reuse, 0x4, RZ ;  /* 0x0000000402127824 */ /* 0x040fe200078e00ff */
[----:B------:R-:W-:Y:S01]  /*76a0*/  BSSY.RECONVERGENT B0, `(.L_x_796) ;  /* 0x000001c000007945 */ /* 0x000fe20003800200 */
[----:B-1----:R-:W-:Y:S01]  /*76b0*/  IMAD.SHL.U32 R21, R2, 0x10, RZ ;  /* 0x0000001002157824 */ /* 0x002fe200078e00ff */
[----:B0-2---:R-:W-:Y:S01]  /*76c0*/  MOV R0, UR6 ;  /* 0x0000000600007c02 */ /* 0x005fe20008000f00 */
[----:B------:R-:W-:Y:S01]  /*76d0*/  UMOV UR6, 0x400 ;  /* 0x0000040000067882 */ /* 0x000fe20000000000 */
[----:B------:R-:W-:Y:S02]  /*76e0*/  CS2R R6, SRZ ;  /* 0x0000000000067805 */ /* 0x000fe4000001ff00 */
[----:B------:R-:W-:-:S02]  /*76f0*/  CS2R R4, SRZ ;  /* 0x0000000000047805 */ /* 0x000fc4000001ff00 */
[----:B------:R-:W-:Y:S02]  /*7700*/  LEA.HI R0, R0, UR9, RZ, 0x5 ;  /* 0x0000000900007c11 */ /* 0x000fe4000f8f28ff */
[----:B------:R-:W-:Y:S02]  /*7710*/  LOP3.LUT R18, R18, 0x1c, RZ, 0xc0, !PT ;  /* 0x0000001c12127812 */ /* 0x000fe400078ec0ff */
[----:B------:R-:W-:Y:S02]  /*7720*/  LOP3.LUT R0, R0, 0xffffffe0, RZ, 0xc0, !PT ;  /* 0xffffffe000007812 */ /* 0x000fe400078ec0ff */
[----:B------:R-:W-:Y:S02]  /*7730*/  LOP3.LUT R21, R21, 0x70, RZ, 0xc0, !PT ;  /* 0x0000007015157812 */ /* 0x000fe400078ec0ff */
[----:B------:R-:W-:Y:S02]  /*7740*/  IADD3 R20, PT, PT, -R0, UR9, RZ ;  /* 0x0000000900147c10 */ /* 0x000fe4000fffe1ff */
[----:B----4-:R-:W-:Y:S01]  /*7750*/  MOV R30, UR7 ;  /* 0x00000007001e7c02 */ /* 0x010fe20008000f00 */
[----:B------:R-:W-:Y:S01]  /*7760*/  UIADD3 UR7, UPT, UPT, UR6, 0xc0, URZ ;  /* 0x000000c006077890 */ /* 0x000fe2000fffe0ff */
[----:B------:R-:W-:-:S03]  /*7770*/  ISETP.NE.AND P0, PT, R3, R20, PT ;  /* 0x000000140300720c */ /* 0x000fc60003f05270 */
[----:B---3--:R-:W-:Y:S01]  /*7780*/  ULEA UR7, UR8, UR7, 0x18 ;  /* 0x0000000708077291 */ /* 0x008fe2000f8ec0ff */
        /* <DEDUP_REMOVED lines=12> */
.L_x_798:
[----:B-----5:R0:W-:Y:S02]  /*7850*/  STS.128 [R21+UR7], R4 ;  /* 0x0000000415007988 */ /* 0x0201e40008000c07 */
.L_x_797:
[----:B------:R-:W-:Y:S05]  /*7860*/  BSYNC.RECONVERGENT B0 ;  /* 0x0000000000007941 */ /* 0x000fea0003800200 */
.L_x_796:
[----:B------:R-:W1:Y:S01]  /*7870*/  S2R R19, SR_CTAID.Y ;  /* 0x0000000000137919 */ /* 0x000e620000002600 */
[----:B------:R-:W2:Y:S01]  /*7880*/  LDCU UR15, c[0x0][0x3f4] ;  /* 0x00007e80ff0f77ac */ /* 0x000ea20008000800 */
[----:B------:R-:W1:Y:S01]  /*7890*/  LDC R26, c[0x0][0x3f8] ;  /* 0x0000fe00ff1a7b82 */ /* 0x000e620000000800 */
[C---:B------:R-:W-:Y:S01]  /*78a0*/  VIADD R28, R3.reuse, UR14 ;  /* 0x0000000e031c7c36 */ /* 0x040fe20008000000 */
[----:B------:R-:W-:Y:S01]  /*78b0*/  BSSY.RECONVERGENT B0, `(.L_x_799) ;  /* 0x000008a000007945 */ /* 0x000fe20003800200 */
[----:B------:R-:W-:Y:S01]  /*78c0*/  UIADD3 UR6, UPT, UPT, UR6, 0x140, URZ ;  /* 0x0000014006067890 */ /* 0x000fe2000fffe0ff */
[----:B------:R-:W-:Y:S01]  /*78d0*/  CS2R R10, SRZ ;  /* 0x00000000000a7805 */ /* 0x000fe2000001ff00 */
[----:B------:R-:W3:Y:S03]  /*78e0*/  LDCU UR20, c[0x0][0x40c] ;  /* 0x00008180ff1477ac */ /* 0x000ee60008000800 */
[----:B------:R-:W4:Y:S01]  /*78f0*/  LDC.64 R14, c[0x0][0x3c0] ;  /* 0x0000f000ff0e7b82 */ /* 0x000f220000000a00 */
[----:B------:R-:W-:Y:S01]  /*7900*/  ULEA UR6, UR8, UR6, 0x18 ;  /* 0x0000000608067291 */ /* 0x000fe2000f8ec0ff */
[----:B------:R-:W0:Y:S05]  /*7910*/  LDCU.64 UR18, c[0x0][0x3c8] ;  /* 0x00007900ff1277ac */ /* 0x000e2a0008000a00 */
[----:B------:R-:W-:Y:S01]  /*7920*/  LEA R29, R3, UR6, 0x2 ;  /* 0x00000006031d7c11 */ /* 0x000fe2000f8e10ff */
[----:B--2---:R-:W-:-:S02]  /*7930*/  UISETP.LT.AND UP0, UPT, UR9, UR15, UPT ;  /* 0x0000000f0900728c */ /* 0x004fc4000bf01270 */
[----:B------:R-:W-:Y:S02]  /*7940*/  IMAD.U32 R17, RZ, RZ, UR15 ;  /* 0x0000000fff117e24 */ /* 0x000fe4000f8e00ff */
[----:B------:R-:W-:Y:S02]  /*7950*/  USEL UR13, UR9, UR15, UP0 ;  /* 0x0000000f090d7287 */ /* 0x000fe40008000000 */
[----:B------:R-:W-:Y:S01]  /*7960*/  IMAD R17, R17, UR5, R18 ;  /* 0x0000000511117c24 */ /* 0x000fe2000f8e0212 */
[----:B------:R-:W-:Y:S03]  /*7970*/  BAR.SYNC.DEFER_BLOCKING 0x0 ;  /* 0x0000000000007b1d */ /* 0x000fe60000010000 */
[----:B------:R-:W-:Y:S01]  /*7980*/  ISETP.GE.AND P0, PT, R28, UR13, PT ;  /* 0x0000000d1c007c0c */ /* 0x000fe2000bf06270 */
[----:B-1----:R-:W-:Y:S02]  /*7990*/  IMAD R19, R19, R26, UR12 ;  /* 0x0000000c13137e24 */ /* 0x002fe4000f8e021a */
[----:B----4-:R-:W-:-:S03]  /*79a0*/  IMAD.WIDE R16, R17, 0x4, R14 ;  /* 0x0000000411107825 */ /* 0x010fc600078e020e */
[----:B------:R-:W-:-:S05]  /*79b0*/  SHF.L.U32 R19, R19, 0x5, RZ ;  /* 0x0000000513137819 */ /* 0x000fca00000006ff */
[----:B------:R-:W-:-:S04]  /*79c0*/  IMAD R9, R19, UR15, R18 ;  /* 0x0000000f13097c24 */ /* 0x000fc8000f8e0212 */
[----:B------:R-:W-:Y:S01]  /*79d0*/  IMAD.WIDE R14, R9, 0x4, R14 ;  /* 0x00000004090e7825 */ /* 0x000fe200078e020e */
[----:B------:R-:W-:Y:S01]  /*79e0*/  CS2R R8, SRZ ;  /* 0x0000000000087805 */ /* 0x000fe2000001ff00 */
[----:B0--3--:R-:W-:Y:S06]  /*79f0*/  @P0 BRA `(.L_x_800) ;  /* 0x0000000400d40947 */ /* 0x009fec0003800000 */
[----:B------:R-:W-:Y:S01]  /*7a00*/  IADD3 R24, PT, PT, R28, 0x20, RZ ;  /* 0x000000201c187810 */ /* 0x000fe20007ffe0ff */
[----:B------:R-:W0:Y:S01]  /*7a10*/  LDC.64 R22, c[0x0][0x458] ;  /* 0x00011600ff167b82 */ /* 0x000e220000000a00 */
[----:B------:R-:W-:Y:S01]  /*7a20*/  ULOP3.LUT UR5, URZ, UR14, URZ, 0x33, !UPT ;  /* 0x0000000eff057292 */ /* 0x000fe2000f8e33ff */
[----:B------:R-:W-:Y:S01]  /*7a30*/  IMAD R9, R115, R26, UR12 ;  /* 0x0000000c73097e24 */ /* 0x000fe2000f8e021a */
[----:B------:R-:W-:Y:S01]  /*7a40*/  VIMNMX R0, PT, PT, R24, UR13, !PT ;  /* 0x0000000d18007c48 */ /* 0x000fe2000ffe0100 */
[----:B------:R-:W-:Y:S01]  /*7a50*/  BSSY.RECONVERGENT B1, `(.L_x_801) ;  /* 0x0000029000017945 */ /* 0x000fe20003800200 */
[----:B------:R-:W-:Y:S01]  /*7a60*/  IMAD R45, R26, UR15, RZ ;  /* 0x0000000f1a2d7c24 */ /* 0x000fe2000f8e02ff */
[----:B------:R-:W-:Y:S02]  /*7a70*/  CS2R R10, SRZ ;  /* 0x00000000000a7805 */ /* 0x000fe4000001ff00 */
[----:B------:R-:W-:Y:S01]  /*7a80*/  IADD3 R25, PT, PT, -R3, UR5, R0 ;  /* 0x0000000503197c10 */ /* 0x000fe2000fffe100 */
[----:B------:R-:W-:Y:S01]  /*7a90*/  IMAD R9, R9, 0x20, R18 ;  /* 0x0000002009097824 */ /* 0x000fe200078e0212 */
[----:B------:R-:W-:-:S02]  /*7aa0*/  MOV R0, R28 ;  /* 0x0000001c00007202 */ /* 0x000fc40000000f00 */
[----:B------:R-:W-:Y:S01]  /*7ab0*/  LOP3.LUT P0, RZ, R25, 0x20, RZ, 0xc0, !PT ;  /* 0x0000002019ff7812 */ /* 0x000fe2000780c0ff */
[----:B0-----:R-:W-:Y:S01]  /*7ac0*/  IMAD.WIDE R22, R9, 0x4, R22 ;  /* 0x0000000409167825 */ /* 0x001fe200078e0216 */
[----:B------:R-:W-:-:S11]  /*7ad0*/  CS2R R8, SRZ ;  /* 0x0000000000087805 */ /* 0x000fd6000001ff00 */
[----:B------:R-:W-:Y:S05]  /*7ae0*/  @P0 BRA `(.L_x_802) ;  /* 0x00000000007c0947 */ /* 0x000fea0003800000 */
[----:B------:R-:W0:Y:S01]  /*7af0*/  LDCU.64 UR16, c[0x0][0x3c8] ;  /* 0x00007900ff1077ac */ /* 0x000e220008000a00 */
[----:B------:R-:W-:-:S05]  /*7b00*/  IADD3 R0, P0, PT, R13, R28, RZ ;  /* 0x0000001c0d007210 */ /* 0x000fca0007f1e0ff */
[----:B------:R-:W-:Y:S01]  /*7b10*/  IMAD.X R9, RZ, RZ, R12, P0 ;  /* 0x000000ffff097224 */ /* 0x000fe200000e060c */
[----:B0-----:R-:W-:-:S04]  /*7b20*/  LEA R10, P0, R0, UR16, 0x2 ;  /* 0x00000010000a7c11 */ /* 0x001fc8000f8010ff */
[----:B------:R-:W-:-:S05]  /*7b30*/  LEA.HI.X R11, R0, UR17, R9, 0x2, P0 ;  /* 0x00000011000b7c11 */ /* 0x000fca00080f1409 */
[----:B------:R-:W2:Y:S01]  /*7b40*/  LDG.E R10, desc[UR10][R10.64] ;  /* 0x0000000a0a0a7981 */ /* 0x000ea2000c1e1900 */
[----:B------:R-:W-:Y:S02]  /*7b50*/  SHF.L.U32 R27, R28, 0x5, RZ ;  /* 0x000000051c1b7819 */ /* 0x000fe400000006ff */
[----:B------:R-:W-:Y:S01]  /*7b60*/  ISETP.NE.AND P0, PT, R30, RZ, PT ;  /* 0x000000ff1e00720c */ /* 0x000fe20003f05270 */
[----:B--2---:R-:W-:-:S04]  /*7b70*/  IMAD R0, R45, R10, RZ ;  /* 0x0000000a2d007224 */ /* 0x004fc800078e02ff */
[----:B------:R-:W-:Y:S02]  /*7b80*/  IMAD R9, R0, 0x20, R27 ;  /* 0x0000002000097824 */ /* 0x000fe400078e021b */
[----:B------:R0:W1:Y:S02]  /*7b90*/  LDS R0, [R29] ;  /* 0x000000001d007984 */ /* 0x0000640000000800 */
[----:B------:R-:W-:-:S05]  /*7ba0*/  IMAD.WIDE R8, R9, 0x4, R16 ;  /* 0x0000000409087825 */ /* 0x000fca00078e0210 */
[----:B------:R0:W5:Y:S01]  /*7bb0*/  LDG.E.128 R32, desc[UR10][R8.64] ;  /* 0x0000000a08207981 */ /* 0x000162000c1e1d00 */
[----:B------:R-:W-:Y:S05]  /*7bc0*/  @P0 BRA `(.L_x_803) ;  /* 0x0000000000300947 */ /* 0x000fea0003800000 */
[----:B------:R-:W2:Y:S04]  /*7bd0*/  @P1 LDG.E.128 R36, desc[UR10][R22.64] ;  /* 0x0000000a16241981 */ /* 0x000ea8000c1e1d00 */
[----:B0-----:R-:W0:Y:S02]  /*7be0*/  LDS.128 R8, [R21+UR7] ;  /* 0x0000000715087984 */ /* 0x001e240008000c00 */
[----:B0----5:R-:W-:Y:S01]  /*7bf0*/  FADD.FTZ R32, R32, R8 ;  /* 0x0000000820207221 */ /* 0x021fe20000010000 */
[----:B------:R-:W-:Y:S01]  /*7c00*/  FADD.FTZ R33, R33, R9 ;  /* 0x0000000921217221 */ /* 0x000fe20000010000 */
[----:B------:R-:W-:Y:S01]  /*7c10*/  FADD.FTZ R34, R34, R10 ;  /* 0x0000000a22227221 */ /* 0x000fe20000010000 */
[----:B------:R-:W-:Y:S01]  /*7c20*/  FADD.FTZ R35, R35, R11 ;  /* 0x0000000b23237221 */ /* 0x000fe20000010000 */
[----:B------:R-:W-:-:S04]  /*7c30*/  IMAD.WIDE.U32 R8, R27, 0x4, R14 ;  /* 0x000000041b087825 */ /* 0x000fc800078e000e */
[----:B--2---:R-:W-:Y:S01]  /*7c40*/  @P1 FMUL.FTZ R32, R32, R36 ;  /* 0x0000002420201220 */ /* 0x004fe20000410000 */
[----:B------:R-:W-:Y:S01]  /*7c50*/  @P1 FMUL.FTZ R33, R33, R37 ;  /* 0x0000002521211220 */ /* 0x000fe20000410000 */
[----:B------:R-:W-:Y:S01]  /*7c60*/  @P1 FMUL.FTZ R34, R34, R38 ;  /* 0x0000002622221220 */ /* 0x000fe20000410000 */
[----:B------:R-:W-:-:S05]  /*7c70*/  @P1 FMUL.FTZ R35, R35, R39 ;  /* 0x0000002723231220 */ /* 0x000fca0000410000 */
[----:B------:R2:W-:Y:S02]  /*7c80*/  STG.E.128 desc[UR10][R8.64], R32 ;  /* 0x0000002008007986 */ /* 0x0005e4000c101d0a */
.L_x_803:
[C---:B012--5:R-:W-:Y:S01]  /*7c90*/  FFMA.FTZ R8, R0.reuse, R32, RZ ;  /* 0x0000002000087223 */ /* 0x067fe200000100ff */
[C---:B------:R-:W-:Y:S01]  /*7ca0*/  FFMA.FTZ R9, R0.reuse, R33, RZ ;  /* 0x0000002100097223 */ /* 0x040fe200000100ff */
[C---:B------:R-:W-:Y:S01]  /*7cb0*/  FFMA.FTZ R10, R0.reuse, R34, RZ ;  /* 0x00000022000a7223 */ /* 0x040fe200000100ff */
[----:B------:R-:W-:Y:S01]  /*7cc0*/  FFMA.FTZ R11, R0, R35, RZ ;  /* 0x00000023000b7223 */ /* 0x000fe200000100ff */
[----:B------:R-:W-:-:S07]  /*7cd0*/  MOV R0, R24 ;  /* 0x0000001800007202 */ /* 0x000fce0000000f00 */
.L_x_802:
[----:B------:R-:W-:Y:S05]  /*7ce0*/  BSYNC.RECONVERGENT B1 ;  /* 0x0000000000017941 */ /* 0x000fea0003800200 */
.L_x_801:
[----:B------:R-:W-:-:S13]  /*7cf0*/  ISETP.GE.U32.AND P0, PT, R25, 0x20, PT ;  /* 0x000000201900780c */ /* 0x000fda0003f06070 */
[----:B------:R-:W-:Y:S05]  /*7d00*/  @!P0 BRA `(.L_x_800) ;  /* 0x0000000400108947 */ /* 0x000fea0003800000 */
[----:B------:R-:W-:Y:S01]  /*7d10*/  IMAD.U32 R25, RZ, RZ, UR14 ;  /* 0x0000000eff197e24 */ /* 0x000fe2000f8e00ff */
[----:B------:R-:W-:Y:S01]  /*7d20*/  ISETP.NE.AND P2, PT, R30, RZ, PT ;  /* 0x000000ff1e00720c */ /* 0x000fe20003f45270 */
[----:B------:R-:W-:Y:S01]  /*7d30*/  IMAD.U32 R27, RZ, RZ, UR6 ;  /* 0x00000006ff1b7e24 */ /* 0x000fe2000f8e00ff */
[----:B------:R-:W-:Y:S01]  /*7d40*/  SHF.L.U32 R44, R45, 0x5, RZ ;  /* 0x000000052d2c7819 */ /* 0x000fe200000006ff */
[----:B------:R-:W-:Y:S01]  /*7d50*/  IMAD.SHL.U32 R39, R0, 0x20, RZ ;  /* 0x0000002000277824 */ /* 0x000fe200078e00ff */
[----:B------:R-:W-:-:S04]  /*7d60*/  SHF.L.U32 R25, R25, 0x2, RZ ;  /* 0x0000000219197819 */ /* 0x000fc800000006ff */
[----:B------:R-:W-:-:S04]  /*7d70*/  LEA R24, R0, -R25, 0x2 ;  /* 0x8000001900187211 */ /* 0x000fc800078e10ff */
[----:B------:R-:W-:-:S07]  /*7d80*/  IADD3 R38, PT, PT, R24, 0x80, R27 ;  /* 0x0000008018267810 */ /* 0x000fce0007ffe01b */
.L_x_807:
[----:B------:R-:W-:-:S05]  /*7d90*/  IADD3 R24, P0, PT, R13, R0, RZ ;  /* 0x000000000d187210 */ /* 0x000fca0007f1e0ff */
[----:B------:R-:W-:Y:S01]  /*7da0*/  IMAD.X R25, RZ, RZ, R12, P0 ;  /* 0x000000ffff197224 */ /* 0x000fe200000e060c */
[----:B------:R-:W-:-:S04]  /*7db0*/  LEA R36, P0, R24, UR18, 0x2 ;  /* 0x0000001218247c11 */ /* 0x000fc8000f8010ff */
[----:B------:R-:W-:-:S05]  /*7dc0*/  LEA.HI.X R37, R24, UR19, R25, 0x2, P0 ;  /* 0x0000001318257c11 */ /* 0x000fca00080f1419 */
[----:B------:R-:W2:Y:S02]  /*7dd0*/  LDG.E R24, desc[UR10][R36.64] ;  /* 0x0000000a24187981 */ /* 0x000ea4000c1e1900 */
[----:B--2---:R-:W-:-:S04]  /*7de0*/  IMAD R25, R24, R44, R39 ;  /* 0x0000002c18197224 */ /* 0x004fc800078e0227 */
[----:B------:R-:W-:-:S06]  /*7df0*/  IMAD.WIDE R24, R25, 0x4, R16 ;  /* 0x0000000419187825 */ /* 0x000fcc00078e0210 */
[----:B-----5:R-:W5:Y:S01]  /*7e00*/  LDG.E.128 R24, desc[UR10][R24.64] ;  /* 0x0000000a18187981 */ /* 0x020f62000c1e1d00 */
[----:B------:R-:W-:Y:S04]  /*7e10*/  BSSY.RECONVERGENT B1, `(.L_x_804) ;  /* 0x000000e000017945 */ /* 0x000fe80003800200 */
[----:B------:R-:W-:Y:S05]  /*7e20*/  @P2 BRA `(.L_x_805) ;  /* 0x0000000000302947 */ /* 0x000fea0003800000 */
[----:B------:R-:W2:Y:S01]  /*7e30*/  @P1 LDG.E.128 R40, desc[UR10][R22.64] ;  /* 0x0000000a16281981 */ /* 0x000ea2000c1e1d00 */
[----:B------:R-:W-:-:S03]  /*7e40*/  IMAD.WIDE.U32 R30, R39, 0x4, R14 ;  /* 0x00000004271e7825 */ /* 0x000fc600078e000e */
[----:B------:R-:W0:Y:S02]  /*7e50*/  LDS.128 R32, [R21+UR7] ;  /* 0x0000000715207984 */ /* 0x000e240008000c00 */
[----:B0----5:R-:W-:Y:S01]  /*7e60*/  FADD.FTZ R24, R24, R32 ;  /* 0x0000002018187221 */ /* 0x021fe20000010000 */
[----:B------:R-:W-:Y:S01]  /*7e70*/  FADD.FTZ R25, R25, R33 ;  /* 0x0000002119197221 */ /* 0x000fe20000010000 */
[----:B------:R-:W-:Y:S01]  /*7e80*/  FADD.FTZ R26, R26, R34 ;  /* 0x000000221a1a7221 */ /* 0x000fe20000010000 */
[----:B------:R-:W-:Y:S01]  /*7e90*/  FADD.FTZ R27, R27, R35 ;  /* 0x000000231b1b7221 */ /* 0x000fe20000010000 */
[----:B--2---:R-:W-:Y:S01]  /*7ea0*/  @P1 FMUL.FTZ R24, R24, R40 ;  /* 0x0000002818181220 */ /* 0x004fe20000410000 */
[----:B------:R-:W-:Y:S01]  /*7eb0*/  @P1 FMUL.FTZ R25, R25, R41 ;  /* 0x0000002919191220 */ /* 0x000fe20000410000 */
[----:B------:R-:W-:Y:S01]  /*7ec0*/  @P1 FMUL.FTZ R26, R26, R42 ;  /* 0x0000002a1a1a1220 */ /* 0x000fe20000410000 */
[----:B------:R-:W-:-:S05]  /*7ed0*/  @P1 FMUL.FTZ R27, R27, R43 ;  /* 0x0000002b1b1b1220 */ /* 0x000fca0000410000 */
[----:B------:R0:W-:Y:S02]  /*7ee0*/  STG.E.128 desc[UR10][R30.64], R24 ;  /* 0x000000181e007986 */ /* 0x0001e4000c101d0a */
.L_x_805:
[----:B------:R-:W-:Y:S05]  /*7ef0*/  BSYNC.RECONVERGENT B1 ;  /* 0x0000000000017941 */ /* 0x000fea0003800200 */
.L_x_804:
[----:B------:R-:W2:Y:S04]  /*7f00*/  LDG.E R36, desc[UR10][R36.64+0x80] ;  /* 0x0000800a24247981 */ /* 0x000ea8000c1e1900 */
[----:B0-----:R-:W0:Y:S01]  /*7f10*/  LDS R31, [R38+-0x80] ;  /* 0xffff8000261f7984 */ /* 0x001e220000000800 */
[----:B--2---:R-:W-:-:S05]  /*7f20*/  IMAD R30, R45, R36, RZ ;  /* 0x000000242d1e7224 */ /* 0x004fca00078e02ff */
[----:B------:R-:W-:-:S05]  /*7f30*/  LEA R30, R30, R39, 0x5 ;  /* 0x000000271e1e7211 */ /* 0x000fca00078e28ff */
[----:B------:R-:W-:-:S04]  /*7f40*/  VIADD R33, R30, 0x400 ;  /* 0x000004001e217836 */ /* 0x000fc80000000000 */
[----:B------:R-:W-:-:S06]  /*7f50*/  IMAD.WIDE R32, R33, 0x4, R16 ;  /* 0x0000000421207825 */ /* 0x000fcc00078e0210 */
[----:B------:R-:W5:Y:S01]  /*7f60*/  LDG.E.128 R32, desc[UR10][R32.64] ;  /* 0x0000000a20207981 */ /* 0x000f62000c1e1d00 */
[----:B------:R-:W-:Y:S01]  /*7f70*/  MOV R30, UR20 ;  /* 0x00000014001e7c02 */ /* 0x000fe20008000f00 */
[C---:B0----5:R-:W-:Y:S01]  /*7f80*/  FFMA.FTZ R37, R31.reuse, R26, R10 ;  /* 0x0000001a1f257223 */ /* 0x061fe2000001000a */
[C---:B------:R-:W-:Y:S01]  /*7f90*/  FFMA.FTZ R24, R31.reuse, R24, R8 ;  /* 0x000000181f187223 */ /* 0x040fe20000010008 */
[C---:B------:R-:W-:Y:S01]  /*7fa0*/  FFMA.FTZ R40, R31.reuse, R25, R9 ;  /* 0x000000191f287223 */ /* 0x040fe20000010009 */
[----:B------:R-:W-:Y:S01]  /*7fb0*/  ISETP.NE.AND P2, PT, R30, RZ, PT ;  /* 0x000000ff1e00720c */ /* 0x000fe20003f45270 */
[----:B------:R-:W-:-:S12]  /*7fc0*/  FFMA.FTZ R26, R31, R27, R11 ;  /* 0x0000001b1f1a7223 */ /* 0x000fd8000001000b */
[----:B------:R-:W-:Y:S05]  /*7fd0*/  @P2 BRA `(.L_x_806) ;  /* 0x0000000000342947 */ /* 0x000fea0003800000 */
[----:B------:R-:W2:Y:S01]  /*7fe0*/  @P1 LDG.E.128 R8, desc[UR10][R22.64] ;  /* 0x0000000a16081981 */ /* 0x000ea2000c1e1d00 */
[----:B------:R-:W-:-:S03]  /*7ff0*/  VIADD R25, R39, 0x400 ;  /* 0x0000040027197836 */ /* 0x000fc60000000000 */
[----:B------:R-:W0:Y:S02]  /*8000*/  LDS.128 R48, [R21+UR7] ;  /* 0x0000000715307984 */ /* 0x000e240008000c00 */
[----:B0-----:R-:W-:Y:S01]  /*8010*/  FADD.FTZ R32, R48, R32 ;  /* 0x0000002030207221 */ /* 0x001fe20000010000 */
[----:B------:R-:W-:Y:S01]  /*8020*/  FADD.FTZ R33, R49, R33 ;  /* 0x0000002131217221 */ /* 0x000fe20000010000 */
[----:B------:R-:W-:Y:S01]  /*8030*/  FADD.FTZ R34, R50, R34 ;  /* 0x0000002232227221 */ /* 0x000fe20000010000 */
[----:B------:R-:W-:Y:S01]  /*8040*/  FADD.FTZ R35, R51, R35 ;  /* 0x0000002333237221 */ /* 0x000fe20000010000 */
[----:B--2---:R-:W-:Y:S01]  /*8050*/  @P1 FMUL.FTZ R32, R32, R8 ;  /* 0x0000000820201220 */ /* 0x004fe20000410000 */
[----:B------:R-:W-:Y:S01]  /*8060*/  @P1 FMUL.FTZ R33, R33, R9 ;  /* 0x0000000921211220 */ /* 0x000fe20000410000 */
[----:B------:R-:W-:Y:S01]  /*8070*/  @P1 FMUL.FTZ R34, R34, R10 ;  /* 0x0000000a22221220 */ /* 0x000fe20000410000 */
[----:B------:R-:W-:Y:S01]  /*8080*/  @P1 FMUL.FTZ R35, R35, R11 ;  /* 0x0000000b23231220 */ /* 0x000fe20000410000 */
[----:B------:R-:W-:-:S05]  /*8090*/  IMAD.WIDE.U32 R8, R25, 0x4, R14 ;  /* 0x0000000419087825 */ /* 0x000fca00078e000e */
[----:B------:R0:W-:Y:S02]  /*80a0*/  STG.E.128 desc[UR10][R8.64], R32 ;  /* 0x0000002008007986 */ /* 0x0001e4000c101d0a */
.L_x_806:
[----:B------:R1:W0:Y:S01]  /*80b0*/  LDS R11, [R38] ;  /* 0x00000000260b7984 */ /* 0x0002220000000800 */
[----:B------:R-:W-:Y:S01]  /*80c0*/  IADD3 R0, PT, PT, R0, 0x40, RZ ;  /* 0x0000004000007810 */ /* 0x000fe20007ffe0ff */
[----:B------:R-:W-:-:S03]  /*80d0*/  VIADD R39, R39, 0x800 ;  /* 0x0000080027277836 */ /* 0x000fc60000000000 */
[----:B------:R-:W-:Y:S02]  /*80e0*/  ISETP.GE.AND P0, PT, R0, UR13, PT ;  /* 0x0000000d00007c0c */ /* 0x000fe4000bf06270 */
[----:B-1----:R-:W-:Y:S01]  /*80f0*/  IADD3 R38, PT, PT, R38, 0x100, RZ ;  /* 0x0000010026267810 */ /* 0x002fe20007ffe0ff */
[C---:B0-----:R-:W-:Y:S01]  /*8100*/  FFMA.FTZ R8, R11.reuse, R32, R24 ;  /* 0x000000200b087223 */ /* 0x041fe20000010018 */
[C---:B------:R-:W-:Y:S01]  /*8110*/  FFMA.FTZ R9, R11.reuse, R33, R40 ;  /* 0x000000210b097223 */ /* 0x040fe20000010028 */
[C---:B------:R-:W-:Y:S01]  /*8120*/  FFMA.FTZ R10, R11.reuse, R34, R37 ;  /* 0x000000220b0a7223 */ /* 0x040fe20000010025 */
[----:B------:R-:W-:-:S07]  /*8130*/  FFMA.FTZ R11, R11, R35, R26 ;  /* 0x000000230b0b7223 */ /* 0x000fce000001001a */
[----:B------:R-:W-:Y:S05]  /*8140*/  @!P0 BRA `(.L_x_807) ;  /* 0xfffffffc00108947 */ /* 0x000fea000383ffff */
.L_x_800:
[----:B------:R-:W-:Y:S05]  /*8150*/  BSYNC.RECONVERGENT B0 ;  /* 0x0000000000007941 */ /* 0x000fea0003800200 */
.L_x_799:
[----:B------:R-:W-:Y:S01]  /*8160*/  ISETP.GE.AND P0, PT, R28, UR9, PT ;  /* 0x000000091c007c0c */ /* 0x000fe2000bf06270 */
[----:B------:R-:W0:Y:S01]  /*8170*/  LDCU UR13, c[0x0][0x40c] ;  /* 0x00008180ff0d77ac */ /* 0x000e220008000800 */
[----:B------:R-:W-:Y:S01]  /*8180*/  BSSY.RECONVERGENT B0, `(.L_x_808) ;  /* 0x00000cc000007945 */ /* 0x000fe20003800200 */
[----:B------:R-:W1:Y:S10]  /*8190*/  LDCU.64 UR18, c[0x0][0x3c8] ;  /* 0x00007900ff1277ac */ /* 0x000e740008000a00 */
[----:B------:R-:W-:Y:S05]  /*81a0*/  @P0 BRA `(.L_x_809) ;  /* 0x0000000c00240947 */ /* 0x000fea0003800000 */
[----:B------:R-:W2:Y:S01]  /*81b0*/  LDCU UR5, c[0x0][0x3f8] ;  /* 0x00007f00ff0577ac */ /* 0x000ea20008000800 */
[----:B------:R-:W-:Y:S01]  /*81c0*/  VIADD R36, R28, 0x20 ;  /* 0x000000201c247836 */ /* 0x000fe20000000000 */
[----:B------:R-:W3:Y:S01]  /*81d0*/  LDC R27, c[0x0][0x3f4] ;  /* 0x0000fd00ff1b7b82 */ /* 0x000ee20000000800 */
[----:B------:R-:W-:Y:S01]  /*81e0*/  BSSY.RECONVERGENT B1, `(.L_x_810) ;  /* 0x0000047000017945 */ /* 0x000fe20003800200 */
[----:B------:R-:W-:Y:S02]  /*81f0*/  ULOP3.LUT UR8, URZ, UR14, URZ, 0x33, !UPT ;  /* 0x0000000eff087292 */ /* 0x000fe4000f8e33ff */
[----:B------:R-:W-:-:S04]  /*8200*/  VIMNMX R0, PT, PT, R36, UR9, !PT ;  /* 0x0000000924007c48 */ /* 0x000fc8000ffe0100 */
[----:B------:R-:W4:Y:S01]  /*8210*/  LDC.64 R22, c[0x0][0x458] ;  /* 0x00011600ff167b82 */ /* 0x000f220000000a00 */
[----:B------:R-:W-:-:S04]  /*8220*/  IADD3 R31, PT, PT, -R3, UR8, R0 ;  /* 0x00000008031f7c10 */ /* 0x000fc8000fffe100 */
[----:B------:R-:W-:Y:S02]  /*8230*/  LOP3.LUT P0, RZ, R31, 0x20, RZ, 0xc0, !PT ;  /* 0x000000201fff7812 */ /* 0x000fe4000780c0ff */
[----:B--2---:R-:W-:-:S05]  /*8240*/  MOV R24, UR5 ;  /* 0x0000000500187c02 */ /* 0x004fca0008000f00 */
[----:B------:R-:W-:Y:S01]  /*8250*/  IMAD R25, R115, R24, UR12 ;  /* 0x0000000c73197e24 */ /* 0x000fe2000f8e0218 */
[----:B------:R-:W-:Y:S01]  /*8260*/  MOV R24, R28 ;  /* 0x0000001c00187202 */ /* 0x000fe20000000f00 */
[----:B---3--:R-:W-:Y:S02]  /*8270*/  IMAD R0, R27, UR5, RZ ;  /* 0x000000051b007c24 */ /* 0x008fe4000f8e02ff */
[----:B------:R-:W-:-:S04]  /*8280*/  IMAD R25, R25, 0x20, R18 ;  /* 0x0000002019197824 */ /* 0x000fc800078e0212 */
[----:B----4-:R-:W-:Y:S01]  /*8290*/  IMAD.WIDE R22, R25, 0x4, R22 ;  /* 0x0000000419167825 */ /* 0x010fe200078e0216 */
[----:B------:R-:W-:Y:S06]  /*82a0*/  @P0 BRA `(.L_x_811) ;  /* 0x0000000000e80947 */ /* 0x000fec0003800000 */
[----:B------:R-:W-:Y:S01]  /*82b0*/  ISETP.GE.AND P0, PT, R28, R27, PT ;  /* 0x0000001b1c00720c */ /* 0x000fe20003f06270 */
[----:B------:R-:W-:-:S12]  /*82c0*/  IMAD.MOV.U32 R24, RZ, RZ, R36 ;  /* 0x000000ffff187224 */ /* 0x000fd800078e0024 */
[----:B------:R-:W-:Y:S05]  /*82d0*/  @!P0 BRA `(.L_x_811) ;  /* 0x0000000000dc8947 */ /* 0x000fea0003800000 */
[----:B------:R-:W-:Y:S01]  /*82e0*/  IABS R33, R27 ;  /* 0x0000001b00217213 */ /* 0x000fe20000000000 */
[----:B------:R-:W2:Y:S01]  /*82f0*/  LDCU.64 UR16, c[0x0][0x3c8] ;  /* 0x00007900ff1077ac */ /* 0x000ea20008000a00 */
[----:B------:R-:W-:Y:S01]  /*8300*/  IABS R34, R28 ;  /* 0x0000001c00227213 */ /* 0x000fe20000000000 */
[----:B------:R-:W3:Y:S01]  /*8310*/  LDS R29, [R29] ;  /* 0x000000001d1d7984 */ /* 0x000ee20000000800 */
[----:B------:R-:W4:Y:S01]  /*8320*/  I2F.RP R26, R33 ;  /* 0x00000021001a7306 */ /* 0x000f220000209400 */
[----:B------:R-:W-:Y:S02]  /*8330*/  ISETP.GE.AND P2, PT, R28, RZ, PT ;  /* 0x000000ff1c00720c */ /* 0x000fe40003f46270 */
[----:B------:R-:W-:-:S05]  /*8340*/  ISETP.NE.AND P3, PT, R27, RZ, PT ;  /* 0x000000ff1b00720c */ /* 0x000fca0003f65270 */
[----:B----4-:R-:W4:Y:S02]  /*8350*/  MUFU.RCP R26, R26 ;  /* 0x0000001a001a7308 */ /* 0x010f240000001000 */
[----:B----4-:R-:W-:-:S06]  /*8360*/  IADD3 R32, PT, PT, R26, 0xffffffe, RZ ;  /* 0x0ffffffe1a207810 */ /* 0x010fcc0007ffe0ff */
[----:B------:R-:W4:Y:S02]  /*8370*/  F2I.FTZ.U32.TRUNC.NTZ R25, R32 ;  /* 0x0000002000197305 */ /* 0x000f24000021f000 */
[----:B----4-:R-:W-:-:S04]  /*8380*/  IMAD.MOV R24, RZ, RZ, -R25 ;  /* 0x000000ffff187224 */ /* 0x010fc800078e0a19 */
[----:B------:R-:W-:Y:S02]  /*8390*/  IMAD R35, R24, R33, RZ ;  /* 0x0000002118237224 */ /* 0x000fe400078e02ff */
[----:B------:R-:W-:-:S05]  /*83a0*/  HFMA2 R24, -RZ, RZ, 0, 0 ;  /* 0x00000000ff187431 */ /* 0x000fca00000001ff */
[----:B------:R-:W-:-:S04]  /*83b0*/  IMAD.HI.U32 R24, R25, R35, R24 ;  /* 0x0000002319187227 */ /* 0x000fc800078e0018 */
[----:B------:R-:W-:-:S04]  /*83c0*/  IMAD.MOV.U32 R25, RZ, RZ, R34 ;  /* 0x000000ffff197224 */ /* 0x000fc800078e0022 */
        /* <DEDUP_REMOVED lines=9> */
[----:B------:R-:W-:-:S04]  /*8460*/  IADD3 R25, P0, PT, R13, R24, RZ ;  /* 0x000000180d197210 */ /* 0x000fc80007f1e0ff */
[----:B------:R-:W-:Y:S02]  /*8470*/  IADD3.X R32, PT, PT, RZ, R12, RZ, P0, !PT ;  /* 0x0000000cff207210 */ /* 0x000fe400007fe4ff */
[----:B--2---:R-:W-:-:S04]  /*8480*/  LEA R26, P0, R25, UR16, 0x2 ;  /* 0x00000010191a7c11 */ /* 0x004fc8000f8010ff */
[----:B------:R-:W-:-:S06]  /*8490*/  LEA.HI.X R27, R25, UR17, R32, 0x2, P0 ;  /* 0x00000011191b7c11 */ /* 0x000fcc00080f1420 */
[----:B------:R-:W2:Y:S01]  /*84a0*/  LDG.E R27, desc[UR10][R26.64] ;  /* 0x0000000a1a1b7981 */ /* 0x000ea2000c1e1900 */
[----:B------:R-:W-:Y:S01]  /*84b0*/  ISETP.NE.AND P0, PT, R30, RZ, PT ;  /* 0x000000ff1e00720c */ /* 0x000fe20003f05270 */
[----:B--2---:R-:W-:-:S05]  /*84c0*/  IMAD R25, R0, R27, R24 ;  /* 0x0000001b00197224 */ /* 0x004fca00078e0218 */
[----:B------:R-:W-:-:S05]  /*84d0*/  SHF.L.U32 R25, R25, 0x5, RZ ;  /* 0x0000000519197819 */ /* 0x000fca00000006ff */
[----:B------:R-:W-:-:S05]  /*84e0*/  IMAD.WIDE R24, R25, 0x4, R16 ;  /* 0x0000000419187825 */ /* 0x000fca00078e0210 */
[----:B------:R2:W5:Y:S01]  /*84f0*/  LDG.E.128 R32, desc[UR10][R24.64] ;  /* 0x0000000a18207981 */ /* 0x000562000c1e1d00 */
[----:B------:R-:W-:Y:S04]  /*8500*/  BSSY.RECONVERGENT B2, `(.L_x_812) ;  /* 0x000000f000027945 */ /* 0x000fe80003800200 */
[----:B---3--:R-:W-:Y:S05]  /*8510*/  @P0 BRA `(.L_x_813) ;  /* 0x0000000000340947 */ /* 0x008fea0003800000 */
[----:B--2---:R-:W2:Y:S01]  /*8520*/  @P1 LDG.E.128 R24, desc[UR10][R22.64] ;  /* 0x0000000a16181981 */ /* 0x004ea2000c1e1d00 */
[----:B------:R-:W-:-:S03]  /*8530*/  IMAD.SHL.U32 R37, R28, 0x20, RZ ;  /* 0x000000201c257824 */ /* 0x000fc600078e00ff */
[----:B------:R-:W3:Y:S02]  /*8540*/  LDS.128 R40, [R21+UR7] ;  /* 0x0000000715287984 */ /* 0x000ee40008000c00 */
[----:B---3-5:R-:W-:Y:S01]  /*8550*/  FADD.FTZ R32, R40, R32 ;  /* 0x0000002028207221 */ /* 0x028fe20000010000 */
        /* <DEDUP_REMOVED lines=9> */
.L_x_813:
[----:B01----:R-:W-:Y:S05]  /*85f0*/  BSYNC.RECONVERGENT B2 ;  /* 0x0000000000027941 */ /* 0x003fea0003800200 */
.L_x_812:
[C---:B-----5:R-:W-:Y:S01]  /*8600*/  FFMA.FTZ R8, R29.reuse, R32, R8 ;  /* 0x000000201d087223 */ /* 0x060fe20000010008 */
[C---:B------:R-:W-:Y:S01]  /*8610*/  FFMA.FTZ R9, R29.reuse, R33, R9 ;  /* 0x000000211d097223 */ /* 0x040fe20000010009 */
[C---:B------:R-:W-:Y:S01]  /*8620*/  FFMA.FTZ R10, R29.reuse, R34, R10 ;  /* 0x000000221d0a7223 */ /* 0x040fe2000001000a */
[----:B------:R-:W-:Y:S01]  /*8630*/  FFMA.FTZ R11, R29, R35, R11 ;  /* 0x000000231d0b7223 */ /* 0x000fe2000001000b */
[----:B--23--:R-:W-:-:S07]  /*8640*/  MOV R24, R36 ;  /* 0x0000002400187202 */ /* 0x00cfce0000000f00 */
.L_x_811:
[----:B01----:R-:W-:Y:S05]  /*8650*/  BSYNC.RECONVERGENT B1 ;  /* 0x0000000000017941 */ /* 0x003fea0003800200 */
.L_x_810:
[----:B------:R-:W-:-:S13]  /*8660*/  ISETP.GE.U32.AND P0, PT, R31, 0x20, PT ;  /* 0x000000201f00780c */ /* 0x000fda0003f06070 */
[----:B------:R-:W-:Y:S05]  /*8670*/  @!P0 BRA `(.L_x_809) ;  /* 0x0000000400f08947 */ /* 0x000fea0003800000 */
[----:B------:R-:W-:Y:S01]  /*8680*/  MOV R25, UR14 ;  /* 0x0000000e00197c02 */ /* 0x000fe20008000f00 */
[C---:B------:R-:W-:Y:S01]  /*8690*/  VIADD R28, R24.reuse, 0x20 ;  /* 0x00000020181c7836 */ /* 0x040fe20000000000 */
[----:B------:R-:W-:Y:S02]  /*86a0*/  MOV R30, UR6 ;  /* 0x00000006001e7c02 */ /* 0x000fe40008000f00 */
[----:B------:R-:W-:Y:S01]  /*86b0*/  SHF.L.U32 R29, R24, 0x5, RZ ;  /* 0x00000005181d7819 */ /* 0x000fe200000006ff */
[----:B------:R-:W-:-:S05]  /*86c0*/  IMAD.SHL.U32 R25, R25, 0x4, RZ ;  /* 0x0000000419197824 */ /* 0x000fca00078e00ff */
[----:B------:R-:W-:-:S04]  /*86d0*/  LEA R25, R24, -R25, 0x2 ;  /* 0x8000001918197211 */ /* 0x000fc800078e10ff */
[----:B------:R-:W-:-:S07]  /*86e0*/  IADD3 R30, PT, PT, R25, 0x80, R30 ;  /* 0x00000080191e7810 */ /* 0x000fce0007ffe01e */
.L_x_820:
[----:B------:R-:W0:Y:S01]  /*86f0*/  LDC R41, c[0x0][0x3f4] ;  /* 0x0000fd00ff297b82 */ /* 0x000e220000000800 */
[----:B------:R-:W-:Y:S01]  /*8700*/  IADD3 R26, PT, PT, R28, -0x20, RZ ;  /* 0xffffffe01c1a7810 */ /* 0x000fe20007ffe0ff */
[----:B------:R-:W-:Y:S03]  /*8710*/  BSSY.RECONVERGENT B1, `(.L_x_814) ;  /* 0x0000035000017945 */ /* 0x000fe60003800200 */
        /* <DEDUP_REMOVED lines=8> */
[----:B0-----:R-:W-:Y:S02]  /*87a0*/  VIADD R32, R31, 0xffffffe ;  /* 0x0ffffffe1f207836 */ /* 0x001fe40000000000 */
[----:B------:R0:W1:Y:S04]  /*87b0*/  LDS R31, [R30+-0x80] ;  /* 0xffff80001e1f7984 */ /* 0x0000680000000800 */
[----:B------:R-:W2:Y:S02]  /*87c0*/  F2I.FTZ.U32.TRUNC.NTZ R25, R32 ;  /* 0x0000002000197305 */ /* 0x000ea4000021f000 */
[----:B--2---:R-:W-:-:S05]  /*87d0*/  IADD3 R24, PT, PT, RZ, -R25, RZ ;  /* 0x80000019ff187210 */ /* 0x004fca0007ffe0ff */
        /* <DEDUP_REMOVED lines=13> */
[----:B------:R-:W-:-:S04]  /*88b0*/  IADD3 R25, P0, PT, R13, R24, RZ ;  /* 0x000000180d197210 */ /* 0x000fc80007f1e0ff */
[----:B------:R-:W-:Y:S02]  /*88c0*/  IADD3.X R32, PT, PT, RZ, R12, RZ, P0, !PT ;  /* 0x0000000cff207210 */ /* 0x000fe400007fe4ff */
[----:B------:R-:W-:-:S04]  /*88d0*/  LEA R26, P0, R25, UR18, 0x2 ;  /* 0x00000012191a7c11 */ /* 0x000fc8000f8010ff */
[----:B------:R-:W-:-:S06]  /*88e0*/  LEA.HI.X R27, R25, UR19, R32, 0x2, P0 ;  /* 0x00000013191b7c11 */ /* 0x000fcc00080f1420 */
[----:B------:R-:W2:Y:S01]  /*88f0*/  LDG.E R27, desc[UR10][R26.64] ;  /* 0x0000000a1a1b7981 */ /* 0x000ea2000c1e1900 */
[----:B------:R-:W-:Y:S01]  /*8900*/  UISETP.NE.AND UP0, UPT, UR13, URZ, UPT ;  /* 0x000000ff0d00728c */ /* 0x000fe2000bf05270 */
[----:B--2---:R-:W-:-:S04]  /*8910*/  IMAD R25, R0, R27, R24 ;  /* 0x0000001b00197224 */ /* 0x004fc800078e0218 */
[----:B------:R-:W-:-:S04]  /*8920*/  IMAD.SHL.U32 R25, R25, 0x20, RZ ;  /* 0x0000002019197824 */ /* 0x000fc800078e00ff */
[----:B------:R-:W-:-:S05]  /*8930*/  IMAD.WIDE R24, R25, 0x4, R16 ;  /* 0x0000000419187825 */ /* 0x000fca00078e0210 */
[----:B------:R0:W5:Y:S01]  /*8940*/  LDG.E.128 R32, desc[UR10][R24.64] ;  /* 0x0000000a18207981 */ /* 0x000162000c1e1d00 */
[----:B-1----:R-:W-:Y:S05]  /*8950*/  BRA.U UP0, `(.L_x_816) ;  /* 0x0000000100307547 */ /* 0x002fea000b800000 */
        /* <DEDUP_REMOVED lines=12> */
.L_x_816:
[C---:B-----5:R-:W-:Y:S01]  /*8a20*/  FFMA.FTZ R8, R31.reuse, R32, R8 ;  /* 0x000000201f087223 */ /* 0x060fe20000010008 */
[C---:B------:R-:W-:Y:S01]  /*8a30*/  FFMA.FTZ R9, R31.reuse, R33, R9 ;  /* 0x000000211f097223 */ /* 0x040fe20000010009 */
[C---:B------:R-:W-:Y:S01]  /*8a40*/  FFMA.FTZ R10, R31.reuse, R34, R10 ;  /* 0x000000221f0a7223 */ /* 0x040fe2000001000a */
[----:B------:R-:W-:-:S07]  /*8a50*/  FFMA.FTZ R11, R31, R35, R11 ;  /* 0x000000231f0b7223 */ /* 0x000fce000001000b */
.L_x_815:
[----:B------:R-:W-:Y:S05]  /*8a60*/  BSYNC.RECONVERGENT B1 ;  /* 0x0000000000017941 */ /* 0x000fea0003800200 */
.L_x_814:
[----:B------:R-:W-:Y:S01]  /*8a70*/  ISETP.GE.AND P0, PT, R28, R41, PT ;  /* 0x000000291c00720c */ /* 0x000fe20003f06270 */
[----:B------:R-:W-:-:S12]  /*8a80*/  BSSY.RECONVERGENT B1, `(.L_x_817) ;  /* 0x0000035000017945 */ /* 0x000fd80003800200 */
[----:B------:R-:W-:Y:S05]  /*8a90*/  @!P0 BRA `(.L_x_818) ;  /* 0x0000000000cc8947 */ /* 0x000fea0003800000 */
[----:B------:R-:W-:Y:S01]  /*8aa0*/  IABS R27, R41 ;  /* 0x00000029001b7213 */ /* 0x000fe20000000000 */
[----:B------:R2:W3:Y:S01]  /*8ab0*/  LDS R37, [R30] ;  /* 0x000000001e257984 */ /* 0x0004e20000000800 */
[----:B-1----:R-:W-:Y:S02]  /*8ac0*/  IABS R32, R28 ;  /* 0x0000001c00207213 */ /* 0x002fe40000000000 */
[----:B------:R-:W1:Y:S01]  /*8ad0*/  I2F.RP R26, R27 ;  /* 0x0000001b001a7306 */ /* 0x000e620000209400 */
[----:B------:R-:W-:Y:S02]  /*8ae0*/  ISETP.GE.AND P2, PT, R28, RZ, PT ;  /* 0x000000ff1c00720c */ /* 0x000fe40003f46270 */
[----:B------:R-:W-:-:S05]  /*8af0*/  ISETP.NE.AND P3, PT, R41, RZ, PT ;  /* 0x000000ff2900720c */ /* 0x000fca0003f65270 */
[----:B-1----:R-:W1:Y:S02]  /*8b00*/  MUFU.RCP R26, R26 ;  /* 0x0000001a001a7308 */ /* 0x002e640000001000 */
[----:B-1----:R-:W-:-:S06]  /*8b10*/  IADD3 R31, PT, PT, R26, 0xffffffe, RZ ;  /* 0x0ffffffe1a1f7810 */ /* 0x002fcc0007ffe0ff */
[----:B0-----:R-:W0:Y:S02]  /*8b20*/  F2I.FTZ.U32.TRUNC.NTZ R25, R31 ;  /* 0x0000001f00197305 */ /* 0x001e24000021f000 */
        /* <DEDUP_REMOVED lines=14> */
[----:B------:R-:W-:-:S05]  /*8c10*/  IADD3 R25, P0, PT, R13, R24, RZ ;  /* 0x000000180d197210 */ /* 0x000fca0007f1e0ff */
[----:B------:R-:W-:Y:S01]  /*8c20*/  IMAD.X R32, RZ, RZ, R12, P0 ;  /* 0x000000ffff207224 */ /* 0x000fe200000e060c */
[----:B------:R-:W-:-:S04]  /*8c30*/  LEA R26, P0, R25, UR18, 0x2 ;  /* 0x00000012191a7c11 */ /* 0x000fc8000f8010ff */
[----:B------:R-:W-:-:S06]  /*8c40*/  LEA.HI.X R27, R25, UR19, R32, 0x2, P0 ;  /* 0x00000013191b7c11 */ /* 0x000fcc00080f1420 */
[----:B------:R-:W4:Y:S02]  /*8c50*/  LDG.E R27, desc[UR10][R26.64] ;  /* 0x0000000a1a1b7981 */ /* 0x000f24000c1e1900 */
[----:B----4-:R-:W-:-:S05]  /*8c60*/  IMAD R25, R0, R27, R24 ;  /* 0x0000001b00197224 */ /* 0x010fca00078e0218 */
[----:B------:R-:W-:-:S05]  /*8c70*/  SHF.L.U32 R25, R25, 0x5, RZ ;  /* 0x0000000519197819 */ /* 0x000fca00000006ff */
[----:B------:R-:W-:-:S05]  /*8c80*/  IMAD.WIDE R24, R25, 0x4, R16 ;  /* 0x0000000419187825 */ /* 0x000fca00078e0210 */
[----:B------:R2:W5:Y:S01]  /*8c90*/  LDG.E.128 R32, desc[UR10][R24.64] ;  /* 0x0000000a18207981 */ /* 0x000562000c1e1d00 */
[----:B------:R-:W-:-:S09]  /*8ca0*/  UISETP.NE.AND UP0, UPT, UR13, URZ, UPT ;  /* 0x000000ff0d00728c */ /* 0x000fd2000bf05270 */
[----:B--23--:R-:W-:Y:S05]  /*8cb0*/  BRA.U UP0, `(.L_x_819) ;  /* 0x0000000100347547 */ /* 0x00cfea000b800000 */
[----:B------:R-:W2:Y:S01]  /*8cc0*/  @P1 LDG.E.128 R24, desc[UR10][R22.64] ;  /* 0x0000000a16181981 */ /* 0x000ea2000c1e1d00 */
[----:B------:R-:W-:-:S03]  /*8cd0*/  IADD3 R31, PT, PT, R29, 0x400, RZ ;  /* 0x000004001d1f7810 */ /* 0x000fc60007ffe0ff */
        /* <DEDUP_REMOVED lines=11> */
.L_x_819:
[C---:B-----5:R-:W-:Y:S01]  /*8d90*/  FFMA.FTZ R8, R37.reuse, R32, R8 ;  /* 0x0000002025087223 */ /* 0x060fe20000010008 */
[C---:B------:R-:W-:Y:S01]  /*8da0*/  FFMA.FTZ R9, R37.reuse, R33, R9 ;  /* 0x0000002125097223 */ /* 0x040fe20000010009 */
[C---:B------:R-:W-:Y:S01]  /*8db0*/  FFMA.FTZ R10, R37.reuse, R34, R10 ;  /* 0x00000022250a7223 */ /* 0x040fe2000001000a */
[----:B------:R-:W-:-:S07]  /*8dc0*/  FFMA.FTZ R11, R37, R35, R11 ;  /* 0x00000023250b7223 */ /* 0x000fce000001000b */
.L_x_818:
[----:B------:R-:W-:Y:S05]  /*8dd0*/  BSYNC.RECONVERGENT B1 ;  /* 0x0000000000017941 */ /* 0x000fea0003800200 */
.L_x_817:
[C---:B01----:R-:W-:Y:S01]  /*8de0*/  VIADD R24, R28.reuse, 0x20 ;  /* 0x000000201c187836 */ /* 0x043fe20000000000 */
[----:B------:R-:W-:Y:S01]  /*8df0*/  IADD3 R28, PT, PT, R28, 0x40, RZ ;  /* 0x000000401c1c7810 */ /* 0x000fe20007ffe0ff */
[----:B------:R-:W-:Y:S01]  /*8e00*/  VIADD R30, R30, 0x100 ;  /* 0x000001001e1e7836 */ /* 0x000fe20000000000 */
[----:B------:R-:W-:Y:S02]  /*8e10*/  IADD3 R29, PT, PT, R29, 0x800, RZ ;  /* 0x000008001d1d7810 */ /* 0x000fe40007ffe0ff */
[----:B------:R-:W-:-:S13]  /*8e20*/  ISETP.GE.AND P0, PT, R24, UR9, PT ;  /* 0x0000000918007c0c */ /* 0x000fda000bf06270 */
[----:B------:R-:W-:Y:S05]  /*8e30*/  @!P0 BRA `(.L_x_820) ;  /* 0xfffffff8002c8947 */ /* 0x000fea000383ffff */
.L_x_809:
[----:B01----:R-:W-:Y:S05]  /*8e40*/  BSYNC.RECONVERGENT B0 ;  /* 0x0000000000007941 */ /* 0x003fea0003800200 */
.L_x_808:
[----:B------:R-:W-:Y:S01]  /*8e50*/  ISETP.NE.AND P0, PT, R3, R20, PT ;  /* 0x000000140300720c */ /* 0x000fe20003f05270 */
[----:B------:R-:W-:-:S12]  /*8e60*/  BSSY.RECONVERGENT B0, `(.L_x_821) ;  /* 0x0000023000007945 */ /* 0x000fd80003800200 */
[----:B------:R-:W-:Y:S05]  /*8e70*/  @P0 BRA `(.L_x_822) ;  /* 0x0000000000840947 */ /* 0x000fea0003800000 */
[----:B------:R-:W-:Y:S01]  /*8e80*/  USHF.L.U32 UR5, UR9, 0x5, URZ ;  /* 0x0000000509057899 */ /* 0x000fe200080006ff */
[----:B------:R-:W0:Y:S05]  /*8e90*/  LDS R113, [R113+-0x4] ;  /* 0xfffffc0071717984 */ /* 0x000e2a0000000800 */
[----:B------:R-:W-:-:S05]  /*8ea0*/  MOV R13, UR5 ;  /* 0x00000005000d7c02 */ /* 0x000fca0008000f00 */
[----:B------:R-:W-:Y:S01]  /*8eb0*/  IMAD.WIDE R12, R13, 0x4, R14 ;  /* 0x000000040d0c7825 */ /* 0x000fe200078e020e */
[----:B------:R-:W1:Y:S04]  /*8ec0*/  LDCU UR5, c[0x0][0x40c] ;  /* 0x00008180ff0577ac */ /* 0x000e680008000800 */
[----:B------:R2:W5:Y:S01]  /*8ed0*/  LDG.E.128 R20, desc[UR10][R12.64] ;  /* 0x0000000a0c147981 */ /* 0x000562000c1e1d00 */
[----:B-1----:R-:W-:-:S09]  /*8ee0*/  UISETP.NE.AND UP0, UPT, UR5, URZ, UPT ;  /* 0x000000ff0500728c */ /* 0x002fd2000bf05270 */
[----:B--2---:R-:W-:Y:S05]  /*8ef0*/  BRA.U UP0, `(.L_x_823) ;  /* 0x0000000100547547 */ /* 0x004fea000b800000 */
[----:B------:R-:W1:Y:S02]  /*8f00*/  LDCU.64 UR14, c[0x0][0x460] ;  /* 0x00008c00ff0e77ac */ /* 0x000e640008000a00 */
[----:B-1----:R-:W-:-:S04]  /*8f10*/  ISETP.NE.U32.AND P0, PT, RZ, UR14, PT ;  /* 0x0000000eff007c0c */ /* 0x002fc8000bf05070 */
[----:B------:R-:W-:-:S13]  /*8f20*/  ISETP.NE.AND.EX P0, PT, RZ, UR15, PT, P0 ;  /* 0x0000000fff007c0c */ /* 0x000fda000bf05300 */
[----:B------:R-:W1:Y:S08]  /*8f30*/  @P0 LDC R0, c[0x0][0x3f8] ;  /* 0x0000fe00ff000b82 */ /* 0x000e700000000800 */
[----:B------:R-:W2:Y:S01]  /*8f40*/  @P0 LDC.64 R12, c[0x0][0x458] ;  /* 0x00011600ff0c0b82 */ /* 0x000ea20000000a00 */
[----:B-1----:R-:W-:-:S05]  /*8f50*/  @P0 IMAD R115, R115, R0, UR12 ;  /* 0x0000000c73730e24 */ /* 0x002fca000f8e0200 */
[----:B------:R-:W-:-:S05]  /*8f60*/  @P0 LEA R115, R115, R18, 0x5 ;  /* 0x0000001273730211 */ /* 0x000fca00078e28ff */
[----:B--2---:R-:W-:-:S05]  /*8f70*/  @P0 IMAD.WIDE R12, R115, 0x4, R12 ;  /* 0x00000004730c0825 */ /* 0x004fca00078e020c */
[----:B------:R-:W2:Y:S01]  /*8f80*/  @P0 LDG.E.128 R24, desc[UR10][R12.64] ;  /* 0x0000000a0c180981 */ /* 0x000ea2000c1e1d00 */
[----:B------:R-:W-:Y:S01]  /*8f90*/  USHF.L.U32 UR5, UR4, 0x5, URZ ;  /* 0x0000000504057899 */ /* 0x000fe200080006ff */
[----:B-----5:R-:W-:Y:S01]  /*8fa0*/  FADD.FTZ R20, R20, R4 ;  /* 0x0000000414147221 */ /* 0x020fe20000010000 */
[----:B------:R-:W-:Y:S01]  /*8fb0*/  FADD.FTZ R21, R21, R5 ;  /* 0x0000000515157221 */ /* 0x000fe20000010000 */
[----:B------:R-:W-:Y:S01]  /*8fc0*/  FADD.FTZ R22, R22, R6 ;  /* 0x0000000616167221 */ /* 0x000fe20000010000 */
[----:B------:R-:W-:Y:S02]  /*8fd0*/  FADD.FTZ R23, R23, R7 ;  /* 0x0000000717177221 */ /* 0x000fe40000010000 */
[----:B------:R-:W-:-:S04]  /*8fe0*/  IMAD.U32 R17, RZ, RZ, UR5 ;  /* 0x00000005ff117e24 */ /* 0x000fc8000f8e00ff */
[----:B------:R-:W-:-:S04]  /*8ff0*/  IMAD.WIDE R14, R17, 0x4, R14 ;  /* 0x00000004110e7825 */ /* 0x000fc800078e020e */
[----:B--2---:R-:W-:Y:S01]  /*9000*/  @P0 FMUL.FTZ R20, R20, R24 ;  /* 0x0000001814140220 */ /* 0x004fe20000410000 */
[----:B------:R-:W-:Y:S01]  /*9010*/  @P0 FMUL.FTZ R21, R21, R25 ;  /* 0x0000001915150220 */ /* 0x000fe20000410000 */
[----:B------:R-:W-:Y:S01]  /*9020*/  @P0 FMUL.FTZ R22, R22, R26 ;  /* 0x0000001a16160220 */ /* 0x000fe20000410000 */
[----:B------:R-:W-:-:S05]  /*9030*/  @P0 FMUL.FTZ R23, R23, R27 ;  /* 0x0000001b17170220 */ /* 0x000fca0000410000 */
[----:B------:R1:W-:Y:S02]  /*9040*/  STG.E.128 desc[UR10][R14.64], R20 ;  /* 0x000000140e007986 */ /* 0x0003e4000c101d0a */
.L_x_823:
[C---:B0----5:R-:W-:Y:S01]  /*9050*/  FFMA.FTZ R8, R113.reuse, R20, R8 ;  /* 0x0000001471087223 */ /* 0x061fe20000010008 */
[C---:B------:R-:W-:Y:S01]  /*9060*/  FFMA.FTZ R9, R113.reuse, R21, R9 ;  /* 0x0000001571097223 */ /* 0x040fe20000010009 */
[C---:B------:R-:W-:Y:S01]  /*9070*/  FFMA.FTZ R10, R113.reuse, R22, R10 ;  /* 0x00000016710a7223 */ /* 0x040fe2000001000a */
[----:B------:R-:W-:-:S07]  /*9080*/  FFMA.FTZ R11, R113, R23, R11 ;  /* 0x00000017710b7223 */ /* 0x000fce000001000b */
.L_x_822:
[----:B------:R-:W-:Y:S05]  /*9090*/  BSYNC.RECONVERGENT B0 ;  /* 0x0000000000007941 */ /* 0x000fea0003800200 */
.L_x_821:
[----:B------:R-:W-:Y:S01]  /*90a0*/  BAR.SYNC.DEFER_BLOCKING 0x0 ;  /* 0x0000000000007b1d */ /* 0x000fe20000010000 */
[C---:B------:R-:W-:Y:S02]  /*90b0*/  LOP3.LUT R0, R2.reuse, 0x380, RZ, 0xc0, !PT ;  /* 0x0000038002007812 */ /* 0x040fe400078ec0ff */
[----:B------:R-:W-:Y:S02]  /*90c0*/  ISETP.GT.U32.AND P1, PT, R2, 0x7f, PT ;  /* 0x0000007f0200780c */ /* 0x000fe40003f24070 */
[----:B------:R-:W-:Y:S02]  /*90d0*/  ISETP.NE.AND P0, PT, R0, 0x80, PT ;  /* 0x000000800000780c */ /* 0x000fe40003f05270 */
[----:B------:R-:W-:Y:S02]  /*90e0*/  SHF.L.U32 R0, R18, 0x2, RZ ;  /* 0x0000000212007819 */ /* 0x000fe400000006ff */
[----:B------:R-:W-:Y:S02]  /*90f0*/  LOP3.LUT R12, R2, 0x3c0, RZ, 0xc0, !PT ;  /* 0x000003c0020c7812 */ /* 0x000fe400078ec0ff */
[----:B------:R-:W-:-:S02]  /*9100*/  LEA R3, R3, R0, 0x7 ;  /* 0x0000000003037211 */ /* 0x000fc400078e38ff */
[C---:B------:R-:W-:Y:S02]  /*9110*/  ISETP.GT.U32.AND P2, PT, R2.reuse, 0x3f, PT ;  /* 0x0000003f0200780c */ /* 0x040fe40003f44070 */
[----:B------:R-:W-:-:S03]  /*9120*/  ISETP.GT.U32.AND P3, PT, R2, 0x1f, PT ;  /* 0x0000001f0200780c */ /* 0x000fc60003f64070 */
[----:B------:R-:W-:Y:S01]  /*9130*/  @!P0 STS.128 [R3+UR6+-0x800], R8 ;  /* 0xfff8000803008988 */ /* 0x000fe20008000c06 */
[----:B------:R-:W-:Y:S01]  /*9140*/  BAR.SYNC.DEFER_BLOCKING 0x0 ;  /* 0x0000000000007b1d */ /* 0x000fe20000010000 */
[----:B------:R-:W-:Y:S02]  /*9150*/  ISETP.NE.AND P0, PT, R12, 0x40, PT ;  /* 0x000000400c00780c */ /* 0x000fe40003f05270 */
[----:B------:R-:W-:-:S03]  /*9160*/  LOP3.LUT R12, R2, 0x3e0, RZ, 0xc0, !PT ;  /* 0x000003e0020c7812 */ /* 0x000fc600078ec0ff */
[----:B------:R-:W0:Y:S02]  /*9170*/  @!P1 LDS.128 R4, [R3+UR6] ;  /* 0x0000000603049984 */ /* 0x000e240008000c00 */
[----:B0-----:R-:W-:Y:S01]  /*9180*/  @!P1 FADD.FTZ R8, R8, R4 ;  /* 0x0000000408089221 */ /* 0x001fe20000010000 */
[----:B------:R-:W-:Y:S01]  /*9190*/  @!P1 FADD.FTZ R9, R9, R5 ;  /* 0x0000000509099221 */ /* 0x000fe20000010000 */
[----:B------:R-:W-:Y:S01]  /*91a0*/  @!P1 FADD.FTZ R10, R10, R6 ;  /* 0x000000060a0a9221 */ /* 0x000fe20000010000 */
[----:B------:R-:W-:Y:S01]  /*91b0*/  @!P1 FADD.FTZ R11, R11, R7 ;  /* 0x000000070b0b9221 */ /* 0x000fe20000010000 */
[----:B------:R-:W-:Y:S01]  /*91c0*/  BAR.SYNC.DEFER_BLOCKING 0x0 ;  /* 0x0000000000007b1d */ /* 0x000fe20000010000 */
[----:B------:R-:W-:-:S05]  /*91d0*/  ISETP.GT.U32.AND P1, PT, R2, 0xf, PT ;  /* 0x0000000f0200780c */ /* 0x000fca0003f24070 */
[----:B------:R-:W-:Y:S02]  /*91e0*/  @!P0 STS.128 [R3+UR6+-0x400], R8 ;  /* 0xfffc000803008988 */ /* 0x000fe40008000c06 */
        /* <DEDUP_REMOVED lines=19> */
[----:B------:R-:W-:Y:S06]  /*9320*/  BAR.SYNC.DEFER_BLOCKING 0x0 ;  /* 0x0000000000007b1d */ /* 0x000fec0000010000 */
[----:B------:R-:W-:Y:S02]  /*9330*/  @!P0 STS.128 [R3+UR6+-0x100], R8 ;  /* 0xffff000803008988 */ /* 0x000fe40008000c06 */
[----:B------:R-:W-:Y:S01]  /*9340*/  BAR.SYNC.DEFER_BLOCKING 0x0 ;  /* 0x0000000000007b1d */ /* 0x000fe20000010000 */
[----:B------:R-:W-:-:S05]  /*9350*/  ISETP.NE.AND P0, PT, R12, 0x8, PT ;  /* 0x000000080c00780c */ /* 0x000fca0003f05270 */
[----:B------:R-:W0:Y:S02]  /*9360*/  @!P1 LDS.128 R4, [R3+UR6] ;  /* 0x0000000603049984 */ /* 0x000e240008000c00 */
[----:B0-----:R-:W-:Y:S01]  /*9370*/  @!P1 FADD.FTZ R8, R8, R4 ;  /* 0x0000000408089221 */ /* 0x001fe20000010000 */
[----:B------:R-:W-:Y:S01]  /*9380*/  @!P1 FADD.FTZ R9, R9, R5 ;  /* 0x0000000509099221 */ /* 0x000fe20000010000 */
[----:B------:R-:W-:Y:S01]  /*9390*/  @!P1 FADD.FTZ R10, R10, R6 ;  /* 0x000000060a0a9221 */ /* 0x000fe20000010000 */
[----:B------:R-:W-:Y:S01]  /*93a0*/  @!P1 FADD.FTZ R11, R11, R7 ;  /* 0x000000070b0b9221 */ /* 0x000fe20000010000 */
[----:B------:R-:W-:Y:S06]  /*93b0*/  BAR.SYNC.DEFER_BLOCKING 0x0 ;  /* 0x0000000000007b1d */ /* 0x000fec0000010000 */
[----:B------:R0:W-:Y:S02]  /*93c0*/  @!P0 STS.128 [R0+UR6], R8 ;  /* 0x0000000800008988 */ /* 0x0001e40008000c06 */
[----:B------:R-:W-:Y:S06]  /*93d0*/  BAR.SYNC.DEFER_BLOCKING 0x0 ;  /* 0x0000000000007b1d */ /* 0x000fec0000010000 */
[----:B------:R0:W2:Y:S02]  /*93e0*/  @!P2 LDS.128 R4, [R3+UR6] ;  /* 0x000000060304a984 */ /* 0x0000a40008000c00 */
[----:B------:R-:W-:Y:S06]  /*93f0*/  BAR.SYNC.DEFER_BLOCKING 0x0 ;  /* 0x0000000000007b1d */ /* 0x000fec0000010000 */
[----:B------:R-:W-:Y:S05]  /*9400*/  @P2 EXIT ;  /* 0x000000000000294d */ /* 0x000fea0003800000 */
[----:B------:R-:W3:Y:S01]  /*9410*/  LDCU UR4, c[0x0][0x478] ;  /* 0x00008f00ff0477ac */ /* 0x000ee20008000800 */
[----:B0-2---:R-:W-:Y:S01]  /*9420*/  @!P2 FADD.FTZ R8, R8, R4 ;  /* 0x000000040808a221 */ /* 0x005fe20000010000 */
[----:B------:R-:W-:Y:S01]  /*9430*/  @!P2 FADD.FTZ R9, R9, R5 ;  /* 0x000000050909a221 */ /* 0x000fe20000010000 */
[----:B------:R-:W-:Y:S01]  /*9440*/  @!P2 FADD.FTZ R10, R10, R6 ;  /* 0x000000060a0aa221 */ /* 0x000fe20000010000 */
[----:B------:R-:W-:Y:S01]  /*9450*/  @!P2 FADD.FTZ R11, R11, R7 ;  /* 0x000000070b0ba221 */ /* 0x000fe20000010000 */
[----:B---3--:R-:W-:-:S09]  /*9460*/  UISETP.NE.AND UP0, UPT, UR4, 0x2, UPT ;  /* 0x000000020400788c */ /* 0x008fd2000bf05270 */
[----:B------:R-:W-:Y:S05]  /*9470*/  BRA.U UP0, `(.L_x_824) ;  /* 0x00000001007c7547 */ /* 0x000fea000b800000 */
[----:B------:R-:W0:Y:S01]  /*9480*/  LDC.64 R2, c[0x0][0x470] ;  /* 0x00011c00ff027b82 */ /* 0x000e220000000a00 */
[----:B------:R-:W2:Y:S01]  /*9490*/  LDCU.64 UR4, c[0x0][0x380] ;  /* 0x00007000ff0477ac */ /* 0x000ea20008000a00 */
[----:B0-----:R-:W3:Y:S01]  /*94a0*/  LDG.E R2, desc[UR10][R2.64] ;  /* 0x0000000a02027981 */ /* 0x001ee2000c1e1900 */
[----:B------:R-:W-:Y:S01]  /*94b0*/  IADD3 R18, PT, PT, R19, R18, RZ ;  /* 0x0000001213127210 */ /* 0x000fe20007ffe0ff */
[C---:B---3--:R-:W-:Y:S01]  /*94c0*/  FMUL.FTZ R10, R2.reuse, R10 ;  /* 0x0000000a020a7220 */ /* 0x048fe20000410000 */
[C---:B------:R-:W-:Y:S01]  /*94d0*/  FMUL.FTZ R11, R2.reuse, R11 ;  /* 0x0000000b020b7220 */ /* 0x040fe20000410000 */
[C---:B------:R-:W-:Y:S01]  /*94e0*/  FMUL.FTZ R9, R2.reuse, R9 ;  /* 0x0000000902097220 */ /* 0x040fe20000410000 */
[----:B------:R-:W-:-:S03]  /*94f0*/  FMUL.FTZ R8, R2, R8 ;  /* 0x0000000802087220 */ /* 0x000fc60000410000 */
[----:B------:R-:W0:Y:S08]  /*9500*/  F2I.S8.NTZ R10, R10 ;  /* 0x0000000a000a7305 */ /* 0x000e300000202100 */
[----:B------:R-:W3:Y:S01]  /*9510*/  F2I.S8.NTZ R11, R11 ;  /* 0x0000000b000b7305 */ /* 0x000ee20000202100 */
[----:B0-----:R-:W-:-:S07]  /*9520*/  PRMT R0, R10, 0x8880, RZ ;  /* 0x000088800a007816 */ /* 0x001fce00000000ff */
[----:B------:R-:W0:Y:S01]  /*9530*/  F2I.S8.NTZ R9, R9 ;  /* 0x0000000900097305 */ /* 0x000e220000202100 */
[----:B------:R-:W-:Y:S02]  /*9540*/  PRMT R0, R0, 0x7710, RZ ;  /* 0x0000771000007816 */ /* 0x000fe400000000ff */
[----:B---3--:R-:W-:-:S05]  /*9550*/  PRMT R3, R11, 0x8880, RZ ;  /* 0x000088800b037816 */ /* 0x008fca00000000ff */
[----:B------:R-:W3:Y:S01]  /*9560*/  F2I.S8.NTZ R8, R8 ;  /* 0x0000000800087305 */ /* 0x000ee20000202100 */
[----:B------:R-:W-:Y:S01]  /*9570*/  IMAD.U32 R2, R0, 0x10000, RZ ;  /* 0x0001000000027824 */ /* 0x000fe200078e00ff */
[----:B------:R-:W-:-:S04]  /*9580*/  PRMT R0, R3, 0x7710, RZ ;  /* 0x0000771003007816 */ /* 0x000fc800000000ff */
[----:B------:R-:W-:Y:S02]  /*9590*/  LOP3.LUT R3, R2, 0xff0000, RZ, 0xc0, !PT ;  /* 0x00ff000002037812 */ /* 0x000fe400078ec0ff */
[----:B0-----:R-:W-:Y:S02]  /*95a0*/  PRMT R9, R9, 0x8880, RZ ;  /* 0x0000888009097816 */ /* 0x001fe400000000ff */
[----:B------:R-:W-:Y:S02]  /*95b0*/  LEA R3, R0, R3, 0x18 ;  /* 0x0000000300037211 */ /* 0x000fe400078ec0ff */
[----:B------:R-:W-:Y:S02]  /*95c0*/  PRMT R2, R9, 0x7710, RZ ;  /* 0x0000771009027816 */ /* 0x000fe400000000ff */
[----:B---3--:R-:W-:-:S04]  /*95d0*/  PRMT R4, R8, 0x8880, RZ ;  /* 0x0000888008047816 */ /* 0x008fc800000000ff */
[----:B------:R-:W-:Y:S02]  /*95e0*/  PRMT R0, R4, 0x7710, RZ ;  /* 0x0000771004007816 */ /* 0x000fe400000000ff */
[----:B------:R-:W-:Y:S02]  /*95f0*/  LOP3.LUT R4, R2, 0xff, RZ, 0xc0, !PT ;  /* 0x000000ff02047812 */ /* 0x000fe400078ec0ff */
[----:B--2---:R-:W-:Y:S02]  /*9600*/  IADD3 R2, P0, PT, R18, UR4, RZ ;  /* 0x0000000412027c10 */ /* 0x004fe4000ff1e0ff */
[----:B------:R-:W-:Y:S01]  /*9610*/  LOP3.LUT R5, R0, 0xff, RZ, 0xc0, !PT ;  /* 0x000000ff00057812 */ /* 0x000fe200078ec0ff */
[----:B------:R-:W-:Y:S01]  /*9620*/  IMAD R4, R4, 0x100, R3 ;  /* 0x0000010004047824 */ /* 0x000fe200078e0203 */
[----:B------:R-:W-:-:S04]  /*9630*/  LEA.HI.X.SX32 R3, R18, UR5, 0x1, P0 ;  /* 0x0000000512037c11 */ /* 0x000fc800080f0eff */
[----:B------:R-:W-:-:S05]  /*9640*/  IADD3 R5, PT, PT, R4, R5, RZ ;  /* 0x0000000504057210 */ /* 0x000fca0007ffe0ff */
[----:B------:R-:W-:Y:S01]  /*9650*/  STG.E desc[UR10][R2.64], R5 ;  /* 0x0000000502007986 */ /* 0x000fe2000c10190a */
[----:B------:R-:W-:Y:S05]  /*9660*/  EXIT ;  /* 0x000000000000794d */ /* 0x000fea0003800000 */
.L_x_824:
[----:B------:R-:W0:Y:S01]  /*9670*/  LDC.64 R2, c[0x0][0x380] ;  /* 0x0000e000ff027b82 */ /* 0x000e220000000a00 */
[----:B------:R-:W-:-:S05]  /*9680*/  IADD3 R19, PT, PT, R19, R18, RZ ;  /* 0x0000001213137210 */ /* 0x000fca0007ffe0ff */
[----:B0-----:R-:W-:-:S05]  /*9690*/  IMAD.WIDE R2, R19, 0x4, R2 ;  /* 0x0000000413027825 */ /* 0x001fca00078e0202 */
[----:B------:R-:W-:Y:S01]  /*96a0*/  STG.E.128 desc[UR10][R2.64], R8 ;  /* 0x0000000802007986 */ /* 0x000fe2000c101d0a */
[----:B------:R-:W-:Y:S05]  /*96b0*/  EXIT ;  /* 0x000000000000794d */ /* 0x000fea0003800000 */
.L_x_719:
[----:B-1----:R-:W-:Y:S02]  /*96c0*/  IMAD.MOV.U32 R16, RZ, RZ, 0x10 ;  /* 0x00000010ff107424 */ /* 0x002fe400078e00ff */
[----:B------:R-:W-:Y:S01]  /*96d0*/  HFMA2 R17, -RZ, RZ, 0, 1.847743988037109375e-06 ;  /* 0x0000001fff117431 */ /* 0x000fe200000001ff */
[----:B------:R-:W-:-:S07]  /*96e0*/  MOV R15, 0xffffffff ;  /* 0xffffffff000f7802 */ /* 0x000fce0000000f00 */
[----:B-----5:R-:W-:Y:S05]  /*96f0*/  WARPSYNC.COLLECTIVE R15, `(.L_x_825) ;  /* 0x000000000f087348 */ /* 0x020fea0003c00000 */
[----:B------:R0:W1:Y:S02]  /*9700*/  SHFL.BFLY P0, R13, R12, R16, R17 ;  /* 0x0c0000100c0d7389 */ /* 0x0000640000000011 */
[----:B01---5:R-:W-:Y:S05]  /*9710*/  ENDCOLLECTIVE ;  /* 0x000000000000791b */ /* 0x023fea0003800000 */
.L_x_825:
[----:B------:R-:W-:Y:S02]  /*9720*/  HFMA2 R16, -RZ, RZ, 0, 4.76837158203125e-07 ;  /* 0x00000008ff107431 */ /* 0x000fe400000001ff */
[----:B------:R-:W-:-:S04]  /*9730*/  IMAD.MOV.U32 R9, RZ, RZ, R13 ;  /* 0x000000ffff097224 */ /* 0x000fc800078e000d */
[----:B------:R-:W-:-:S05]  /*9740*/  FADD.FTZ R9, R12, R9 ;  /* 0x000000090c097221 */ /* 0x000fca0000010000 */
[----:B------:R-:W-:-:S07]  /*9750*/  MOV R12, R9 ;  /* 0x00000009000c7202 */ /* 0x000fce0000000f00 */
[----:B------:R-:W-:Y:S05]  /*9760*/  WARPSYNC.COLLECTIVE R15, `(.L_x_826) ;  /* 0x000000000f087348 */ /* 0x000fea0003c00000 */
[----:B------:R0:W1:Y:S02]  /*9770*/  SHFL.BFLY P0, R13, R12, R16, R17 ;  /* 0x0c0000100c0d7389 */ /* 0x0000640000000011 */
[----:B01----:R-:W-:Y:S05]  /*9780*/  ENDCOLLECTIVE ;  /* 0x000000000000791b */ /* 0x003fea0003800000 */
.L_x_826:
[----:B------:R-:W-:Y:S02]  /*9790*/  HFMA2 R16, -RZ, RZ, 0, 2.384185791015625e-07 ;  /* 0x00000004ff107431 */ /* 0x000fe400000001ff */
[----:B------:R-:W-:-:S04]  /*97a0*/  IMAD.MOV.U32 R8, RZ, RZ, R13 ;  /* 0x000000ffff087224 */ /* 0x000fc800078e000d */
[----:B------:R-:W-:-:S05]  /*97b0*/  FADD.FTZ R8, R9, R8 ;  /* 0x0000000809087221 */ /* 0x000fca0000010000 */
[----:B------:R-:W-:-:S07]  /*97c0*/  MOV R12, R8 ;  /* 0x00000008000c7202 */ /* 0x000fce0000000f00 */
[----:B------:R-:W-:Y:S05]  /*97d0*/  WARPSYNC.COLLECTIVE R15, `(.L_x_827) ;  /* 0x000000000f087348 */ /* 0x000fea0003c00000 */
[----:B------:R0:W1:Y:S02]  /*97e0*/  SHFL.BFLY P0, R13, R12, R16, R17 ;  /* 0x0c0000100c0d7389 */ /* 0x0000640000000011 */
[----:B01----:R-:W-:Y:S05]  /*97f0*/  ENDCOLLECTIVE ;  /* 0x000000000000791b */ /* 0x003fea0003800000 */
.L_x_827:
[----:B------:R-:W-:Y:S02]  /*9800*/  HFMA2 R16, -RZ, RZ, 0, 1.1920928955078125e-07 ;  /* 0x00000002ff107431 */ /* 0x000fe400000001ff */
[----:B------:R-:W-:-:S04]  /*9810*/  IMAD.MOV.U32 R11, RZ, RZ, R13 ;  /* 0x000000ffff0b7224 */ /* 0x000fc800078e000d */
[----:B------:R-:W-:-:S05]  /*9820*/  FADD.FTZ R11, R8, R11 ;  /* 0x0000000b080b7221 */ /* 0x000fca0000010000 */
[----:B------:R-:W-:-:S07]  /*9830*/  MOV R12, R11 ;  /* 0x0000000b000c7202 */ /* 0x000fce0000000f00 */
[----:B------:R-:W-:Y:S05]  /*9840*/  WARPSYNC.COLLECTIVE R15, `(.L_x_828) ;  /* 0x000000000f087348 */ /* 0x000fea0003c00000 */
[----:B------:R0:W1:Y:S02]  /*9850*/  SHFL.BFLY P0, R13, R12, R16, R17 ;  /* 0x0c0000100c0d7389 */ /* 0x0000640000000011 */
[----:B01----:R-:W-:Y:S05]  /*9860*/  ENDCOLLECTIVE ;  /* 0x000000000000791b */ /* 0x003fea0003800000 */
.L_x_828:
[----:B------:R-:W-:Y:S02]  /*9870*/  HFMA2 R16, -RZ, RZ, 0, 5.9604644775390625e-08 ;  /* 0x00000001ff107431 */ /* 0x000fe400000001ff */
[----:B------:R-:W-:-:S04]  /*9880*/  IMAD.MOV.U32 R10, RZ, RZ, R13 ;  /* 0x000000ffff0a7224 */ /* 0x000fc800078e000d */
[----:B------:R-:W-:-:S05]  /*9890*/  FADD.FTZ R10, R11, R10 ;  /* 0x0000000a0b0a7221 */ /* 0x000fca0000010000 */
[----:B------:R-:W-:-:S07]  /*98a0*/  MOV R12, R10 ;  /* 0x0000000a000c7202 */ /* 0x000fce0000000f00 */
[----:B------:R-:W-:Y:S05]  /*98b0*/  WARPSYNC.COLLECTIVE R15, `(.L_x_829) ;  /* 0x000000000f087348 */ /* 0x000fea0003c00000 */
[----:B------:R0:W1:Y:S02]  /*98c0*/  SHFL.BFLY P0, R13, R12, R16, R17 ;  /* 0x0c0000100c0d7389 */ /* 0x0000640000000011 */
[----:B01----:R-:W-:Y:S05]  /*98d0*/  ENDCOLLECTIVE ;  /* 0x000000000000791b */ /* 0x003fea0003800000 */
.L_x_829:
[----:B------:R-:W-:Y:S05]  /*98e0*/  BRA `(.L_x_830) ;  /* 0xffffff7400f07947 */ /* 0x000fea000383ffff */
.L_x_831:
        /* <DEDUP_REMOVED lines=9> */
.L_x_2688:


//--------------------- .text._ZN4mmha33masked_multihead_attention_kernelIfLi32ELi32ELi2ELi8ELi128ELb1ELb1EEEv26Multihead_attention_paramsIT_XT5_EE --------------------------
	.section	.text._ZN4mmha33masked_multihead_attention_kernelIfLi32ELi32ELi2ELi8ELi128ELb1ELb1EEEv26Multihead_attention_paramsIT_XT5_EE,"ax",@progbits
	.align	128
        .global         _ZN4mmha33masked_multihead_attention_kernelIfLi32ELi32ELi2ELi8ELi128ELb1ELb1EEEv26Multihead_attention_paramsIT_XT5_EE
        .type           _ZN4mmha33masked_multihead_attention_kernelIfLi32ELi32ELi2ELi8ELi128ELb1ELb1EEEv26Multihead_attention_paramsIT_XT5_EE,@function
        .size           _ZN4mmha33masked_multihead_attention_kernelIfLi32ELi32ELi2ELi8ELi128ELb1ELb1EEEv26Multihead_attention_paramsIT_XT5_EE,(.L_x_2689 - _ZN4mmha33masked_multihead_attention_kernelIfLi32ELi32ELi2ELi8ELi128ELb1ELb1EEEv26Multihead_attention_paramsIT_XT5_EE)
        .other          _ZN4mmha33masked_multihead_attention_kernelIfLi32ELi32ELi2ELi8ELi128ELb1ELb1EEEv26Multihead_attention_paramsIT_XT5_EE,@"STO_CUDA_ENTRY STV_DEFAULT"
_ZN4mmha33masked_multihead_attention_kernelIfLi32ELi32ELi2ELi8ELi128ELb1ELb1EEEv26Multihead_attention_paramsIT_XT5_EE:
.text._ZN4mmha33masked_multihead_attention_kernelIfLi32ELi32ELi2ELi8ELi128ELb1ELb1EEEv26Multihead_attention_paramsIT_XT5_EE:
[----:B------:R-:W-:Y:S01]  /*0000*/  LDC R1, c[0x0][0x37c] ;  /* 0x0000df00ff017b82 */ /* 0x000fe20000000800 */
[----:B------:R-:W0:Y:S01]  /*0010*/  LDCU.64 UR4, c[0x0][0x490] ;  /* 0x00009200ff0477ac */ /* 0x000e220008000a00 */
[----:B------:R-:W1:Y:S01]  /*0020*/  S2R R5, SR_CTAID.Y ;  /* 0x0000000000057919 */ /* 0x000e620000002600 */
[----:B------:R-:W2:Y:S01]  /*0030*/  LDCU.64 UR10, c[0x0][0x358] ;  /* 0x00006b00ff0a77ac */ /* 0x000ea20008000a00 */
[----:B0-----:R-:W-:-:S04]  /*0040*/  UISETP.NE.U32.AND UP0, UPT, UR4, URZ, UPT ;  /* 0x000000ff0400728c */ /* 0x001fc8000bf05070 */
[----:B------:R-:W-:-:S09]  /*0050*/  UISETP.NE.AND.EX UP0, UPT, UR5, URZ, UPT, UP0 ;  /* 0x000000ff0500728c */ /* 0x000fd2000bf05300 */
[----:B--2---:R-:W-:Y:S05]  /*0060*/  BRA.U !UP0, `(.L_x_832) ;  /* 0x0000000108147547 */ /* 0x004fea000b800000 */
[----:B-1----:R-:W-:-:S05]  /*0070*/  IADD3 R2, P0, PT, R5, UR4, RZ ;  /* 0x0000000405027c10 */ /* 0x002fca000ff1e0ff */
[----:B------:R-:W-:-:S05]  /*0080*/  IMAD.X R3, RZ, RZ, UR5, P0 ;  /* 0x00000005ff037e24 */ /* 0x000fca00080e06ff */
[----:B------:R-:W2:Y:S02]  /*0090*/  LDG.E.U8 R2, desc[UR10][R2.64] ;  /* 0x0000000a02027981 */ /* 0x000ea4000c1e1100 */
[----:B--2---:R-:W-:-:S13]  /*00a0*/  ISETP.NE.AND P0, PT, R2, 0x1, PT ;  /* 0x000000010200780c */ /* 0x004fda0003f05270 */
[----:B------:R-:W-:Y:S05]  /*00b0*/  @!P0 EXIT ;  /* 0x000000000000894d */ /* 0x000fea0003800000 */
.L_x_832:
[----:B------:R-:W1:Y:S01]  /*00c0*/  LDC.64 R2, c[0x0][0x498] ;  /* 0x00012600ff027b82 */ /* 0x000e620000000a00 */
[----:B------:R-:W0:Y:S01]  /*00d0*/  LDCU UR20, c[0x0][0x3f0] ;  /* 0x00007e00ff1477ac */ /* 0x000e220008000800 */
[----:B------:R-:W2:Y:S06]  /*00e0*/  LDCU UR4, c[0x0][0x3f4] ;  /* 0x00007e80ff0477ac */ /* 0x000eac0008000800 */
[----:B------:R-:W3:Y:S01]  /*00f0*/  LDC R26, c[0x0][0x40c] ;  /* 0x00010300ff1a7b82 */ /* 0x000ee20000000800 */
        /* <DEDUP_REMOVED lines=9> */
[----:B-1----:R-:W-:Y:S02]  /*0190*/  IMAD.MOV.U32 R6, RZ, RZ, RZ ;  /* 0x000000ffff067224 */ /* 0x002fe400078e00ff */
[----:B--2---:R-:W-:-:S04]  /*01a0*/  IMAD.MOV R4, RZ, RZ, -R7 ;  /* 0x000000ffff047224 */ /* 0x004fc800078e0a07 */
[----:B------:R-:W-:-:S04]  /*01b0*/  IMAD R11, R4, R9, RZ ;  /* 0x00000009040b7224 */ /* 0x000fc800078e02ff */
[----:B------:R-:W-:Y:S01]  /*01c0*/  IMAD.HI.U32 R7, R7, R11, R6 ;  /* 0x0000000b07077227 */ /* 0x000fe200078e0006 */
[----:B------:R-:W-:Y:S01]  /*01d0*/  ISETP.NE.AND P2, PT, RZ, UR20, PT ;  /* 0x00000014ff007c0c */ /* 0x000fe2000bf45270 */
[----:B------:R-:W1:Y:S04]  /*01e0*/  LDC.64 R10, c[0x0][0x460] ;  /* 0x00011800ff0a7b82 */ /* 0x000e680000000a00 */
[----:B------:R-:W-:-:S05]  /*01f0*/  IMAD.HI.U32 R7, R7, R0, RZ ;  /* 0x0000000007077227 */ /* 0x000fca00078e00ff */
[----:B------:R-:W-:-:S05]  /*0200*/  IADD3 R4, PT, PT, -R7, RZ, RZ ;  /* 0x000000ff07047210 */ /* 0x000fca0007ffe1ff */
[----:B------:R-:W-:-:S05]  /*0210*/  IMAD R0, R9, R4, R0 ;  /* 0x0000000409007224 */ /* 0x000fca00078e0200 */
[----:B------:R-:W-:-:S13]  /*0220*/  ISETP.GT.U32.AND P3, PT, R9, R0, PT ;  /* 0x000000000900720c */ /* 0x000fda0003f64070 */
[----:B------:R-:W-:-:S05]  /*0230*/  @!P3 IMAD.IADD R0, R0, 0x1, -R9 ;  /* 0x000000010000b824 */ /* 0x000fca00078e0a09 */
[----:B------:R-:W-:Y:S02]  /*0240*/  ISETP.GE.U32.AND P0, PT, R0, R9, PT ;  /* 0x000000090000720c */ /* 0x000fe40003f06070 */
[----:B------:R-:W-:Y:S01]  /*0250*/  LOP3.LUT R0, R5, UR20, RZ, 0x3c, !PT ;  /* 0x0000001405007c12 */ /* 0x000fe2000f8e3cff */
[----:B------:R-:W-:-:S03]  /*0260*/  @!P3 VIADD R7, R7, 0x1 ;  /* 0x000000010707b836 */ /* 0x000fc60000000000 */
[----:B------:R-:W-:-:S07]  /*0270*/  ISETP.GE.AND P4, PT, R0, RZ, PT ;  /* 0x000000ff0000720c */ /* 0x000fce0003f86270 */
[----:B------:R-:W-:Y:S02]  /*0280*/  @P0 IADD3 R7, PT, PT, R7, 0x1, RZ ;  /* 0x0000000107070810 */ /* 0x000fe40007ffe0ff */
[----:B------:R-:W-:-:S04]  /*0290*/  @!P2 LOP3.LUT R0, RZ, UR20, RZ, 0x33, !PT ;  /* 0x00000014ff00ac12 */ /* 0x000fc8000f8e33ff */
[----:B------:R-:W-:-:S05]  /*02a0*/  @!P4 IMAD.MOV R7, RZ, RZ, -R7 ;  /* 0x000000ffff07c224 */ /* 0x000fca00078e0a07 */
[----:B------:R-:W-:Y:S02]  /*02b0*/  R2UR UR7, R7 ;  /* 0x00000000070772ca */ /* 0x000fe400000e0000 */
[----:B------:R-:W-:Y:S01]  /*02c0*/  @!P2 R2UR UR7, R0 ;  /* 0x000000000007a2ca */ /* 0x000fe200000e0000 */
[----:B------:R-:W-:-:S05]  /*02d0*/  IMAD.U32 R0, RZ, RZ, UR4 ;  /* 0x00000004ff007e24 */ /* 0x000fca000f8e00ff */
[----:B------:R-:W-:-:S04]  /*02e0*/  IABS R4, R0 ;  /* 0x0000000000047213 */ /* 0x000fc80000000000 */
[----:B------:R-:W-:Y:S02]  /*02f0*/  R2UR UR21, R4 ;  /* 0x00000000041572ca */ /* 0x000fe400000e0000 */
[----:B-1----:R-:W-:-:S04]  /*0300*/  ISETP.NE.U32.AND P1, PT, R10, RZ, PT ;  /* 0x000000ff0a00720c */ /* 0x002fc80003f25070 */
[----:B------:R-:W-:Y:S01]  /*0310*/  ISETP.NE.AND.EX P1, PT, R11, RZ, PT, P1 ;  /* 0x000000ff0b00720c */ /* 0x000fe20003f25310 */
[----:B------:R-:W-:Y:S02]  /*0320*/  IMAD.U32 R7, RZ, RZ, UR7 ;  /* 0x00000007ff077e24 */ /* 0x000fe4000f8e00ff */
[----:B------:R-:W-:Y:S01]  /*0330*/  HFMA2 R66, -RZ, RZ, 0, 0 ;  /* 0x00000000ff427431 */ /* 0x000fe200000001ff */
[----:B------:R-:W-:Y:S01]  /*0340*/  R2UR UR13, R0 ;  /* 0x00000000000d72ca */ /* 0x000fe200000e0000 */
[----:B------:R-:W1:Y:S01]  /*0350*/  LDC R11, c[0x0][0x3f8] ;  /* 0x0000fe00ff0b7b82 */ /* 0x000e620000000800 */
[----:B---3--:R-:W-:Y:S01]  /*0360*/  ISETP.EQ.AND P1, PT, R26, RZ, P1 ;  /* 0x000000ff1a00720c */ /* 0x008fe20000f22270 */
[----:B------:R-:W2:-:S12]  /*0370*/  I2F.RP R4, UR21 ;  /* 0x0000001500047d06 */ /* 0x000e980008209400 */
[----:B0-----:R-:W0:Y:S01]  /*0380*/  @P1 LDC.64 R2, c[0x0][0x460] ;  /* 0x00011800ff021b82 */ /* 0x001e220000000a00 */
[----:B--2---:R-:W2:Y:S02]  /*0390*/  MUFU.RCP R4, R4 ;  /* 0x0000000400047308 */ /* 0x004ea40000001000 */
[----:B--2---:R-:W-:Y:S02]  /*03a0*/  VIADD R6, R4, 0xffffffe ;  /* 0x0ffffffe04067836 */ /* 0x004fe40000000000 */
[----:B0-----:R-:W-:-:S04]  /*03b0*/  @P1 IMAD.WIDE R2, R7, 0x4, R2 ;  /* 0x0000000407021825 */ /* 0x001fc800078e0202 */
[----:B------:R0:W2:Y:S01]  /*03c0*/  F2I.FTZ.U32.TRUNC.NTZ R7, R6 ;  /* 0x0000000600077305 */ /* 0x0000a2000021f000 */
[----:B------:R3:W5:Y:S01]  /*03d0*/  @P1 LDG.E R66, desc[UR10][R2.64] ;  /* 0x0000000a02421981 */ /* 0x000762000c1e1900 */
[----:B0-----:R-:W-:-:S04]  /*03e0*/  MOV R6, RZ ;  /* 0x000000ff00067202 */ /* 0x001fc80000000f00 */
[----:B------:R-:W-:Y:S02]  /*03f0*/  R2UR UR4, R6 ;  /* 0x00000000060472ca */ /* 0x000fe400000e0000 */
[----:B--2---:R-:W-:Y:S01]  /*0400*/  R2UR UR5, R7 ;  /* 0x00000000070572ca */ /* 0x004fe200000e0000 */
[----:B------:R-:W-:-:S04]  /*0410*/  IMAD.MOV R9, RZ, RZ, -R7 ;  /* 0x000000ffff097224 */ /* 0x000fc800078e0a07 */
[----:B------:R-:W-:-:S08]  /*0420*/  IMAD R9, R9, UR21, RZ ;  /* 0x0000001509097c24 */ /* 0x000fd0000f8e02ff */
[----:B---3--:R-:W-:-:S05]  /*0430*/  IMAD.HI.U32 R2, R7, R9, UR4 ;  /* 0x0000000407027e27 */ /* 0x008fca000f8e0009 */
[----:B------:R-:W-:Y:S02]  /*0440*/  R2UR UR4, R2 ;  /* 0x00000000020472ca */ /* 0x000fe400000e0000 */
[----:B------:R-:W0:Y:S01]  /*0450*/  S2R R2, SR_TID.X ;  /* 0x0000000000027919 */ /* 0x000e220000002100 */
[----:B------:R-:W2:Y:S01]  /*0460*/  S2UR UR12, SR_CTAID.X ;  /* 0x00000000000c79c3 */ /* 0x000ea20000002500 */
[----:B------:R-:W-:-:S06]  /*0470*/  UISETP.NE.AND UP0, UPT, UR13, URZ, UPT ;  /* 0x000000ff0d00728c */ /* 0x000fcc000bf05270 */
[----:B------:R-:W-:Y:S02]  /*0480*/  PLOP3.LUT P2, PT, PT, PT, UP0, 0x80, 0x8 ;  /* 0x000000000008781c */ /* 0x000fe40003f4f008 */
[----:B----4-:R-:W-:Y:S02]  /*0490*/  R2UR UR8, R8 ;  /* 0x00000000080872ca */ /* 0x010fe400000e0000 */
[----:B------:R-:W3:Y:S11]  /*04a0*/  LDC R8, c[0x0][0x3e8] ;  /* 0x0000fa00ff087b82 */ /* 0x000ef60000000800 */
[----:B------:R-:W-:-:S06]  /*04b0*/  UIADD3 UR9, UPT, UPT, UR8, -0x1, URZ ;  /* 0xffffffff08097890 */ /* 0x000fcc000fffe0ff */
[----:B------:R-:W-:-:S04]  /*04c0*/  IABS R3, UR9 ;  /* 0x0000000900037c13 */ /* 0x000fc80008000000 */
[----:B------:R-:W-:-:S13]  /*04d0*/  R2UR UR6, R3 ;  /* 0x00000000030672ca */ /* 0x000fda00000e0000 */
[----:B------:R-:W-:-:S04]  /*04e0*/  UIMAD.WIDE.U32 UR4, UR4, UR6, URZ ;  /* 0x00000006040472a5 */ /* 0x000fc8000f8e00ff */
[----:B------:R-:W-:-:S04]  /*04f0*/  UIADD3 UR5, UPT, UPT, -UR5, URZ, URZ ;  /* 0x000000ff05057290 */ /* 0x000fc8000fffe1ff */
[----:B------:R-:W-:-:S04]  /*0500*/  UIMAD UR4, UR21, UR5, UR6 ;  /* 0x00000005150472a4 */ /* 0x000fc8000f8e0206 */
[----:B------:R-:W-:Y:S01]  /*0510*/  UISETP.GT.U32.AND UP1, UPT, UR21, UR4, UPT ;  /* 0x000000041500728c */ /* 0x000fe2000bf24070 */
[----:B---3--:R-:W-:Y:S01]  /*0520*/  ISETP.NE.AND P0, PT, R8, RZ, PT ;  /* 0x000000ff0800720c */ /* 0x008fe20003f05270 */
[----:B------:R-:W-:Y:S01]  /*0530*/  UISETP.GE.AND UP2, UPT, UR9, URZ, UPT ;  /* 0x000000ff0900728c */ /* 0x000fe2000bf46270 */
[----:B-1----:R-:W-:-:S08]  /*0540*/  R2UR UR5, R11 ;  /* 0x000000000b0572ca */ /* 0x002fd000000e0000 */
[----:B------:R-:W-:Y:S01]  /*0550*/  @!UP1 UIADD3 UR4, UPT, UPT, UR4, -UR21, URZ ;  /* 0x8000001504049290 */ /* 0x000fe2000fffe0ff */
[----:B------:R-:W-:-:S03]  /*0560*/  @!P2 R2UR UR6, R0 ;  /* 0x000000000006a2ca */ /* 0x000fc600000e0000 */
[----:B------:R-:W-:Y:S01]  /*0570*/  UISETP.GT.U32.AND UP1, UPT, UR21, UR4, UPT ;  /* 0x000000041500728c */ /* 0x000fe2000bf24070 */
[----:B0-----:R-:W-:Y:S01]  /*0580*/  ISETP.GT.U32.AND P3, PT, R2, 0x1f, PT ;  /* 0x0000001f0200780c */ /* 0x001fe20003f64070 */
[----:B--2---:R-:W-:Y:S02]  /*0590*/  IMAD.U32 R4, RZ, RZ, UR12 ;  /* 0x0000000cff047e24 */ /* 0x004fe4000f8e00ff */
[----:B------:R-:W-:-:S03]  /*05a0*/  IMAD R10, R5, R11, UR12 ;  /* 0x0000000c050a7e24 */ /* 0x000fc6000f8e020b */
[----:B------:R-:W-:-:S04]  /*05b0*/  @P0 SHF.L.U32 R4, R4, 0x5, RZ ;  /* 0x0000000504040819 */ /* 0x000fc800000006ff */
[----:B------:R-:W-:Y:S01]  /*05c0*/  @!UP1 UIADD3 UR4, UPT, UPT, UR4, -UR21, URZ ;  /* 0x8000001504049290 */ /* 0x000fe2000fffe0ff */
[----:B------:R-:W-:Y:S01]  /*05d0*/  BSSY.RECONVERGENT B0, `(.L_x_833) ;  /* 0x0000016000007945 */ /* 0x000fe20003800200 */
[----:B------:R-:W-:Y:S02]  /*05e0*/  UIMAD UR7, UR7, UR5, URZ ;  /* 0x00000005070772a4 */ /* 0x000fe4000f8e02ff */
[----:B------:R-:W-:Y:S01]  /*05f0*/  @!UP2 UIADD3 UR4, UPT, UPT, -UR4, URZ, URZ ;  /* 0x000000ff0404a290 */ /* 0x000fe2000fffe1ff */
[----:B------:R-:W-:Y:S01]  /*0600*/  @!P0 IMAD.SHL.U32 R3, R10, 0x20, RZ ;  /* 0x000000200a038824 */ /* 0x000fe200078e00ff */
[----:B------:R-:W-:Y:S01]  /*0610*/  @!UP0 ULOP3.LUT UR4, URZ, UR6, URZ, 0x33, !UPT ;  /* 0x00000006ff048292 */ /* 0x000fe2000f8e33ff */
[----:B------:R-:W-:Y:S02]  /*0620*/  @P0 IMAD R3, R5, R8, R4 ;  /* 0x0000000805030224 */ /* 0x000fe400078e0204 */
[----:B------:R-:W-:Y:S01]  /*0630*/  IMAD.MOV.U32 R8, RZ, RZ, RZ ;  /* 0x000000ffff087224 */ /* 0x000fe200078e00ff */
[----:B------:R-:W-:Y:S08]  /*0640*/  @P3 BRA `(.L_x_834) ;  /* 0x0000000000383947 */ /* 0x000ff00003800000 */
[----:B------:R-:W0:Y:S01]  /*0650*/  LDC R4, c[0x0][0x478] ;  /* 0x00011e00ff047b82 */ /* 0x000e220000000800 */
[----:B------:R-:W-:Y:S02]  /*0660*/  IADD3 R19, PT, PT, R3, R2, RZ ;  /* 0x0000000203137210 */ /* 0x000fe40007ffe0ff */
        /* <DEDUP_REMOVED lines=12> */
.L_x_834:
[----:B------:R-:W-:Y:S05]  /*0730*/  BSYNC.RECONVERGENT B0 ;  /* 0x0000000000007941 */ /* 0x000fea0003800200 */
.L_x_833:
[----:B------:R-:W1:Y:S01]  /*0740*/  LDCU.64 UR16, c[0x0][0x3a0] ;  /* 0x00007400ff1077ac */ /* 0x000e620008000a00 */
[----:B0-----:R-:W0:Y:S01]  /*0750*/  LDC.64 R14, c[0x0][0x418] ;  /* 0x00010600ff0e7b82 */ /* 0x001e220000000a00 */
[----:B------:R-:W-:Y:S01]  /*0760*/  ISETP.GT.U32.OR P4, PT, R2, 0x1f, !P1 ;  /* 0x0000001f0200780c */ /* 0x000fe20004f84470 */
[----:B------:R-:W-:Y:S01]  /*0770*/  IMAD.SHL.U32 R10, R10, 0x20, RZ ;  /* 0x000000200a0a7824 */ /* 0x000fe200078e00ff */
[----:B------:R-:W2:Y:S01]  /*0780*/  LDCU.64 UR14, c[0x0][0x390] ;  /* 0x00007200ff0e77ac */ /* 0x000ea20008000a00 */
[----:B------:R-:W-:Y:S01]  /*0790*/  LOP3.LUT R13, R2, 0x3, RZ, 0xc0, !PT ;  /* 0x00000003020d7812 */ /* 0x000fe200078ec0ff */
[----:B------:R-:W-:Y:S01]  /*07a0*/  IMAD.U32 R29, RZ, RZ, UR12 ;  /* 0x0000000cff1d7e24 */ /* 0x000fe2000f8e00ff */
[----:B------:R-:W3:Y:S02]  /*07b0*/  LDCU.U8 UR5, c[0x0][0x404] ;  /* 0x00008080ff0577ac */ /* 0x000ee40008000000 */
[----:B------:R-:W4:Y:S01]  /*07c0*/  @!P3 LDC.64 R16, c[0x0][0x3b8] ;  /* 0x0000ee00ff10bb82 */ /* 0x000f220000000a00 */
[----:B------:R-:W-:-:S05]  /*07d0*/  @!P3 IMAD R3, R10, R0, R13 ;  /* 0x000000000a03b224 */ /* 0x000fca00078e020d */
[----:B-----5:R-:W-:Y:S02]  /*07e0*/  @!P4 IMAD R12, R66, R11, RZ ;  /* 0x0000000b420cc224 */ /* 0x020fe400078e02ff */
[----:B------:R-:W3:Y:S01]  /*07f0*/  @!P4 LDC.64 R22, c[0x0][0x450] ;  /* 0x00011400ff16cb82 */ /* 0x000ee20000000a00 */
[----:B-1----:R-:W-:-:S04]  /*0800*/  ISETP.NE.U32.AND P0, PT, RZ, UR16, PT ;  /* 0x00000010ff007c0c */ /* 0x002fc8000bf05070 */
[----:B------:R-:W-:Y:S02]  /*0810*/  ISETP.NE.AND.EX P0, PT, RZ, UR17, PT, P0 ;  /* 0x00000011ff007c0c */ /* 0x000fe4000bf05300 */
[----:B--2---:R-:W-:Y:S02]  /*0820*/  ISETP.NE.U32.AND P2, PT, RZ, UR14, PT ;  /* 0x0000000eff007c0c */ /* 0x004fe4000bf45070 */
[----:B------:R-:W-:Y:S02]  /*0830*/  ISETP.GT.U32.OR P0, PT, R2, 0x1f, !P0 ;  /* 0x0000001f0200780c */ /* 0x000fe40004704470 */
[----:B------:R-:W-:Y:S02]  /*0840*/  ISETP.NE.AND.EX P2, PT, RZ, UR15, PT, P2 ;  /* 0x0000000fff007c0c */ /* 0x000fe4000bf45320 */
[----:B------:R-:W-:Y:S02]  /*0850*/  ISETP.NE.OR P0, PT, R26, RZ, P0 ;  /* 0x000000ff1a00720c */ /* 0x000fe40000705670 */
[----:B------:R-:W-:-:S02]  /*0860*/  ISETP.GT.U32.OR P2, PT, R2, 0x1f, !P2 ;  /* 0x0000001f0200780c */ /* 0x000fc40005744470 */
[----:B0-----:R-:W-:-:S04]  /*0870*/  ISETP.NE.U32.AND P5, PT, R14, RZ, PT ;  /* 0x000000ff0e00720c */ /* 0x001fc80003fa5070 */
[----:B------:R-:W-:Y:S02]  /*0880*/  ISETP.NE.AND.EX P5, PT, R15, RZ, PT, P5 ;  /* 0x000000ff0f00720c */ /* 0x000fe40003fa5350 */
[----:B------:R-:W-:-:S03]  /*0890*/  SHF.R.U32.HI R15, RZ, 0x2, R2 ;  /* 0x00000002ff0f7819 */ /* 0x000fc60000011602 */
[----:B------:R-:W0:Y:S02]  /*08a0*/  @!P0 LDC.64 R20, c[0x0][0x3a0] ;  /* 0x0000e800ff148b82 */ /* 0x000e240000000a00 */
[----:B------:R-:W-:-:S05]  /*08b0*/  @!P3 IMAD R4, R15, R0, UR9 ;  /* 0x000000090f04be24 */ /* 0x000fca000f8e0200 */
[----:B------:R-:W-:Y:S01]  /*08c0*/  @!P3 LEA R27, R4, R3, 0x2 ;  /* 0x00000003041bb211 */ /* 0x000fe200078e10ff */
[----:B------:R-:W1:Y:S01]  /*08d0*/  @!P2 LDC.64 R18, c[0x0][0x390] ;  /* 0x0000e400ff12ab82 */ /* 0x000e620000000a00 */
[----:B------:R-:W-:Y:S02]  /*08e0*/  IMAD R3, R29, 0x20, R2 ;  /* 0x000000201d037824 */ /* 0x000fe400078e0202 */
[----:B------:R-:W-:Y:S02]  /*08f0*/  HFMA2 R4, -RZ, RZ, 0, 0 ;  /* 0x00000000ff047431 */ /* 0x000fe400000001ff */
[----:B----4-:R-:W-:-:S04]  /*0900*/  @!P3 IMAD.WIDE R16, R27, 0x4, R16 ;  /* 0x000000041b10b825 */ /* 0x010fc800078e0210 */
[----:B------:R-:W-:Y:S01]  /*0910*/  IMAD.MOV.U32 R27, RZ, RZ, RZ ;  /* 0x000000ffff1b7224 */ /* 0x000fe200078e00ff */
[----:B------:R-:W2:Y:S01]  /*0920*/  @P5 LDC.64 R24, c[0x0][0x418] ;  /* 0x00010600ff185b82 */ /* 0x000ea20000000a00 */
[----:B------:R-:W-:-:S04]  /*0930*/  @!P4 IMAD R29, R12, 0x20, R3 ;  /* 0x000000200c1dc824 */ /* 0x000fc800078e0203 */
[----:B------:R4:W2:Y:S01]  /*0940*/  @!P3 LDG.E R27, desc[UR10][R16.64] ;  /* 0x0000000a101bb981 */ /* 0x0008a2000c1e1900 */
[----:B0-----:R-:W-:Y:S02]  /*0950*/  @!P0 IMAD.WIDE.U32 R20, R3, 0x4, R20 ;  /* 0x0000000403148825 */ /* 0x001fe400078e0014 */
[----:B------:R-:W0:Y:S02]  /*0960*/  LDC R12, c[0x0][0x400] ;  /* 0x00010000ff0c7b82 */ /* 0x000e240000000800 */
[----:B---3--:R-:W-:Y:S01]  /*0970*/  @!P4 IMAD.WIDE R22, R29, 0x4, R22 ;  /* 0x000000041d16c825 */ /* 0x008fe200078e0216 */
[----:B------:R-:W3:Y:S03]  /*0980*/  @!P0 LDG.E R4, desc[UR10][R20.64] ;  /* 0x0000000a14048981 */ /* 0x000ee6000c1e1900 */
[----:B-1----:R-:W-:Y:S02]  /*0990*/  @!P2 IMAD.WIDE.U32 R18, R3, 0x4, R18 ;  /* 0x000000040312a825 */ /* 0x002fe400078e0012 */
[----:B------:R-:W3:Y:S02]  /*09a0*/  @!P4 LDG.E R22, desc[UR10][R22.64] ;  /* 0x0000000a1616c981 */ /* 0x000ee4000c1e1900 */
[----:B------:R-:W-:-:S06]  /*09b0*/  IMAD.MOV.U32 R3, RZ, RZ, RZ ;  /* 0x000000ffff037224 */ /* 0x000fcc00078e00ff */
[----:B------:R-:W3:Y:S01]  /*09c0*/  @!P2 LDG.E R3, desc[UR10][R18.64] ;  /* 0x0000000a1203a981 */ /* 0x000ee2000c1e1900 */
[----:B------:R-:W-:-:S04]  /*09d0*/  ISETP.NE.AND P2, PT, RZ, UR5, PT ;  /* 0x00000005ff007c0c */ /* 0x000fc8000bf45270 */
[C---:B0-----:R-:W-:Y:S02]  /*09e0*/  ISETP.GT.AND P0, PT, R12.reuse, RZ, !P2 ;  /* 0x000000ff0c00720c */ /* 0x041fe40005704270 */
[----:B------:R-:W-:Y:S01]  /*09f0*/  ISETP.LT.OR P2, PT, R12, 0x1, !P2 ;  /* 0x000000010c00780c */ /* 0x000fe20005741670 */
[----:B----4-:R-:W-:-:S03]  /*0a00*/  IMAD.MOV R16, RZ, RZ, -R0 ;  /* 0x000000ffff107224 */ /* 0x010fc600078e0a00 */
[----:B------:R-:W-:Y:S01]  /*0a10*/  PLOP3.LUT P0, PT, P0, P2, PT, 0xf8, 0x8f ;  /* 0x00000000008f781c */ /* 0x000fe20000705f70 */
[----:B--2---:R-:W-:Y:S01]  /*0a20*/  @P5 IMAD.WIDE.U32 R24, R5, 0x4, R24 ;  /* 0x0000000405185825 */ /* 0x004fe200078e0018 */
[----:B------:R-:W-:Y:S02]  /*0a30*/  MOV R65, RZ ;  /* 0x000000ff00417202 */ /* 0x000fe40000000f00 */
[----:B------:R-:W-:Y:S02]  /*0a40*/  VIADDMNMX R16, R16, UR8, RZ, !PT ;  /* 0x0000000810107c46 */ /* 0x000fe4000f8001ff */
[----:B------:R-:W-:Y:S02]  /*0a50*/  ISETP.NE.AND P6, PT, R26, RZ, PT ;  /* 0x000000ff1a00720c */ /* 0x000fe40003fc5270 */
[----:B------:R-:W-:Y:S01]  /*0a60*/  R2UR UR13, R16 ;  /* 0x00000000100d72ca */ /* 0x000fe200000e0000 */
[----:B------:R0:W5:Y:S01]  /*0a70*/  @P5 LDG.E R65, desc[UR10][R24.64] ;  /* 0x0000000a18415981 */ /* 0x000162000c1e1900 */
[----:B------:R-:W-:Y:S01]  /*0a80*/  ISETP.NE.AND P5, PT, R26, RZ, PT ;  /* 0x000000ff1a00720c */ /* 0x000fe20003fa5270 */
[----:B---3--:R-:W-:-:S05]  /*0a90*/  FADD.FTZ R14, R4, R27 ;  /* 0x0000001b040e7221 */ /* 0x008fca0000010000 */
[C---:B------:R-:W-:Y:S01]  /*0aa0*/  FSEL R27, R14.reuse, R27, !P6 ;  /* 0x0000001b0e1b7208 */ /* 0x040fe20007000000 */
[----:B------:R-:W-:Y:S01]  /*0ab0*/  @!P4 FMUL.FTZ R27, R14, R22 ;  /* 0x000000160e1bc220 */ /* 0x000fe20000410000 */
[----:B------:R-:W-:Y:S01]  /*0ac0*/  FADD.FTZ R18, R3, R8 ;  /* 0x0000000803127221 */ /* 0x000fe20000010000 */
        /* <DEDUP_REMOVED lines=12> */
[----:B0-----:R-:W-:Y:S01]  /*0b90*/  IMAD.MOV.U32 R16, RZ, RZ, RZ ;  /* 0x000000ffff107224 */ /* 0x001fe200078e00ff */
[----:B-1----:R-:W-:-:S05]  /*0ba0*/  IADD3 R21, PT, PT, RZ, -R17, RZ ;  /* 0x80000011ff157210 */ /* 0x002fca0007ffe0ff */
[----:B------:R-:W-:-:S04]  /*0bb0*/  IMAD R21, R21, R14, RZ ;  /* 0x0000000e15157224 */ /* 0x000fc800078e02ff */
[----:B------:R-:W-:-:S06]  /*0bc0*/  IMAD.HI.U32 R17, R17, R21, R16 ;  /* 0x0000001511117227 */ /* 0x000fcc00078e0010 */
[----:B------:R-:W-:-:S04]  /*0bd0*/  IMAD.HI.U32 R17, R17, R8, RZ ;  /* 0x0000000811117227 */ /* 0x000fc800078e00ff */
[----:B------:R-:W-:Y:S02]  /*0be0*/  IMAD R3, R17, R3, R8 ;  /* 0x0000000311037224 */ /* 0x000fe400078e0208 */
[----:B------:R-:W0:Y:S03]  /*0bf0*/  S2R R8, SR_CgaCtaId ;  /* 0x0000000000087919 */ /* 0x000e260000008800 */
        /* <DEDUP_REMOVED lines=8> */
[----:B------:R-:W-:Y:S01]  /*0c80*/  @P0 VIADD R17, R17, 0x1 ;  /* 0x0000000111110836 */ /* 0x000fe20000000000 */
[----:B------:R-:W-:Y:S01]  /*0c90*/  ISETP.GE.AND P0, PT, R2, R12, PT ;  /* 0x0000000c0200720c */ /* 0x000fe20003f06270 */
[----:B------:R-:W-:-:S03]  /*0ca0*/  VIADD R3, R3, 0x120 ;  /* 0x0000012003037836 */ /* 0x000fc60000000000 */
[----:B------:R-:W-:Y:S02]  /*0cb0*/  MOV R16, R17 ;  /* 0x0000001100107202 */ /* 0x000fe40000000f00 */
[----:B------:R-:W-:Y:S02]  /*0cc0*/  ISETP.GT.U32.OR P0, PT, R2, 0x1f, P0 ;  /* 0x0000001f0200780c */ /* 0x000fe40000704470 */
[----:B0-----:R-:W-:Y:S01]  /*0cd0*/  LEA R3, R8, R3, 0x18 ;  /* 0x0000000308037211 */ /* 0x001fe200078ec0ff */
[----:B------:R-:W-:Y:S01]  /*0ce0*/  @!P4 IMAD.MOV R16, RZ, RZ, -R16 ;  /* 0x000000ffff10c224 */ /* 0x000fe200078e0a10 */
[----:B------:R-:W-:-:S03]  /*0cf0*/  @!P2 LOP3.LUT R16, RZ, R19, RZ, 0x33, !PT ;  /* 0x00000013ff10a212 */ /* 0x000fc600078e33ff */
[----:B------:R-:W-:Y:S01]  /*0d00*/  IMAD R8, R12, 0x4, R3 ;  /* 0x000000040c087824 */ /* 0x000fe200078e0203 */
[----:B------:R-:W-:-:S05]  /*0d10*/  IADD3 R14, PT, PT, -R16, RZ, RZ ;  /* 0x000000ff100e7210 */ /* 0x000fca0007ffe1ff */
[----:B------:R-:W-:Y:S01]  /*0d20*/  IMAD R14, R19, R14, R2 ;  /* 0x0000000e130e7224 */ /* 0x000fe200078e0202 */
[----:B------:R-:W-:Y:S06]  /*0d30*/  @P0 BRA `(.L_x_837) ;  /* 0x0000000000140947 */ /* 0x000fec0003800000 */
[----:B------:R-:W-:-:S04]  /*0d40*/  IMAD R12, R19, R16, R14 ;  /* 0x00000010130c7224 */ /* 0x000fc800078e020e */
[C---:B------:R-:W-:Y:S01]  /*0d50*/  IMAD R17, R12.reuse, 0x4, R3 ;  /* 0x000000040c117824 */ /* 0x040fe200078e0203 */
[----:B------:R-:W-:-:S04]  /*0d60*/  @!P5 LEA R12, R12, R8, 0x2 ;  /* 0x000000080c0cd211 */ /* 0x000fc800078e10ff */
[----:B------:R0:W-:Y:S04]  /*0d70*/  STS [R17], R18 ;  /* 0x0000001211007388 */ /* 0x0001e80000000800 */
[----:B------:R0:W-:Y:S02]  /*0d80*/  @!P5 STS [R12], R27 ;  /* 0x0000001b0c00d388 */ /* 0x0001e40000000800 */
.L_x_837:
[----:B------:R-:W-:Y:S05]  /*0d90*/  BSYNC.RECONVERGENT B0 ;  /* 0x0000000000007941 */ /* 0x000fea0003800200 */
.L_x_836:
[----:B------:R-:W-:Y:S06]  /*0da0*/  BAR.SYNC.DEFER_BLOCKING 0x0 ;  /* 0x0000000000007b1d */ /* 0x000fec0000010000 */
[----:B------:R-:W-:Y:S02]  /*0db0*/  BSSY.RECONVERGENT B0, `(.L_x_838) ;  /* 0x0000008000007945 */ /* 0x000fe40003800200 */
[----:B------:R-:W-:Y:S06]  /*0dc0*/  BAR.SYNC.DEFER_BLOCKING 0x0 ;  /* 0x0000000000007b1d */ /* 0x000fec0000010000 */
[----:B------:R-:W-:Y:S05]  /*0dd0*/  @P0 BRA `(.L_x_839) ;  /* 0x0000000000140947 */ /* 0x000fea0003800000 */
[----:B------:R-:W-:-:S04]  /*0de0*/  IMAD R14, R19, R16, R14 ;  /* 0x00000010130e7224 */ /* 0x000fc800078e020e */
[C---:B------:R-:W-:Y:S02]  /*0df0*/  @!P5 IMAD R8, R14.reuse, 0x4, R8 ;  /* 0x000000040e08d824 */ /* 0x040fe400078e0208 */
[----:B------:R-:W-:-:S03]  /*0e00*/  IMAD R3, R14, 0x4, R3 ;  /* 0x000000040e037824 */ /* 0x000fc600078e0203 */
[----:B0-----:R1:W2:Y:S04]  /*0e10*/  @!P5 LDS R27, [R8] ;  /* 0x00000000081bd984 */ /* 0x0012a80000000800 */
[----:B------:R1:W3:Y:S02]  /*0e20*/  LDS R18, [R3] ;  /* 0x0000000003127984 */ /* 0x0002e40000000800 */
.L_x_839:
[----:B------:R-:W-:Y:S05]  /*0e30*/  BSYNC.RECONVERGENT B0 ;  /* 0x0000000000007941 */ /* 0x000fea0003800200 */
.L_x_838:
[----:B------:R-:W-:Y:S06]  /*0e40*/  BAR.SYNC.DEFER_BLOCKING 0x0 ;  /* 0x0000000000007b1d */ /* 0x000fec0000010000 */
.L_x_835:
[----:B0-----:R-:W0:Y:S01]  /*0e50*/  S2R R12, SR_CgaCtaId ;  /* 0x00000000000c7919 */ /* 0x001e220000008800 */
[----:B------:R-:W-:Y:S02]  /*0e60*/  MOV R14, 0x400 ;  /* 0x00000400000e7802 */ /* 0x000fe40000000f00 */
[----:B------:R-:W-:-:S03]  /*0e70*/  MOV R17, UR8 ;  /* 0x0000000800117c02 */ /* 0x000fc60008000f00 */
[----:B-1----:R-:W-:Y:S02]  /*0e80*/  VIADD R3, R14, 0x120 ;  /* 0x000001200e037836 */ /* 0x002fe40000000000 */
[----:B------:R-:W-:-:S03]  /*0e90*/  VIADD R17, R17, -UR13 ;  /* 0x8000000d11117c36 */ /* 0x000fc60008000000 */
[----:B0-----:R-:W-:Y:S02]  /*0ea0*/  LEA R8, R12, R3, 0x18 ;  /* 0x000000030c087211 */ /* 0x001fe400078ec0ff */
[----:B------:R-:W-:-:S03]  /*0eb0*/  MOV R3, 0xff7fffff ;  /* 0xff7fffff00037802 */ /* 0x000fc60000000f00 */
[----:B------:R-:W-:Y:S01]  /*0ec0*/  IMAD R64, R17, 0x4, R8 ;  /* 0x0000000411407824 */ /* 0x000fe200078e0208 */
[----:B------:R-:W-:Y:S06]  /*0ed0*/  @P3 BRA `(.L_x_840) ;  /* 0x0000000000b43947 */ /* 0x000fec0003800000 */
[----:B------:R-:W0:Y:S01]  /*0ee0*/  @!P5 LDC.64 R16, c[0x0][0x3b8] ;  /* 0x0000ee00ff10db82 */ /* 0x000e220000000a00 */
[-C--:B------:R-:W-:Y:S01]  /*0ef0*/  IMAD R19, R10, R0.reuse, R13 ;  /* 0x000000000a137224 */ /* 0x080fe200078e020d */
[----:B------:R-:W-:Y:S01]  /*0f00*/  UMOV UR5, 0xffffffff ;  /* 0xffffffff00057882 */ /* 0x000fe20000000000 */
[C---:B------:R-:W-:Y:S02]  /*0f10*/  VIADD R13, R14.reuse, 0x20 ;  /* 0x000000200e0d7836 */ /* 0x040fe40000000000 */
[----:B------:R-:W-:Y:S01]  /*0f20*/  IMAD R10, R15, R0, UR4 ;  /* 0x000000040f0a7e24 */ /* 0x000fe2000f8e0200 */
[----:B------:R-:W-:Y:S02]  /*0f30*/  @!P5 IADD3 R15, PT, PT, R14, 0xa0, RZ ;  /* 0x000000a00e0fd810 */ /* 0x000fe40007ffe0ff */
[----:B------:R-:W-:Y:S01]  /*0f40*/  LEA R13, R12, R13, 0x18 ;  /* 0x0000000d0c0d7211 */ /* 0x000fe200078ec0ff */
[----:B------:R-:W-:Y:S01]  /*0f50*/  IMAD R19, R10, 0x4, R19 ;  /* 0x000000040a137824 */ /* 0x000fe200078e0213 */
[----:B------:R-:W-:Y:S01]  /*0f60*/  @!P5 LEA R15, R12, R15, 0x18 ;  /* 0x0000000f0c0fd211 */ /* 0x000fe200078ec0ff */
[----:B--23--:R-:W-:-:S02]  /*0f70*/  FMUL.FTZ R10, R27, R18 ;  /* 0x000000121b0a7220 */ /* 0x00cfc40000410000 */
[C---:B------:R-:W-:Y:S01]  /*0f80*/  IMAD R13, R2.reuse, 0x4, R13 ;  /* 0x00000004020d7824 */ /* 0x040fe200078e020d */
[----:B------:R-:W-:-:S04]  /*0f90*/  @!P5 LEA R15, R2, R15, 0x2 ;  /* 0x0000000f020fd211 */ /* 0x000fc800078e10ff */
[----:B------:R1:W-:Y:S04]  /*0fa0*/  STS [R13], R18 ;  /* 0x000000120d007388 */ /* 0x0003e80000000800 */
[----:B------:R1:W-:Y:S01]  /*0fb0*/  @!P5 STS [R15], R4 ;  /* 0x000000040f00d388 */ /* 0x0003e20000000800 */
[----:B0-----:R-:W-:-:S05]  /*0fc0*/  @!P5 IMAD.WIDE R16, R19, 0x4, R16 ;  /* 0x000000041310d825 */ /* 0x001fca00078e0210 */
[----:B------:R1:W-:Y:S01]  /*0fd0*/  @!P5 STG.E desc[UR10][R16.64], R27 ;  /* 0x0000001b1000d986 */ /* 0x0003e2000c10190a */
[----:B------:R-:W-:Y:S05]  /*0fe0*/  BRA.DIV UR5, `(.L_x_841) ;  /* 0x0000008605387947 */ /* 0x000fea000b800000 */
[----:B------:R-:W1:Y:S02]  /*0ff0*/  SHFL.BFLY PT, R68, R10, 0x10, 0x1f ;  /* 0x0e001f000a447f89 */ /* 0x000e6400000e0000 */
[----:B-1----:R-:W-:-:S05]  /*1000*/  FADD.FTZ R4, R10, R68 ;  /* 0x000000440a047221 */ /* 0x002fca0000010000 */
[----:B------:R-:W0:Y:S02]  /*1010*/  SHFL.BFLY PT, R68, R4, 0x8, 0x1f ;  /* 0x0d001f0004447f89 */ /* 0x000e2400000e0000 */
[----:B0-----:R-:W-:-:S05]  /*1020*/  FADD.FTZ R13, R4, R68 ;  /* 0x00000044040d7221 */ /* 0x001fca0000010000 */
[----:B------:R-:W0:Y:S02]  /*1030*/  SHFL.BFLY PT, R68, R13, 0x4, 0x1f ;  /* 0x0c801f000d447f89 */ /* 0x000e2400000e0000 */
[----:B0-----:R-:W-:-:S05]  /*1040*/  FADD.FTZ R15, R13, R68 ;  /* 0x000000440d0f7221 */ /* 0x001fca0000010000 */
[----:B------:R-:W0:Y:S02]  /*1050*/  SHFL.BFLY PT, R68, R15, 0x2, 0x1f ;  /* 0x0c401f000f447f89 */ /* 0x000e2400000e0000 */
[----:B0-----:R-:W-:-:S05]  /*1060*/  FADD.FTZ R16, R15, R68 ;  /* 0x000000440f107221 */ /* 0x001fca0000010000 */
[----:B------:R0:W1:Y:S02]  /*1070*/  SHFL.BFLY PT, R68, R16, 0x1, 0x1f ;  /* 0x0c201f0010447f89 */ /* 0x00006400000e0000 */
.L_x_954:
        /* <DEDUP_REMOVED lines=10> */
[----:B0-----:R-:W0:Y:S01]  /*1120*/  LDC.64 R16, c[0x0][0x438] ;  /* 0x00010e00ff107b82 */ /* 0x001e220000000a00 */
[----:B-----5:R-:W-:Y:S01]  /*1130*/  IADD3 R4, PT, PT, -R65, UR9, RZ ;  /* 0x0000000941047c10 */ /* 0x020fe2000fffe1ff */
[----:B-1----:R-:W-:-:S04]  /*1140*/  IMAD.U32 R13, RZ, RZ, UR5 ;  /* 0x00000005ff0d7e24 */ /* 0x002fc8000f8e00ff */
[----:B------:R-:W-:-:S04]  /*1150*/  IMAD R13, R13, UR12, R4 ;  /* 0x0000000c0d0d7c24 */ /* 0x000fc8000f8e0204 */
[----:B------:R-:W-:-:S04]  /*1160*/  IMAD R13, R13, UR5, R4 ;  /* 0x000000050d0d7c24 */ /* 0x000fc8000f8e0204 */
[----:B0-----:R-:W-:-:S06]  /*1170*/  IMAD.WIDE R16, R13, 0x4, R16 ;  /* 0x000000040d107825 */ /* 0x001fcc00078e0210 */
[----:B------:R-:W2:Y:S02]  /*1180*/  LDG.E R16, desc[UR10][R16.64] ;  /* 0x0000000a10107981 */ /* 0x000ea4000c1e1900 */
[----:B--2---:R-:W-:-:S07]  /*1190*/  FADD.FTZ R3, R3, R16 ;  /* 0x0000001003037221 */ /* 0x004fce0000010000 */
.L_x_842:
[----:B------:R1:W-:Y:S02]  /*11a0*/  STS [R64+-0x4], R3 ;  /* 0xfffffc0340007388 */ /* 0x0003e40000000800 */
.L_x_840:
[----:B------:R-:W-:Y:S05]  /*11b0*/  WARPSYNC.ALL ;  /* 0x0000000000007948 */ /* 0x000fea0003800000 */
[----:B------:R-:W-:Y:S01]  /*11c0*/  BAR.SYNC.DEFER_BLOCKING 0x0 ;  /* 0x0000000000007b1d */ /* 0x000fe20000010000 */
[----:B------:R-:W-:Y:S01]  /*11d0*/  IMAD.SHL.U32 R4, R2, 0x8, RZ ;  /* 0x0000000802047824 */ /* 0x000fe200078e00ff */
[----:B------:R-:W-:-:S04]  /*11e0*/  IADD3 R13, PT, PT, R14, 0x20, RZ ;  /* 0x000000200e0d7810 */ /* 0x000fc80007ffe0ff */
[----:B------:R-:W-:Y:S02]  /*11f0*/  LOP3.LUT R4, R4, 0x8, RZ, 0xc0, !PT ;  /* 0x0000000804047812 */ /* 0x000fe400078ec0ff */
[----:B------:R-:W-:-:S05]  /*1200*/  LEA R13, R12, R13, 0x18 ;  /* 0x0000000d0c0d7211 */ /* 0x000fca00078ec0ff */
[----:B------:R-:W-:-:S05]  /*1210*/  IMAD.IADD R4, R13, 0x1, R4 ;  /* 0x000000010d047824 */ /* 0x000fca00078e0204 */
[----:B------:R4:W0:Y:S04]  /*1220*/  LDS.64 R44, [R4] ;  /* 0x00000000042c7984 */ /* 0x0008280000000a00 */
[----:B------:R4:W0:Y:S04]  /*1230*/  LDS.64 R42, [R4+0x10] ;  /* 0x00001000042a7984 */ /* 0x0008280000000a00 */
[----:B------:R4:W0:Y:S04]  /*1240*/  LDS.64 R40, [R4+0x20] ;  /* 0x0000200004287984 */ /* 0x0008280000000a00 */
[----:B------:R4:W0:Y:S04]  /*1250*/  LDS.64 R38, [R4+0x30] ;  /* 0x0000300004267984 */ /* 0x0008280000000a00 */
[----:B------:R4:W0:Y:S04]  /*1260*/  LDS.64 R36, [R4+0x40] ;  /* 0x0000400004247984 */ /* 0x0008280000000a00 */
[----:B------:R4:W0:Y:S04]  /*1270*/  LDS.64 R34, [R4+0x50] ;  /* 0x0000500004227984 */ /* 0x0008280000000a00 */
[----:B------:R4:W0:Y:S04]  /*1280*/  LDS.64 R32, [R4+0x60] ;  /* 0x0000600004207984 */ /* 0x0008280000000a00 */
[----:B------:R4:W0:Y:S01]  /*1290*/  LDS.64 R30, [R4+0x70] ;  /* 0x00007000041e7984 */ /* 0x0008220000000a00 */
[----:B------:R-:W-:Y:S05]  /*12a0*/  @P5 BRA `(.L_x_843) ;  /* 0x0000000000345947 */ /* 0x000fea0003800000 */
[----:B------:R-:W-:Y:S01]  /*12b0*/  VIADD R13, R14, 0xa0 ;  /* 0x000000a00e0d7836 */ /* 0x000fe20000000000 */
[----:B----4-:R-:W-:-:S04]  /*12c0*/  SHF.L.U32 R4, R2, 0x1, RZ ;  /* 0x0000000102047819 */ /* 0x010fc800000006ff */
[----:B------:R-:W-:Y:S02]  /*12d0*/  LEA R13, R12, R13, 0x18 ;  /* 0x0000000d0c0d7211 */ /* 0x000fe400078ec0ff */
[----:B------:R-:W-:-:S05]  /*12e0*/  LOP3.LUT R4, R4, 0x2, RZ, 0xc0, !PT ;  /* 0x0000000204047812 */ /* 0x000fca00078ec0ff */
[----:B------:R-:W-:-:S05]  /*12f0*/  IMAD R4, R4, 0x4, R13 ;  /* 0x0000000404047824 */ /* 0x000fca00078e020d */
[----:B------:R4:W1:Y:S04]  /*1300*/  LDS.64 R28, [R4] ;  /* 0x00000000041c7984 */ /* 0x0008680000000a00 */
[----:B--2---:R4:W2:Y:S04]  /*1310*/  LDS.64 R26, [R4+0x10] ;  /* 0x00001000041a7984 */ /* 0x0048a80000000a00 */
[----:B------:R4:W1:Y:S04]  /*1320*/  LDS.64 R24, [R4+0x20] ;  /* 0x0000200004187984 */ /* 0x0008680000000a00 */
[----:B------:R4:W1:Y:S04]  /*1330*/  LDS.64 R22, [R4+0x30] ;  /* 0x0000300004167984 */ /* 0x0008680000000a00 */
[----:B------:R4:W1:Y:S04]  /*1340*/  LDS.64 R20, [R4+0x40] ;  /* 0x0000400004147984 */ /* 0x0008680000000a00 */
[----:B---3--:R4:W3:Y:S04]  /*1350*/  LDS.64 R18, [R4+0x50] ;  /* 0x0000500004127984 */ /* 0x0088e80000000a00 */
[----:B0-----:R4:W0:Y:S04]  /*1360*/  LDS.64 R16, [R4+0x60] ;  /* 0x0000600004107984 */ /* 0x0018280000000a00 */
[----:B------:R4:W0:Y:S02]  /*1370*/  LDS.64 R14, [R4+0x70] ;  /* 0x00007000040e7984 */ /* 0x0008240000000a00 */
.L_x_843:
[----:B------:R-:W-:Y:S01]  /*1380*/  UIADD3 UR5, UPT, UPT, UR9, 0xf, -UR13 ;  /* 0x0000000f09057890 */ /* 0x000fe2000fffe80d */
[----:B------:R-:W-:Y:S01]  /*1390*/  SHF.R.U32.HI R13, RZ, 0x1, R2 ;  /* 0x00000001ff0d7819 */ /* 0x000fe20000011602 */
[----:B------:R-:W0:Y:S01]  /*13a0*/  LDCU UR24, c[0x0][0x40c] ;  /* 0x00008180ff1877ac */ /* 0x000e220008000800 */
[----:B------:R-:W-:Y:S03]  /*13b0*/  BSSY B1, `(.L_x_844) ;  /* 0x000032a000017945 */ /* 0x000fe60003800000 */
[----:B----4-:R-:W-:Y:S01]  /*13c0*/  IMAD.U32 R4, RZ, RZ, UR5 ;  /* 0x00000005ff047e24 */ /* 0x010fe2000f8e00ff */
[----:B------:R-:W4:Y:S04]  /*13d0*/  LDCU UR26, c[0x0][0x3f4] ;  /* 0x00007e80ff1a77ac */ /* 0x000f280008000800 */
[----:B------:R-:W-:Y:S01]  /*13e0*/  SHF.R.S32.HI R4, RZ, 0x1f, R4 ;  /* 0x0000001fff047819 */ /* 0x000fe20000011404 */
[----:B------:R-:W0:Y:S03]  /*13f0*/  LDCU UR25, c[0x0][0x410] ;  /* 0x00008200ff1977ac */ /* 0x000e260008000800 */
[----:B------:R-:W-:Y:S01]  /*1400*/  LEA.HI R4, R4, UR5, RZ, 0x4 ;  /* 0x0000000504047c11 */ /* 0x000fe2000f8f20ff */
[----:B------:R-:W-:Y:S01]  /*1410*/  UIMAD UR5, UR7, UR20, UR12 ;  /* 0x00000014070572a4 */ /* 0x000fe2000f8e020c */
[----:B------:R-:W0:Y:S02]  /*1420*/  LDCU.64 UR14, c[0x0][0x3c8] ;  /* 0x00007900ff0e77ac */ /* 0x000e240008000a00 */
[----:B------:R-:W-:Y:S01]  /*1430*/  LOP3.LUT R12, R4, 0xfffffff0, RZ, 0xc0, !PT ;  /* 0xfffffff0040c7812 */ /* 0x000fe200078ec0ff */
[----:B------:R-:W0:Y:S03]  /*1440*/  LDCU.64 UR16, c[0x0][0x3b8] ;  /* 0x00007700ff1077ac */ /* 0x000e260008000a00 */
[----:B------:R-:W-:Y:S01]  /*1450*/  ISETP.GE.AND P0, PT, R13, R12, PT ;  /* 0x0000000c0d00720c */ /* 0x000fe20003f06270 */
[----:B------:R-:W0:Y:S01]  /*1460*/  LDCU.64 UR18, c[0x0][0x438] ;  /* 0x00008700ff1277ac */ /* 0x000e220008000a00 */
[----:B------:R-:W-:-:S11]  /*1470*/  USHF.L.U32 UR5, UR5, 0x5, URZ ;  /* 0x0000000505057899 */ /* 0x000fd600080006ff */
[----:B----4-:R-:W-:Y:S05]  /*1480*/  @P0 BRA `(.L_x_845) ;  /* 0x0000003000700947 */ /* 0x010fea0003800000 */
[----:B------:R-:W4:Y:S01]  /*1490*/  LDCU UR20, c[0x0][0x440] ;  /* 0x00008800ff1477ac */ /* 0x000f220008000800 */
[----:B------:R-:W1:Y:S01]  /*14a0*/  LDC R46, c[0x0][0x430] ;  /* 0x00010c00ff2e7b82 */ /* 0x000e620000000800 */
[-C--:B------:R-:W-:Y:S01]  /*14b0*/  IMAD R4, R11, R0.reuse, RZ ;  /* 0x000000000b047224 */ /* 0x080fe200078e02ff */
[----:B------:R-:W-:Y:S01]  /*14c0*/  MOV R11, R7 ;  /* 0x00000007000b7202 */ /* 0x000fe20000000f00 */
[----:B------:R-:W2:Y:S01]  /*14d0*/  LDCU.64 UR22, c[0x0][0x420] ;  /* 0x00008400ff1677ac */ /* 0x000ea20008000a00 */
[----:B------:R-:W-:Y:S01]  /*14e0*/  IMAD R0, R5, R0, RZ ;  /* 0x0000000005007224 */ /* 0x000fe200078e02ff */
[C---:B------:R-:W-:Y:S01]  /*14f0*/  LEA R5, R13.reuse, R8, 0x2 ;  /* 0x000000080d057211 */ /* 0x040fe200078e10ff */
[----:B------:R-:W-:Y:S01]  /*1500*/  VIADD R13, R13, UR13 ;  /* 0x0000000d0d0d7c36 */ /* 0x000fe20008000000 */
[----:B------:R-:W1:Y:S01]  /*1510*/  LDCU UR7, c[0x0][0x408] ;  /* 0x00008100ff0777ac */ /* 0x000e620008000800 */
[----:B------:R-:W-:Y:S01]  /*1520*/  IMAD.MOV.U32 R10, RZ, RZ, RZ ;  /* 0x000000ffff0a7224 */ /* 0x000fe200078e00ff */
[----:B------:R-:W-:-:S03]  /*1530*/  SHF.R.S32.HI R8, RZ, 0x1f, R0 ;  /* 0x0000001fff087819 */ /* 0x000fc60000011400 */
[----:B------:R-:W-:Y:S01]  /*1540*/  IMAD.HI.U32 R7, R7, R9, R10 ;  /* 0x0000000907077227 */ /* 0x000fe200078e000a */
[----:B------:R-:W-:Y:S01]  /*1550*/  IADD3 R11, PT, PT, R13, 0x1, RZ ;  /* 0x000000010d0b7810 */ /* 0x000fe20007ffe0ff */
[----:B----4-:R-:W-:Y:S01]  /*1560*/  UIMAD UR6, UR12, UR20, UR9 ;  /* 0x000000140c0672a4 */ /* 0x010fe2000f8e0209 */
[--C-:B--2---:R-:W-:Y:S01]  /*1570*/  IADD3 R6, P2, P3, R0, UR22, R13.reuse ;  /* 0x0000001600067c10 */ /* 0x104fe2000fb5e00d */
[----:B------:R-:W-:Y:S01]  /*1580*/  IMAD.U32 R0, RZ, RZ, UR20 ;  /* 0x00000014ff007e24 */ /* 0x000fe2000f8e00ff */
[----:B------:R-:W-:Y:S02]  /*1590*/  ISETP.NE.U32.AND P0, PT, RZ, UR22, PT ;  /* 0x00000016ff007c0c */ /* 0x000fe4000bf05070 */
[----:B------:R-:W-:Y:S01]  /*15a0*/  IADD3.X R9, PT, PT, R8, UR23, RZ, P2, P3 ;  /* 0x0000001708097c10 */ /* 0x000fe200097e64ff */
[----:B------:R-:W-:Y:S01]  /*15b0*/  VIADD R8, R12, UR13 ;  /* 0x0000000d0c087c36 */ /* 0x000fe20008000000 */
[----:B------:R-:W-:Y:S01]  /*15c0*/  ISETP.NE.AND.EX P0, PT, RZ, UR23, PT, P0 ;  /* 0x00000017ff007c0c */ /* 0x000fe2000bf05300 */
[----:B------:R-:W-:-:S02]  /*15d0*/  IMAD R10, R0, UR6, R13 ;  /* 0x00000006000a7c24 */ /* 0x000fc4000f8e020d */
[----:B-1----:R-:W-:-:S10]  /*15e0*/  VIADD R12, R46, UR7 ;  /* 0x000000072e0c7c36 */ /* 0x002fd40008000000 */
.L_x_883:
[----:B------:R-:W-:Y:S01]  /*15f0*/  @P0 IMAD.MOV.U32 R60, RZ, RZ, R6 ;  /* 0x000000ffff3c0224 */ /* 0x000fe200078e0006 */
[----:B------:R-:W-:-:S05]  /*1600*/  @P0 MOV R61, R9 ;  /* 0x00000009003d0202 */ /* 0x000fca0000000f00 */
[----:B------:R-:W2:Y:S01]  /*1610*/  @P0 LDG.E.U8 R60, desc[UR10][R60.64] ;  /* 0x0000000a3c3c0981 */ /* 0x000ea2000c1e1100 */
[----:B------:R-:W-:Y:S01]  /*1620*/  VIADD R13, R11, 0xffffffff ;  /* 0xffffffff0b0d7836 */ /* 0x000fe20000000000 */
[----:B0-----:R-:W-:Y:S01]  /*1630*/  UISETP.NE.AND UP0, UPT, UR24, URZ, UPT ;  /* 0x000000ff1800728c */ /* 0x001fe2000bf05270 */
[----:B------:R-:W-:Y:S01]  /*1640*/  IMAD.U32 R0, RZ, RZ, UR26 ;  /* 0x0000001aff007e24 */ /* 0x000fe2000f8e00ff */
[----:B------:R-:W-:Y:S02]  /*1650*/  BSSY.RECONVERGENT B0, `(.L_x_846) ;  /* 0x00002c8000007945 */ /* 0x000fe40003800200 */
[----:B------:R-:W-:Y:S02]  /*1660*/  IABS R68, R13 ;  /* 0x0000000d00447213 */ /* 0x000fe40000000000 */
[----:B------:R-:W-:Y:S02]  /*1670*/  IABS R70, R0 ;  /* 0x0000000000467213 */ /* 0x000fe40000000000 */
[----:B------:R-:W-:Y:S01]  /*1680*/  ISETP.GE.AND P4, PT, R13, RZ, PT ;  /* 0x000000ff0d00720c */ /* 0x000fe20003f86270 */
[----:B------:R-:W-:Y:S01]  /*1690*/  IMAD.HI.U32 R67, R7, R68, RZ ;  /* 0x0000004407437227 */ /* 0x000fe200078e00ff */
[----:B------:R-:W-:-:S04]  /*16a0*/  ISETP.NE.AND P5, PT, R0, RZ, PT ;  /* 0x000000ff0000720c */ /* 0x000fc80003fa5270 */
[----:B------:R-:W-:-:S05]  /*16b0*/  IADD3 R67, PT, PT, -R67, RZ, RZ ;  /* 0x000000ff43437210 */ /* 0x000fca0007ffe1ff */
[----:B------:R-:W-:-:S05]  /*16c0*/  IMAD R67, R70, R67, R68 ;  /* 0x0000004346437224 */ /* 0x000fca00078e0244 */
[----:B------:R-:W-:-:S13]  /*16d0*/  ISETP.LT.U32.AND P2, PT, R67, UR21, PT ;  /* 0x0000001543007c0c */ /* 0x000fda000bf41070 */
[----:B------:R-:W-:-:S05]  /*16e0*/  @!P2 IMAD.IADD R67, R67, 0x1, -R70 ;  /* 0x000000014343a824 */ /* 0x000fca00078e0a46 */
[----:B------:R-:W-:-:S13]  /*16f0*/  ISETP.LT.U32.AND P2, PT, R67, UR21, PT ;  /* 0x0000001543007c0c */ /* 0x000fda000bf41070 */
[----:B------:R-:W-:-:S05]  /*1700*/  @!P2 IMAD.IADD R67, R67, 0x1, -R70 ;  /* 0x000000014343a824 */ /* 0x000fca00078e0a46 */
[----:B------:R-:W-:Y:S02]  /*1710*/  @!P4 IADD3 R67, PT, PT, -R67, RZ, RZ ;  /* 0x000000ff4343c210 */ /* 0x000fe40007ffe1ff */
[----:B------:R-:W-:Y:S02]  /*1720*/  @!P5 LOP3.LUT R67, RZ, R0, RZ, 0x33, !PT ;  /* 0x00000000ff43d212 */ /* 0x000fe400078e33ff */
[----:B--2---:R-:W-:Y:S01]  /*1730*/  ISETP.NE.AND P3, PT, R60, RZ, P0 ;  /* 0x000000ff3c00720c */ /* 0x004fe20000765270 */
[----:B------:R-:W-:-:S12]  /*1740*/  BRA.U UP0, `(.L_x_847) ;  /* 0x0000002100847547 */ /* 0x000fd8000b800000 */
[----:B------:R-:W-:Y:S05]  /*1750*/  @!P1 BRA `(.L_x_848) ;  /* 0x0000001000a09947 */ /* 0x000fea0003800000 */
[----:B------:R-:W-:Y:S01]  /*1760*/  ISETP.GE.AND P2, PT, R13, UR9, PT ;  /* 0x000000090d007c0c */ /* 0x000fe2000bf46270 */
[----:B------:R-:W-:-:S12]  /*1770*/  BSSY.RECONVERGENT B2, `(.L_x_849) ;  /* 0x0000028000027945 */ /* 0x000fd80003800200 */
[----:B------:R-:W-:Y:S05]  /*1780*/  @P2 BRA `(.L_x_850) ;  /* 0x0000000000982947 */ /* 0x000fea0003800000 */
[----:B------:R-:W0:Y:S01]  /*1790*/  S2UR UR6, SR_CTAID.Y ;  /* 0x00000000000679c3 */ /* 0x000e220000002600 */
[----:B------:R-:W-:-:S07]  /*17a0*/  IMAD.SHL.U32 R75, R2, 0x2, RZ ;  /* 0x00000002024b7824 */ /* 0x000fce00078e00ff */
        /* <DEDUP_REMOVED lines=8> */
[----:B------:R1:W4:Y:S01]  /*1830*/  LDG.E R61, desc[UR10][R60.64] ;  /* 0x0000000a3c3d7981 */ /* 0x000322000c1e1900 */
[----:B------:R-:W-:-:S05]  /*1840*/  LOP3.LUT R75, R75, 0x2, RZ, 0xc0, !PT ;  /* 0x000000024b4b7812 */ /* 0x000fca00078ec0ff */
[----:B------:R-:W-:Y:S02]  /*1850*/  IMAD R62, R0, UR5, R75 ;  /* 0x00000005003e7c24 */ /* 0x000fe4000f8e024b */
[----:B-1----:R-:W-:-:S03]  /*1860*/  IMAD R60, R66, R73, UR12 ;  /* 0x0000000c423c7e24 */ /* 0x002fc6000f8e0249 */
[----:B------:R-:W-:Y:S01]  /*1870*/  SHF.R.S32.HI R70, RZ, 0x1f, R62 ;  /* 0x0000001fff467819 */ /* 0x000fe2000001143e */
[----:B------:R-:W0:Y:S01]  /*1880*/  S2R R74, SR_CTAID.Y ;  /* 0x00000000004a7919 */ /* 0x000e220000002600 */
[----:B----4-:R-:W-:Y:S02]  /*1890*/  IMAD R63, R4, R61, RZ ;  /* 0x0000003d043f7224 */ /* 0x010fe400078e02ff */
[----:B------:R-:W-:-:S03]  /*18a0*/  IMAD R61, R60, 0x20, R75 ;  /* 0x000000203c3d7824 */ /* 0x000fc600078e024b */
[----:B------:R-:W-:Y:S01]  /*18b0*/  LEA R63, R63, R72, 0x5 ;  /* 0x000000483f3f7211 */ /* 0x000fe200078e28ff */
[----:B--2---:R-:W-:-:S03]  /*18c0*/  IMAD.WIDE R68, R61, 0x4, R68 ;  /* 0x000000043d447825 */ /* 0x004fc600078e0244 */
[----:B------:R-:W-:-:S04]  /*18d0*/  IADD3 R62, P4, PT, R63, R62, RZ ;  /* 0x0000003e3f3e7210 */ /* 0x000fc80007f9e0ff */
[----:B------:R-:W-:Y:S02]  /*18e0*/  LEA.HI.X.SX32 R63, R63, R70, 0x1, P4 ;  /* 0x000000463f3f7211 */ /* 0x000fe400020f0eff */
[----:B------:R-:W-:-:S04]  /*18f0*/  LEA R70, P4, R62, UR16, 0x2 ;  /* 0x000000103e467c11 */ /* 0x000fc8000f8810ff */
[----:B------:R-:W-:Y:S02]  /*1900*/  LEA.HI.X R71, R62, UR17, R63, 0x2, P4 ;  /* 0x000000113e477c11 */ /* 0x000fe4000a0f143f */
[----:B------:R-:W2:Y:S04]  /*1910*/  LDG.E.64 R62, desc[UR10][R68.64] ;  /* 0x0000000a443e7981 */ /* 0x000ea8000c1e1b00 */
[----:B------:R-:W4:Y:S01]  /*1920*/  LDG.E.64 R60, desc[UR10][R70.64] ;  /* 0x0000000a463c7981 */ /* 0x000f22000c1e1b00 */
[----:B0-----:R-:W-:-:S04]  /*1930*/  IMAD R73, R74, R73, UR12 ;  /* 0x0000000c4a497e24 */ /* 0x001fc8000f8e0249 */
[----:B------:R-:W-:-:S04]  /*1940*/  IMAD R74, R73, R0, RZ ;  /* 0x00000000494a7224 */ /* 0x000fc800078e02ff */
[----:B------:R-:W-:-:S05]  /*1950*/  IMAD R75, R74, 0x20, R75 ;  /* 0x000000204a4b7824 */ /* 0x000fca00078e024b */
[----:B------:R-:W-:-:S04]  /*1960*/  IADD3 R72, P4, PT, R72, R75, RZ ;  /* 0x0000004b48487210 */ /* 0x000fc80007f9e0ff */
[----:B------:R-:W-:Y:S01]  /*1970*/  LEA.HI.X.SX32 R75, R75, RZ, 0x1, P4 ;  /* 0x000000ff4b4b7211 */ /* 0x000fe200020f0eff */
[----:B----4-:R-:W-:Y:S01]  /*1980*/  FADD.FTZ R73, R28, R60 ;  /* 0x0000003c1c497221 */ /* 0x010fe20000010000 */
[C---:B------:R-:W-:Y:S01]  /*1990*/  LEA R60, P4, R72.reuse, UR16, 0x2 ;  /* 0x00000010483c7c11 */ /* 0x040fe2000f8810ff */
[----:B------:R-:W-:Y:S02]  /*19a0*/  FADD.FTZ R70, R29, R61 ;  /* 0x0000003d1d467221 */ /* 0x000fe40000010000 */
[----:B--2---:R-:W-:Y:S01]  /*19b0*/  FMUL.FTZ R62, R73, R62 ;  /* 0x0000003e493e7220 */ /* 0x004fe20000410000 */
[----:B------:R-:W-:Y:S01]  /*19c0*/  LEA.HI.X R61, R72, UR17, R75, 0x2, P4 ;  /* 0x00000011483d7c11 */ /* 0x000fe2000a0f144b */
[----:B------:R-:W-:-:S05]  /*19d0*/  FMUL.FTZ R63, R70, R63 ;  /* 0x0000003f463f7220 */ /* 0x000fca0000410000 */
[----:B------:R0:W-:Y:S03]  /*19e0*/  STG.E.64 desc[UR10][R60.64], R62 ;  /* 0x0000003e3c007986 */ /* 0x0001e6000c101b0a */
.L_x_850:
[----:B------:R-:W-:Y:S05]  /*19f0*/  BSYNC.RECONVERGENT B2 ;  /* 0x0000000000027941 */ /* 0x000fea0003800200 */
.L_x_849:
[----:B------:R-:W-:Y:S01]  /*1a00*/  BSSY.RECONVERGENT B2, `(.L_x_851) ;  /* 0x000003e000027945 */ /* 0x000fe20003800200 */
[----:B------:R-:W-:-:S03]  /*1a10*/  IADD3 R73, PT, PT, R67, R0, RZ ;  /* 0x0000000043497210 */ /* 0x000fc60007ffe0ff */
[----:B------:R-:W-:Y:S05]  /*1a20*/  @P2 BRA `(.L_x_852) ;  /* 0x0000000000ec2947 */ /* 0x000fea0003800000 */
[----:B------:R-:W1:Y:S01]  /*1a30*/  S2UR UR6, SR_CTAID.Y ;  /* 0x00000000000679c3 */ /* 0x000e620000002600 */
[----:B------:R-:W2:Y:S07]  /*1a40*/  S2R R48, SR_CTAID.Y ;  /* 0x0000000000307919 */ /* 0x000eae0000002600 */
[----:B------:R-:W2:Y:S01]  /*1a50*/  LDC R49, c[0x0][0x3f8] ;  /* 0x0000fe00ff317b82 */ /* 0x000ea20000000800 */
[----:B-1----:R-:W-:-:S05]  /*1a60*/  IMAD R46, R0, UR6, RZ ;  /* 0x00000006002e7c24 */ /* 0x002fca000f8e02ff */
[----:B------:R-:W-:-:S04]  /*1a70*/  IADD3 R47, P4, PT, R46, R67, RZ ;  /* 0x000000432e2f7210 */ /* 0x000fc80007f9e0ff */
[----:B------:R-:W-:Y:S02]  /*1a80*/  LEA.HI.X.SX32 R46, R46, RZ, 0x1, P4 ;  /* 0x000000ff2e2e7211 */ /* 0x000fe400020f0eff */
[----:B------:R-:W-:-:S04]  /*1a90*/  LEA R68, P4, R47, UR14, 0x2 ;  /* 0x0000000e2f447c11 */ /* 0x000fc8000f8810ff */
[----:B------:R-:W-:-:S05]  /*1aa0*/  LEA.HI.X R69, R47, UR15, R46, 0x2, P4 ;  /* 0x0000000f2f457c11 */ /* 0x000fca000a0f142e */
[----:B------:R-:W4:Y:S01]  /*1ab0*/  LDG.E R47, desc[UR10][R68.64] ;  /* 0x0000000a442f7981 */ /* 0x000f22000c1e1900 */
[----:B0-----:R-:W-:Y:S02]  /*1ac0*/  IMAD.SHL.U32 R61, R2, 0x2, RZ ;  /* 0x00000002023d7824 */ /* 0x001fe400078e00ff */
[----:B------:R-:W-:Y:S02]  /*1ad0*/  IMAD.SHL.U32 R75, R73, 0x4, RZ ;  /* 0x00000004494b7824 */ /* 0x000fe400078e00ff */
[-C--:B--2---:R-:W-:Y:S01]  /*1ae0*/  IMAD R71, R48, R49.reuse, UR12 ;  /* 0x0000000c30477e24 */ /* 0x084fe2000f8e0231 */
[----:B------:R-:W-:Y:S01]  /*1af0*/  LOP3.LUT R61, R61, 0x2, RZ, 0xc0, !PT ;  /* 0x000000023d3d7812 */ /* 0x000fe200078ec0ff */
[----:B------:R-:W-:Y:S02]  /*1b00*/  IMAD R48, R66, R49, UR12 ;  /* 0x0000000c42307e24 */ /* 0x000fe4000f8e0231 */
[----:B------:R-:W-:Y:S02]  /*1b10*/  IMAD R70, R71, R0, RZ ;  /* 0x0000000047467224 */ /* 0x000fe400078e02ff */
[----:B------:R-:W-:-:S02]  /*1b20*/  IMAD R72, R0, UR5, R61 ;  /* 0x0000000500487c24 */ /* 0x000fc4000f8e023d */
[--C-:B------:R-:W-:Y:S02]  /*1b30*/  IMAD R49, R48, 0x20, R61.reuse ;  /* 0x0000002030317824 */ /* 0x100fe400078e023d */
[----:B------:R-:W-:Y:S01]  /*1b40*/  IMAD R70, R70, 0x20, R61 ;  /* 0x0000002046467824 */ /* 0x000fe200078e023d */
[----:B------:R-:W-:Y:S01]  /*1b50*/  SHF.R.S32.HI R74, RZ, 0x1f, R72 ;  /* 0x0000001fff4a7819 */ /* 0x000fe20000011448 */
[----:B----4-:R-:W-:-:S05]  /*1b60*/  IMAD R46, R4, R47, RZ ;  /* 0x0000002f042e7224 */ /* 0x010fca00078e02ff */
[----:B------:R-:W-:-:S04]  /*1b70*/  LEA R47, R46, R75, 0x5 ;  /* 0x0000004b2e2f7211 */ /* 0x000fc800078e28ff */
[----:B------:R-:W-:-:S04]  /*1b80*/  IADD3 R60, P4, PT, R72, R47, RZ ;  /* 0x0000002f483c7210 */ /* 0x000fc80007f9e0ff */
[----:B------:R-:W-:Y:S02]  /*1b90*/  LEA.HI.X.SX32 R47, R47, R74, 0x1, P4 ;  /* 0x0000004a2f2f7211 */ /* 0x000fe400020f0eff */
[----:B------:R-:W-:-:S04]  /*1ba0*/  LEA R46, P4, R60, UR16, 0x2 ;  /* 0x000000103c2e7c11 */ /* 0x000fc8000f8810ff */
[----:B------:R-:W-:Y:S02]  /*1bb0*/  LEA.HI.X R47, R60, UR17, R47, 0x2, P4 ;  /* 0x000000113c2f7c11 */ /* 0x000fe4000a0f142f */
[----:B------:R-:W0:Y:S04]  /*1bc0*/  LDC.64 R60, c[0x0][0x450] ;  /* 0x00011400ff3c7b82 */ /* 0x000e280000000a00 */
[----:B------:R-:W2:Y:S01]  /*1bd0*/  LDG.E.64 R46, desc[UR10][R46.64] ;  /* 0x0000000a2e2e7981 */ /* 0x000ea2000c1e1b00 */
[----:B0-----:R-:W-:-:S05]  /*1be0*/  IMAD.WIDE R60, R49, 0x4, R60 ;  /* 0x00000004313c7825 */ /* 0x001fca00078e023c */
[----:B------:R-:W4:Y:S01]  /*1bf0*/  LDG.E.64 R48, desc[UR10][R60.64+0x10] ;  /* 0x0000100a3c307981 */ /* 0x000f22000c1e1b00 */
[----:B--2---:R-:W-:Y:S01]  /*1c00*/  FADD.FTZ R71, R26, R46 ;  /* 0x0000002e1a477221 */ /* 0x004fe20000010000 */
[----:B------:R-:W-:-:S03]  /*1c10*/  FADD.FTZ R76, R27, R47 ;  /* 0x0000002f1b4c7221 */ /* 0x000fc60000010000 */
[----:B----4-:R-:W-:Y:S01]  /*1c20*/  FMUL.FTZ R46, R71, R48 ;  /* 0x00000030472e7220 */ /* 0x010fe20000410000 */
[----:B------:R-:W-:Y:S02]  /*1c30*/  SHF.R.S32.HI R71, RZ, 0x1f, R70 ;  /* 0x0000001fff477819 */ /* 0x000fe40000011446 */
[----:B------:R-:W-:Y:S01]  /*1c40*/  IADD3 R48, P4, PT, R70, R75, RZ ;  /* 0x0000004b46307210 */ /* 0x000fe20007f9e0ff */
[----:B------:R-:W-:-:S03]  /*1c50*/  FMUL.FTZ R47, R76, R49 ;  /* 0x000000314c2f7220 */ /* 0x000fc60000410000 */
[----:B------:R-:W-:Y:S02]  /*1c60*/  LEA.HI.X.SX32 R75, R75, R71, 0x1, P4 ;  /* 0x000000474b4b7211 */ /* 0x000fe400020f0eff */
[----:B------:R-:W-:-:S04]  /*1c70*/  LEA R76, P4, R48, UR16, 0x2 ;  /* 0x00000010304c7c11 */ /* 0x000fc8000f8810ff */
[----:B------:R-:W-:-:S05]  /*1c80*/  LEA.HI.X R77, R48, UR17, R75, 0x2, P4 ;  /* 0x00000011304d7c11 */ /* 0x000fca000a0f144b */
[----:B------:R1:W-:Y:S04]  /*1c90*/  STG.E.64 desc[UR10][R76.64], R46 ;  /* 0x0000002e4c007986 */ /* 0x0003e8000c101b0a */
[----:B------:R0:W2:Y:S01]  /*1ca0*/  LDG.E R69, desc[UR10][R68.64] ;  /* 0x0000000a44457981 */ /* 0x0000a2000c1e1900 */
[----:B------:R-:W-:-:S03]  /*1cb0*/  LEA R48, R0, R67, 0x1 ;  /* 0x0000004300307211 */ /* 0x000fc600078e08ff */
[----:B------:R-:W4:Y:S02]  /*1cc0*/  LDG.E.64 R60, desc[UR10][R60.64+0x20] ;  /* 0x0000200a3c3c7981 */ /* 0x000f24000c1e1b00 */
[----:B0-----:R-:W-:Y:S02]  /*1cd0*/  IMAD.SHL.U32 R68, R48, 0x4, RZ ;  /* 0x0000000430447824 */ /* 0x001fe400078e00ff */
[----:B--2---:R-:W-:-:S04]  /*1ce0*/  IMAD R49, R4, R69, RZ ;  /* 0x0000004504317224 */ /* 0x004fc800078e02ff */
[----:B------:R-:W-:-:S05]  /*1cf0*/  IMAD R49, R49, 0x20, R68 ;  /* 0x0000002031317824 */ /* 0x000fca00078e0244 */
[----:B------:R-:W-:-:S04]  /*1d00*/  IADD3 R72, P4, PT, R72, R49, RZ ;  /* 0x0000003148487210 */ /* 0x000fc80007f9e0ff */
[----:B------:R-:W-:Y:S02]  /*1d10*/  LEA.HI.X.SX32 R49, R49, R74, 0x1, P4 ;  /* 0x0000004a31317211 */ /* 0x000fe400020f0eff */
[----:B------:R-:W-:-:S04]  /*1d20*/  LEA R74, P4, R72, UR16, 0x2 ;  /* 0x00000010484a7c11 */ /* 0x000fc8000f8810ff */
[----:B------:R-:W-:-:S05]  /*1d30*/  LEA.HI.X R75, R72, UR17, R49, 0x2, P4 ;  /* 0x00000011484b7c11 */ /* 0x000fca000a0f1431 */
[----:B------:R-:W2:Y:S01]  /*1d40*/  LDG.E.64 R48, desc[UR10][R74.64] ;  /* 0x0000000a4a307981 */ /* 0x000ea2000c1e1b00 */
[----:B------:R-:W-:-:S04]  /*1d50*/  IADD3 R72, P4, PT, R70, R68, RZ ;  /* 0x0000004446487210 */ /* 0x000fc80007f9e0ff */
[----:B------:R-:W-:Y:S02]  /*1d60*/  LEA.HI.X.SX32 R71, R68, R71, 0x1, P4 ;  /* 0x0000004744477211 */ /* 0x000fe400020f0eff */
[----:B------:R-:W-:Y:S01]  /*1d70*/  LEA R68, P4, R72, UR16, 0x2 ;  /* 0x0000001048447c11 */ /* 0x000fe2000f8810ff */
[----:B--2---:R-:W-:Y:S01]  /*1d80*/  FADD.FTZ R69, R24, R48 ;  /* 0x0000003018457221 */ /* 0x004fe20000010000 */
[----:B------:R-:W-:-:S03]  /*1d90*/  FADD.FTZ R70, R25, R49 ;  /* 0x0000003119467221 */ /* 0x000fc60000010000 */
[----:B----4-:R-:W-:Y:S01]  /*1da0*/  FMUL.FTZ R48, R69, R60 ;  /* 0x0000003c45307220 */ /* 0x010fe20000410000 */
[----:B------:R-:W-:Y:S01]  /*1db0*/  LEA.HI.X R69, R72, UR17, R71, 0x2, P4 ;  /* 0x0000001148457c11 */ /* 0x000fe2000a0f1447 */
[----:B------:R-:W-:-:S05]  /*1dc0*/  FMUL.FTZ R49, R70, R61 ;  /* 0x0000003d46317220 */ /* 0x000fca0000410000 */
[----:B------:R1:W-:Y:S02]  /*1dd0*/  STG.E.64 desc[UR10][R68.64], R48 ;  /* 0x0000003044007986 */ /* 0x0003e4000c101b0a */
.L_x_852:
[----:B------:R-:W-:Y:S05]  /*1de0*/  BSYNC.RECONVERGENT B2 ;  /* 0x0000000000027941 */ /* 0x000fea0003800200 */
.L_x_851:
[----:B------:R-:W-:Y:S01]  /*1df0*/  BSSY.RECONVERGENT B2, `(.L_x_853) ;  /* 0x000003f000027945 */ /* 0x000fe20003800200 */
[----:B-1----:R-:W-:-:S03]  /*1e00*/  LEA R69, R0, R73, 0x2 ;  /* 0x0000004900457211 */ /* 0x002fc600078e10ff */
[----:B------:R-:W-:Y:S05]  /*1e10*/  @P2 BRA `(.L_x_854) ;  /* 0x0000000000f02947 */ /* 0x000fea0003800000 */
[----:B------:R-:W1:Y:S08]  /*1e20*/  S2UR UR6, SR_CTAID.Y ;  /* 0x00000000000679c3 */ /* 0x000e700000002600 */
[----:B------:R-:W2:Y:S01]  /*1e30*/  LDC R52, c[0x0][0x3f8] ;  /* 0x0000fe00ff347b82 */ /* 0x000ea20000000800 */
[----:B-1----:R-:W-:-:S05]  /*1e40*/  IMAD R50, R0, UR6, RZ ;  /* 0x0000000600327c24 */ /* 0x002fca000f8e02ff */
[----:B------:R-:W-:-:S04]  /*1e50*/  IADD3 R51, P4, PT, R50, R67, RZ ;  /* 0x0000004332337210 */ /* 0x000fc80007f9e0ff */
[----:B------:R-:W-:Y:S02]  /*1e60*/  LEA.HI.X.SX32 R50, R50, RZ, 0x1, P4 ;  /* 0x000000ff32327211 */ /* 0x000fe400020f0eff */
[----:B------:R-:W-:-:S04]  /*1e70*/  LEA R70, P4, R51, UR14, 0x2 ;  /* 0x0000000e33467c11 */ /* 0x000fc8000f8810ff */
[----:B------:R-:W-:-:S05]  /*1e80*/  LEA.HI.X R71, R51, UR15, R50, 0x2, P4 ;  /* 0x0000000f33477c11 */ /* 0x000fca000a0f1432 */
[----:B0-----:R-:W4:Y:S01]  /*1e90*/  LDG.E R61, desc[UR10][R70.64] ;  /* 0x0000000a463d7981 */ /* 0x001f22000c1e1900 */
[----:B------:R-:W-:Y:S02]  /*1ea0*/  IMAD.SHL.U32 R53, R2, 0x2, RZ ;  /* 0x0000000202357824 */ /* 0x000fe400078e00ff */
[----:B------:R-:W-:Y:S01]  /*1eb0*/  IMAD R75, R0, 0x2, R73 ;  /* 0x00000002004b7824 */ /* 0x000fe200078e0249 */
[----:B------:R-:W2:Y:S02]  /*1ec0*/  S2R R51, SR_CTAID.Y ;  /* 0x0000000000337919 */ /* 0x000ea40000002600 */
[----:B------:R-:W-:Y:S02]  /*1ed0*/  LOP3.LUT R53, R53, 0x2, RZ, 0xc0, !PT ;  /* 0x0000000235357812 */ /* 0x000fe400078ec0ff */
[----:B------:R-:W-:-:S03]  /*1ee0*/  SHF.L.U32 R75, R75, 0x2, RZ ;  /* 0x000000024b4b7819 */ /* 0x000fc600000006ff */
[----:B------:R-:W-:-:S05]  /*1ef0*/  IMAD R73, R0, UR5, R53 ;  /* 0x0000000500497c24 */ /* 0x000fca000f8e0235 */
[----:B------:R-:W-:Y:S01]  /*1f00*/  SHF.R.S32.HI R74, RZ, 0x1f, R73 ;  /* 0x0000001fff4a7819 */ /* 0x000fe20000011449 */
[-C--:B--2---:R-:W-:Y:S02]  /*1f10*/  IMAD R77, R51, R52.reuse, UR12 ;  /* 0x0000000c334d7e24 */ /* 0x084fe4000f8e0234 */
[----:B------:R-:W-:Y:S02]  /*1f20*/  IMAD R52, R66, R52, UR12 ;  /* 0x0000000c42347e24 */ /* 0x000fe4000f8e0234 */
[----:B------:R-:W-:Y:S02]  /*1f30*/  IMAD R68, R77, R0, RZ ;  /* 0x000000004d447224 */ /* 0x000fe400078e02ff */
[----:B------:R-:W-:-:S03]  /*1f40*/  IMAD R77, R52, 0x20, R53 ;  /* 0x00000020344d7824 */ /* 0x000fc600078e0235 */
[----:B------:R-:W-:Y:S01]  /*1f50*/  LEA R68, R68, R53, 0x5 ;  /* 0x0000003544447211 */ /* 0x000fe200078e28ff */
[----:B----4-:R-:W-:-:S04]  /*1f60*/  IMAD R50, R4, R61, RZ ;  /* 0x0000003d04327224 */ /* 0x010fc800078e02ff */
[----:B------:R-:W-:-:S05]  /*1f70*/  IMAD R50, R50, 0x20, R75 ;  /* 0x0000002032327824 */ /* 0x000fca00078e024b */
        /* <DEDUP_REMOVED lines=11> */
[----:B------:R-:W-:Y:S01]  /*2030*/  FMUL.FTZ R51, R72, R53 ;  /* 0x0000003548337220 */ /* 0x000fe20000410000 */
[----:B------:R-:W-:Y:S02]  /*2040*/  SHF.R.S32.HI R72, RZ, 0x1f, R68 ;  /* 0x0000001fff487819 */ /* 0x000fe40000011444 */
[----:B------:R-:W-:-:S04]  /*2050*/  IADD3 R52, P4, PT, R68, R75, RZ ;  /* 0x0000004b44347210 */ /* 0x000fc80007f9e0ff */
[----:B------:R-:W-:Y:S02]  /*2060*/  LEA.HI.X.SX32 R75, R75, R72, 0x1, P4 ;  /* 0x000000484b4b7211 */ /* 0x000fe400020f0eff */
[----:B------:R-:W-:-:S04]  /*2070*/  LEA R76, P4, R52, UR16, 0x2 ;  /* 0x00000010344c7c11 */ /* 0x000fc8000f8810ff */
[----:B------:R-:W-:-:S05]  /*2080*/  LEA.HI.X R77, R52, UR17, R75, 0x2, P4 ;  /* 0x00000011344d7c11 */ /* 0x000fca000a0f144b */
[----:B------:R0:W-:Y:S04]  /*2090*/  STG.E.64 desc[UR10][R76.64], R50 ;  /* 0x000000324c007986 */ /* 0x0001e8000c101b0a */
[----:B------:R-:W2:Y:S01]  /*20a0*/  LDG.E R71, desc[UR10][R70.64] ;  /* 0x0000000a46477981 */ /* 0x000ea2000c1e1900 */
[----:B------:R-:W-:-:S03]  /*20b0*/  IMAD R53, R0, 0x4, R67 ;  /* 0x0000000400357824 */ /* 0x000fc600078e0243 */
[----:B------:R-:W4:Y:S01]  /*20c0*/  LDG.E.64 R60, desc[UR10][R60.64+0x40] ;  /* 0x0000400a3c3c7981 */ /* 0x000f22000c1e1b00 */
[----:B--2---:R-:W-:Y:S02]  /*20d0*/  IMAD R52, R4, R71, RZ ;  /* 0x0000004704347224 */ /* 0x004fe400078e02ff */
[----:B------:R-:W-:-:S05]  /*20e0*/  IMAD.SHL.U32 R71, R53, 0x4, RZ ;  /* 0x0000000435477824 */ /* 0x000fca00078e00ff */
[----:B------:R-:W-:-:S04]  /*20f0*/  LEA R52, R52, R71, 0x5 ;  /* 0x0000004734347211 */ /* 0x000fc800078e28ff */
[----:B------:R-:W-:-:S04]  /*2100*/  IADD3 R73, P4, PT, R73, R52, RZ ;  /* 0x0000003449497210 */ /* 0x000fc80007f9e0ff */
[----:B------:R-:W-:Y:S02]  /*2110*/  LEA.HI.X.SX32 R52, R52, R74, 0x1, P4 ;  /* 0x0000004a34347211 */ /* 0x000fe400020f0eff */
[----:B------:R-:W-:-:S04]  /*2120*/  LEA R74, P4, R73, UR16, 0x2 ;  /* 0x00000010494a7c11 */ /* 0x000fc8000f8810ff */
[----:B------:R-:W-:-:S05]  /*2130*/  LEA.HI.X R75, R73, UR17, R52, 0x2, P4 ;  /* 0x00000011494b7c11 */ /* 0x000fca000a0f1434 */
[----:B------:R-:W2:Y:S01]  /*2140*/  LDG.E.64 R52, desc[UR10][R74.64] ;  /* 0x0000000a4a347981 */ /* 0x000ea2000c1e1b00 */
[----:B0-----:R-:W-:-:S04]  /*2150*/  IADD3 R76, P4, PT, R68, R71, RZ ;  /* 0x00000047444c7210 */ /* 0x001fc80007f9e0ff */
[----:B------:R-:W-:Y:S02]  /*2160*/  LEA.HI.X.SX32 R71, R71, R72, 0x1, P4 ;  /* 0x0000004847477211 */ /* 0x000fe400020f0eff */
[----:B------:R-:W-:-:S04]  /*2170*/  LEA R70, P4, R76, UR16, 0x2 ;  /* 0x000000104c467c11 */ /* 0x000fc8000f8810ff */
[----:B------:R-:W-:Y:S01]  /*2180*/  LEA.HI.X R71, R76, UR17, R71, 0x2, P4 ;  /* 0x000000114c477c11 */ /* 0x000fe2000a0f1447 */
[----:B--2---:R-:W-:Y:S01]  /*2190*/  FADD.FTZ R73, R20, R52 ;  /* 0x0000003414497221 */ /* 0x004fe20000010000 */
[----:B------:R-:W-:-:S03]  /*21a0*/  FADD.FTZ R68, R21, R53 ;  /* 0x0000003515447221 */ /* 0x000fc60000010000 */
[----:B----4-:R-:W-:Y:S01]  /*21b0*/  FMUL.FTZ R52, R73, R60 ;  /* 0x0000003c49347220 */ /* 0x010fe20000410000 */
[----:B------:R-:W-:-:S05]  /*21c0*/  FMUL.FTZ R53, R68, R61 ;  /* 0x0000003d44357220 */ /* 0x000fca0000410000 */
[----:B------:R1:W-:Y:S02]  /*21d0*/  STG.E.64 desc[UR10][R70.64], R52 ;  /* 0x0000003446007986 */ /* 0x0003e4000c101b0a */
.L_x_854:
[----:B------:R-:W-:Y:S05]  /*21e0*/  BSYNC.RECONVERGENT B2 ;  /* 0x0000000000027941 */ /* 0x000fea0003800200 */
.L_x_853:
[----:B------:R-:W-:Y:S01]  /*21f0*/  BSSY.RECONVERGENT B2, `(.L_x_855) ;  /* 0x000002a000027945 */ /* 0x000fe20003800200 */
[----:B-1----:R-:W-:-:S03]  /*2200*/  IMAD.IADD R71, R69, 0x1, R0 ;  /* 0x0000000145477824 */ /* 0x002fc600078e0200 */
[----:B------:R-:W-:Y:S05]  /*2210*/  @P2 BRA `(.L_x_856) ;  /* 0x00000000009c2947 */ /* 0x000fea0003800000 */
[----:B------:R-:W1:Y:S08]  /*2220*/  S2UR UR6, SR_CTAID.Y ;  /* 0x00000000000679c3 */ /* 0x000e700000002600 */
[----:B------:R-:W2:Y:S01]  /*2230*/  LDC R73, c[0x0][0x3f8] ;  /* 0x0000fe00ff497b82 */ /* 0x000ea20000000800 */
[----:B-1----:R-:W-:-:S05]  /*2240*/  IMAD R54, R0, UR6, RZ ;  /* 0x0000000600367c24 */ /* 0x002fca000f8e02ff */
[----:B------:R-:W-:-:S04]  /*2250*/  IADD3 R55, P4, PT, R54, R67, RZ ;  /* 0x0000004336377210 */ /* 0x000fc80007f9e0ff */
[----:B0-----:R-:W-:Y:S02]  /*2260*/  LEA.HI.X.SX32 R60, R54, RZ, 0x1, P4 ;  /* 0x000000ff363c7211 */ /* 0x001fe400020f0eff */
[----:B------:R-:W-:-:S04]  /*2270*/  LEA R54, P4, R55, UR14, 0x2 ;  /* 0x0000000e37367c11 */ /* 0x000fc8000f8810ff */
[----:B------:R-:W-:-:S06]  /*2280*/  LEA.HI.X R55, R55, UR15, R60, 0x2, P4 ;  /* 0x0000000f37377c11 */ /* 0x000fcc000a0f143c */
[----:B------:R2:W4:Y:S01]  /*2290*/  LDG.E R55, desc[UR10][R54.64] ;  /* 0x0000000a36377981 */ /* 0x000522000c1e1900 */
[----:B------:R-:W-:Y:S01]  /*22a0*/  SHF.L.U32 R70, R69, 0x2, RZ ;  /* 0x0000000245467819 */ /* 0x000fe200000006ff */
[----:B------:R-:W-:-:S05]  /*22b0*/  IMAD.SHL.U32 R75, R2, 0x2, RZ ;  /* 0x00000002024b7824 */ /* 0x000fca00078e00ff */
[----:B------:R-:W-:Y:S01]  /*22c0*/  LOP3.LUT R75, R75, 0x2, RZ, 0xc0, !PT ;  /* 0x000000024b4b7812 */ /* 0x000fe200078ec0ff */
[----:B--2---:R-:W-:-:S04]  /*22d0*/  IMAD R54, R66, R73, UR12 ;  /* 0x0000000c42367e24 */ /* 0x004fc8000f8e0249 */
[--C-:B------:R-:W-:Y:S02]  /*22e0*/  IMAD R74, R0, UR5, R75.reuse ;  /* 0x00000005004a7c24 */ /* 0x100fe4000f8e024b */
[----:B----4-:R-:W-:Y:S02]  /*22f0*/  IMAD R61, R4, R55, RZ ;  /* 0x00000037043d7224 */ /* 0x010fe400078e02ff */
[----:B------:R-:W-:Y:S02]  /*2300*/  IMAD R55, R54, 0x20, R75 ;  /* 0x0000002036377824 */ /* 0x000fe400078e024b */
[----:B------:R-:W-:Y:S02]  /*2310*/  IMAD R68, R61, 0x20, R70 ;  /* 0x000000203d447824 */ /* 0x000fe400078e0246 */
[----:B------:R-:W0:Y:S03]  /*2320*/  LDC.64 R60, c[0x0][0x450] ;  /* 0x00011400ff3c7b82 */ /* 0x000e260000000a00 */
[----:B------:R-:W-:-:S02]  /*2330*/  SHF.R.S32.HI R69, RZ, 0x1f, R68 ;  /* 0x0000001fff457819 */ /* 0x000fc40000011444 */
[----:B------:R-:W-:-:S04]  /*2340*/  IADD3 R72, P4, PT, R74, R68, RZ ;  /* 0x000000444a487210 */ /* 0x000fc80007f9e0ff */
[----:B------:R-:W-:Y:S02]  /*2350*/  LEA.HI.X.SX32 R69, R74, R69, 0x1, P4 ;  /* 0x000000454a457211 */ /* 0x000fe400020f0eff */
[----:B------:R-:W-:-:S04]  /*2360*/  LEA R68, P4, R72, UR16, 0x2 ;  /* 0x0000001048447c11 */ /* 0x000fc8000f8810ff */
[----:B------:R-:W-:Y:S01]  /*2370*/  LEA.HI.X R69, R72, UR17, R69, 0x2, P4 ;  /* 0x0000001148457c11 */ /* 0x000fe2000a0f1445 */
[----:B0-----:R-:W-:-:S04]  /*2380*/  IMAD.WIDE R60, R55, 0x4, R60 ;  /* 0x00000004373c7825 */ /* 0x001fc800078e023c */
[----:B------:R0:W3:Y:S04]  /*2390*/  LDG.E.64 R54, desc[UR10][R68.64] ;  /* 0x0000000a44367981 */ /* 0x0000e8000c1e1b00 */
[----:B------:R-:W2:Y:S01]  /*23a0*/  LDG.E.64 R60, desc[UR10][R60.64+0x50] ;  /* 0x0000500a3c3c7981 */ /* 0x000ea2000c1e1b00 */
[----:B------:R-:W1:Y:S02]  /*23b0*/  S2R R72, SR_CTAID.Y ;  /* 0x0000000000487919 */ /* 0x000e640000002600 */
[----:B-1----:R-:W-:-:S04]  /*23c0*/  IMAD R73, R72, R73, UR12 ;  /* 0x0000000c48497e24 */ /* 0x002fc8000f8e0249 */
[----:B------:R-:W-:-:S05]  /*23d0*/  IMAD R72, R73, R0, RZ ;  /* 0x0000000049487224 */ /* 0x000fca00078e02ff */
[----:B------:R-:W-:Y:S02]  /*23e0*/  LEA R75, R72, R75, 0x5 ;  /* 0x0000004b484b7211 */ /* 0x000fe400078e28ff */
[----:B------:R-:W-:Y:S02]  /*23f0*/  SHF.R.S32.HI R72, RZ, 0x1f, R70 ;  /* 0x0000001fff487819 */ /* 0x000fe40000011446 */
[----:B------:R-:W-:-:S04]  /*2400*/  IADD3 R74, P4, PT, R75, R70, RZ ;  /* 0x000000464b4a7210 */ /* 0x000fc80007f9e0ff */
[----:B------:R-:W-:Y:S02]  /*2410*/  LEA.HI.X.SX32 R75, R75, R72, 0x1, P4 ;  /* 0x000000484b4b7211 */ /* 0x000fe400020f0eff */
[----:B0-----:R-:W-:-:S04]  /*2420*/  LEA R68, P4, R74, UR16, 0x2 ;  /* 0x000000104a447c11 */ /* 0x001fc8000f8810ff */
[----:B------:R-:W-:Y:S01]  /*2430*/  LEA.HI.X R69, R74, UR17, R75, 0x2, P4 ;  /* 0x000000114a457c11 */ /* 0x000fe2000a0f144b */
[----:B---3--:R-:W-:Y:S01]  /*2440*/  FADD.FTZ R73, R18, R54 ;  /* 0x0000003612497221 */ /* 0x008fe20000010000 */
[----:B------:R-:W-:-:S03]  /*2450*/  FADD.FTZ R70, R19, R55 ;  /* 0x0000003713467221 */ /* 0x000fc60000010000 */
[----:B--2---:R-:W-:Y:S01]  /*2460*/  FMUL.FTZ R54, R73, R60 ;  /* 0x0000003c49367220 */ /* 0x004fe20000410000 */
[----:B------:R-:W-:-:S05]  /*2470*/  FMUL.FTZ R55, R70, R61 ;  /* 0x0000003d46377220 */ /* 0x000fca0000410000 */
[----:B------:R1:W-:Y:S02]  /*2480*/  STG.E.64 desc[UR10][R68.64], R54 ;  /* 0x0000003644007986 */ /* 0x0003e4000c101b0a */
.L_x_856:
[----:B------:R-:W-:Y:S05]  /*2490*/  BSYNC.RECONVERGENT B2 ;  /* 0x0000000000027941 */ /* 0x000fea0003800200 */
.L_x_855:
[----:B------:R-:W-:Y:S04]  /*24a0*/  BSSY.RECONVERGENT B2, `(.L_x_857) ;  /* 0x0000029000027945 */ /* 0x000fe80003800200 */
[----:B------:R-:W-:Y:S05]  /*24b0*/  @P2 BRA `(.L_x_858) ;  /* 0x00000000009c2947 */ /* 0x000fea0003800000 */
[----:B------:R-:W2:Y:S08]  /*24c0*/  S2UR UR6, SR_CTAID.Y ;  /* 0x00000000000679c3 */ /* 0x000eb00000002600 */
[----:B------:R-:W4:Y:S01]  /*24d0*/  LDC R73, c[0x0][0x3f8] ;  /* 0x0000fe00ff497b82 */ /* 0x000f220000000800 */
[----:B--2---:R-:W-:-:S05]  /*24e0*/  IMAD R56, R0, UR6, RZ ;  /* 0x0000000600387c24 */ /* 0x004fca000f8e02ff */
[----:B------:R-:W-:-:S04]  /*24f0*/  IADD3 R57, P4, PT, R56, R67, RZ ;  /* 0x0000004338397210 */ /* 0x000fc80007f9e0ff */
[----:B0-----:R-:W-:Y:S02]  /*2500*/  LEA.HI.X.SX32 R60, R56, RZ, 0x1, P4 ;  /* 0x000000ff383c7211 */ /* 0x001fe400020f0eff */
[----:B------:R-:W-:-:S04]  /*2510*/  LEA R56, P4, R57, UR14, 0x2 ;  /* 0x0000000e39387c11 */ /* 0x000fc8000f8810ff */
[----:B------:R-:W-:-:S06]  /*2520*/  LEA.HI.X R57, R57, UR15, R60, 0x2, P4 ;  /* 0x0000000f39397c11 */ /* 0x000fcc000a0f143c */
[----:B------:R4:W2:Y:S01]  /*2530*/  LDG.E R57, desc[UR10][R56.64] ;  /* 0x0000000a38397981 */ /* 0x0008a2000c1e1900 */
[----:B------:R-:W-:Y:S02]  /*2540*/  IMAD.SHL.U32 R70, R71, 0x4, RZ ;  /* 0x0000000447467824 */ /* 0x000fe400078e00ff */
[----:B------:R-:W-:-:S05]  /*2550*/  IMAD.SHL.U32 R75, R2, 0x2, RZ ;  /* 0x00000002024b7824 */ /* 0x000fca00078e00ff */
[----:B------:R-:W-:Y:S01]  /*2560*/  LOP3.LUT R75, R75, 0x2, RZ, 0xc0, !PT ;  /* 0x000000024b4b7812 */ /* 0x000fe200078ec0ff */
[----:B----4-:R-:W-:-:S04]  /*2570*/  IMAD R56, R66, R73, UR12 ;  /* 0x0000000c42387e24 */ /* 0x010fc8000f8e0249 */
[--C-:B------:R-:W-:Y:S02]  /*2580*/  IMAD R74, R0, UR5, R75.reuse ;  /* 0x00000005004a7c24 */ /* 0x100fe4000f8e024b */
[----:B--2---:R-:W-:Y:S02]  /*2590*/  IMAD R61, R4, R57, RZ ;  /* 0x00000039043d7224 */ /* 0x004fe400078e02ff */
[----:B------:R-:W-:-:S03]  /*25a0*/  IMAD R57, R56, 0x20, R75 ;  /* 0x0000002038397824 */ /* 0x000fc600078e024b */
[----:B-1----:R-:W-:Y:S02]  /*25b0*/  LEA R68, R61, R70, 0x5 ;  /* 0x000000463d447211 */ /* 0x002fe400078e28ff */
[----:B------:R-:W0:Y:S02]  /*25c0*/  LDC.64 R60, c[0x0][0x450] ;  /* 0x00011400ff3c7b82 */ /* 0x000e240000000a00 */
[----:B------:R-:W-:Y:S02]  /*25d0*/  SHF.R.S32.HI R69, RZ, 0x1f, R68 ;  /* 0x0000001fff457819 */ /* 0x000fe40000011444 */
[----:B------:R-:W-:-:S04]  /*25e0*/  IADD3 R72, P4, PT, R74, R68, RZ ;  /* 0x000000444a487210 */ /* 0x000fc80007f9e0ff */
[----:B------:R-:W-:Y:S02]  /*25f0*/  LEA.HI.X.SX32 R69, R74, R69, 0x1, P4 ;  /* 0x000000454a457211 */ /* 0x000fe400020f0eff */
[----:B------:R-:W-:-:S04]  /*2600*/  LEA R68, P4, R72, UR16, 0x2 ;  /* 0x0000001048447c11 */ /* 0x000fc8000f8810ff */
[----:B------:R-:W-:Y:S01]  /*2610*/  LEA.HI.X R69, R72, UR17, R69, 0x2, P4 ;  /* 0x0000001148457c11 */ /* 0x000fe2000a0f1445 */
[----:B0-----:R-:W-:-:S04]  /*2620*/  IMAD.WIDE R60, R57, 0x4, R60 ;  /* 0x00000004393c7825 */ /* 0x001fc800078e023c */
[----:B------:R0:W2:Y:S04]  /*2630*/  LDG.E.64 R56, desc[UR10][R68.64] ;  /* 0x0000000a44387981 */ /* 0x0000a8000c1e1b00 */
[----:B------:R-:W4:Y:S01]  /*2640*/  LDG.E.64 R60, desc[UR10][R60.64+0x60] ;  /* 0x0000600a3c3c7981 */ /* 0x000f22000c1e1b00 */
[----:B------:R-:W1:Y:S02]  /*2650*/  S2R R72, SR_CTAID.Y ;  /* 0x0000000000487919 */ /* 0x000e640000002600 */
[----:B-1----:R-:W-:-:S04]  /*2660*/  IMAD R73, R72, R73, UR12 ;  /* 0x0000000c48497e24 */ /* 0x002fc8000f8e0249 */
[----:B------:R-:W-:-:S04]  /*2670*/  IMAD R72, R73, R0, RZ ;  /* 0x0000000049487224 */ /* 0x000fc800078e02ff */
[----:B------:R-:W-:Y:S01]  /*2680*/  IMAD R75, R72, 0x20, R75 ;  /* 0x00000020484b7824 */ /* 0x000fe200078e024b */
[----:B------:R-:W-:-:S04]  /*2690*/  SHF.R.S32.HI R72, RZ, 0x1f, R70 ;  /* 0x0000001fff487819 */ /* 0x000fc80000011446 */
[----:B------:R-:W-:-:S04]  /*26a0*/  IADD3 R74, P4, PT, R75, R70, RZ ;  /* 0x000000464b4a7210 */ /* 0x000fc80007f9e0ff */
[----:B------:R-:W-:Y:S02]  /*26b0*/  LEA.HI.X.SX32 R75, R75, R72, 0x1, P4 ;  /* 0x000000484b4b7211 */ /* 0x000fe400020f0eff */
[----:B0-----:R-:W-:-:S04]  /*26c0*/  LEA R68, P4, R74, UR16, 0x2 ;  /* 0x000000104a447c11 */ /* 0x001fc8000f8810ff */
[----:B------:R-:W-:Y:S01]  /*26d0*/  LEA.HI.X R69, R74, UR17, R75, 0x2, P4 ;  /* 0x000000114a457c11 */ /* 0x000fe2000a0f144b */
[----:B--2---:R-:W-:Y:S01]  /*26e0*/  FADD.FTZ R73, R16, R56 ;  /* 0x0000003810497221 */ /* 0x004fe20000010000 */
[----:B------:R-:W-:-:S03]  /*26f0*/  FADD.FTZ R70, R17, R57 ;  /* 0x0000003911467221 */ /* 0x000fc60000010000 */
[----:B----4-:R-:W-:Y:S01]  /*2700*/  FMUL.FTZ R56, R73, R60 ;  /* 0x0000003c49387220 */ /* 0x010fe20000410000 */
[----:B------:R-:W-:-:S05]  /*2710*/  FMUL.FTZ R57, R70, R61 ;  /* 0x0000003d46397220 */ /* 0x000fca0000410000 */
[----:B------:R2:W-:Y:S02]  /*2720*/  STG.E.64 desc[UR10][R68.64], R56 ;  /* 0x0000003844007986 */ /* 0x0005e4000c101b0a */
.L_x_858:
[----:B------:R-:W-:Y:S05]  /*2730*/  BSYNC.RECONVERGENT B2 ;  /* 0x0000000000027941 */ /* 0x000fea0003800200 */
.L_x_857:
[----:B------:R-:W-:Y:S05]  /*2740*/  @P2 BRA `(.L_x_859) ;  /* 0x0000001800e02947 */ /* 0x000fea0003800000 */
[----:B------:R-:W4:Y:S02]  /*2750*/  S2UR UR6, SR_CTAID.Y ;  /* 0x00000000000679c3 */ /* 0x000f240000002600 */
[----:B----4-:R-:W-:-:S05]  /*2760*/  IMAD R58, R0, UR6, RZ ;  /* 0x00000006003a7c24 */ /* 0x010fca000f8e02ff */
[----:B------:R-:W-:-:S04]  /*2770*/  IADD3 R67, P4, PT, R58, R67, RZ ;  /* 0x000000433a437210 */ /* 0x000fc80007f9e0ff */
[----:B0-----:R-:W-:Y:S02]  /*2780*/  LEA.HI.X.SX32 R60, R58, RZ, 0x1, P4 ;  /* 0x000000ff3a3c7211 */ /* 0x001fe400020f0eff */
[----:B------:R-:W-:-:S04]  /*2790*/  LEA R58, P4, R67, UR14, 0x2 ;  /* 0x0000000e433a7c11 */ /* 0x000fc8000f8810ff */
[----:B------:R-:W-:Y:S02]  /*27a0*/  LEA.HI.X R59, R67, UR15, R60, 0x2, P4 ;  /* 0x0000000f433b7c11 */ /* 0x000fe4000a0f143c */
[----:B------:R-:W0:Y:S04]  /*27b0*/  LDC R67, c[0x0][0x3f8] ;  /* 0x0000fe00ff437b82 */ /* 0x000e280000000800 */
[----:B------:R-:W4:Y:S01]  /*27c0*/  LDG.E R59, desc[UR10][R58.64] ;  /* 0x0000000a3a3b7981 */ /* 0x000f22000c1e1900 */
[----:B-12---:R-:W-:Y:S01]  /*27d0*/  IADD3 R68, PT, PT, R71, R0, RZ ;  /* 0x0000000047447210 */ /* 0x006fe20007ffe0ff */
[----:B------:R-:W-:Y:S02]  /*27e0*/  IMAD.SHL.U32 R69, R2, 0x2, RZ ;  /* 0x0000000202457824 */ /* 0x000fe400078e00ff */
[----:B------:R-:W1:Y:S02]  /*27f0*/  LDC.64 R60, c[0x0][0x450] ;  /* 0x00011400ff3c7b82 */ /* 0x000e640000000a00 */
[----:B------:R-:W-:Y:S01]  /*2800*/  IMAD.SHL.U32 R68, R68, 0x4, RZ ;  /* 0x0000000444447824 */ /* 0x000fe200078e00ff */
[----:B------:R-:W-:-:S05]  /*2810*/  LOP3.LUT R69, R69, 0x2, RZ, 0xc0, !PT ;  /* 0x0000000245457812 */ /* 0x000fca00078ec0ff */
[----:B------:R-:W-:Y:S02]  /*2820*/  IMAD R72, R0, UR5, R69 ;  /* 0x0000000500487c24 */ /* 0x000fe4000f8e0245 */
[----:B----4-:R-:W-:-:S05]  /*2830*/  IMAD R71, R4, R59, RZ ;  /* 0x0000003b04477224 */ /* 0x010fca00078e02ff */
[----:B------:R-:W-:-:S04]  /*2840*/  LEA R71, R71, R68, 0x5 ;  /* 0x0000004447477211 */ /* 0x000fc800078e28ff */
[----:B------:R-:W-:Y:S02]  /*2850*/  SHF.R.S32.HI R70, RZ, 0x1f, R71 ;  /* 0x0000001fff467819 */ /* 0x000fe40000011447 */
[----:B------:R-:W-:-:S04]  /*2860*/  IADD3 R71, P4, PT, R72, R71, RZ ;  /* 0x0000004748477210 */ /* 0x000fc80007f9e0ff */
[----:B------:R-:W-:Y:S01]  /*2870*/  LEA.HI.X.SX32 R70, R72, R70, 0x1, P4 ;  /* 0x0000004648467211 */ /* 0x000fe200020f0eff */
[----:B0-----:R-:W-:Y:S01]  /*2880*/  IMAD R72, R66, R67, UR12 ;  /* 0x0000000c42487e24 */ /* 0x001fe2000f8e0243 */
[----:B------:R-:W-:-:S04]  /*2890*/  LEA R58, P4, R71, UR16, 0x2 ;  /* 0x00000010473a7c11 */ /* 0x000fc8000f8810ff */
[----:B------:R-:W-:Y:S01]  /*28a0*/  LEA.HI.X R59, R71, UR17, R70, 0x2, P4 ;  /* 0x00000011473b7c11 */ /* 0x000fe2000a0f1446 */
[----:B------:R-:W-:-:S04]  /*28b0*/  IMAD R71, R72, 0x20, R69 ;  /* 0x0000002048477824 */ /* 0x000fc800078e0245 */
[----:B-1----:R-:W-:Y:S01]  /*28c0*/  IMAD.WIDE R60, R71, 0x4, R60 ;  /* 0x00000004473c7825 */ /* 0x002fe200078e023c */
[----:B------:R-:W2:Y:S05]  /*28d0*/  LDG.E.64 R58, desc[UR10][R58.64] ;  /* 0x0000000a3a3a7981 */ /* 0x000eaa000c1e1b00 */
[----:B------:R-:W4:Y:S01]  /*28e0*/  LDG.E.64 R60, desc[UR10][R60.64+0x70] ;  /* 0x0000700a3c3c7981 */ /* 0x000f22000c1e1b00 */
[----:B------:R-:W0:Y:S02]  /*28f0*/  S2R R70, SR_CTAID.Y ;  /* 0x0000000000467919 */ /* 0x000e240000002600 */
[----:B0-----:R-:W-:-:S04]  /*2900*/  IMAD R67, R70, R67, UR12 ;  /* 0x0000000c46437e24 */ /* 0x001fc8000f8e0243 */
[----:B------:R-:W-:Y:S01]  /*2910*/  IMAD R70, R67, R0, RZ ;  /* 0x0000000043467224 */ /* 0x000fe200078e02ff */
[----:B------:R-:W-:-:S03]  /*2920*/  SHF.R.S32.HI R67, RZ, 0x1f, R68 ;  /* 0x0000001fff437819 */ /* 0x000fc60000011444 */
[----:B------:R-:W-:-:S05]  /*2930*/  IMAD R70, R70, 0x20, R69 ;  /* 0x0000002046467824 */ /* 0x000fca00078e0245 */
[----:B------:R-:W-:-:S04]  /*2940*/  IADD3 R69, P4, PT, R70, R68, RZ ;  /* 0x0000004446457210 */ /* 0x000fc80007f9e0ff */
[----:B------:R-:W-:Y:S02]  /*2950*/  LEA.HI.X.SX32 R72, R70, R67, 0x1, P4 ;  /* 0x0000004346487211 */ /* 0x000fe400020f0eff */
[----:B------:R-:W-:-:S04]  /*2960*/  LEA R68, P4, R69, UR16, 0x2 ;  /* 0x0000001045447c11 */ /* 0x000fc8000f8810ff */
[----:B------:R-:W-:Y:S01]  /*2970*/  LEA.HI.X R69, R69, UR17, R72, 0x2, P4 ;  /* 0x0000001145457c11 */ /* 0x000fe2000a0f1448 */
[----:B--2---:R-:W-:Y:S01]  /*2980*/  FADD.FTZ R67, R14, R58 ;  /* 0x0000003a0e437221 */ /* 0x004fe20000010000 */
[----:B------:R-:W-:-:S03]  /*2990*/  FADD.FTZ R70, R15, R59 ;  /* 0x0000003b0f467221 */ /* 0x000fc60000010000 */
[----:B----4-:R-:W-:Y:S01]  /*29a0*/  FMUL.FTZ R58, R67, R60 ;  /* 0x0000003c433a7220 */ /* 0x010fe20000410000 */
[----:B------:R-:W-:-:S05]  /*29b0*/  FMUL.FTZ R59, R70, R61 ;  /* 0x0000003d463b7220 */ /* 0x000fca0000410000 */
[----:B------:R4:W-:Y:S01]  /*29c0*/  STG.E.64 desc[UR10][R68.64], R58 ;  /* 0x0000003a44007986 */ /* 0x0009e2000c101b0a */
[----:B------:R-:W-:Y:S05]  /*29d0*/  BRA `(.L_x_859) ;  /* 0x00000018003c7947 */ /* 0x000fea0003800000 */
.L_x_848:
        /* <DEDUP_REMOVED lines=12> */
[----:B------:R-:W-:-:S03]  /*2aa0*/  IMAD.SHL.U32 R68, R67, 0x4, RZ ;  /* 0x0000000443447824 */ /* 0x000fc600078e00ff */
[----:B------:R-:W-:Y:S01]  /*2ab0*/  LOP3.LUT R73, R73, 0x2, RZ, 0xc0, !PT ;  /* 0x0000000249497812 */ /* 0x000fe200078ec0ff */
[----:B0-----:R-:W0:Y:S04]  /*2ac0*/  LDC R60, c[0x0][0x3f8] ;  /* 0x0000fe00ff3c7b82 */ /* 0x001e280000000800 */
[----:B------:R-:W-:Y:S02]  /*2ad0*/  IMAD R70, R0, UR5, R73 ;  /* 0x0000000500467c24 */ /* 0x000fe4000f8e0249 */
[----:B--2---:R-:W-:-:S05]  /*2ae0*/  IMAD R63, R4, R61, RZ ;  /* 0x0000003d043f7224 */ /* 0x004fca00078e02ff */
[----:B------:R-:W-:-:S04]  /*2af0*/  LEA R63, R63, R68, 0x5 ;  /* 0x000000443f3f7211 */ /* 0x000fc800078e28ff */
[----:B------:R-:W-:Y:S02]  /*2b00*/  SHF.R.S32.HI R62, RZ, 0x1f, R63 ;  /* 0x0000001fff3e7819 */ /* 0x000fe4000001143f */
[----:B------:R-:W-:-:S04]  /*2b10*/  IADD3 R63, P4, PT, R70, R63, RZ ;  /* 0x0000003f463f7210 */ /* 0x000fc80007f9e0ff */
[----:B------:R-:W-:Y:S02]  /*2b20*/  LEA.HI.X.SX32 R62, R70, R62, 0x1, P4 ;  /* 0x0000003e463e7211 */ /* 0x000fe400020f0eff */
[----:B------:R-:W-:-:S04]  /*2b30*/  LEA R70, P4, R63, UR16, 0x2 ;  /* 0x000000103f467c11 */ /* 0x000fc8000f8810ff */
[----:B------:R-:W-:-:S05]  /*2b40*/  LEA.HI.X R71, R63, UR17, R62, 0x2, P4 ;  /* 0x000000113f477c11 */ /* 0x000fca000a0f143e */
[----:B------:R-:W2:Y:S01]  /*2b50*/  LDG.E.64 R62, desc[UR10][R70.64] ;  /* 0x0000000a463e7981 */ /* 0x000ea2000c1e1b00 */
[----:B------:R-:W0:Y:S02]  /*2b60*/  S2R R61, SR_CTAID.Y ;  /* 0x00000000003d7919 */ /* 0x000e240000002600 */
[----:B0-----:R-:W-:-:S04]  /*2b70*/  IMAD R61, R61, R60, UR12 ;  /* 0x0000000c3d3d7e24 */ /* 0x001fc8000f8e023c */
[----:B------:R-:W-:-:S04]  /*2b80*/  IMAD R60, R61, R0, RZ ;  /* 0x000000003d3c7224 */ /* 0x000fc800078e02ff */
[----:B------:R-:W-:-:S05]  /*2b90*/  IMAD R73, R60, 0x20, R73 ;  /* 0x000000203c497824 */ /* 0x000fca00078e0249 */
[----:B------:R-:W-:-:S04]  /*2ba0*/  IADD3 R68, P4, PT, R68, R73, RZ ;  /* 0x0000004944447210 */ /* 0x000fc80007f9e0ff */
[----:B------:R-:W-:Y:S02]  /*2bb0*/  LEA.HI.X.SX32 R73, R73, RZ, 0x1, P4 ;  /* 0x000000ff49497211 */ /* 0x000fe400020f0eff */
[----:B------:R-:W-:-:S04]  /*2bc0*/  LEA R60, P4, R68, UR16, 0x2 ;  /* 0x00000010443c7c11 */ /* 0x000fc8000f8810ff */
[----:B------:R-:W-:Y:S01]  /*2bd0*/  LEA.HI.X R61, R68, UR17, R73, 0x2, P4 ;  /* 0x00000011443d7c11 */ /* 0x000fe2000a0f1449 */
[----:B--2---:R-:W-:Y:S01]  /*2be0*/  FADD.FTZ R62, R28, R62 ;  /* 0x0000003e1c3e7221 */ /* 0x004fe20000010000 */
[----:B------:R-:W-:-:S05]  /*2bf0*/  FADD.FTZ R63, R29, R63 ;  /* 0x0000003f1d3f7221 */ /* 0x000fca0000010000 */
[----:B------:R0:W-:Y:S02]  /*2c00*/  STG.E.64 desc[UR10][R60.64], R62 ;  /* 0x0000003e3c007986 */ /* 0x0001e4000c101b0a */
.L_x_861:
[----:B------:R-:W-:Y:S05]  /*2c10*/  BSYNC.RECONVERGENT B2 ;  /* 0x0000000000027941 */ /* 0x000fea0003800200 */
.L_x_860:
[----:B------:R-:W-:Y:S04]  /*2c20*/  BSSY.RECONVERGENT B2, `(.L_x_862) ;  /* 0x0000033000027945 */ /* 0x000fe80003800200 */
[----:B------:R-:W-:Y:S05]  /*2c30*/  @P2 BRA `(.L_x_863) ;  /* 0x0000000000c42947 */ /* 0x000fea0003800000 */
[----:B------:R-:W1:Y:S02]  /*2c40*/  S2UR UR6, SR_CTAID.Y ;  /* 0x00000000000679c3 */ /* 0x000e640000002600 */
[----:B-1----:R-:W-:-:S05]  /*2c50*/  IMAD R46, R0, UR6, RZ ;  /* 0x00000006002e7c24 */ /* 0x002fca000f8e02ff */
[----:B------:R-:W-:-:S04]  /*2c60*/  IADD3 R47, P4, PT, R46, R67, RZ ;  /* 0x000000432e2f7210 */ /* 0x000fc80007f9e0ff */
[----:B------:R-:W-:Y:S02]  /*2c70*/  LEA.HI.X.SX32 R46, R46, RZ, 0x1, P4 ;  /* 0x000000ff2e2e7211 */ /* 0x000fe400020f0eff */
[----:B0-----:R-:W-:-:S04]  /*2c80*/  LEA R60, P4, R47, UR14, 0x2 ;  /* 0x0000000e2f3c7c11 */ /* 0x001fc8000f8810ff */
[----:B------:R-:W-:-:S05]  /*2c90*/  LEA.HI.X R61, R47, UR15, R46, 0x2, P4 ;  /* 0x0000000f2f3d7c11 */ /* 0x000fca000a0f142e */
[----:B------:R-:W2:Y:S01]  /*2ca0*/  LDG.E R47, desc[UR10][R60.64] ;  /* 0x0000000a3c2f7981 */ /* 0x000ea2000c1e1900 */
[----:B------:R-:W-:Y:S01]  /*2cb0*/  IMAD.SHL.U32 R73, R2, 0x2, RZ ;  /* 0x0000000202497824 */ /* 0x000fe200078e00ff */
[----:B------:R-:W-:-:S04]  /*2cc0*/  SHF.L.U32 R71, R69, 0x2, RZ ;  /* 0x0000000245477819 */ /* 0x000fc800000006ff */
[----:B------:R-:W-:-:S05]  /*2cd0*/  LOP3.LUT R73, R73, 0x2, RZ, 0xc0, !PT ;  /* 0x0000000249497812 */ /* 0x000fca00078ec0ff */
[----:B------:R-:W-:-:S05]  /*2ce0*/  IMAD R48, R0, UR5, R73 ;  /* 0x0000000500307c24 */ /* 0x000fca000f8e0249 */
[----:B------:R-:W-:Y:S01]  /*2cf0*/  SHF.R.S32.HI R49, RZ, 0x1f, R48 ;  /* 0x0000001fff317819 */ /* 0x000fe20000011430 */
[----:B------:R-:W0:Y:S01]  /*2d00*/  S2R R75, SR_CTAID.Y ;  /* 0x00000000004b7919 */ /* 0x000e220000002600 */
[----:B--2---:R-:W-:-:S04]  /*2d10*/  IMAD R46, R4, R47, RZ ;  /* 0x0000002f042e7224 */ /* 0x004fc800078e02ff */
[----:B------:R-:W-:-:S05]  /*2d20*/  IMAD R46, R46, 0x20, R71 ;  /* 0x000000202e2e7824 */ /* 0x000fca00078e0247 */
[----:B------:R-:W-:-:S04]  /*2d30*/  IADD3 R47, P4, PT, R48, R46, RZ ;  /* 0x0000002e302f7210 */ /* 0x000fc80007f9e0ff */
[----:B------:R-:W-:Y:S02]  /*2d40*/  LEA.HI.X.SX32 R68, R46, R49, 0x1, P4 ;  /* 0x000000312e447211 */ /* 0x000fe400020f0eff */
[----:B------:R-:W-:-:S04]  /*2d50*/  LEA R46, P4, R47, UR16, 0x2 ;  /* 0x000000102f2e7c11 */ /* 0x000fc8000f8810ff */
[----:B------:R-:W-:Y:S02]  /*2d60*/  LEA.HI.X R47, R47, UR17, R68, 0x2, P4 ;  /* 0x000000112f2f7c11 */ /* 0x000fe4000a0f1444 */
[----:B------:R-:W0:Y:S04]  /*2d70*/  LDC R68, c[0x0][0x3f8] ;  /* 0x0000fe00ff447b82 */ /* 0x000e280000000800 */
[----:B------:R-:W2:Y:S01]  /*2d80*/  LDG.E.64 R46, desc[UR10][R46.64] ;  /* 0x0000000a2e2e7981 */ /* 0x000ea2000c1e1b00 */
[----:B0-----:R-:W-:-:S04]  /*2d90*/  IMAD R75, R75, R68, UR12 ;  /* 0x0000000c4b4b7e24 */ /* 0x001fc8000f8e0244 */
[----:B------:R-:W-:-:S04]  /*2da0*/  IMAD R68, R75, R0, RZ ;  /* 0x000000004b447224 */ /* 0x000fc800078e02ff */
[----:B------:R-:W-:-:S05]  /*2db0*/  IMAD R68, R68, 0x20, R73 ;  /* 0x0000002044447824 */ /* 0x000fca00078e0249 */
[----:B------:R-:W-:Y:S02]  /*2dc0*/  SHF.R.S32.HI R74, RZ, 0x1f, R68 ;  /* 0x0000001fff4a7819 */ /* 0x000fe40000011444 */
[----:B------:R-:W-:-:S04]  /*2dd0*/  IADD3 R72, P4, PT, R68, R71, RZ ;  /* 0x0000004744487210 */ /* 0x000fc80007f9e0ff */
[----:B------:R-:W-:Y:S02]  /*2de0*/  LEA.HI.X.SX32 R71, R71, R74, 0x1, P4 ;  /* 0x0000004a47477211 */ /* 0x000fe400020f0eff */
[----:B------:R-:W-:-:S04]  /*2df0*/  LEA R70, P4, R72, UR16, 0x2 ;  /* 0x0000001048467c11 */ /* 0x000fc8000f8810ff */
[----:B------:R-:W-:Y:S01]  /*2e00*/  LEA.HI.X R71, R72, UR17, R71, 0x2, P4 ;  /* 0x0000001148477c11 */ /* 0x000fe2000a0f1447 */
[----:B--2---:R-:W-:Y:S01]  /*2e10*/  FADD.FTZ R46, R26, R46 ;  /* 0x0000002e1a2e7221 */ /* 0x004fe20000010000 */
[----:B------:R-:W-:-:S05]  /*2e20*/  FADD.FTZ R47, R27, R47 ;  /* 0x0000002f1b2f7221 */ /* 0x000fca0000010000 */
[----:B------:R1:W-:Y:S04]  /*2e30*/  STG.E.64 desc[UR10][R70.64], R46 ;  /* 0x0000002e46007986 */ /* 0x0003e8000c101b0a */
[----:B------:R-:W2:Y:S01]  /*2e40*/  LDG.E R61, desc[UR10][R60.64] ;  /* 0x0000000a3c3d7981 */ /* 0x000ea2000c1e1900 */
[----:B------:R-:W-:-:S05]  /*2e50*/  LEA R75, R0, R67, 0x1 ;  /* 0x00000043004b7211 */ /* 0x000fca00078e08ff */
[----:B------:R-:W-:Y:S02]  /*2e60*/  IMAD.SHL.U32 R75, R75, 0x4, RZ ;  /* 0x000000044b4b7824 */ /* 0x000fe400078e00ff */
        /* <DEDUP_REMOVED lines=9> */
[----:B------:R-:W-:-:S04]  /*2f00*/  LEA R60, P4, R68, UR16, 0x2 ;  /* 0x00000010443c7c11 */ /* 0x000fc8000f8810ff */
[----:B------:R-:W-:Y:S01]  /*2f10*/  LEA.HI.X R61, R68, UR17, R75, 0x2, P4 ;  /* 0x00000011443d7c11 */ /* 0x000fe2000a0f144b */
[----:B--2---:R-:W-:Y:S01]  /*2f20*/  FADD.FTZ R48, R24, R48 ;  /* 0x0000003018307221 */ /* 0x004fe20000010000 */
[----:B------:R-:W-:-:S05]  /*2f30*/  FADD.FTZ R49, R25, R49 ;  /* 0x0000003119317221 */ /* 0x000fca0000010000 */
[----:B------:R1:W-:Y:S02]  /*2f40*/  STG.E.64 desc[UR10][R60.64], R48 ;  /* 0x000000303c007986 */ /* 0x0003e4000c101b0a */
.L_x_863:
[----:B------:R-:W-:Y:S05]  /*2f50*/  BSYNC.RECONVERGENT B2 ;  /* 0x0000000000027941 */ /* 0x000fea0003800200 */
.L_x_862:
[----:B------:R-:W-:Y:S01]  /*2f60*/  BSSY.RECONVERGENT B2, `(.L_x_864) ;  /* 0x0000035000027945 */ /* 0x000fe20003800200 */
[----:B-1----:R-:W-:-:S03]  /*2f70*/  LEA R71, R0, R69, 0x2 ;  /* 0x0000004500477211 */ /* 0x002fc600078e10ff */
        /* <DEDUP_REMOVED lines=8> */
[----:B------:R-:W-:Y:S02]  /*3000*/  IMAD.SHL.U32 R73, R2, 0x2, RZ ;  /* 0x0000000202497824 */ /* 0x000fe400078e00ff */
[----:B------:R-:W-:-:S03]  /*3010*/  IMAD R69, R0, 0x2, R69 ;  /* 0x0000000200457824 */ /* 0x000fc600078e0245 */
[----:B------:R-:W-:Y:S02]  /*3020*/  LOP3.LUT R73, R73, 0x2, RZ, 0xc0, !PT ;  /* 0x0000000249497812 */ /* 0x000fe400078ec0ff */
[----:B------:R-:W-:-:S03]  /*3030*/  SHF.L.U32 R69, R69, 0x2, RZ ;  /* 0x0000000245457819 */ /* 0x000fc600000006ff */
        /* <DEDUP_REMOVED lines=39> */
.L_x_865:
[----:B------:R-:W-:Y:S05]  /*32b0*/  BSYNC.RECONVERGENT B2 ;  /* 0x0000000000027941 */ /* 0x000fea0003800200 */
.L_x_864:
[----:B------:R-:W-:Y:S01]  /*32c0*/  BSSY.RECONVERGENT B2, `(.L_x_866) ;  /* 0x0000023000027945 */ /* 0x000fe20003800200 */
[----:B-1----:R-:W-:-:S03]  /*32d0*/  IADD3 R69, PT, PT, R71, R0, RZ ;  /* 0x0000000047457210 */ /* 0x002fc60007ffe0ff */
[----:B------:R-:W-:Y:S05]  /*32e0*/  @P2 BRA `(.L_x_867) ;  /* 0x0000000000802947 */ /* 0x000fea0003800000 */
[----:B------:R-:W1:Y:S02]  /*32f0*/  S2UR UR6, SR_CTAID.Y ;  /* 0x00000000000679c3 */ /* 0x000e640000002600 */
[----:B-1----:R-:W-:-:S05]  /*3300*/  IMAD R54, R0, UR6, RZ ;  /* 0x0000000600367c24 */ /* 0x002fca000f8e02ff */
[----:B------:R-:W-:-:S04]  /*3310*/  IADD3 R55, P4, PT, R54, R67, RZ ;  /* 0x0000004336377210 */ /* 0x000fc80007f9e0ff */
[----:B0-----:R-:W-:Y:S02]  /*3320*/  LEA.HI.X.SX32 R60, R54, RZ, 0x1, P4 ;  /* 0x000000ff363c7211 */ /* 0x001fe400020f0eff */
[----:B------:R-:W-:-:S04]  /*3330*/  LEA R54, P4, R55, UR14, 0x2 ;  /* 0x0000000e37367c11 */ /* 0x000fc8000f8810ff */
[----:B------:R-:W-:-:S06]  /*3340*/  LEA.HI.X R55, R55, UR15, R60, 0x2, P4 ;  /* 0x0000000f37377c11 */ /* 0x000fcc000a0f143c */
[----:B------:R-:W2:Y:S01]  /*3350*/  LDG.E R55, desc[UR10][R54.64] ;  /* 0x0000000a36377981 */ /* 0x000ea2000c1e1900 */
[----:B------:R-:W-:Y:S02]  /*3360*/  IMAD.SHL.U32 R61, R2, 0x2, RZ ;  /* 0x00000002023d7824 */ /* 0x000fe400078e00ff */
[----:B------:R-:W-:-:S03]  /*3370*/  IMAD.SHL.U32 R60, R71, 0x4, RZ ;  /* 0x00000004473c7824 */ /* 0x000fc600078e00ff */
[----:B------:R-:W-:-:S05]  /*3380*/  LOP3.LUT R61, R61, 0x2, RZ, 0xc0, !PT ;  /* 0x000000023d3d7812 */ /* 0x000fca00078ec0ff */
[----:B------:R-:W-:Y:S02]  /*3390*/  IMAD R70, R0, UR5, R61 ;  /* 0x0000000500467c24 */ /* 0x000fe4000f8e023d */
[----:B--2---:R-:W-:-:S05]  /*33a0*/  IMAD R73, R4, R55, RZ ;  /* 0x0000003704497224 */ /* 0x004fca00078e02ff */
[----:B------:R-:W-:-:S04]  /*33b0*/  LEA R73, R73, R60, 0x5 ;  /* 0x0000003c49497211 */ /* 0x000fc800078e28ff */
[----:B------:R-:W-:Y:S02]  /*33c0*/  SHF.R.S32.HI R68, RZ, 0x1f, R73 ;  /* 0x0000001fff447819 */ /* 0x000fe40000011449 */
[----:B------:R-:W-:-:S04]  /*33d0*/  IADD3 R73, P4, PT, R70, R73, RZ ;  /* 0x0000004946497210 */ /* 0x000fc80007f9e0ff */
[----:B------:R-:W-:Y:S02]  /*33e0*/  LEA.HI.X.SX32 R68, R70, R68, 0x1, P4 ;  /* 0x0000004446447211 */ /* 0x000fe400020f0eff */
[----:B------:R-:W-:-:S04]  /*33f0*/  LEA R70, P4, R73, UR16, 0x2 ;  /* 0x0000001049467c11 */ /* 0x000fc8000f8810ff */
[----:B------:R-:W-:Y:S02]  /*3400*/  LEA.HI.X R71, R73, UR17, R68, 0x2, P4 ;  /* 0x0000001149477c11 */ /* 0x000fe4000a0f1444 */
[----:B------:R-:W0:Y:S01]  /*3410*/  S2R R73, SR_CTAID.Y ;  /* 0x0000000000497919 */ /* 0x000e220000002600 */
[----:B------:R-:W0:Y:S02]  /*3420*/  LDC R68, c[0x0][0x3f8] ;  /* 0x0000fe00ff447b82 */ /* 0x000e240000000800 */
[----:B------:R-:W3:Y:S01]  /*3430*/  LDG.E.64 R54, desc[UR10][R70.64] ;  /* 0x0000000a46367981 */ /* 0x000ee2000c1e1b00 */
[----:B0-----:R-:W-:-:S04]  /*3440*/  IMAD R73, R73, R68, UR12 ;  /* 0x0000000c49497e24 */ /* 0x001fc8000f8e0244 */
[----:B------:R-:W-:-:S04]  /*3450*/  IMAD R68, R73, R0, RZ ;  /* 0x0000000049447224 */ /* 0x000fc800078e02ff */
[----:B------:R-:W-:Y:S01]  /*3460*/  IMAD R72, R68, 0x20, R61 ;  /* 0x0000002044487824 */ /* 0x000fe200078e023d */
[----:B------:R-:W-:-:S04]  /*3470*/  SHF.R.S32.HI R61, RZ, 0x1f, R60 ;  /* 0x0000001fff3d7819 */ /* 0x000fc8000001143c */
[----:B------:R-:W-:-:S04]  /*3480*/  IADD3 R68, P4, PT, R72, R60, RZ ;  /* 0x0000003c48447210 */ /* 0x000fc80007f9e0ff */
[----:B------:R-:W-:Y:S02]  /*3490*/  LEA.HI.X.SX32 R61, R72, R61, 0x1, P4 ;  /* 0x0000003d483d7211 */ /* 0x000fe400020f0eff */
[----:B------:R-:W-:-:S04]  /*34a0*/  LEA R60, P4, R68, UR16, 0x2 ;  /* 0x00000010443c7c11 */ /* 0x000fc8000f8810ff */
[----:B------:R-:W-:Y:S01]  /*34b0*/  LEA.HI.X R61, R68, UR17, R61, 0x2, P4 ;  /* 0x00000011443d7c11 */ /* 0x000fe2000a0f143d */
[----:B---3--:R-:W-:Y:S01]  /*34c0*/  FADD.FTZ R54, R18, R54 ;  /* 0x0000003612367221 */ /* 0x008fe20000010000 */
[----:B------:R-:W-:-:S05]  /*34d0*/  FADD.FTZ R55, R19, R55 ;  /* 0x0000003713377221 */ /* 0x000fca0000010000 */
[----:B------:R1:W-:Y:S02]  /*34e0*/  STG.E.64 desc[UR10][R60.64], R54 ;  /* 0x000000363c007986 */ /* 0x0003e4000c101b0a */
.L_x_867:
[----:B------:R-:W-:Y:S05]  /*34f0*/  BSYNC.RECONVERGENT B2 ;  /* 0x0000000000027941 */ /* 0x000fea0003800200 */
.L_x_866:
[----:B------:R-:W-:Y:S04]  /*3500*/  BSSY.RECONVERGENT B2, `(.L_x_868) ;  /* 0x0000022000027945 */ /* 0x000fe80003800200 */
[----:B------:R-:W-:Y:S05]  /*3510*/  @P2 BRA `(.L_x_869) ;  /* 0x0000000000802947 */ /* 0x000fea0003800000 */
[----:B------:R-:W2:Y:S02]  /*3520*/  S2UR UR6, SR_CTAID.Y ;  /* 0x00000000000679c3 */ /* 0x000ea40000002600 */
[----:B--2---:R-:W-:-:S05]  /*3530*/  IMAD R56, R0, UR6, RZ ;  /* 0x0000000600387c24 */ /* 0x004fca000f8e02ff */
[----:B------:R-:W-:-:S04]  /*3540*/  IADD3 R57, P4, PT, R56, R67, RZ ;  /* 0x0000004338397210 */ /* 0x000fc80007f9e0ff */
[----:B01----:R-:W-:Y:S02]  /*3550*/  LEA.HI.X.SX32 R60, R56, RZ, 0x1, P4 ;  /* 0x000000ff383c7211 */ /* 0x003fe400020f0eff */
[----:B------:R-:W-:-:S04]  /*3560*/  LEA R56, P4, R57, UR14, 0x2 ;  /* 0x0000000e39387c11 */ /* 0x000fc8000f8810ff */
[----:B------:R-:W-:-:S06]  /*3570*/  LEA.HI.X R57, R57, UR15, R60, 0x2, P4 ;  /* 0x0000000f39397c11 */ /* 0x000fcc000a0f143c */
[----:B------:R-:W2:Y:S01]  /*3580*/  LDG.E R57, desc[UR10][R56.64] ;  /* 0x0000000a38397981 */ /* 0x000ea2000c1e1900 */
[----:B------:R-:W-:Y:S01]  /*3590*/  IMAD.SHL.U32 R61, R2, 0x2, RZ ;  /* 0x00000002023d7824 */ /* 0x000fe200078e00ff */
[----:B------:R-:W-:-:S04]  /*35a0*/  SHF.L.U32 R60, R69, 0x2, RZ ;  /* 0x00000002453c7819 */ /* 0x000fc800000006ff */
[----:B------:R-:W-:-:S05]  /*35b0*/  LOP3.LUT R61, R61, 0x2, RZ, 0xc0, !PT ;  /* 0x000000023d3d7812 */ /* 0x000fca00078ec0ff */
[----:B------:R-:W-:Y:S01]  /*35c0*/  IMAD R70, R0, UR5, R61 ;  /* 0x0000000500467c24 */ /* 0x000fe2000f8e023d */
[----:B------:R-:W0:Y:S01]  /*35d0*/  S2R R73, SR_CTAID.Y ;  /* 0x0000000000497919 */ /* 0x000e220000002600 */
[----:B--2---:R-:W-:-:S04]  /*35e0*/  IMAD R71, R4, R57, RZ ;  /* 0x0000003904477224 */ /* 0x004fc800078e02ff */
[----:B------:R-:W-:-:S05]  /*35f0*/  IMAD R71, R71, 0x20, R60 ;  /* 0x0000002047477824 */ /* 0x000fca00078e023c */
[----:B------:R-:W-:Y:S02]  /*3600*/  SHF.R.S32.HI R68, RZ, 0x1f, R71 ;  /* 0x0000001fff447819 */ /* 0x000fe40000011447 */
[----:B------:R-:W-:-:S04]  /*3610*/  IADD3 R71, P4, PT, R70, R71, RZ ;  /* 0x0000004746477210 */ /* 0x000fc80007f9e0ff */
[----:B------:R-:W-:Y:S02]  /*3620*/  LEA.HI.X.SX32 R68, R70, R68, 0x1, P4 ;  /* 0x0000004446447211 */ /* 0x000fe400020f0eff */
[----:B------:R-:W-:-:S04]  /*3630*/  LEA R70, P4, R71, UR16, 0x2 ;  /* 0x0000001047467c11 */ /* 0x000fc8000f8810ff */
[----:B------:R-:W-:Y:S02]  /*3640*/  LEA.HI.X R71, R71, UR17, R68, 0x2, P4 ;  /* 0x0000001147477c11 */ /* 0x000fe4000a0f1444 */
[----:B------:R-:W0:Y:S03]  /*3650*/  LDC R68, c[0x0][0x3f8] ;  /* 0x0000fe00ff447b82 */ /* 0x000e260000000800 */
[----:B------:R-:W2:Y:S01]  /*3660*/  LDG.E.64 R56, desc[UR10][R70.64] ;  /* 0x0000000a46387981 */ /* 0x000ea2000c1e1b00 */
        /* <DEDUP_REMOVED lines=8> */
[----:B--2---:R-:W-:Y:S01]  /*36f0*/  FADD.FTZ R56, R16, R56 ;  /* 0x0000003810387221 */ /* 0x004fe20000010000 */
[----:B------:R-:W-:-:S05]  /*3700*/  FADD.FTZ R57, R17, R57 ;  /* 0x0000003911397221 */ /* 0x000fca0000010000 */
[----:B------:R2:W-:Y:S02]  /*3710*/  STG.E.64 desc[UR10][R60.64], R56 ;  /* 0x000000383c007986 */ /* 0x0005e4000c101b0a */
.L_x_869:
[----:B------:R-:W-:Y:S05]  /*3720*/  BSYNC.RECONVERGENT B2 ;  /* 0x0000000000027941 */ /* 0x000fea0003800200 */
.L_x_868:
[----:B------:R-:W-:Y:S05]  /*3730*/  @P2 BRA `(.L_x_859) ;  /* 0x0000000800e42947 */ /* 0x000fea0003800000 */
[----:B------:R-:W4:Y:S02]  /*3740*/  S2UR UR6, SR_CTAID.Y ;  /* 0x00000000000679c3 */ /* 0x000f240000002600 */
[----:B----4-:R-:W-:-:S05]  /*3750*/  IMAD R58, R0, UR6, RZ ;  /* 0x00000006003a7c24 */ /* 0x010fca000f8e02ff */
[----:B------:R-:W-:-:S04]  /*3760*/  IADD3 R67, P4, PT, R58, R67, RZ ;  /* 0x000000433a437210 */ /* 0x000fc80007f9e0ff */
[----:B012---:R-:W-:Y:S02]  /*3770*/  LEA.HI.X.SX32 R60, R58, RZ, 0x1, P4 ;  /* 0x000000ff3a3c7211 */ /* 0x007fe400020f0eff */
[----:B------:R-:W-:-:S04]  /*3780*/  LEA R58, P4, R67, UR14, 0x2 ;  /* 0x0000000e433a7c11 */ /* 0x000fc8000f8810ff */
[----:B------:R-:W-:-:S06]  /*3790*/  LEA.HI.X R59, R67, UR15, R60, 0x2, P4 ;  /* 0x0000000f433b7c11 */ /* 0x000fcc000a0f143c */
[----:B------:R-:W2:Y:S01]  /*37a0*/  LDG.E R59, desc[UR10][R58.64] ;  /* 0x0000000a3a3b7981 */ /* 0x000ea2000c1e1900 */
[----:B------:R-:W-:Y:S01]  /*37b0*/  SHF.L.U32 R61, R2, 0x1, RZ ;  /* 0x00000001023d7819 */ /* 0x000fe200000006ff */
[----:B------:R-:W-:-:S03]  /*37c0*/  IMAD.IADD R60, R69, 0x1, R0 ;  /* 0x00000001453c7824 */ /* 0x000fc600078e0200 */
[----:B------:R-:W-:Y:S01]  /*37d0*/  LOP3.LUT R61, R61, 0x2, RZ, 0xc0, !PT ;  /* 0x000000023d3d7812 */ /* 0x000fe200078ec0ff */
[----:B------:R-:W-:-:S04]  /*37e0*/  IMAD.SHL.U32 R60, R60, 0x4, RZ ;  /* 0x000000043c3c7824 */ /* 0x000fc800078e00ff */
        /* <DEDUP_REMOVED lines=8> */
[----:B------:R-:W0:Y:S04]  /*3870*/  LDC R67, c[0x0][0x3f8] ;  /* 0x0000fe00ff437b82 */ /* 0x000e280000000800 */
[----:B------:R-:W2:Y:S01]  /*3880*/  LDG.E.64 R58, desc[UR10][R58.64] ;  /* 0x0000000a3a3a7981 */ /* 0x000ea2000c1e1b00 */
[----:B------:R-:W0:Y:S02]  /*3890*/  S2R R68, SR_CTAID.Y ;  /* 0x0000000000447919 */ /* 0x000e240000002600 */
        /* <DEDUP_REMOVED lines=10> */
[----:B------:R0:W-:Y:S01]  /*3940*/  STG.E.64 desc[UR10][R60.64], R58 ;  /* 0x0000003a3c007986 */ /* 0x0001e2000c101b0a */
[----:B------:R-:W-:Y:S05]  /*3950*/  BRA `(.L_x_859) ;  /* 0x00000008005c7947 */ /* 0x000fea0003800000 */
.L_x_847:
        /* <DEDUP_REMOVED lines=11> */
[----:B------:R-:W-:-:S04]  /*3a10*/  SHF.L.U32 R63, R2, 0x1, RZ ;  /* 0x00000001023f7819 */ /* 0x000fc800000006ff */
[----:B------:R-:W-:-:S05]  /*3a20*/  LOP3.LUT R63, R63, 0x2, RZ, 0xc0, !PT ;  /* 0x000000023f3f7812 */ /* 0x000fca00078ec0ff */
[----:B------:R-:W-:Y:S02]  /*3a30*/  IMAD R70, R0, UR5, R63 ;  /* 0x0000000500467c24 */ /* 0x000fe4000f8e023f */
[----:B--2---:R-:W-:-:S04]  /*3a40*/  IMAD R62, R4, R61, RZ ;  /* 0x0000003d043e7224 */ /* 0x004fc800078e02ff */
[----:B------:R-:W-:-:S04]  /*3a50*/  IMAD R62, R62, 0x8, R67 ;  /* 0x000000083e3e7824 */ /* 0x000fc800078e0243 */
[----:B------:R-:W-:-:S05]  /*3a60*/  IMAD.SHL.U32 R62, R62, 0x4, RZ ;  /* 0x000000043e3e7824 */ /* 0x000fca00078e00ff */
[----:B------:R-:W-:Y:S02]  /*3a70*/  SHF.R.S32.HI R63, RZ, 0x1f, R62 ;  /* 0x0000001fff3f7819 */ /* 0x000fe4000001143e */
[----:B------:R-:W-:-:S04]  /*3a80*/  IADD3 R68, P4, PT, R70, R62, RZ ;  /* 0x0000003e46447210 */ /* 0x000fc80007f9e0ff */
[----:B------:R-:W-:Y:S02]  /*3a90*/  LEA.HI.X.SX32 R63, R70, R63, 0x1, P4 ;  /* 0x0000003f463f7211 */ /* 0x000fe400020f0eff */
[----:B------:R-:W-:-:S04]  /*3aa0*/  LEA R62, P4, R68, UR16, 0x2 ;  /* 0x00000010443e7c11 */ /* 0x000fc8000f8810ff */
[----:B------:R-:W-:-:S06]  /*3ab0*/  LEA.HI.X R63, R68, UR17, R63, 0x2, P4 ;  /* 0x00000011443f7c11 */ /* 0x000fcc000a0f143f */
[----:B------:R-:W5:Y:S03]  /*3ac0*/  LDG.E.64 R62, desc[UR10][R62.64] ;  /* 0x0000000a3e3e7981 */ /* 0x000f66000c1e1b00 */
.L_x_871:
[----:B------:R-:W-:Y:S05]  /*3ad0*/  BSYNC.RECONVERGENT B2 ;  /* 0x0000000000027941 */ /* 0x000fea0003800200 */
.L_x_870:
        /* <DEDUP_REMOVED lines=9> */
[----:B------:R-:W-:Y:S01]  /*3b70*/  SHF.L.U32 R49, R2, 0x1, RZ ;  /* 0x0000000102317819 */ /* 0x000fe200000006ff */
[----:B------:R-:W-:-:S03]  /*3b80*/  IMAD R61, R0, 0x2, R67 ;  /* 0x00000002003d7824 */ /* 0x000fc600078e0243 */
[----:B------:R-:W-:-:S05]  /*3b90*/  LOP3.LUT R49, R49, 0x2, RZ, 0xc0, !PT ;  /* 0x0000000231317812 */ /* 0x000fca00078ec0ff */
[----:B------:R-:W-:-:S05]  /*3ba0*/  IMAD R60, R0, UR5, R49 ;  /* 0x00000005003c7c24 */ /* 0x000fca000f8e0231 */
[----:B------:R-:W-:Y:S01]  /*3bb0*/  SHF.R.S32.HI R70, RZ, 0x1f, R60 ;  /* 0x0000001fff467819 */ /* 0x000fe2000001143c */
[----:B--2---:R-:W-:-:S04]  /*3bc0*/  IMAD R48, R4, R47, RZ ;  /* 0x0000002f04307224 */ /* 0x004fc800078e02ff */
[----:B------:R-:W-:-:S05]  /*3bd0*/  IMAD.SHL.U32 R48, R48, 0x20, RZ ;  /* 0x0000002030307824 */ /* 0x000fca00078e00ff */
        /* <DEDUP_REMOVED lines=10> */
[----:B------:R-:W5:Y:S04]  /*3c80*/  LDG.E.64 R46, desc[UR10][R46.64] ;  /* 0x0000000a2e2e7981 */ /* 0x000f68000c1e1b00 */
[----:B------:R-:W5:Y:S02]  /*3c90*/  LDG.E.64 R48, desc[UR10][R48.64] ;  /* 0x0000000a30307981 */ /* 0x000f64000c1e1b00 */
.L_x_873:
[----:B------:R-:W-:Y:S05]  /*3ca0*/  BSYNC.RECONVERGENT B2 ;  /* 0x0000000000027941 */ /* 0x000fea0003800200 */
.L_x_872:
[----:B------:R-:W-:Y:S01]  /*3cb0*/  BSSY.RECONVERGENT B2, `(.L_x_874) ;  /* 0x000001f000027945 */ /* 0x000fe20003800200 */
[----:B------:R-:W-:-:S03]  /*3cc0*/  IMAD R61, R0, 0x4, R69 ;  /* 0x00000004003d7824 */ /* 0x000fc600078e0245 */
        /* <DEDUP_REMOVED lines=9> */
[C---:B------:R-:W-:Y:S02]  /*3d60*/  IMAD R69, R0.reuse, 0x2, R69 ;  /* 0x0000000200457824 */ /* 0x040fe400078e0245 */
[----:B------:R-:W-:Y:S01]  /*3d70*/  IMAD R53, R0, 0x4, R67 ;  /* 0x0000000400357824 */ /* 0x000fe200078e0243 */
[----:B------:R-:W-:-:S05]  /*3d80*/  LOP3.LUT R71, R52, 0x2, RZ, 0xc0, !PT ;  /* 0x0000000234477812 */ /* 0x000fca00078ec0ff */
[----:B------:R-:W-:-:S05]  /*3d90*/  IMAD R71, R0, UR5, R71 ;  /* 0x0000000500477c24 */ /* 0x000fca000f8e0247 */
[----:B0-----:R-:W-:Y:S01]  /*3da0*/  SHF.R.S32.HI R50, RZ, 0x1f, R71 ;  /* 0x0000001fff327819 */ /* 0x001fe20000011447 */
[----:B--2---:R-:W-:-:S04]  /*3db0*/  IMAD R60, R4, R51, RZ ;  /* 0x00000033043c7224 */ /* 0x004fc800078e02ff */
[C---:B------:R-:W-:Y:S01]  /*3dc0*/  IMAD R53, R60.reuse, 0x8, R53 ;  /* 0x000000083c357824 */ /* 0x040fe200078e0235 */
[----:B------:R-:W-:-:S04]  /*3dd0*/  LEA R52, R60, R69, 0x3 ;  /* 0x000000453c347211 */ /* 0x000fc800078e18ff */
        /* <DEDUP_REMOVED lines=12> */
.L_x_875:
[----:B------:R-:W-:Y:S05]  /*3ea0*/  BSYNC.RECONVERGENT B2 ;  /* 0x0000000000027941 */ /* 0x000fea0003800200 */
.L_x_874:
        /* <DEDUP_REMOVED lines=10> */
[----:B------:R-:W-:-:S05]  /*3f50*/  IMAD.SHL.U32 R68, R2, 0x2, RZ ;  /* 0x0000000202447824 */ /* 0x000fca00078e00ff */
[----:B------:R-:W-:-:S05]  /*3f60*/  LOP3.LUT R71, R68, 0x2, RZ, 0xc0, !PT ;  /* 0x0000000244477812 */ /* 0x000fca00078ec0ff */
[----:B------:R-:W-:Y:S02]  /*3f70*/  IMAD R71, R0, UR5, R71 ;  /* 0x0000000500477c24 */ /* 0x000fe4000f8e0247 */
[----:B--2---:R-:W-:-:S05]  /*3f80*/  IMAD R60, R4, R55, RZ ;  /* 0x00000037043c7224 */ /* 0x004fca00078e02ff */
[----:B------:R-:W-:-:S05]  /*3f90*/  LEA R60, R60, R61, 0x3 ;  /* 0x0000003d3c3c7211 */ /* 0x000fca00078e18ff */
[----:B------:R-:W-:-:S05]  /*3fa0*/  IMAD.SHL.U32 R60, R60, 0x4, RZ ;  /* 0x000000043c3c7824 */ /* 0x000fca00078e00ff */
[----:B------:R-:W-:Y:S02]  /*3fb0*/  SHF.R.S32.HI R61, RZ, 0x1f, R60 ;  /* 0x0000001fff3d7819 */ /* 0x000fe4000001143c */
[----:B------:R-:W-:-:S04]  /*3fc0*/  IADD3 R68, P4, PT, R71, R60, RZ ;  /* 0x0000003c47447210 */ /* 0x000fc80007f9e0ff */
[----:B------:R-:W-:Y:S02]  /*3fd0*/  LEA.HI.X.SX32 R61, R71, R61, 0x1, P4 ;  /* 0x0000003d473d7211 */ /* 0x000fe400020f0eff */
[----:B------:R-:W-:-:S04]  /*3fe0*/  LEA R60, P4, R68, UR16, 0x2 ;  /* 0x00000010443c7c11 */ /* 0x000fc8000f8810ff */
[----:B------:R-:W-:-:S05]  /*3ff0*/  LEA.HI.X R61, R68, UR17, R61, 0x2, P4 ;  /* 0x00000011443d7c11 */ /* 0x000fca000a0f143d */
[----:B------:R0:W5:Y:S04]  /*4000*/  LDG.E.64 R54, desc[UR10][R60.64] ;  /* 0x0000000a3c367981 */ /* 0x000168000c1e1b00 */
.L_x_877:
[----:B------:R-:W-:Y:S05]  /*4010*/  BSYNC.RECONVERGENT B2 ;  /* 0x0000000000027941 */ /* 0x000fea0003800200 */
.L_x_876:
[----:B------:R-:W-:Y:S04]  /*4020*/  BSSY.RECONVERGENT B2, `(.L_x_878) ;  /* 0x0000015000027945 */ /* 0x000fe80003800200 */
        /* <DEDUP_REMOVED lines=20> */
.L_x_879:
[----:B------:R-:W-:Y:S05]  /*4170*/  BSYNC.RECONVERGENT B2 ;  /* 0x0000000000027941 */ /* 0x000fea0003800200 */
.L_x_878:
        /* <DEDUP_REMOVED lines=9> */
[----:B------:R-:W-:-:S04]  /*4210*/  IADD3 R69, PT, PT, R69, R0, RZ ;  /* 0x0000000045457210 */ /* 0x000fc80007ffe0ff */
        /* <DEDUP_REMOVED lines=11> */
.L_x_859:
[----:B------:R-:W-:Y:S05]  /*42d0*/  BSYNC.RECONVERGENT B0 ;  /* 0x0000000000007941 */ /* 0x000fea0003800200 */
.L_x_846:
[----:B012--5:R-:W-:Y:S01]  /*42e0*/  FMUL.FTZ R61, R42, R46 ;  /* 0x0000002e2a3d7220 */ /* 0x027fe20000410000 */
[----:B------:R-:W-:Y:S01]  /*42f0*/  FMUL.FTZ R60, R43, R47 ;  /* 0x0000002f2b3c7220 */ /* 0x000fe20000410000 */
[----:B------:R-:W-:Y:S01]  /*4300*/  UMOV UR6, 0xffffffff ;  /* 0xffffffff00067882 */ /* 0x000fe20000000000 */
[----:B------:R-:W-:Y:S01]  /*4310*/  LOP3.LUT R71, R2, 0x1, RZ, 0xc0, !PT ;  /* 0x0000000102477812 */ /* 0x000fe200078ec0ff */
[----:B------:R-:W-:Y:S01]  /*4320*/  FFMA.FTZ R61, R44, R62, R61 ;  /* 0x0000003e2c3d7223 */ /* 0x000fe2000001003d */
[----:B------:R-:W-:-:S03]  /*4330*/  FFMA.FTZ R60, R45, R63, R60 ;  /* 0x0000003f2d3c7223 */ /* 0x000fc6000001003c */
        /* <DEDUP_REMOVED lines=11> */
[----:B------:R-:W-:-:S04]  /*43f0*/  FFMA.FTZ R60, R31, R59, R60 ;  /* 0x0000003b1f3c7223 */ /* 0x000fc8000001003c */
[----:B----4-:R-:W-:Y:S01]  /*4400*/  FADD.FTZ R69, R61, R60 ;  /* 0x0000003c3d457221 */ /* 0x010fe20000010000 */
[----:B------:R-:W-:Y:S06]  /*4410*/  BRA.DIV UR6, `(.L_x_880) ;  /* 0x0000005206ac7947 */ /* 0x000fec000b800000 */
[----:B------:R0:W1:Y:S02]  /*4420*/  SHFL.BFLY PT, R68, R69, 0x1, 0x1f ;  /* 0x0c201f0045447f89 */ /* 0x00006400000e0000 */
.L_x_957:
[----:B------:R-:W-:Y:S01]  /*4430*/  ISETP.EQ.U32.OR P2, PT, R71, 0x1, P2 ;  /* 0x000000014700780c */ /* 0x000fe20001742470 */
[----:B-1----:R-:W-:Y:S01]  /*4440*/  FADD.FTZ R67, R69, R68 ;  /* 0x0000004445437221 */ /* 0x002fe20000010000 */
[----:B------:R-:W-:Y:S03]  /*4450*/  BSSY.RECONVERGENT B0, `(.L_x_881) ;  /* 0x0000017000007945 */ /* 0x000fe60003800200 */
[----:B------:R-:W-:-:S08]  /*4460*/  FMUL.FTZ R67, R67, UR25 ;  /* 0x0000001943437c20 */ /* 0x000fd00008410000 */
[----:B------:R-:W-:Y:S05]  /*4470*/  @P2 BRA `(.L_x_882) ;  /* 0x0000000000502947 */ /* 0x000fea0003800000 */
[----:B------:R-:W1:Y:S01]  /*4480*/  LDC.64 R60, c[0x0][0x448] ;  /* 0x00011200ff3c7b82 */ /* 0x000e620000000a00 */
[----:B------:R-:W-:Y:S02]  /*4490*/  ISETP.NE.U32.AND P2, PT, RZ, UR18, PT ;  /* 0x00000012ff007c0c */ /* 0x000fe4000bf45070 */
[----:B------:R-:W-:Y:S02]  /*44a0*/  MOV R71, UR12 ;  /* 0x0000000c00477c02 */ /* 0x000fe40008000f00 */
[----:B------:R-:W-:Y:S02]  /*44b0*/  ISETP.NE.AND.EX P4, PT, RZ, UR19, PT, P2 ;  /* 0x00000013ff007c0c */ /* 0x000fe4000bf85320 */
[----:B-1----:R-:W-:-:S04]  /*44c0*/  ISETP.NE.U32.AND P2, PT, R60, RZ, PT ;  /* 0x000000ff3c00720c */ /* 0x002fc80003f45070 */
[----:B------:R-:W-:-:S07]  /*44d0*/  ISETP.NE.AND.EX P2, PT, R61, RZ, PT, P2 ;  /* 0x000000ff3d00720c */ /* 0x000fce0003f45320 */
[----:B------:R-:W1:Y:S08]  /*44e0*/  @P4 LDC.64 R60, c[0x0][0x438] ;  /* 0x00010e00ff3c4b82 */ /* 0x000e700000000a00 */
[----:B0-----:R-:W0:Y:S01]  /*44f0*/  @P2 LDC.64 R68, c[0x0][0x448] ;  /* 0x00011200ff442b82 */ /* 0x001e220000000a00 */
[----:B-1----:R-:W-:-:S06]  /*4500*/  @P4 IMAD.WIDE R60, R10, 0x4, R60 ;  /* 0x000000040a3c4825 */ /* 0x002fcc00078e023c */
[----:B------:R-:W2:Y:S01]  /*4510*/  @P4 LDG.E R60, desc[UR10][R60.64] ;  /* 0x0000000a3c3c4981 */ /* 0x000ea2000c1e1900 */
[----:B0-----:R-:W-:-:S06]  /*4520*/  @P2 IMAD.WIDE.U32 R68, R71, 0x4, R68 ;  /* 0x0000000447442825 */ /* 0x001fcc00078e0044 */
[----:B------:R-:W4:Y:S01]  /*4530*/  @P2 LDG.E R68, desc[UR10][R68.64] ;  /* 0x0000000a44442981 */ /* 0x000f22000c1e1900 */
[----:B------:R-:W-:-:S04]  /*4540*/  @P2 ISETP.GE.AND P5, PT, R13, R12, PT ;  /* 0x0000000c0d00220c */ /* 0x000fc80003fa6270 */
[----:B------:R-:W-:-:S04]  /*4550*/  @P2 SEL R70, R65, RZ, !P5 ;  /* 0x000000ff41462207 */ /* 0x000fc80006800000 */
[----:B------:R-:W-:-:S04]  /*4560*/  @P2 IADD3 R70, PT, PT, R11, -UR8, R70 ;  /* 0x800000080b462c10 */ /* 0x000fc8000fffe046 */
[----:B------:R-:W-:Y:S01]  /*4570*/  @P2 I2FP.F32.S32 R70, R70 ;  /* 0x0000004600462245 */ /* 0x000fe20000201400 */
[----:B--2---:R-:W-:-:S04]  /*4580*/  @P4 FADD.FTZ R67, R67, R60 ;  /* 0x0000003c43434221 */ /* 0x004fc80000010000 */
[----:B----4-:R-:W-:-:S05]  /*4590*/  @P2 FFMA.FTZ R67, R70, R68, R67 ;  /* 0x0000004446432223 */ /* 0x010fca0000010043 */
[----:B------:R1:W-:Y:S01]  /*45a0*/  STS [R5], R67 ;  /* 0x0000004305007388 */ /* 0x0003e20000000800 */
[----:B------:R-:W-:-:S07]  /*45b0*/  @!P3 FMNMX.FTZ R3, R3, R67, !PT ;  /* 0x000000430303b209 */ /* 0x000fce0007810000 */
.L_x_882:
[----:B------:R-:W-:Y:S05]  /*45c0*/  BSYNC.RECONVERGENT B0 ;  /* 0x0000000000007941 */ /* 0x000fea0003800200 */
.L_x_881:
[C---:B------:R-:W-:Y:S01]  /*45d0*/  VIADD R13, R11.reuse, 0x3f ;  /* 0x0000003f0b0d7836 */ /* 0x040fe20000000000 */
[----:B------:R-:W-:Y:S01]  /*45e0*/  IADD3 R6, P3, PT, R6, 0x40, RZ ;  /* 0x0000004006067810 */ /* 0x000fe20007f7e0ff */
[----:B------:R-:W-:Y:S01]  /*45f0*/  VIADD R11, R11, 0x40 ;  /* 0x000000400b0b7836 */ /* 0x000fe20000000000 */
[----:B-1----:R-:W-:Y:S01]  /*4600*/  IADD3 R5, PT, PT, R5, 0x100, RZ ;  /* 0x0000010005057810 */ /* 0x002fe20007ffe0ff */
[----:B------:R-:W-:Y:S01]  /*4610*/  VIADD R10, R10, 0x40 ;  /* 0x000000400a0a7836 */ /* 0x000fe20000000000 */
[----:B------:R-:W-:Y:S01]  /*4620*/  ISETP.GE.AND P2, PT, R13, R8, PT ;  /* 0x000000080d00720c */ /* 0x000fe20003f46270 */
[----:B------:R-:W-:-:S12]  /*4630*/  IMAD.X R9, RZ, RZ, R9, P3 ;  /* 0x000000ffff097224 */ /* 0x000fd800018e0609 */
[----:B------:R-:W-:Y:S05]  /*4640*/  @!P2 BRA `(.L_x_883) ;  /* 0xffffffcc00e8a947 */ /* 0x000fea000383ffff */
.L_x_845:
[----:B0-----:R-:W-:Y:S05]  /*4650*/  BSYNC B1 ;  /* 0x0000000000017941 */ /* 0x001fea0003800000 */
.L_x_844:
[----:B------:R-:W-:-:S03]  /*4660*/  UMOV UR6, 0xffffffff ;  /* 0xffffffff00067882 */ /* 0x000fc60000000000 */
[----:B------:R-:W-:Y:S05]  /*4670*/  BRA.DIV UR6, `(.L_x_884) ;  /* 0x00000052063c7947 */ /* 0x000fea000b800000 */
[----:B------:R-:W0:Y:S02]  /*4680*/  SHFL.BFLY PT, R68, R3, 0x10, 0x1f ;  /* 0x0e001f0003447f89 */ /* 0x000e2400000e0000 */
[----:B0-----:R-:W-:-:S05]  /*4690*/  FMNMX.FTZ R4, R68, R3, !PT ;  /* 0x0000000344047209 */ /* 0x001fca0007810000 */
[----:B------:R-:W0:Y:S02]  /*46a0*/  SHFL.BFLY PT, R68, R4, 0x8, 0x1f ;  /* 0x0d001f0004447f89 */ /* 0x000e2400000e0000 */
[----:B0-----:R-:W-:-:S05]  /*46b0*/  FMNMX.FTZ R5, R4, R68, !PT ;  /* 0x0000004404057209 */ /* 0x001fca0007810000 */
[----:B------:R-:W0:Y:S02]  /*46c0*/  SHFL.BFLY PT, R68, R5, 0x4, 0x1f ;  /* 0x0c801f0005447f89 */ /* 0x000e2400000e0000 */
[----:B0-----:R-:W-:-:S05]  /*46d0*/  FMNMX.FTZ R6, R5, R68, !PT ;  /* 0x0000004405067209 */ /* 0x001fca0007810000 */
[----:B------:R0:W4:Y:S02]  /*46e0*/  SHFL.BFLY PT, R68, R6, 0x2, 0x1f ;  /* 0x0c401f0006447f89 */ /* 0x00012400000e0000 */
.L_x_963:
[----:B------:R-:W2:Y:S01]  /*46f0*/  S2R R15, SR_CgaCtaId ;  /* 0x00000000000f7919 */ /* 0x000ea20000008800 */
[----:B------:R-:W-:Y:S01]  /*4700*/  LOP3.LUT P0, R4, R2, 0x1f, RZ, 0xc0, !PT ;  /* 0x0000001f02047812 */ /* 0x000fe2000780c0ff */
[----:B------:R-:W-:Y:S05]  /*4710*/  WARPSYNC.ALL ;  /* 0x0000000000007948 */ /* 0x000fea0003800000 */
[----:B------:R-:W-:Y:S02]  /*4720*/  MOV R14, 0x400 ;  /* 0x00000400000e7802 */ /* 0x000fe40000000f00 */
[----:B-1----:R-:W-:Y:S02]  /*4730*/  SHF.R.U32.HI R3, RZ, 0x3, R2 ;  /* 0x00000003ff037819 */ /* 0x002fe40000011602 */
[----:B----4-:R-:W-:-:S02]  /*4740*/  FMNMX.FTZ R5, R6, R68, !PT ;  /* 0x0000004406057209 */ /* 0x010fc40007810000 */
[----:B--2---:R-:W-:-:S04]  /*4750*/  LEA R7, R15, R14, 0x18 ;  /* 0x0000000e0f077211 */ /* 0x004fc800078ec0ff */
[----:B0-----:R-:W-:-:S05]  /*4760*/  IADD3 R6, PT, PT, R3, R7, RZ ;  /* 0x0000000703067210 */ /* 0x001fca0007ffe0ff */
[----:B------:R-:W-:Y:S01]  /*4770*/  @!P0 STS [R6], R5 ;  /* 0x0000000506008388 */ /* 0x000fe20000000800 */
[----:B------:R-:W-:Y:S01]  /*4780*/  BAR.SYNC.DEFER_BLOCKING 0x0 ;  /* 0x0000000000007b1d */ /* 0x000fe20000010000 */
[C---:B------:R-:W-:Y:S01]  /*4790*/  ISETP.GT.U32.AND P0, PT, R4.reuse, 0x3, PT ;  /* 0x000000030400780c */ /* 0x040fe20003f04070 */
[----:B------:R-:W-:Y:S02]  /*47a0*/  IMAD.MOV.U32 R9, RZ, RZ, -0x800001 ;  /* 0xff7fffffff097424 */ /* 0x000fe400078e00ff */
[----:B------:R-:W-:-:S04]  /*47b0*/  IMAD R7, R4, 0x4, R7 ;  /* 0x0000000404077824 */ /* 0x000fc800078e0207 */
[----:B------:R-:W0:Y:S01]  /*47c0*/  S2UR UR6, SR_CTAID.Y ;  /* 0x00000000000679c3 */ /* 0x000e220000002600 */
[----:B------:R-:W-:Y:S05]  /*47d0*/  BSSY.RECONVERGENT B0, `(.L_x_885) ;  /* 0x0000155000007945 */ /* 0x000fea0003800200 */
[----:B------:R-:W1:Y:S01]  /*47e0*/  @!P0 LDS R9, [R7] ;  /* 0x0000000007098984 */ /* 0x000e620000000800 */
[----:B0-----:R-:W-:Y:S02]  /*47f0*/  IMAD R33, R0, UR6, RZ ;  /* 0x0000000600217c24 */ /* 0x001fe4000f8e02ff */
[----:B------:R-:W-:-:S03]  /*4800*/  IMAD.MOV.U32 R0, RZ, RZ, RZ ;  /* 0x000000ffff007224 */ /* 0x000fc600078e00ff */
[----:B------:R-:W-:Y:S01]  /*4810*/  SHF.R.S32.HI R32, RZ, 0x1f, R33 ;  /* 0x0000001fff207819 */ /* 0x000fe20000011421 */
[----:B-1----:R-:W0:Y:S02]  /*4820*/  SHFL.BFLY PT, R8, R9, 0x2, 0x1f ;  /* 0x0c401f0009087f89 */ /* 0x002e2400000e0000 */
[----:B0-----:R-:W-:-:S05]  /*4830*/  FMNMX.FTZ R10, R8, R9, !PT ;  /* 0x00000009080a7209 */ /* 0x001fca0007810000 */
[----:B------:R-:W0:Y:S02]  /*4840*/  SHFL.BFLY PT, R5, R10, 0x1, 0x1f ;  /* 0x0c201f000a057f89 */ /* 0x000e2400000e0000 */
[----:B0-----:R-:W-:Y:S02]  /*4850*/  FMNMX.FTZ R8, R10, R5, !PT ;  /* 0x000000050a087209 */ /* 0x001fe40007810000 */
[----:B------:R-:W-:-:S04]  /*4860*/  IADD3 R5, PT, PT, R2, UR13, RZ ;  /* 0x0000000d02057c10 */ /* 0x000fc8000fffe0ff */
[----:B------:R-:W-:Y:S01]  /*4870*/  ISETP.GE.AND P0, PT, R5, UR8, PT ;  /* 0x0000000805007c0c */ /* 0x000fe2000bf06270 */
[----:B------:R-:W0:-:S12]  /*4880*/  SHFL.IDX PT, R8, R8, RZ, 0x1f ;  /* 0x00001fff08087589 */ /* 0x000e1800000e0000 */
        /* <DEDUP_REMOVED lines=16> */
[----:B------:R-:W-:Y:S01]  /*4990*/  VIADD R10, R14, 0x120 ;  /* 0x000001200e0a7836 */ /* 0x000fe20000000000 */
[----:B------:R-:W-:-:S04]  /*49a0*/  LEA.HI R0, R9, 0x1, RZ, 0x19 ;  /* 0x0000000109007811 */ /* 0x000fc800078fc8ff */
[----:B------:R-:W-:Y:S01]  /*49b0*/  LEA R11, R15, R10, 0x18 ;  /* 0x0000000a0f0b7211 */ /* 0x000fe200078ec0ff */
[----:B------:R-:W-:Y:S01]  /*49c0*/  IMAD.MOV.U32 R10, RZ, RZ, R5 ;  /* 0x000000ffff0a7224 */ /* 0x000fe200078e0005 */
[----:B------:R-:W-:Y:S02]  /*49d0*/  LOP3.LUT R9, R0, 0x3, RZ, 0xc0, !PT ;  /* 0x0000000300097812 */ /* 0x000fe400078ec0ff */
[----:B------:R-:W-:Y:S01]  /*49e0*/  MOV R0, RZ ;  /* 0x000000ff00007202 */ /* 0x000fe20000000f00 */
[----:B------:R-:W-:Y:S01]  /*49f0*/  IMAD R11, R2, 0x4, R11 ;  /* 0x00000004020b7824 */ /* 0x000fe200078e020b */
[----:B------:R-:W-:-:S07]  /*4a00*/  IADD3 R9, PT, PT, -R9, RZ, RZ ;  /* 0x000000ff09097210 */ /* 0x000fce0007ffe1ff */
.L_x_890:
[----:B------:R-:W0:Y:S01]  /*4a10*/  LDS R13, [R11] ;  /* 0x000000000b0d7984 */ /* 0x000e220000000800 */
[----:B------:R-:W-:Y:S02]  /*4a20*/  VIADD R9, R9, 0x1 ;  /* 0x0000000109097836 */ /* 0x000fe40000000000 */
        /* <DEDUP_REMOVED lines=9> */
.L_x_889:
[----:B------:R-:W-:Y:S05]  /*4ac0*/  BSYNC.RECONVERGENT B1 ;  /* 0x0000000000017941 */ /* 0x000fea0003800200 */
.L_x_888:
[----:B------:R-:W-:Y:S05]  /*4ad0*/  @!P2 BRA `(.L_x_886) ;  /* 0x000000100090a947 */ /* 0x000fea0003800000 */
[----:B------:R-:W-:Y:S01]  /*4ae0*/  IADD3 R11, PT, PT, -R10, UR8, RZ ;  /* 0x000000080a0b7c10 */ /* 0x000fe2000fffe1ff */
[----:B------:R-:W-:Y:S01]  /*4af0*/  IMAD.U32 R9, RZ, RZ, UR13 ;  /* 0x0000000dff097e24 */ /* 0x000fe2000f8e00ff */
[----:B------:R-:W-:Y:S01]  /*4b00*/  BSSY.RECONVERGENT B1, `(.L_x_891) ;  /* 0x0000070000017945 */ /* 0x000fe20003800200 */
[----:B------:R-:W-:Y:S01]  /*4b10*/  VIADD R14, R14, 0x120 ;  /* 0x000001200e0e7836 */ /* 0x000fe20000000000 */
[----:B------:R-:W-:Y:S02]  /*4b20*/  ISETP.GT.AND P2, PT, R11, 0x600, PT ;  /* 0x000006000b00780c */ /* 0x000fe40003f44270 */
[----:B------:R-:W-:Y:S02]  /*4b30*/  SHF.L.U32 R9, R9, 0x2, RZ ;  /* 0x0000000209097819 */ /* 0x000fe400000006ff */
[----:B------:R-:W-:Y:S02]  /*4b40*/  LEA R14, R15, R14, 0x18 ;  /* 0x0000000e0f0e7211 */ /* 0x000fe400078ec0ff */
[----:B------:R-:W-:Y:S01]  /*4b50*/  PLOP3.LUT P0, PT, PT, PT, PT, 0x80, 0x8 ;  /* 0x000000000008781c */ /* 0x000fe20003f0f070 */
[----:B------:R-:W-:-:S05]  /*4b60*/  IMAD R9, R10, 0x4, -R9 ;  /* 0x000000040a097824 */ /* 0x000fca00078e0a09 */
[----:B------:R-:W-:Y:S01]  /*4b70*/  IADD3 R9, PT, PT, R9, 0x400, R14 ;  /* 0x0000040009097810 */ /* 0x000fe20007ffe00e */
[----:B------:R-:W-:Y:S06]  /*4b80*/  @!P2 BRA `(.L_x_892) ;  /* 0x00000004009ca947 */ /* 0x000fec0003800000 */
[----:B------:R-:W-:Y:S01]  /*4b90*/  IMAD.U32 R11, RZ, RZ, UR8 ;  /* 0x00000008ff0b7e24 */ /* 0x000fe2000f8e00ff */
[----:B------:R-:W-:-:S04]  /*4ba0*/  PLOP3.LUT P0, PT, PT, PT, PT, 0x8, 0x80 ;  /* 0x000000000080781c */ /* 0x000fc80003f0e170 */
[----:B------:R-:W-:-:S09]  /*4bb0*/  IADD3 R11, PT, PT, R11, -0x600, RZ ;  /* 0xfffffa000b0b7810 */ /* 0x000fd20007ffe0ff */
.L_x_893:
[----:B------:R-:W0:Y:S01]  /*4bc0*/  LDS R13, [R9+-0x400] ;  /* 0xfffc0000090d7984 */ /* 0x000e220000000800 */
[----:B------:R-:W-:-:S03]  /*4bd0*/  VIADD R10, R10, 0x800 ;  /* 0x000008000a0a7836 */ /* 0x000fc60000000000 */
[----:B------:R-:W1:Y:S02]  /*4be0*/  LDS R15, [R9+-0x200] ;  /* 0xfffe0000090f7984 */ /* 0x000e640000000800 */
[----:B------:R-:W-:Y:S02]  /*4bf0*/  ISETP.GE.AND P2, PT, R10, R11, PT ;  /* 0x0000000b0a00720c */ /* 0x000fe40003f46270 */
[----:B------:R-:W2:Y:S04]  /*4c00*/  LDS R17, [R9] ;  /* 0x0000000009117984 */ /* 0x000ea80000000800 */
[----:B---3--:R-:W3:Y:S04]  /*4c10*/  LDS R19, [R9+0x200] ;  /* 0x0002000009137984 */ /* 0x008ee80000000800 */
[----:B------:R-:W4:Y:S04]  /*4c20*/  LDS R21, [R9+0x400] ;  /* 0x0004000009157984 */ /* 0x000f280000000800 */
        /* <DEDUP_REMOVED lines=11> */
[C---:B--2---:R-:W-:Y:S01]  /*4ce0*/  FADD.FTZ R17, -R8.reuse, R17 ;  /* 0x0000001108117221 */ /* 0x044fe20000010100 */
[----:B------:R-:W-:Y:S02]  /*4cf0*/  FMUL.FTZ R15, R15, 1.4426950216293334961 ;  /* 0x3fb8aa3b0f0f7820 */ /* 0x000fe40000410000 */
[----:B------:R-:W2:Y:S01]  /*4d00*/  MUFU.EX2 R13, R13 ;  /* 0x0000000d000d7308 */ /* 0x000ea20000000800 */
[----:B------:R-:W1:Y:S01]  /*4d10*/  LDS R41, [R9+0x1600] ;  /* 0x0016000009297984 */ /* 0x000e620000000800 */
[C---:B---3--:R-:W-:Y:S01]  /*4d20*/  FADD.FTZ R19, -R8.reuse, R19 ;  /* 0x0000001308137221 */ /* 0x048fe20000010100 */
[----:B------:R-:W-:Y:S01]  /*4d30*/  FMUL.FTZ R17, R17, 1.4426950216293334961 ;  /* 0x3fb8aa3b11117820 */ /* 0x000fe20000410000 */
[----:B------:R-:W3:Y:S01]  /*4d40*/  MUFU.EX2 R15, R15 ;  /* 0x0000000f000f7308 */ /* 0x000ee20000000800 */
[----:B------:R-:W1:Y:S01]  /*4d50*/  LDS R43, [R9+0x1800] ;  /* 0x00180000092b7984 */ /* 0x000e620000000800 */
[C---:B----4-:R-:W-:Y:S01]  /*4d60*/  FADD.FTZ R21, -R8.reuse, R21 ;  /* 0x0000001508157221 */ /* 0x050fe20000010100 */
[----:B------:R-:W-:Y:S01]  /*4d70*/  FMUL.FTZ R19, R19, 1.4426950216293334961 ;  /* 0x3fb8aa3b13137820 */ /* 0x000fe20000410000 */
[C---:B------:R-:W-:Y:S01]  /*4d80*/  FADD.FTZ R23, -R8.reuse, R23 ;  /* 0x0000001708177221 */ /* 0x040fe20000010100 */
[----:B------:R-:W4:Y:S01]  /*4d90*/  MUFU.EX2 R17, R17 ;  /* 0x0000001100117308 */ /* 0x000f220000000800 */
[----:B------:R-:W1:Y:S01]  /*4da0*/  LDS R45, [R9+0x1a00] ;  /* 0x001a0000092d7984 */ /* 0x000e620000000800 */
[----:B------:R-:W-:Y:S01]  /*4db0*/  FMUL.FTZ R21, R21, 1.4426950216293334961 ;  /* 0x3fb8aa3b15157820 */ /* 0x000fe20000410000 */
[C---:B------:R-:W-:Y:S01]  /*4dc0*/  FADD.FTZ R25, -R8.reuse, R25 ;  /* 0x0000001908197221 */ /* 0x040fe20000010100 */
[----:B------:R-:W4:Y:S01]  /*4dd0*/  MUFU.EX2 R19, R19 ;  /* 0x0000001300137308 */ /* 0x000f220000000800 */
[----:B------:R-:W-:Y:S01]  /*4de0*/  FMUL.FTZ R23, R23, 1.4426950216293334961 ;  /* 0x3fb8aa3b17177820 */ /* 0x000fe20000410000 */
[----:B--2---:R-:W-:Y:S01]  /*4df0*/  FADD.FTZ R0, R13, R0 ;  /* 0x000000000d007221 */ /* 0x004fe20000010000 */
[----:B------:R-:W-:Y:S01]  /*4e00*/  FADD.FTZ R27, -R8, R27 ;  /* 0x0000001b081b7221 */ /* 0x000fe20000010100 */
[----:B------:R-:W2:Y:S01]  /*4e10*/  MUFU.EX2 R21, R21 ;  /* 0x0000001500157308 */ /* 0x000ea20000000800 */
[----:B------:R-:W-:Y:S01]  /*4e20*/  FMUL.FTZ R25, R25, 1.4426950216293334961 ;  /* 0x3fb8aa3b19197820 */ /* 0x000fe20000410000 */
[----:B---3--:R-:W-:Y:S01]  /*4e30*/  FADD.FTZ R0, R0, R15 ;  /* 0x0000000f00007221 */ /* 0x008fe20000010000 */
[----:B------:R-:W-:Y:S01]  /*4e40*/  FADD.FTZ R29, -R8, R29 ;  /* 0x0000001d081d7221 */ /* 0x000fe20000010100 */
[----:B------:R-:W3:Y:S01]  /*4e50*/  MUFU.EX2 R23, R23 ;  /* 0x0000001700177308 */ /* 0x000ee20000000800 */
[----:B------:R-:W-:Y:S01]  /*4e60*/  FMUL.FTZ R27, R27, 1.4426950216293334961 ;  /* 0x3fb8aa3b1b1b7820 */ /* 0x000fe20000410000 */
[----:B----4-:R-:W-:Y:S01]  /*4e70*/  FADD.FTZ R0, R0, R17 ;  /* 0x0000001100007221 */ /* 0x010fe20000010000 */
[----:B------:R-:W-:Y:S01]  /*4e80*/  FADD.FTZ R31, -R8, R31 ;  /* 0x0000001f081f7221 */ /* 0x000fe20000010100 */
[----:B------:R-:W4:Y:S01]  /*4e90*/  MUFU.EX2 R25, R25 ;  /* 0x0000001900197308 */ /* 0x000f220000000800 */
[----:B------:R-:W-:Y:S01]  /*4ea0*/  FMUL.FTZ R29, R29, 1.4426950216293334961 ;  /* 0x3fb8aa3b1d1d7820 */ /* 0x000fe20000410000 */
[----:B------:R-:W-:Y:S01]  /*4eb0*/  FADD.FTZ R0, R0, R19 ;  /* 0x0000001300007221 */ /* 0x000fe20000010000 */
[----:B------:R-:W-:Y:S01]  /*4ec0*/  FADD.FTZ R35, -R8, R35 ;  /* 0x0000002308237221 */ /* 0x000fe20000010100 */
[----:B------:R-:W4:Y:S01]  /*4ed0*/  MUFU.EX2 R27, R27 ;  /* 0x0000001b001b7308 */ /* 0x000f220000000800 */
[----:B------:R-:W-:Y:S01]  /*4ee0*/  FMUL.FTZ R31, R31, 1.4426950216293334961 ;  /* 0x3fb8aa3b1f1f7820 */ /* 0x000fe20000410000 */
[----:B--2---:R-:W-:Y:S01]  /*4ef0*/  FADD.FTZ R0, R0, R21 ;  /* 0x0000001500007221 */ /* 0x004fe20000010000 */
[----:B0-----:R-:W-:Y:S01]  /*4f00*/  FADD.FTZ R37, -R8, R37 ;  /* 0x0000002508257221 */ /* 0x001fe20000010100 */
[----:B------:R-:W0:Y:S01]  /*4f10*/  MUFU.EX2 R29, R29 ;  /* 0x0000001d001d7308 */ /* 0x000e220000000800 */
[----:B------:R-:W-:Y:S01]  /*4f20*/  FMUL.FTZ R35, R35, 1.4426950216293334961 ;  /* 0x3fb8aa3b23237820 */ /* 0x000fe20000410000 */
[----:B---3--:R-:W-:Y:S01]  /*4f30*/  FADD.FTZ R0, R0, R23 ;  /* 0x0000001700007221 */ /* 0x008fe20000010000 */
[----:B-1----:R-:W-:Y:S01]  /*4f40*/  FADD.FTZ R39, -R8, R39 ;  /* 0x0000002708277221 */ /* 0x002fe20000010100 */
[----:B------:R-:W1:Y:S01]  /*4f50*/  MUFU.EX2 R31, R31 ;  /* 0x0000001f001f7308 */ /* 0x000e620000000800 */
[----:B------:R-:W-:Y:S01]  /*4f60*/  FMUL.FTZ R37, R37, 1.4426950216293334961 ;  /* 0x3fb8aa3b25257820 */ /* 0x000fe20000410000 */
[----:B----4-:R-:W-:Y:S01]  /*4f70*/  FADD.FTZ R0, R0, R25 ;  /* 0x0000001900007221 */ /* 0x010fe20000010000 */
[----:B------:R-:W-:Y:S01]  /*4f80*/  FMUL.FTZ R39, R39, 1.4426950216293334961 ;  /* 0x3fb8aa3b27277820 */ /* 0x000fe20000410000 */
[----:B------:R-:W2:Y:S01]  /*4f90*/  MUFU.EX2 R35, R35 ;  /* 0x0000002300237308 */ /* 0x000ea20000000800 */
[----:B------:R-:W-:Y:S01]  /*4fa0*/  FADD.FTZ R41, -R8, R41 ;  /* 0x0000002908297221 */ /* 0x000fe20000010100 */
[----:B------:R-:W-:Y:S01]  /*4fb0*/  FADD.FTZ R0, R0, R27 ;  /* 0x0000001b00007221 */ /* 0x000fe20000010000 */
        /* <DEDUP_REMOVED lines=36> */
.L_x_892:
[----:B------:R-:W-:Y:S05]  /*5200*/  BSYNC.RECONVERGENT B1 ;  /* 0x0000000000017941 */ /* 0x000fea0003800200 */
.L_x_891:
[----:B------:R-:W-:Y:S01]  /*5210*/  IADD3 R11, PT, PT, -R10, UR8, RZ ;  /* 0x000000080a0b7c10 */ /* 0x000fe2000fffe1ff */
[----:B------:R-:W-:Y:S03]  /*5220*/  BSSY.RECONVERGENT B1, `(.L_x_894) ;  /* 0x0000036000017945 */ /* 0x000fe60003800200 */
[----:B------:R-:W-:-:S13]  /*5230*/  ISETP.GT.AND P2, PT, R11, 0x200, PT ;  /* 0x000002000b00780c */ /* 0x000fda0003f44270 */
[----:B------:R-:W-:Y:S05]  /*5240*/  @!P2 BRA `(.L_x_895) ;  /* 0x0000000000cca947 */ /* 0x000fea0003800000 */
[----:B------:R-:W0:Y:S01]  /*5250*/  LDS R11, [R9+-0x400] ;  /* 0xfffc0000090b7984 */ /* 0x000e220000000800 */
[----:B------:R-:W-:Y:S01]  /*5260*/  PLOP3.LUT P0, PT, PT, PT, PT, 0x8, 0x80 ;  /* 0x000000000080781c */ /* 0x000fe20003f0e170 */
[----:B------:R-:W-:Y:S02]  /*5270*/  VIADD R10, R10, 0x400 ;  /* 0x000004000a0a7836 */ /* 0x000fe40000000000 */
[----:B------:R-:W1:Y:S04]  /*5280*/  LDS R13, [R9+-0x200] ;  /* 0xfffe0000090d7984 */ /* 0x000e680000000800 */
[----:B------:R-:W2:Y:S04]  /*5290*/  LDS R15, [R9] ;  /* 0x00000000090f7984 */ /* 0x000ea80000000800 */
[----:B------:R-:W4:Y:S04]  /*52a0*/  LDS R17, [R9+0x200] ;  /* 0x0002000009117984 */ /* 0x000f280000000800 */
[----:B---3--:R-:W3:Y:S04]  /*52b0*/  LDS R19, [R9+0x400] ;  /* 0x0004000009137984 */ /* 0x008ee80000000800 */
[----:B------:R-:W3:Y:S04]  /*52c0*/  LDS R21, [R9+0x600] ;  /* 0x0006000009157984 */ /* 0x000ee80000000800 */
[----:B------:R-:W3:Y:S04]  /*52d0*/  LDS R23, [R9+0x800] ;  /* 0x0008000009177984 */ /* 0x000ee80000000800 */
[----:B------:R-:W3:Y:S01]  /*52e0*/  LDS R25, [R9+0xa00] ;  /* 0x000a000009197984 */ /* 0x000ee20000000800 */
[C---:B0-----:R-:W-:Y:S01]  /*52f0*/  FADD.FTZ R11, -R8.reuse, R11 ;  /* 0x0000000b080b7221 */ /* 0x041fe20000010100 */
[----:B-1----:R-:W-:-:S03]  /*5300*/  FADD.FTZ R13, -R8, R13 ;  /* 0x0000000d080d7221 */ /* 0x002fc60000010100 */
[----:B------:R-:W-:Y:S01]  /*5310*/  FMUL.FTZ R11, R11, 1.4426950216293334961 ;  /* 0x3fb8aa3b0b0b7820 */ /* 0x000fe20000410000 */
[----:B--2---:R-:W-:Y:S01]  /*5320*/  FADD.FTZ R15, -R8, R15 ;  /* 0x0000000f080f7221 */ /* 0x004fe20000010100 */
[----:B------:R-:W-:-:S04]  /*5330*/  FMUL.FTZ R13, R13, 1.4426950216293334961 ;  /* 0x3fb8aa3b0d0d7820 */ /* 0x000fc80000410000 */
[----:B------:R-:W0:Y:S01]  /*5340*/  MUFU.EX2 R11, R11 ;  /* 0x0000000b000b7308 */ /* 0x000e220000000800 */
[C---:B----4-:R-:W-:Y:S01]  /*5350*/  FADD.FTZ R17, -R8.reuse, R17 ;  /* 0x0000001108117221 */ /* 0x050fe20000010100 */
[----:B------:R-:W-:Y:S02]  /*5360*/  FMUL.FTZ R15, R15, 1.4426950216293334961 ;  /* 0x3fb8aa3b0f0f7820 */ /* 0x000fe40000410000 */
[----:B------:R-:W1:Y:S01]  /*5370*/  MUFU.EX2 R13, R13 ;  /* 0x0000000d000d7308 */ /* 0x000e620000000800 */
[C---:B---3--:R-:W-:Y:S01]  /*5380*/  FADD.FTZ R19, -R8.reuse, R19 ;  /* 0x0000001308137221 */ /* 0x048fe20000010100 */
        /* <DEDUP_REMOVED lines=31> */
.L_x_895:
[----:B------:R-:W-:Y:S05]  /*5580*/  BSYNC.RECONVERGENT B1 ;  /* 0x0000000000017941 */ /* 0x000fea0003800200 */
.L_x_894:
[----:B------:R-:W-:-:S13]  /*5590*/  ISETP.LT.OR P0, PT, R10, UR8, P0 ;  /* 0x000000080a007c0c */ /* 0x000fda0008701670 */
[----:B------:R-:W-:Y:S05]  /*55a0*/  @!P0 BRA `(.L_x_886) ;  /* 0x0000000400dc8947 */ /* 0x000fea0003800000 */
[----:B------:R-:W0:Y:S04]  /*55b0*/  LDS R11, [R9+-0x400] ;  /* 0xfffc0000090b7984 */ /* 0x000e280000000800 */
[----:B------:R-:W1:Y:S04]  /*55c0*/  LDS R13, [R9+-0x200] ;  /* 0xfffe0000090d7984 */ /* 0x000e680000000800 */
[----:B------:R-:W2:Y:S04]  /*55d0*/  LDS R15, [R9] ;  /* 0x00000000090f7984 */ /* 0x000ea80000000800 */
[----:B------:R-:W4:Y:S01]  /*55e0*/  LDS R17, [R9+0x200] ;  /* 0x0002000009117984 */ /* 0x000f220000000800 */
[C---:B0-----:R-:W-:Y:S01]  /*55f0*/  FADD.FTZ R11, -R8.reuse, R11 ;  /* 0x0000000b080b7221 */ /* 0x041fe20000010100 */
[----:B-1----:R-:W-:-:S03]  /*5600*/  FADD.FTZ R13, -R8, R13 ;  /* 0x0000000d080d7221 */ /* 0x002fc60000010100 */
[----:B------:R-:W-:Y:S01]  /*5610*/  FMUL.FTZ R11, R11, 1.4426950216293334961 ;  /* 0x3fb8aa3b0b0b7820 */ /* 0x000fe20000410000 */
[----:B--2---:R-:W-:Y:S01]  /*5620*/  FADD.FTZ R15, -R8, R15 ;  /* 0x0000000f080f7221 */ /* 0x004fe20000010100 */
[----:B------:R-:W-:-:S04]  /*5630*/  FMUL.FTZ R13, R13, 1.4426950216293334961 ;  /* 0x3fb8aa3b0d0d7820 */ /* 0x000fc80000410000 */
[----:B------:R-:W0:Y:S01]  /*5640*/  MUFU.EX2 R11, R11 ;  /* 0x0000000b000b7308 */ /* 0x000e220000000800 */
[----:B----4-:R-:W-:Y:S01]  /*5650*/  FADD.FTZ R17, -R8, R17 ;  /* 0x0000001108117221 */ /* 0x010fe20000010100 */
[----:B------:R-:W-:Y:S02]  /*5660*/  FMUL.FTZ R15, R15, 1.4426950216293334961 ;  /* 0x3fb8aa3b0f0f7820 */ /* 0x000fe40000410000 */
[----:B------:R-:W1:Y:S01]  /*5670*/  MUFU.EX2 R13, R13 ;  /* 0x0000000d000d7308 */ /* 0x000e620000000800 */
[----:B------:R-:W-:-:S03]  /*5680*/  FMUL.FTZ R17, R17, 1.4426950216293334961 ;  /* 0x3fb8aa3b11117820 */ /* 0x000fc60000410000 */
[----:B------:R-:W2:Y:S04]  /*5690*/  MUFU.EX2 R15, R15 ;  /* 0x0000000f000f7308 */ /* 0x000ea80000000800 */
[----:B------:R-:W4:Y:S01]  /*56a0*/  MUFU.EX2 R17, R17 ;  /* 0x0000001100117308 */ /* 0x000f220000000800 */
[----:B0-----:R0:W-:Y:S01]  /*56b0*/  STS [R9+-0x400], R11 ;  /* 0xfffc000b09007388 */ /* 0x0011e20000000800 */
[----:B------:R-:W-:-:S03]  /*56c0*/  FADD.FTZ R0, R0, R11 ;  /* 0x0000000b00007221 */ /* 0x000fc60000010000 */
[----:B-1----:R0:W-:Y:S01]  /*56d0*/  STS [R9+-0x200], R13 ;  /* 0xfffe000d09007388 */ /* 0x0021e20000000800 */
[----:B------:R-:W-:-:S03]  /*56e0*/  FADD.FTZ R0, R0, R13 ;  /* 0x0000000d00007221 */ /* 0x000fc60000010000 */
[----:B--2---:R0:W-:Y:S01]  /*56f0*/  STS [R9], R15 ;  /* 0x0000000f09007388 */ /* 0x0041e20000000800 */
[----:B------:R-:W-:-:S03]  /*5700*/  FADD.FTZ R0, R0, R15 ;  /* 0x0000000f00007221 */ /* 0x000fc60000010000 */
[----:B----4-:R0:W-:Y:S01]  /*5710*/  STS [R9+0x200], R17 ;  /* 0x0002001109007388 */ /* 0x0101e20000000800 */
[----:B------:R-:W-:Y:S01]  /*5720*/  FADD.FTZ R0, R0, R17 ;  /* 0x0000001100007221 */ /* 0x000fe20000010000 */
[----:B------:R-:W-:Y:S06]  /*5730*/  BRA `(.L_x_886) ;  /* 0x0000000400787947 */ /* 0x000fec0003800000 */
.L_x_887:
        /* <DEDUP_REMOVED lines=13> */
[----:B------:R-:W-:Y:S02]  /*5810*/  LEA R13, R15, R14, 0x18 ;  /* 0x0000000e0f0d7211 */ /* 0x000fe400078ec0ff */
[----:B------:R-:W-:Y:S02]  /*5820*/  IADD3 R10, P2, P3, R33, R10, R5 ;  /* 0x0000000a210a7210 */ /* 0x000fe40007b5e005 */
[----:B------:R-:W-:Y:S01]  /*5830*/  LOP3.LUT R9, R0, 0x3, RZ, 0xc0, !PT ;  /* 0x0000000300097812 */ /* 0x000fe200078ec0ff */
[----:B------:R-:W-:Y:S01]  /*5840*/  IMAD.MOV.U32 R0, RZ, RZ, RZ ;  /* 0x000000ffff007224 */ /* 0x000fe200078e00ff */
[----:B------:R-:W-:Y:S01]  /*5850*/  IADD3.X R11, PT, PT, R32, R11, RZ, P2, P3 ;  /* 0x0000000b200b7210 */ /* 0x000fe200017e64ff */
[----:B------:R-:W-:Y:S01]  /*5860*/  IMAD R13, R2, 0x4, R13 ;  /* 0x00000004020d7824 */ /* 0x000fe200078e020d */
[----:B------:R-:W-:-:S02]  /*5870*/  MOV R12, R5 ;  /* 0x00000005000c7202 */ /* 0x000fc40000000f00 */
[----:B------:R-:W-:-:S07]  /*5880*/  IADD3 R9, PT, PT, -R9, RZ, RZ ;  /* 0x000000ff09097210 */ /* 0x000fce0007ffe1ff */
.L_x_898:
[----:B------:R1:W2:Y:S01]  /*5890*/  LDG.E.U8 R14, desc[UR10][R10.64] ;  /* 0x0000000a0a0e7981 */ /* 0x0002a2000c1e1100 */
[----:B------:R-:W-:Y:S01]  /*58a0*/  IADD3 R9, PT, PT, R9, 0x1, RZ ;  /* 0x0000000109097810 */ /* 0x000fe20007ffe0ff */
[----:B------:R-:W-:Y:S01]  /*58b0*/  VIADD R12, R12, 0x80 ;  /* 0x000000800c0c7836 */ /* 0x000fe20000000000 */
[----:B-1----:R-:W-:-:S04]  /*58c0*/  IADD3 R10, P3, PT, R10, 0x80, RZ ;  /* 0x000000800a0a7810 */ /* 0x002fc80007f7e0ff */
[----:B------:R-:W-:Y:S02]  /*58d0*/  IADD3.X R11, PT, PT, RZ, R11, RZ, P3, !PT ;  /* 0x0000000bff0b7210 */ /* 0x000fe40001ffe4ff */
[----:B--2---:R-:W-:Y:S01]  /*58e0*/  ISETP.NE.AND P2, PT, R14, RZ, PT ;  /* 0x000000ff0e00720c */ /* 0x004fe20003f45270 */
[----:B------:R-:W-:-:S12]  /*58f0*/  IMAD.MOV.U32 R14, RZ, RZ, RZ ;  /* 0x000000ffff0e7224 */ /* 0x000fd800078e00ff */
        /* <DEDUP_REMOVED lines=9> */
.L_x_897:
[----:B------:R-:W-:Y:S05]  /*5990*/  BSYNC.RECONVERGENT B1 ;  /* 0x0000000000017941 */ /* 0x000fea0003800200 */
.L_x_896:
[----:B------:R-:W-:Y:S05]  /*59a0*/  @!P0 BRA `(.L_x_886) ;  /* 0x0000000000dc8947 */ /* 0x000fea0003800000 */
[----:B------:R-:W1:Y:S01]  /*59b0*/  S2R R14, SR_CgaCtaId ;  /* 0x00000000000e7919 */ /* 0x000e620000008800 */
[----:B------:R-:W2:Y:S01]  /*59c0*/  LDCU.64 UR14, c[0x0][0x420] ;  /* 0x00008400ff0e77ac */ /* 0x000ea20008000a00 */
[----:B------:R-:W-:Y:S02]  /*59d0*/  MOV R9, 0x400 ;  /* 0x0000040000097802 */ /* 0x000fe40000000f00 */
[----:B------:R-:W-:-:S03]  /*59e0*/  MOV R13, UR13 ;  /* 0x0000000d000d7c02 */ /* 0x000fc60008000f00 */
[----:B------:R-:W-:Y:S01]  /*59f0*/  VIADD R11, R9, 0x120 ;  /* 0x00000120090b7836 */ /* 0x000fe20000000000 */
[----:B------:R-:W-:-:S05]  /*5a00*/  SHF.L.U32 R9, R13, 0x2, RZ ;  /* 0x000000020d097819 */ /* 0x000fca00000006ff */
[----:B------:R-:W-:Y:S01]  /*5a10*/  IMAD R9, R12, 0x4, -R9 ;  /* 0x000000040c097824 */ /* 0x000fe200078e0a09 */
[----:B--2---:R-:W-:-:S04]  /*5a20*/  IADD3 R10, P0, P2, R33, UR14, R12 ;  /* 0x0000000e210a7c10 */ /* 0x004fc8000fa1e00c */
[----:B------:R-:W-:Y:S02]  /*5a30*/  IADD3 R10, P3, PT, R10, 0x100, RZ ;  /* 0x000001000a0a7810 */ /* 0x000fe40007f7e0ff */
[----:B-1----:R-:W-:Y:S02]  /*5a40*/  LEA R14, R14, R11, 0x18 ;  /* 0x0000000b0e0e7211 */ /* 0x002fe400078ec0ff */
[----:B------:R-:W-:Y:S02]  /*5a50*/  IADD3.X R11, PT, PT, R32, UR15, RZ, P0, P2 ;  /* 0x0000000f200b7c10 */ /* 0x000fe400087e44ff */
[----:B------:R-:W-:Y:S02]  /*5a60*/  IADD3 R9, PT, PT, R9, 0x400, R14 ;  /* 0x0000040009097810 */ /* 0x000fe40007ffe00e */
[----:B------:R-:W-:-:S07]  /*5a70*/  IADD3.X R11, PT, PT, RZ, R11, RZ, P3, !PT ;  /* 0x0000000bff0b7210 */ /* 0x000fce0001ffe4ff */
.L_x_899:
[----:B------:R-:W2:Y:S04]  /*5a80*/  LDG.E.U8 R16, desc[UR10][R10.64+-0x100] ;  /* 0xffff000a0a107981 */ /* 0x000ea8000c1e1100 */
[----:B------:R-:W4:Y:S04]  /*5a90*/  LDG.E.U8 R13, desc[UR10][R10.64+-0x80] ;  /* 0xffff800a0a0d7981 */ /* 0x000f28000c1e1100 */
[----:B------:R-:W4:Y:S04]  /*5aa0*/  LDG.E.U8 R14, desc[UR10][R10.64] ;  /* 0x0000000a0a0e7981 */ /* 0x000f28000c1e1100 */
[----:B------:R-:W4:Y:S01]  /*5ab0*/  LDG.E.U8 R15, desc[UR10][R10.64+0x80] ;  /* 0x0000800a0a0f7981 */ /* 0x000f22000c1e1100 */
[----:B---3--:R-:W-:-:S02]  /*5ac0*/  IMAD.MOV.U32 R18, RZ, RZ, RZ ;  /* 0x000000ffff127224 */ /* 0x008fc400078e00ff */
[----:B------:R-:W-:Y:S02]  /*5ad0*/  HFMA2 R20, -RZ, RZ, 0, 0 ;  /* 0x00000000ff147431 */ /* 0x000fe400000001ff */
[----:B------:R-:W-:Y:S01]  /*5ae0*/  VIADD R12, R12, 0x200 ;  /* 0x000002000c0c7836 */ /* 0x000fe20000000000 */
[----:B--2---:R-:W-:Y:S02]  /*5af0*/  ISETP.NE.AND P0, PT, R16, RZ, PT ;  /* 0x000000ff1000720c */ /* 0x004fe40003f05270 */
[----:B------:R-:W-:Y:S02]  /*5b00*/  MOV R16, RZ ;  /* 0x000000ff00107202 */ /* 0x000fe40000000f00 */
[----:B----4-:R-:W-:Y:S02]  /*5b10*/  ISETP.NE.AND P2, PT, R13, RZ, PT ;  /* 0x000000ff0d00720c */ /* 0x010fe40003f45270 */
[----:B------:R-:W-:Y:S02]  /*5b20*/  ISETP.NE.AND P3, PT, R14, RZ, PT ;  /* 0x000000ff0e00720c */ /* 0x000fe40003f65270 */
[----:B------:R-:W-:-:S05]  /*5b30*/  ISETP.NE.AND P4, PT, R15, RZ, PT ;  /* 0x000000ff0f00720c */ /* 0x000fca0003f85270 */
[----:B------:R-:W0:Y:S04]  /*5b40*/  @!P0 LDS R13, [R9+-0x400] ;  /* 0xfffc0000090d8984 */ /* 0x000e280000000800 */
[----:B------:R-:W1:Y:S04]  /*5b50*/  @!P2 LDS R15, [R9+-0x200] ;  /* 0xfffe0000090fa984 */ /* 0x000e680000000800 */
[----:B------:R-:W2:Y:S04]  /*5b60*/  @!P3 LDS R17, [R9] ;  /* 0x000000000911b984 */ /* 0x000ea80000000800 */
[----:B------:R-:W3:Y:S01]  /*5b70*/  @!P4 LDS R19, [R9+0x200] ;  /* 0x000200000913c984 */ /* 0x000ee20000000800 */
[----:B0-----:R-:W-:Y:S01]  /*5b80*/  @!P0 FADD.FTZ R14, -R8, R13 ;  /* 0x0000000d080e8221 */ /* 0x001fe20000010100 */
[----:B------:R-:W-:-:S03]  /*5b90*/  IMAD.MOV.U32 R13, RZ, RZ, RZ ;  /* 0x000000ffff0d7224 */ /* 0x000fc600078e00ff */
[----:B------:R-:W-:Y:S01]  /*5ba0*/  @!P0 FMUL.FTZ R14, R14, 1.4426950216293334961 ;  /* 0x3fb8aa3b0e0e8820 */ /* 0x000fe20000410000 */
[----:B-1----:R-:W-:-:S03]  /*5bb0*/  @!P2 FADD.FTZ R15, -R8, R15 ;  /* 0x0000000f080fa221 */ /* 0x002fc60000010100 */
[----:B------:R-:W0:Y:S01]  /*5bc0*/  @!P0 MUFU.EX2 R13, R14 ;  /* 0x0000000e000d8308 */ /* 0x000e220000000800 */
[----:B------:R-:W-:Y:S01]  /*5bd0*/  @!P2 FMUL.FTZ R15, R15, 1.4426950216293334961 ;  /* 0x3fb8aa3b0f0fa820 */ /* 0x000fe20000410000 */
[----:B--2---:R-:W-:Y:S01]  /*5be0*/  @!P3 FADD.FTZ R17, -R8, R17 ;  /* 0x000000110811b221 */ /* 0x004fe20000010100 */
[----:B------:R-:W-:Y:S01]  /*5bf0*/  ISETP.GE.AND P0, PT, R12, UR8, PT ;  /* 0x000000080c007c0c */ /* 0x000fe2000bf06270 */
[----:B---3--:R-:W-:Y:S01]  /*5c00*/  @!P4 FADD.FTZ R19, -R8, R19 ;  /* 0x000000130813c221 */ /* 0x008fe20000010100 */
[----:B------:R0:W1:Y:S01]  /*5c10*/  @!P2 MUFU.EX2 R16, R15 ;  /* 0x0000000f0010a308 */ /* 0x0000620000000800 */
        /* <DEDUP_REMOVED lines=16> */
.L_x_886:
[----:B------:R-:W-:Y:S05]  /*5d20*/  BSYNC.RECONVERGENT B0 ;  /* 0x0000000000007941 */ /* 0x000fea0003800200 */
.L_x_885:
[----:B0-----:R-:W0:Y:S01]  /*5d30*/  SHFL.BFLY PT, R9, R0, 0x10, 0x1f ;  /* 0x0e001f0000097f89 */ /* 0x001e2200000e0000 */
[C---:B------:R-:W-:Y:S01]  /*5d40*/  ISETP.NE.AND P0, PT, R4.reuse, RZ, PT ;  /* 0x000000ff0400720c */ /* 0x040fe20003f05270 */
[----:B------:R-:W1:Y:S01]  /*5d50*/  LDCU.U8 UR14, c[0x0][0x48c] ;  /* 0x00009180ff0e77ac */ /* 0x000e620008000000 */
[----:B------:R-:W-:Y:S01]  /*5d60*/  ISETP.GT.U32.AND P2, PT, R4, 0x3, PT ;  /* 0x000000030400780c */ /* 0x000fe20003f44070 */
[----:B-1----:R-:W-:Y:S01]  /*5d70*/  UISETP.NE.AND UP0, UPT, UR14, URZ, UPT ;  /* 0x000000ff0e00728c */ /* 0x002fe2000bf05270 */
        /* <DEDUP_REMOVED lines=11> */
[----:B------:R-:W-:-:S05]  /*5e30*/  ISETP.GE.AND P0, PT, R5, UR8, PT ;  /* 0x0000000805007c0c */ /* 0x000fca000bf06270 */
[----:B------:R0:W1:Y:S02]  /*5e40*/  @!P2 LDS R13, [R7+0x10] ;  /* 0x00001000070da984 */ /* 0x0000640000000800 */
[----:B0-----:R-:W-:Y:S02]  /*5e50*/  CS2R R6, SRZ ;  /* 0x0000000000067805 */ /* 0x001fe4000001ff00 */
[----:B-1----:R-:W0:Y:S02]  /*5e60*/  SHFL.BFLY PT, R0, R13, 0x2, 0x1f ;  /* 0x0c401f000d007f89 */ /* 0x002e2400000e0000 */
[----:B0-----:R-:W-:-:S05]  /*5e70*/  FADD.FTZ R4, R0, R13 ;  /* 0x0000000d00047221 */ /* 0x001fca0000010000 */
[----:B------:R-:W0:Y:S02]  /*5e80*/  SHFL.BFLY PT, R9, R4, 0x1, 0x1f ;  /* 0x0c201f0004097f89 */ /* 0x000e2400000e0000 */
[----:B0-----:R-:W-:-:S06]  /*5e90*/  FADD.FTZ R9, R4, R9 ;  /* 0x0000000904097221 */ /* 0x001fcc0000010000 */
[----:B------:R-:W0:Y:S02]  /*5ea0*/  SHFL.IDX PT, R9, R9, RZ, 0x1f ;  /* 0x00001fff09097589 */ /* 0x000e2400000e0000 */
[----:B0-----:R-:W-:-:S06]  /*5eb0*/  FADD.FTZ R0, R9, 9.9999999747524270788e-07 ;  /* 0x358637bd09007421 */ /* 0x001fcc0000010000 */
[----:B------:R-:W0:Y:S01]  /*5ec0*/  MUFU.RCP R0, R0 ;  /* 0x0000000000007308 */ /* 0x000e220000001000 */
[----:B------:R-:W-:Y:S05]  /*5ed0*/  BRA.U !UP0, `(.L_x_900) ;  /* 0x0000000108247547 */ /* 0x000fea000b800000 */
[----:B------:R-:W1:Y:S01]  /*5ee0*/  S2R R7, SR_CTAID.Y ;  /* 0x0000000000077919 */ /* 0x000e620000002600 */
[----:B------:R-:W1:Y:S08]  /*5ef0*/  LDC R6, c[0x0][0x3f8] ;  /* 0x0000fe00ff067b82 */ /* 0x000e700000000800 */
[----:B------:R-:W2:Y:S08]  /*5f00*/  LDC R4, c[0x0][0x488] ;  /* 0x00012200ff047b82 */ /* 0x000eb00000000800 */
[----:B------:R-:W2:Y:S08]  /*5f10*/  LDC R8, c[0x0][0x40c] ;  /* 0x00010300ff087b82 */ /* 0x000eb00000000800 */
[----:B------:R-:W4:Y:S01]  /*5f20*/  LDC R9, c[0x0][0x3f4] ;  /* 0x0000fd00ff097b82 */ /* 0x000f220000000800 */
[----:B-1----:R-:W-:-:S04]  /*5f30*/  IMAD R7, R7, R6, UR12 ;  /* 0x0000000c07077e24 */ /* 0x002fc8000f8e0206 */
[----:B--2---:R-:W-:-:S04]  /*5f40*/  IMAD R4, R7, R4, R8 ;  /* 0x0000000407047224 */ /* 0x004fc800078e0208 */
[----:B----4-:R-:W-:-:S05]  /*5f50*/  IMAD R6, R4, R9, RZ ;  /* 0x0000000904067224 */ /* 0x010fca00078e02ff */
[----:B------:R-:W-:-:S07]  /*5f60*/  SHF.R.S32.HI R7, RZ, 0x1f, R6 ;  /* 0x0000001fff077819 */ /* 0x000fce0000011406 */
.L_x_900:
[----:B------:R-:W-:Y:S04]  /*5f70*/  BSSY.RECONVERGENT B0, `(.L_x_901) ;  /* 0x000015a000007945 */ /* 0x000fe80003800200 */
[----:B------:R-:W-:Y:S05]  /*5f80*/  @P0 BRA `(.L_x_902) ;  /* 0x0000001400600947 */ /* 0x000fea0003800000 */
[----:B------:R-:W-:-:S09]  /*5f90*/  UISETP.NE.AND UP0, UPT, UR14, URZ, UPT ;  /* 0x000000ff0e00728c */ /* 0x000fd2000bf05270 */
[----:B------:R-:W-:Y:S05]  /*5fa0*/  BRA.U UP0, `(.L_x_903) ;  /* 0x0000000900447547 */ /* 0x000fea000b800000 */
[----:B------:R-:W-:Y:S01]  /*5fb0*/  MOV R4, 0x80 ;  /* 0x0000008000047802 */ /* 0x000fe20000000f00 */
[----:B------:R-:W-:Y:S01]  /*5fc0*/  BSSY.RECONVERGENT B1, `(.L_x_904) ;  /* 0x000001a000017945 */ /* 0x000fe20003800200 */
[----:B------:R-:W-:Y:S02]  /*5fd0*/  LOP3.LUT R7, RZ, R2, RZ, 0x33, !PT ;  /* 0x00000002ff077212 */ /* 0x000fe400078e33ff */
[----:B------:R-:W-:-:S04]  /*5fe0*/  VIADDMNMX R4, R5, R4, UR8, !PT ;  /* 0x0000000805047e46 */ /* 0x000fc8000f800104 */
[----:B------:R-:W-:-:S04]  /*5ff0*/  IADD3 R4, PT, PT, R4, -UR13, R7 ;  /* 0x8000000d04047c10 */ /* 0x000fc8000fffe007 */
[C---:B------:R-:W-:Y:S02]  /*6000*/  LOP3.LUT R6, R4.reuse, 0x180, RZ, 0xc0, !PT ;  /* 0x0000018004067812 */ /* 0x040fe400078ec0ff */
[----:B------:R-:W-:Y:S02]  /*6010*/  ISETP.GE.U32.AND P2, PT, R4, 0x180, PT ;  /* 0x000001800400780c */ /* 0x000fe40003f46070 */
[----:B------:R-:W-:-:S13]  /*6020*/  ISETP.NE.AND P0, PT, R6, 0x180, PT ;  /* 0x000001800600780c */ /* 0x000fda0003f05270 */
[----:B------:R-:W-:Y:S05]  /*6030*/  @!P0 BRA `(.L_x_905) ;  /* 0x0000000000488947 */ /* 0x000fea0003800000 */
[----:B------:R-:W1:Y:S01]  /*6040*/  S2UR UR7, SR_CgaCtaId ;  /* 0x00000000000779c3 */ /* 0x000e620000008800 */
        /* <DEDUP_REMOVED lines=8> */
[----:B-1----:R-:W-:-:S06]  /*60d0*/  ULEA UR6, UR7, UR6, 0x18 ;  /* 0x0000000607067291 */ /* 0x002fcc000f8ec0ff */
[----:B------:R-:W-:-:S07]  /*60e0*/  LEA R4, R2, UR6, 0x2 ;  /* 0x0000000602047c11 */ /* 0x000fce000f8e10ff */
.L_x_906:
[----:B------:R-:W0:Y:S01]  /*60f0*/  LDS R9, [R4] ;  /* 0x0000000004097984 */ /* 0x000e220000000800 */
[----:B------:R-:W-:-:S04]  /*6100*/  IADD3 R7, PT, PT, R7, 0x1, RZ ;  /* 0x0000000107077810 */ /* 0x000fc80007ffe0ff */
[----:B------:R-:W-:Y:S01]  /*6110*/  ISETP.NE.AND P0, PT, R7, RZ, PT ;  /* 0x000000ff0700720c */ /* 0x000fe20003f05270 */
[----:B0-----:R-:W-:-:S05]  /*6120*/  FMUL.FTZ R9, R9, R0 ;  /* 0x0000000009097220 */ /* 0x001fca0000410000 */
[----:B------:R0:W-:Y:S02]  /*6130*/  STS [R4], R9 ;  /* 0x0000000904007388 */ /* 0x0001e40000000800 */
[----:B0-----:R-:W-:-:S05]  /*6140*/  VIADD R4, R4, 0x200 ;  /* 0x0000020004047836 */ /* 0x001fca0000000000 */
[----:B------:R-:W-:Y:S05]  /*6150*/  @P0 BRA `(.L_x_906) ;  /* 0xfffffffc00e40947 */ /* 0x000fea000383ffff */
.L_x_905:
[----:B------:R-:W-:Y:S05]  /*6160*/  BSYNC.RECONVERGENT B1 ;  /* 0x0000000000017941 */ /* 0x000fea0003800200 */
.L_x_904:
[----:B------:R-:W-:Y:S05]  /*6170*/  @!P2 BRA `(.L_x_902) ;  /* 0x0000001000e4a947 */ /* 0x000fea0003800000 */
[----:B------:R-:W1:Y:S01]  /*6180*/  S2R R7, SR_CgaCtaId ;  /* 0x0000000000077919 */ /* 0x000e620000008800 */
        /* <DEDUP_REMOVED lines=9> */
[----:B-1----:R-:W-:-:S04]  /*6220*/  LEA R7, R7, R6, 0x18 ;  /* 0x0000000607077211 */ /* 0x002fc800078ec0ff */
[----:B------:R-:W-:Y:S01]  /*6230*/  IADD3 R4, PT, PT, R4, 0x400, R7 ;  /* 0x0000040004047810 */ /* 0x000fe20007ffe007 */
[----:B------:R-:W-:Y:S06]  /*6240*/  @!P2 BRA `(.L_x_908) ;  /* 0x0000000000dca947 */ /* 0x000fec0003800000 */
[----:B------:R-:W-:Y:S02]  /*6250*/  MOV R6, UR8 ;  /* 0x0000000800067c02 */ /* 0x000fe40008000f00 */
[----:B------:R-:W-:-:S03]  /*6260*/  PLOP3.LUT P0, PT, PT, PT, PT, 0x8, 0x80 ;  /* 0x000000000080781c */ /* 0x000fc60003f0e170 */
[----:B------:R-:W-:-:S10]  /*6270*/  VIADD R6, R6, 0xfffffa00 ;  /* 0xfffffa0006067836 */ /* 0x000fd40000000000 */
.L_x_909:
[----:B------:R-:W0:Y:S01]  /*6280*/  LDS R7, [R4+-0x400] ;  /* 0xfffc000004077984 */ /* 0x000e220000000800 */
[----:B------:R-:W-:-:S03]  /*6290*/  IADD3 R5, PT, PT, R5, 0x800, RZ ;  /* 0x0000080005057810 */ /* 0x000fc60007ffe0ff */
[----:B------:R-:W1:Y:S01]  /*62a0*/  LDS R9, [R4+-0x200] ;  /* 0xfffe000004097984 */ /* 0x000e620000000800 */
[----:B------:R-:W-:-:S03]  /*62b0*/  ISETP.GE.AND P2, PT, R5, R6, PT ;  /* 0x000000060500720c */ /* 0x000fc60003f46270 */
[----:B------:R-:W2:Y:S04]  /*62c0*/  LDS R11, [R4] ;  /* 0x00000000040b7984 */ /* 0x000ea80000000800 */
[----:B------:R-:W4:Y:S04]  /*62d0*/  LDS R13, [R4+0x200] ;  /* 0x00020000040d7984 */ /* 0x000f280000000800 */
[----:B------:R-:W4:Y:S04]  /*62e0*/  LDS R15, [R4+0x400] ;  /* 0x00040000040f7984 */ /* 0x000f280000000800 */
[----:B------:R-:W4:Y:S04]  /*62f0*/  LDS R17, [R4+0x600] ;  /* 0x0006000004117984 */ /* 0x000f280000000800 */
[----:B---3--:R-:W3:Y:S04]  /*6300*/  LDS R19, [R4+0x800] ;  /* 0x0008000004137984 */ /* 0x008ee80000000800 */
[----:B------:R-:W3:Y:S04]  /*6310*/  LDS R21, [R4+0xa00] ;  /* 0x000a000004157984 */ /* 0x000ee80000000800 */
[----:B------:R-:W3:Y:S04]  /*6320*/  LDS R23, [R4+0xc00] ;  /* 0x000c000004177984 */ /* 0x000ee80000000800 */
[----:B------:R-:W3:Y:S04]  /*6330*/  LDS R25, [R4+0xe00] ;  /* 0x000e000004197984 */ /* 0x000ee80000000800 */
[----:B------:R-:W3:Y:S01]  /*6340*/  LDS R27, [R4+0x1000] ;  /* 0x00100000041b7984 */ /* 0x000ee20000000800 */
[----:B0-----:R-:W-:-:S03]  /*6350*/  FMUL.FTZ R7, R0, R7 ;  /* 0x0000000700077220 */ /* 0x001fc60000410000 */
[----:B------:R-:W0:Y:S01]  /*6360*/  LDS R29, [R4+0x1200] ;  /* 0x00120000041d7984 */ /* 0x000e220000000800 */
[----:B-1----:R-:W-:-:S03]  /*6370*/  FMUL.FTZ R9, R0, R9 ;  /* 0x0000000900097220 */ /* 0x002fc60000410000 */
[----:B------:R-:W1:Y:S01]  /*6380*/  LDS R31, [R4+0x1400] ;  /* 0x00140000041f7984 */ /* 0x000e620000000800 */
[----:B--2---:R-:W-:-:S03]  /*6390*/  FMUL.FTZ R11, R0, R11 ;  /* 0x0000000b000b7220 */ /* 0x004fc60000410000 */
[----:B------:R-:W2:Y:S01]  /*63a0*/  LDS R35, [R4+0x1600] ;  /* 0x0016000004237984 */ /* 0x000ea20000000800 */
[----:B----4-:R-:W-:-:S03]  /*63b0*/  FMUL.FTZ R13, R0, R13 ;  /* 0x0000000d000d7220 */ /* 0x010fc60000410000 */
[----:B------:R-:W4:Y:S01]  /*63c0*/  LDS R37, [R4+0x1800] ;  /* 0x0018000004257984 */ /* 0x000f220000000800 */
[----:B------:R-:W-:-:S03]  /*63d0*/  FMUL.FTZ R15, R0, R15 ;  /* 0x0000000f000f7220 */ /* 0x000fc60000410000 */
[----:B------:R-:W4:Y:S01]  /*63e0*/  LDS R39, [R4+0x1a00] ;  /* 0x001a000004277984 */ /* 0x000f220000000800 */
[C---:B------:R-:W-:Y:S01]  /*63f0*/  FMUL.FTZ R17, R0.reuse, R17 ;  /* 0x0000001100117220 */ /* 0x040fe20000410000 */
[C---:B---3--:R-:W-:Y:S02]  /*6400*/  FMUL.FTZ R19, R0.reuse, R19 ;  /* 0x0000001300137220 */ /* 0x048fe40000410000 */
[----:B------:R-:W-:Y:S01]  /*6410*/  STS [R4+-0x400], R7 ;  /* 0xfffc000704007388 */ /* 0x000fe20000000800 */
[----:B------:R-:W-:-:S03]  /*6420*/  FMUL.FTZ R21, R0, R21 ;  /* 0x0000001500157220 */ /* 0x000fc60000410000 */
[----:B------:R-:W-:Y:S01]  /*6430*/  STS [R4+-0x200], R9 ;  /* 0xfffe000904007388 */ /* 0x000fe20000000800 */
[----:B------:R-:W-:-:S03]  /*6440*/  FMUL.FTZ R23, R0, R23 ;  /* 0x0000001700177220 */ /* 0x000fc60000410000 */
[----:B------:R-:W-:Y:S01]  /*6450*/  STS [R4], R11 ;  /* 0x0000000b04007388 */ /* 0x000fe20000000800 */
[----:B------:R-:W-:-:S03]  /*6460*/  FMUL.FTZ R25, R0, R25 ;  /* 0x0000001900197220 */ /* 0x000fc60000410000 */
[----:B------:R-:W-:Y:S01]  /*6470*/  STS [R4+0x200], R13 ;  /* 0x0002000d04007388 */ /* 0x000fe20000000800 */
[----:B------:R-:W-:-:S03]  /*6480*/  FMUL.FTZ R27, R0, R27 ;  /* 0x0000001b001b7220 */ /* 0x000fc60000410000 */
[----:B------:R-:W-:Y:S01]  /*6490*/  STS [R4+0x400], R15 ;  /* 0x0004000f04007388 */ /* 0x000fe20000000800 */
[----:B0-----:R-:W-:-:S03]  /*64a0*/  FMUL.FTZ R29, R0, R29 ;  /* 0x0000001d001d7220 */ /* 0x001fc60000410000 */
[----:B------:R-:W-:Y:S01]  /*64b0*/  STS [R4+0x600], R17 ;  /* 0x0006001104007388 */ /* 0x000fe20000000800 */
[----:B-1----:R-:W-:-:S03]  /*64c0*/  FMUL.FTZ R31, R0, R31 ;  /* 0x0000001f001f7220 */ /* 0x002fc60000410000 */
[----:B------:R-:W-:Y:S01]  /*64d0*/  STS [R4+0x800], R19 ;  /* 0x0008001304007388 */ /* 0x000fe20000000800 */
[----:B--2---:R-:W-:-:S03]  /*64e0*/  FMUL.FTZ R35, R0, R35 ;  /* 0x0000002300237220 */ /* 0x004fc60000410000 */
[----:B------:R-:W-:Y:S01]  /*64f0*/  STS [R4+0xa00], R21 ;  /* 0x000a001504007388 */ /* 0x000fe20000000800 */
[----:B----4-:R-:W-:-:S03]  /*6500*/  FMUL.FTZ R37, R0, R37 ;  /* 0x0000002500257220 */ /* 0x010fc60000410000 */
[----:B------:R-:W-:Y:S01]  /*6510*/  STS [R4+0xc00], R23 ;  /* 0x000c001704007388 */ /* 0x000fe20000000800 */
[----:B------:R-:W-:-:S03]  /*6520*/  FMUL.FTZ R39, R0, R39 ;  /* 0x0000002700277220 */ /* 0x000fc60000410000 */
        /* <DEDUP_REMOVED lines=9> */
.L_x_908:
[----:B------:R-:W-:Y:S05]  /*65c0*/  BSYNC.RECONVERGENT B1 ;  /* 0x0000000000017941 */ /* 0x000fea0003800200 */
.L_x_907:
        /* <DEDUP_REMOVED lines=9> */
[----:B------:R-:W4:Y:S04]  /*6660*/  LDS R13, [R4+0x200] ;  /* 0x00020000040d7984 */ /* 0x000f280000000800 */
[----:B------:R-:W4:Y:S04]  /*6670*/  LDS R15, [R4+0x400] ;  /* 0x00040000040f7984 */ /* 0x000f280000000800 */
[----:B------:R-:W4:Y:S04]  /*6680*/  LDS R17, [R4+0x600] ;  /* 0x0006000004117984 */ /* 0x000f280000000800 */
[----:B---3--:R-:W3:Y:S04]  /*6690*/  LDS R19, [R4+0x800] ;  /* 0x0008000004137984 */ /* 0x008ee80000000800 */
[----:B------:R-:W3:Y:S01]  /*66a0*/  LDS R21, [R4+0xa00] ;  /* 0x000a000004157984 */ /* 0x000ee20000000800 */
[C---:B0-----:R-:W-:Y:S01]  /*66b0*/  FMUL.FTZ R7, R0.reuse, R7 ;  /* 0x0000000700077220 */ /* 0x041fe20000410000 */
[----:B-1----:R-:W-:-:S04]  /*66c0*/  FMUL.FTZ R9, R0, R9 ;  /* 0x0000000900097220 */ /* 0x002fc80000410000 */
[----:B------:R-:W-:Y:S01]  /*66d0*/  STS [R4+-0x400], R7 ;  /* 0xfffc000704007388 */ /* 0x000fe20000000800 */
[----:B--2---:R-:W-:-:S03]  /*66e0*/  FMUL.FTZ R11, R0, R11 ;  /* 0x0000000b000b7220 */ /* 0x004fc60000410000 */
[----:B------:R-:W-:Y:S01]  /*66f0*/  STS [R4+-0x200], R9 ;  /* 0xfffe000904007388 */ /* 0x000fe20000000800 */
[----:B----4-:R-:W-:-:S03]  /*6700*/  FMUL.FTZ R13, R0, R13 ;  /* 0x0000000d000d7220 */ /* 0x010fc60000410000 */
[----:B------:R-:W-:Y:S01]  /*6710*/  STS [R4], R11 ;  /* 0x0000000b04007388 */ /* 0x000fe20000000800 */
[----:B------:R-:W-:-:S03]  /*6720*/  FMUL.FTZ R15, R0, R15 ;  /* 0x0000000f000f7220 */ /* 0x000fc60000410000 */
[----:B------:R-:W-:Y:S01]  /*6730*/  STS [R4+0x200], R13 ;  /* 0x0002000d04007388 */ /* 0x000fe20000000800 */
[----:B------:R-:W-:-:S03]  /*6740*/  FMUL.FTZ R17, R0, R17 ;  /* 0x0000001100117220 */ /* 0x000fc60000410000 */
[----:B------:R-:W-:Y:S01]  /*6750*/  STS [R4+0x400], R15 ;  /* 0x0004000f04007388 */ /* 0x000fe20000000800 */
[----:B---3--:R-:W-:-:S03]  /*6760*/  FMUL.FTZ R19, R0, R19 ;  /* 0x0000001300137220 */ /* 0x008fc60000410000 */
[----:B------:R-:W-:Y:S01]  /*6770*/  STS [R4+0x600], R17 ;  /* 0x0006001104007388 */ /* 0x000fe20000000800 */
[----:B------:R-:W-:-:S03]  /*6780*/  FMUL.FTZ R21, R0, R21 ;  /* 0x0000001500157220 */ /* 0x000fc60000410000 */
[----:B------:R-:W-:Y:S04]  /*6790*/  STS [R4+0x800], R19 ;  /* 0x0008001304007388 */ /* 0x000fe80000000800 */
[----:B------:R0:W-:Y:S02]  /*67a0*/  STS [R4+0xa00], R21 ;  /* 0x000a001504007388 */ /* 0x0001e40000000800 */
[----:B0-----:R-:W-:-:S07]  /*67b0*/  VIADD R4, R4, 0x1000 ;  /* 0x0000100004047836 */ /* 0x001fce0000000000 */
.L_x_911:
[----:B------:R-:W-:Y:S05]  /*67c0*/  BSYNC.RECONVERGENT B1 ;  /* 0x0000000000017941 */ /* 0x000fea0003800200 */
.L_x_910:
[----:B------:R-:W-:-:S13]  /*67d0*/  ISETP.LT.OR P0, PT, R5, UR8, P0 ;  /* 0x0000000805007c0c */ /* 0x000fda0008701670 */
[----:B------:R-:W-:Y:S05]  /*67e0*/  @!P0 BRA `(.L_x_902) ;  /* 0x0000000c00488947 */ /* 0x000fea0003800000 */
[----:B------:R-:W0:Y:S04]  /*67f0*/  LDS R5, [R4+-0x400] ;  /* 0xfffc000004057984 */ /* 0x000e280000000800 */
[----:B------:R-:W1:Y:S04]  /*6800*/  LDS R7, [R4+-0x200] ;  /* 0xfffe000004077984 */ /* 0x000e680000000800 */
[----:B------:R-:W2:Y:S04]  /*6810*/  LDS R9, [R4] ;  /* 0x0000000004097984 */ /* 0x000ea80000000800 */
[----:B------:R-:W4:Y:S01]  /*6820*/  LDS R11, [R4+0x200] ;  /* 0x00020000040b7984 */ /* 0x000f220000000800 */
[-C--:B0-----:R-:W-:Y:S01]  /*6830*/  FMUL.FTZ R5, R5, R0.reuse ;  /* 0x0000000005057220 */ /* 0x081fe20000410000 */
[----:B-1----:R-:W-:-:S04]  /*6840*/  FMUL.FTZ R7, R7, R0 ;  /* 0x0000000007077220 */ /* 0x002fc80000410000 */
[----:B------:R1:W-:Y:S01]  /*6850*/  STS [R4+-0x400], R5 ;  /* 0xfffc000504007388 */ /* 0x0003e20000000800 */
[----:B--2---:R-:W-:-:S03]  /*6860*/  FMUL.FTZ R9, R9, R0 ;  /* 0x0000000009097220 */ /* 0x004fc60000410000 */
[----:B------:R1:W-:Y:S01]  /*6870*/  STS [R4+-0x200], R7 ;  /* 0xfffe000704007388 */ /* 0x0003e20000000800 */
[----:B----4-:R-:W-:-:S03]  /*6880*/  FMUL.FTZ R11, R11, R0 ;  /* 0x000000000b0b7220 */ /* 0x010fc60000410000 */
[----:B------:R1:W-:Y:S04]  /*6890*/  STS [R4], R9 ;  /* 0x0000000904007388 */ /* 0x0003e80000000800 */
[----:B------:R1:W-:Y:S01]  /*68a0*/  STS [R4+0x200], R11 ;  /* 0x0002000b04007388 */ /* 0x0003e20000000800 */
[----:B------:R-:W-:Y:S05]  /*68b0*/  BRA `(.L_x_902) ;  /* 0x0000000c00147947 */ /* 0x000fea0003800000 */
.L_x_903:
        /* <DEDUP_REMOVED lines=20> */
[----:B--2---:R-:W-:-:S04]  /*6a00*/  LEA R12, P0, R13, UR16, 0x2 ;  /* 0x000000100d0c7c11 */ /* 0x004fc8000f8010ff */
[----:B------:R-:W-:Y:S01]  /*6a10*/  LEA.HI.X R13, R13, UR17, R10, 0x2, P0 ;  /* 0x000000110d0d7c11 */ /* 0x000fe200080f140a */
[----:B-1----:R-:W-:Y:S01]  /*6a20*/  ULEA UR6, UR7, UR6, 0x18 ;  /* 0x0000000607067291 */ /* 0x002fe2000f8ec0ff */
[----:B------:R-:W-:-:S05]  /*6a30*/  IADD3 R10, PT, PT, -R4, RZ, RZ ;  /* 0x000000ff040a7210 */ /* 0x000fca0007ffe1ff */
[----:B------:R-:W-:-:S07]  /*6a40*/  LEA R4, R2, UR6, 0x2 ;  /* 0x0000000602047c11 */ /* 0x000fce000f8e10ff */
.L_x_914:
[----:B-1----:R-:W0:Y:S01]  /*6a50*/  LDS R9, [R4] ;  /* 0x0000000004097984 */ /* 0x002e220000000800 */
        /* <DEDUP_REMOVED lines=11> */
.L_x_913:
[----:B------:R-:W-:Y:S05]  /*6b10*/  BSYNC.RECONVERGENT B1 ;  /* 0x0000000000017941 */ /* 0x000fea0003800200 */
.L_x_912:
[----:B------:R-:W-:Y:S05]  /*6b20*/  @!P2 BRA `(.L_x_902) ;  /* 0x000000080078a947 */ /* 0x000fea0003800000 */
[----:B-1----:R-:W1:Y:S01]  /*6b30*/  S2R R8, SR_CgaCtaId ;  /* 0x0000000000087919 */ /* 0x002e620000008800 */
[----:B------:R-:W2:Y:S01]  /*6b40*/  LDCU.64 UR6, c[0x0][0x480] ;  /* 0x00009000ff0677ac */ /* 0x000ea20008000a00 */
[C---:B------:R-:W-:Y:S01]  /*6b50*/  IADD3 R6, P0, PT, R5.reuse, R6, RZ ;  /* 0x0000000605067210 */ /* 0x040fe20007f1e0ff */
[----:B------:R-:W-:Y:S01]  /*6b60*/  IMAD.U32 R11, RZ, RZ, UR13 ;  /* 0x0000000dff0b7e24 */ /* 0x000fe2000f8e00ff */
[----:B------:R-:W-:Y:S01]  /*6b70*/  IADD3 R12, PT, PT, -R5, UR8, RZ ;  /* 0x00000008050c7c10 */ /* 0x000fe2000fffe1ff */
[----:B------:R-:W-:Y:S01]  /*6b80*/  BSSY.RECONVERGENT B1, `(.L_x_915) ;  /* 0x000005a000017945 */ /* 0x000fe20003800200 */
[----:B------:R-:W-:Y:S02]  /*6b90*/  IADD3.X R7, PT, PT, RZ, R7, RZ, P0, !PT ;  /* 0x00000007ff077210 */ /* 0x000fe400007fe4ff */
[----:B------:R-:W-:Y:S02]  /*6ba0*/  ISETP.GT.AND P2, PT, R12, 0x600, PT ;  /* 0x000006000c00780c */ /* 0x000fe40003f44270 */
[----:B------:R-:W-:-:S02]  /*6bb0*/  MOV R4, 0x400 ;  /* 0x0000040000047802 */ /* 0x000fc40000000f00 */
[----:B--2---:R-:W-:-:S04]  /*6bc0*/  LEA R9, P0, R6, UR6, 0x2 ;  /* 0x0000000606097c11 */ /* 0x004fc8000f8010ff */
[----:B------:R-:W-:Y:S02]  /*6bd0*/  LEA.HI.X R10, R6, UR7, R7, 0x2, P0 ;  /* 0x00000007060a7c11 */ /* 0x000fe400080f1407 */
[----:B------:R-:W-:Y:S01]  /*6be0*/  IADD3 R7, PT, PT, R4, 0x120, RZ ;  /* 0x0000012004077810 */ /* 0x000fe20007ffe0ff */
[----:B------:R-:W-:Y:S01]  /*6bf0*/  IMAD.SHL.U32 R4, R11, 0x4, RZ ;  /* 0x000000040b047824 */ /* 0x000fe200078e00ff */
[----:B------:R-:W-:-:S04]  /*6c00*/  IADD3 R6, P0, PT, R9, 0x400, RZ ;  /* 0x0000040009067810 */ /* 0x000fc80007f1e0ff */
[----:B------:R-:W-:Y:S02]  /*6c10*/  LEA R4, R5, -R4, 0x2 ;  /* 0x8000000405047211 */ /* 0x000fe400078e10ff */
[----:B-1----:R-:W-:Y:S01]  /*6c20*/  LEA R9, R8, R7, 0x18 ;  /* 0x0000000708097211 */ /* 0x002fe200078ec0ff */
[----:B------:R-:W-:Y:S01]  /*6c30*/  IMAD.X R7, RZ, RZ, R10, P0 ;  /* 0x000000ffff077224 */ /* 0x000fe200000e060a */
[----:B------:R-:W-:Y:S02]  /*6c40*/  PLOP3.LUT P0, PT, PT, PT, PT, 0x80, 0x8 ;  /* 0x000000000008781c */ /* 0x000fe40003f0f070 */
[----:B------:R-:W-:Y:S01]  /*6c50*/  IADD3 R4, PT, PT, R4, 0x400, R9 ;  /* 0x0000040004047810 */ /* 0x000fe20007ffe009 */
[----:B------:R-:W-:Y:S10]  /*6c60*/  @!P2 BRA `(.L_x_916) ;  /* 0x00000004002ca947 */ /* 0x000ff40003800000 */
[----:B------:R-:W-:Y:S02]  /*6c70*/  MOV R10, UR8 ;  /* 0x00000008000a7c02 */ /* 0x000fe40008000f00 */
[----:B------:R-:W-:-:S03]  /*6c80*/  PLOP3.LUT P0, PT, PT, PT, PT, 0x8, 0x80 ;  /* 0x000000000080781c */ /* 0x000fc60003f0e170 */
[----:B------:R-:W-:-:S10]  /*6c90*/  VIADD R10, R10, 0xfffffa00 ;  /* 0xfffffa000a0a7836 */ /* 0x000fd40000000000 */
.L_x_917:
[----:B------:R-:W0:Y:S01]  /*6ca0*/  LDS R9, [R4+-0x400] ;  /* 0xfffc000004097984 */ /* 0x000e220000000800 */
[----:B------:R-:W-:Y:S02]  /*6cb0*/  IADD3 R5, PT, PT, R5, 0x800, RZ ;  /* 0x0000080005057810 */ /* 0x000fe40007ffe0ff */
[----:B------:R-:W-:Y:S01]  /*6cc0*/  IADD3 R8, P2, PT, R6, 0x2000, RZ ;  /* 0x0000200006087810 */ /* 0x000fe20007f5e0ff */
[----:B------:R-:W1:Y:S01]  /*6cd0*/  LDS R11, [R4+-0x200] ;  /* 0xfffe0000040b7984 */ /* 0x000e620000000800 */
[----:B------:R-:W-:-:S03]  /*6ce0*/  ISETP.GE.AND P3, PT, R5, R10, PT ;  /* 0x0000000a0500720c */ /* 0x000fc60003f66270 */
[----:B------:R-:W2:Y:S04]  /*6cf0*/  LDS R13, [R4] ;  /* 0x00000000040d7984 */ /* 0x000ea80000000800 */
[----:B------:R-:W4:Y:S04]  /*6d00*/  LDS R15, [R4+0x200] ;  /* 0x00020000040f7984 */ /* 0x000f280000000800 */
[----:B------:R-:W4:Y:S04]  /*6d10*/  LDS R17, [R4+0x400] ;  /* 0x0004000004117984 */ /* 0x000f280000000800 */
[----:B---3--:R-:W3:Y:S04]  /*6d20*/  LDS R19, [R4+0x600] ;  /* 0x0006000004137984 */ /* 0x008ee80000000800 */
[----:B------:R-:W3:Y:S04]  /*6d30*/  LDS R21, [R4+0x800] ;  /* 0x0008000004157984 */ /* 0x000ee80000000800 */
        /* <DEDUP_REMOVED lines=14> */
[----:B---3--:R-:W-:-:S03]  /*6e20*/  FMUL.FTZ R19, R0, R19 ;  /* 0x0000001300137220 */ /* 0x008fc60000410000 */
        /* <DEDUP_REMOVED lines=8> */
[----:B---3--:R-:W-:Y:S02]  /*6eb0*/  IMAD.X R9, RZ, RZ, R7, P2 ;  /* 0x000000ffff097224 */ /* 0x008fe400010e0607 */
[C---:B------:R-:W-:Y:S01]  /*6ec0*/  FMUL.FTZ R29, R0.reuse, R29 ;  /* 0x0000001d001d7220 */ /* 0x040fe20000410000 */
[----:B------:R-:W-:Y:S01]  /*6ed0*/  STG.E desc[UR10][R6.64], R13 ;  /* 0x0000000d06007986 */ /* 0x000fe2000c10190a */
[----:B0-----:R-:W-:-:S03]  /*6ee0*/  FMUL.FTZ R31, R0, R31 ;  /* 0x0000001f001f7220 */ /* 0x001fc60000410000 */
[----:B------:R-:W-:Y:S01]  /*6ef0*/  STS [R4], R13 ;  /* 0x0000000d04007388 */ /* 0x000fe20000000800 */
[----:B-1----:R-:W-:-:S03]  /*6f00*/  FMUL.FTZ R35, R0, R35 ;  /* 0x0000002300237220 */ /* 0x002fc60000410000 */
[----:B------:R-:W-:Y:S01]  /*6f10*/  STG.E desc[UR10][R6.64+0x200], R15 ;  /* 0x0002000f06007986 */ /* 0x000fe2000c10190a */
[----:B--2---:R-:W-:-:S03]  /*6f20*/  FMUL.FTZ R37, R0, R37 ;  /* 0x0000002500257220 */ /* 0x004fc60000410000 */
        /* <DEDUP_REMOVED lines=31> */
.L_x_916:
[----:B------:R-:W-:Y:S05]  /*7120*/  BSYNC.RECONVERGENT B1 ;  /* 0x0000000000017941 */ /* 0x000fea0003800200 */
.L_x_915:
[----:B------:R-:W-:Y:S01]  /*7130*/  IADD3 R8, PT, PT, -R5, UR8, RZ ;  /* 0x0000000805087c10 */ /* 0x000fe2000fffe1ff */
[----:B------:R-:W-:Y:S03]  /*7140*/  BSSY.RECONVERGENT B1, `(.L_x_918) ;  /* 0x000002a000017945 */ /* 0x000fe60003800200 */
[----:B------:R-:W-:-:S13]  /*7150*/  ISETP.GT.AND P2, PT, R8, 0x200, PT ;  /* 0x000002000800780c */ /* 0x000fda0003f44270 */
[----:B------:R-:W-:Y:S05]  /*7160*/  @!P2 BRA `(.L_x_919) ;  /* 0x00000000009ca947 */ /* 0x000fea0003800000 */
[----:B------:R-:W0:Y:S01]  /*7170*/  LDS R9, [R4+-0x400] ;  /* 0xfffc000004097984 */ /* 0x000e220000000800 */
[----:B------:R-:W-:Y:S02]  /*7180*/  IADD3 R8, P2, PT, R6, 0x1000, RZ ;  /* 0x0000100006087810 */ /* 0x000fe40007f5e0ff */
[----:B------:R-:W-:Y:S01]  /*7190*/  PLOP3.LUT P0, PT, PT, PT, PT, 0x8, 0x80 ;  /* 0x000000000080781c */ /* 0x000fe20003f0e170 */
[----:B------:R-:W1:Y:S01]  /*71a0*/  LDS R11, [R4+-0x200] ;  /* 0xfffe0000040b7984 */ /* 0x000e620000000800 */
[----:B------:R-:W-:-:S03]  /*71b0*/  IADD3 R5, PT, PT, R5, 0x400, RZ ;  /* 0x0000040005057810 */ /* 0x000fc60007ffe0ff */
[----:B------:R-:W2:Y:S04]  /*71c0*/  LDS R13, [R4] ;  /* 0x00000000040d7984 */ /* 0x000ea80000000800 */
[----:B------:R-:W4:Y:S04]  /*71d0*/  LDS R15, [R4+0x200] ;  /* 0x00020000040f7984 */ /* 0x000f280000000800 */
[----:B------:R-:W4:Y:S04]  /*71e0*/  LDS R17, [R4+0x400] ;  /* 0x0004000004117984 */ /* 0x000f280000000800 */
[----:B---3--:R-:W3:Y:S04]  /*71f0*/  LDS R19, [R4+0x600] ;  /* 0x0006000004137984 */ /* 0x008ee80000000800 */
[----:B------:R-:W3:Y:S04]  /*7200*/  LDS R21, [R4+0x800] ;  /* 0x0008000004157984 */ /* 0x000ee80000000800 */
[----:B------:R-:W3:Y:S01]  /*7210*/  LDS R23, [R4+0xa00] ;  /* 0x000a000004177984 */ /* 0x000ee20000000800 */
[C---:B0-----:R-:W-:Y:S01]  /*7220*/  FMUL.FTZ R9, R0.reuse, R9 ;  /* 0x0000000900097220 */ /* 0x041fe20000410000 */
[----:B-1----:R-:W-:-:S04]  /*7230*/  FMUL.FTZ R11, R0, R11 ;  /* 0x0000000b000b7220 */ /* 0x002fc80000410000 */
[----:B------:R-:W-:Y:S01]  /*7240*/  STG.E desc[UR10][R6.64+-0x400], R9 ;  /* 0xfffc000906007986 */ /* 0x000fe2000c10190a */
[----:B--2---:R-:W-:-:S03]  /*7250*/  FMUL.FTZ R13, R0, R13 ;  /* 0x0000000d000d7220 */ /* 0x004fc60000410000 */
[----:B------:R0:W-:Y:S01]  /*7260*/  STS [R4+-0x400], R9 ;  /* 0xfffc000904007388 */ /* 0x0001e20000000800 */
[----:B----4-:R-:W-:-:S03]  /*7270*/  FMUL.FTZ R15, R0, R15 ;  /* 0x0000000f000f7220 */ /* 0x010fc60000410000 */
[----:B------:R-:W-:Y:S01]  /*7280*/  STG.E desc[UR10][R6.64+-0x200], R11 ;  /* 0xfffe000b06007986 */ /* 0x000fe2000c10190a */
[----:B------:R-:W-:-:S03]  /*7290*/  FMUL.FTZ R17, R0, R17 ;  /* 0x0000001100117220 */ /* 0x000fc60000410000 */
[----:B------:R-:W-:Y:S01]  /*72a0*/  STS [R4+-0x200], R11 ;  /* 0xfffe000b04007388 */ /* 0x000fe20000000800 */
[----:B0-----:R-:W-:Y:S02]  /*72b0*/  IMAD.X R9, RZ, RZ, R7, P2 ;  /* 0x000000ffff097224 */ /* 0x001fe400010e0607 */
[C---:B---3--:R-:W-:Y:S01]  /*72c0*/  FMUL.FTZ R19, R0.reuse, R19 ;  /* 0x0000001300137220 */ /* 0x048fe20000410000 */
        /* <DEDUP_REMOVED lines=17> */
.L_x_919:
[----:B------:R-:W-:Y:S05]  /*73e0*/  BSYNC.RECONVERGENT B1 ;  /* 0x0000000000017941 */ /* 0x000fea0003800200 */
.L_x_918:
        /* <DEDUP_REMOVED lines=8> */
[----:B------:R0:W-:Y:S01]  /*7470*/  STG.E desc[UR10][R6.64+-0x400], R5 ;  /* 0xfffc000506007986 */ /* 0x0001e2000c10190a */
[----:B--2---:R-:W-:-:S03]  /*7480*/  FMUL.FTZ R11, R11, R0 ;  /* 0x000000000b0b7220 */ /* 0x004fc60000410000 */
        /* <DEDUP_REMOVED lines=8> */
.L_x_902:
[----:B------:R-:W-:Y:S05]  /*7510*/  BSYNC.RECONVERGENT B0 ;  /* 0x0000000000007941 */ /* 0x000fea0003800200 */
.L_x_901:
[----:B------:R-:W-:Y:S01]  /*7520*/  USHF.R.S32.HI UR6, URZ, 0x1f, UR9 ;  /* 0x0000001fff067899 */ /* 0x000fe20008011409 */
[----:B------:R-:W2:Y:S01]  /*7530*/  S2UR UR8, SR_CgaCtaId ;  /* 0x00000000000879c3 */ /* 0x000ea20000008800 */
[----:B------:R-:W4:Y:S01]  /*7540*/  LDCU UR7, c[0x0][0x40c] ;  /* 0x00008180ff0777ac */ /* 0x000f220008000800 */
[C---:B------:R-:W-:Y:S01]  /*7550*/  IMAD.SHL.U32 R31, R2.reuse, 0x4, RZ ;  /* 0x00000004021f7824 */ /* 0x040fe200078e00ff */
[----:B------:R-:W-:Y:S01]  /*7560*/  BSSY.RECONVERGENT B0, `(.L_x_920) ;  /* 0x000001c000007945 */ /* 0x000fe20003800200 */
[----:B------:R-:W-:Y:S01]  /*7570*/  IMAD.SHL.U32 R29, R2, 0x10, RZ ;  /* 0x00000010021d7824 */ /* 0x000fe200078e00ff */
[----:B0-----:R-:W-:Y:S01]  /*7580*/  MOV R0, UR6 ;  /* 0x0000000600007c02 */ /* 0x001fe20008000f00 */
[----:B------:R-:W-:Y:S01]  /*7590*/  UMOV UR6, 0x400 ;  /* 0x0000040000067882 */ /* 0x000fe20000000000 */
[----:B-1----:R-:W-:Y:S02]  /*75a0*/  CS2R R6, SRZ ;  /* 0x0000000000067805 */ /* 0x002fe4000001ff00 */
        /* <DEDUP_REMOVED lines=9> */
[----:B--2---:R-:W-:Y:S01]  /*7640*/  ULEA UR7, UR8, UR7, 0x18 ;  /* 0x0000000708077291 */ /* 0x004fe2000f8ec0ff */
        /* <DEDUP_REMOVED lines=12> */
.L_x_922:
[----:B-----5:R0:W-:Y:S02]  /*7710*/  STS.128 [R29+UR7], R4 ;  /* 0x000000041d007988 */ /* 0x0201e40008000c07 */
.L_x_921:
[----:B------:R-:W-:Y:S05]  /*7720*/  BSYNC.RECONVERGENT B0 ;  /* 0x0000000000007941 */ /* 0x000fea0003800200 */
.L_x_920:
[----:B------:R-:W1:Y:S01]  /*7730*/  S2R R28, SR_CTAID.Y ;  /* 0x00000000001c7919 */ /* 0x000e620000002600 */
[----:B------:R-:W2:Y:S01]  /*7740*/  LDCU UR15, c[0x0][0x3f4] ;  /* 0x00007e80ff0f77ac */ /* 0x000ea20008000800 */
[----:B------:R-:W1:Y:S01]  /*7750*/  LDC R17, c[0x0][0x3f8] ;  /* 0x0000fe00ff117b82 */ /* 0x000e620000000800 */
[C---:B------:R-:W-:Y:S01]  /*7760*/  VIADD R34, R3.reuse, UR13 ;  /* 0x0000000d03227c36 */ /* 0x040fe20008000000 */
[----:B------:R-:W-:Y:S01]  /*7770*/  BSSY.RECONVERGENT B0, `(.L_x_923) ;  /* 0x000008a000007945 */ /* 0x000fe20003800200 */
[----:B------:R-:W-:Y:S01]  /*7780*/  UIADD3 UR6, UPT, UPT, UR6, 0x120, URZ ;  /* 0x0000012006067890 */ /* 0x000fe2000fffe0ff */
[----:B------:R-:W-:Y:S01]  /*7790*/  CS2R R10, SRZ ;  /* 0x00000000000a7805 */ /* 0x000fe2000001ff00 */
[----:B------:R-:W4:Y:S03]  /*77a0*/  LDCU UR20, c[0x0][0x40c] ;  /* 0x00008180ff1477ac */ /* 0x000f260008000800 */
[----:B------:R-:W3:Y:S01]  /*77b0*/  LDC.64 R14, c[0x0][0x3c0] ;  /* 0x0000f000ff0e7b82 */ /* 0x000ee20000000a00 */
        /* <DEDUP_REMOVED lines=10> */
[----:B---3--:R-:W-:-:S03]  /*7860*/  IMAD.WIDE R12, R13, 0x4, R14 ;  /* 0x000000040d0c7825 */ /* 0x008fc600078e020e */
[----:B------:R-:W-:-:S05]  /*7870*/  SHF.L.U32 R28, R28, 0x5, RZ ;  /* 0x000000051c1c7819 */ /* 0x000fca00000006ff */
[----:B------:R-:W-:-:S04]  /*7880*/  IMAD R9, R28, UR15, R31 ;  /* 0x0000000f1c097c24 */ /* 0x000fc8000f8e021f */
[----:B------:R-:W-:Y:S01]  /*7890*/  IMAD.WIDE R14, R9, 0x4, R14 ;  /* 0x00000004090e7825 */ /* 0x000fe200078e020e */
[----:B------:R-:W-:Y:S01]  /*78a0*/  CS2R R8, SRZ ;  /* 0x0000000000087805 */ /* 0x000fe2000001ff00 */
[----:B0---4-:R-:W-:Y:S06]  /*78b0*/  @P0 BRA `(.L_x_924) ;  /* 0x0000000400d40947 */ /* 0x011fec0003800000 */
        /* <DEDUP_REMOVED lines=19> */
[----:B------:R-:W-:-:S06]  /*79f0*/  LEA.HI.X R17, R0, UR17, R9, 0x2, P0 ;  /* 0x0000001100117c11 */ /* 0x000fcc00080f1409 */
[----:B------:R-:W2:Y:S01]  /*7a00*/  LDG.E R17, desc[UR10][R16.64] ;  /* 0x0000000a10117981 */ /* 0x000ea2000c1e1900 */
[----:B------:R-:W-:Y:S02]  /*7a10*/  SHF.L.U32 R27, R34, 0x5, RZ ;  /* 0x00000005221b7819 */ /* 0x000fe400000006ff */
[----:B------:R-:W-:Y:S01]  /*7a20*/  ISETP.NE.AND P0, PT, R24, RZ, PT ;  /* 0x000000ff1800720c */ /* 0x000fe20003f05270 */
[----:B--2---:R-:W-:-:S04]  /*7a30*/  IMAD R0, R38, R17, RZ ;  /* 0x0000001126007224 */ /* 0x004fc800078e02ff */
[----:B------:R-:W-:Y:S02]  /*7a40*/  IMAD R9, R0, 0x20, R27 ;  /* 0x0000002000097824 */ /* 0x000fe400078e021b */
[----:B------:R0:W1:Y:S02]  /*7a50*/  LDS R0, [R35] ;  /* 0x0000000023007984 */ /* 0x0000640000000800 */
[----:B------:R-:W-:-:S06]  /*7a60*/  IMAD.WIDE R8, R9, 0x4, R12 ;  /* 0x0000000409087825 */ /* 0x000fcc00078e020c */
[----:B------:R-:W5:Y:S01]  /*7a70*/  LDG.E.128 R8, desc[UR10][R8.64] ;  /* 0x0000000a08087981 */ /* 0x000f62000c1e1d00 */
[----:B0-----:R-:W-:Y:S05]  /*7a80*/  @P0 BRA `(.L_x_927) ;  /* 0x0000000000300947 */ /* 0x001fea0003800000 */
[----:B------:R-:W2:Y:S04]  /*7a90*/  @P1 LDG.E.128 R16, desc[UR10][R36.64] ;  /* 0x0000000a24101981 */ /* 0x000ea8000c1e1d00 */
        /* <DEDUP_REMOVED lines=11> */
.L_x_927:
[C---:B01---5:R-:W-:Y:S01]  /*7b50*/  FFMA.FTZ R8, R0.reuse, R8, RZ ;  /* 0x0000000800087223 */ /* 0x063fe200000100ff */
[C---:B------:R-:W-:Y:S01]  /*7b60*/  FFMA.FTZ R9, R0.reuse, R9, RZ ;  /* 0x0000000900097223 */ /* 0x040fe200000100ff */
[C---:B------:R-:W-:Y:S01]  /*7b70*/  FFMA.FTZ R10, R0.reuse, R10, RZ ;  /* 0x0000000a000a7223 */ /* 0x040fe200000100ff */
[----:B------:R-:W-:Y:S01]  /*7b80*/  FFMA.FTZ R11, R0, R11, RZ ;  /* 0x0000000b000b7223 */ /* 0x000fe200000100ff */
[----:B------:R-:W-:-:S07]  /*7b90*/  MOV R0, R25 ;  /* 0x0000001900007202 */ /* 0x000fce0000000f00 */
.L_x_926:
[----:B------:R-:W-:Y:S05]  /*7ba0*/  BSYNC.RECONVERGENT B1 ;  /* 0x0000000000017941 */ /* 0x000fea0003800200 */
.L_x_925:
        /* <DEDUP_REMOVED lines=10> */
.L_x_931:
        /* <DEDUP_REMOVED lines=22> */
.L_x_929:
[----:B------:R-:W-:Y:S05]  /*7db0*/  BSYNC.RECONVERGENT B1 ;  /* 0x0000000000017941 */ /* 0x000fea0003800200 */
.L_x_928:
[----:B------:R-:W0:Y:S04]  /*7dc0*/  LDG.E R43, desc[UR10][R42.64+0x40] ;  /* 0x0000400a2a2b7981 */ /* 0x000e28000c1e1900 */
[----:B------:R-:W1:Y:S01]  /*7dd0*/  LDS R25, [R41+-0x40] ;  /* 0xffffc00029197984 */ /* 0x000e620000000800 */
[----:B0-----:R-:W-:-:S05]  /*7de0*/  IMAD R20, R38, R43, RZ ;  /* 0x0000002b26147224 */ /* 0x001fca00078e02ff */
[----:B------:R-:W-:-:S05]  /*7df0*/  LEA R20, R20, R39, 0x5 ;  /* 0x0000002714147211 */ /* 0x000fca00078e28ff */
[----:B------:R-:W-:-:S04]  /*7e00*/  VIADD R21, R20, 0x200 ;  /* 0x0000020014157836 */ /* 0x000fc80000000000 */
[----:B------:R-:W-:-:S06]  /*7e10*/  IMAD.WIDE R20, R21, 0x4, R12 ;  /* 0x0000000415147825 */ /* 0x000fcc00078e020c */
[----:B------:R-:W5:Y:S01]  /*7e20*/  LDG.E.128 R20, desc[UR10][R20.64] ;  /* 0x0000000a14147981 */ /* 0x000f62000c1e1d00 */
[----:B------:R-:W-:Y:S01]  /*7e30*/  MOV R24, UR20 ;  /* 0x0000001400187c02 */ /* 0x000fe20008000f00 */
[C---:B-1---5:R-:W-:Y:S01]  /*7e40*/  FFMA.FTZ R26, R25.reuse, R16, R8 ;  /* 0x00000010191a7223 */ /* 0x062fe20000010008 */
[C---:B------:R-:W-:Y:S01]  /*7e50*/  FFMA.FTZ R44, R25.reuse, R17, R9 ;  /* 0x00000011192c7223 */ /* 0x040fe20000010009 */
[C---:B------:R-:W-:Y:S01]  /*7e60*/  FFMA.FTZ R27, R25.reuse, R18, R10 ;  /* 0x00000012191b7223 */ /* 0x040fe2000001000a */
[----:B------:R-:W-:Y:S01]  /*7e70*/  ISETP.NE.AND P2, PT, R24, RZ, PT ;  /* 0x000000ff1800720c */ /* 0x000fe20003f45270 */
[----:B------:R-:W-:-:S12]  /*7e80*/  FFMA.FTZ R42, R25, R19, R11 ;  /* 0x00000013192a7223 */ /* 0x000fd8000001000b */
[----:B------:R-:W-:Y:S05]  /*7e90*/  @P2 BRA `(.L_x_930) ;  /* 0x0000000000342947 */ /* 0x000fea0003800000 */
[----:B------:R-:W2:Y:S04]  /*7ea0*/  @P1 LDG.E.128 R8, desc[UR10][R36.64] ;  /* 0x0000000a24081981 */ /* 0x000ea8000c1e1d00 */
[----:B------:R-:W0:Y:S02]  /*7eb0*/  LDS.128 R16, [R29+UR7] ;  /* 0x000000071d107984 */ /* 0x000e240008000c00 */
[----:B0-----:R-:W-:Y:S01]  /*7ec0*/  FADD.FTZ R20, R16, R20 ;  /* 0x0000001410147221 */ /* 0x001fe20000010000 */
[----:B------:R-:W-:Y:S01]  /*7ed0*/  FADD.FTZ R21, R17, R21 ;  /* 0x0000001511157221 */ /* 0x000fe20000010000 */
[----:B------:R-:W-:Y:S01]  /*7ee0*/  FADD.FTZ R22, R18, R22 ;  /* 0x0000001612167221 */ /* 0x000fe20000010000 */
[----:B------:R-:W-:Y:S01]  /*7ef0*/  FADD.FTZ R23, R19, R23 ;  /* 0x0000001713177221 */ /* 0x000fe20000010000 */
[----:B------:R-:W-:-:S02]  /*7f00*/  VIADD R17, R39, 0x200 ;  /* 0x0000020027117836 */ /* 0x000fc40000000000 */
[----:B--2---:R-:W-:Y:S01]  /*7f10*/  @P1 FMUL.FTZ R20, R20, R8 ;  /* 0x0000000814141220 */ /* 0x004fe20000410000 */
[----:B------:R-:W-:Y:S01]  /*7f20*/  @P1 FMUL.FTZ R21, R21, R9 ;  /* 0x0000000915151220 */ /* 0x000fe20000410000 */
[----:B------:R-:W-:Y:S01]  /*7f30*/  @P1 FMUL.FTZ R22, R22, R10 ;  /* 0x0000000a16161220 */ /* 0x000fe20000410000 */
[----:B------:R-:W-:Y:S01]  /*7f40*/  @P1 FMUL.FTZ R23, R23, R11 ;  /* 0x0000000b17171220 */ /* 0x000fe20000410000 */
[----:B------:R-:W-:-:S05]  /*7f50*/  IMAD.WIDE.U32 R8, R17, 0x4, R14 ;  /* 0x0000000411087825 */ /* 0x000fca00078e000e */
[----:B------:R0:W-:Y:S02]  /*7f60*/  STG.E.128 desc[UR10][R8.64], R20 ;  /* 0x0000001408007986 */ /* 0x0001e4000c101d0a */
.L_x_930:
        /* <DEDUP_REMOVED lines=10> */
.L_x_924:
[----:B------:R-:W-:Y:S05]  /*8010*/  BSYNC.RECONVERGENT B0 ;  /* 0x0000000000007941 */ /* 0x000fea0003800200 */
.L_x_923:
        /* <DEDUP_REMOVED lines=15> */
[----:B------:R-:W-:Y:S02]  /*8110*/  IMAD R16, R66, R17, UR12 ;  /* 0x0000000c42107e24 */ /* 0x000fe4000f8e0211 */
[----:B---3--:R-:W-:Y:S02]  /*8120*/  IMAD R0, R19, UR5, RZ ;  /* 0x0000000513007c24 */ /* 0x008fe4000f8e02ff */
[----:B------:R-:W-:Y:S01]  /*8130*/  IMAD R17, R16, 0x20, R31 ;  /* 0x0000002010117824 */ /* 0x000fe200078e021f */
[----:B------:R-:W-:-:S03]  /*8140*/  MOV R16, R34 ;  /* 0x0000002200107202 */ /* 0x000fc60000000f00 */
        /* <DEDUP_REMOVED lines=35> */
[----:B--2---:R-:W-:-:S04]  /*8380*/  IMAD R17, R0, R21, R16 ;  /* 0x0000001500117224 */ /* 0x004fc800078e0210 */
[----:B------:R-:W-:-:S04]  /*8390*/  IMAD.SHL.U32 R17, R17, 0x20, RZ ;  /* 0x0000002011117824 */ /* 0x000fc800078e00ff */
[----:B------:R-:W-:-:S06]  /*83a0*/  IMAD.WIDE R16, R17, 0x4, R12 ;  /* 0x0000000411107825 */ /* 0x000fcc00078e020c */
[----:B------:R-:W5:Y:S01]  /*83b0*/  LDG.E.128 R16, desc[UR10][R16.64] ;  /* 0x0000000a10107981 */ /* 0x000f62000c1e1d00 */
[----:B------:R-:W-:Y:S04]  /*83c0*/  BSSY.RECONVERGENT B2, `(.L_x_936) ;  /* 0x000000f000027945 */ /* 0x000fe80003800200 */
[----:B---3--:R-:W-:Y:S05]  /*83d0*/  @P0 BRA `(.L_x_937) ;  /* 0x0000000000340947 */ /* 0x008fea0003800000 */
[----:B------:R-:W2:Y:S04]  /*83e0*/  @P1 LDG.E.128 R20, desc[UR10][R36.64] ;  /* 0x0000000a24141981 */ /* 0x000ea8000c1e1d00 */
[----:B------:R-:W3:Y:S02]  /*83f0*/  LDS.128 R24, [R29+UR7] ;  /* 0x000000071d187984 */ /* 0x000ee40008000c00 */
[----:B---3-5:R-:W-:Y:S01]  /*8400*/  FADD.FTZ R17, R25, R17 ;  /* 0x0000001119117221 */ /* 0x028fe20000010000 */
[----:B------:R-:W-:Y:S01]  /*8410*/  FADD.FTZ R16, R24, R16 ;  /* 0x0000001018107221 */ /* 0x000fe20000010000 */
[----:B------:R-:W-:Y:S01]  /*8420*/  SHF.L.U32 R25, R34, 0x5, RZ ;  /* 0x0000000522197819 */ /* 0x000fe200000006ff */
        /* <DEDUP_REMOVED lines=8> */
.L_x_937:
[----:B01----:R-:W-:Y:S05]  /*84b0*/  BSYNC.RECONVERGENT B2 ;  /* 0x0000000000027941 */ /* 0x003fea0003800200 */
.L_x_936:
[C---:B-----5:R-:W-:Y:S01]  /*84c0*/  FFMA.FTZ R8, R35.reuse, R16, R8 ;  /* 0x0000001023087223 */ /* 0x060fe20000010008 */
[C---:B------:R-:W-:Y:S01]  /*84d0*/  FFMA.FTZ R9, R35.reuse, R17, R9 ;  /* 0x0000001123097223 */ /* 0x040fe20000010009 */
[C---:B------:R-:W-:Y:S01]  /*84e0*/  FFMA.FTZ R10, R35.reuse, R18, R10 ;  /* 0x00000012230a7223 */ /* 0x040fe2000001000a */
[----:B------:R-:W-:Y:S01]  /*84f0*/  FFMA.FTZ R11, R35, R19, R11 ;  /* 0x00000013230b7223 */ /* 0x000fe2000001000b */
[----:B--2---:R-:W-:-:S07]  /*8500*/  IMAD.MOV.U32 R16, RZ, RZ, R38 ;  /* 0x000000ffff107224 */ /* 0x004fce00078e0026 */
.L_x_935:
[----:B01----:R-:W-:Y:S05]  /*8510*/  BSYNC.RECONVERGENT B1 ;  /* 0x0000000000017941 */ /* 0x003fea0003800200 */
.L_x_934:
[----:B------:R-:W-:-:S13]  /*8520*/  ISETP.GE.U32.AND P0, PT, R39, 0x10, PT ;  /* 0x000000102700780c */ /* 0x000fda0003f06070 */
[----:B------:R-:W-:Y:S05]  /*8530*/  @!P0 BRA `(.L_x_933) ;  /* 0x0000000400f08947 */ /* 0x000fea0003800000 */
[----:B------:R-:W-:Y:S01]  /*8540*/  MOV R17, UR13 ;  /* 0x0000000d00117c02 */ /* 0x000fe20008000f00 */
[C---:B------:R-:W-:Y:S01]  /*8550*/  IMAD.SHL.U32 R35, R16.reuse, 0x20, RZ ;  /* 0x0000002010237824 */ /* 0x040fe200078e00ff */
[----:B------:R-:W-:Y:S02]  /*8560*/  MOV R19, UR6 ;  /* 0x0000000600137c02 */ /* 0x000fe40008000f00 */
[----:B------:R-:W-:Y:S01]  /*8570*/  IADD3 R34, PT, PT, R16, 0x10, RZ ;  /* 0x0000001010227810 */ /* 0x000fe20007ffe0ff */
[----:B------:R-:W-:-:S04]  /*8580*/  IMAD.SHL.U32 R17, R17, 0x4, RZ ;  /* 0x0000000411117824 */ /* 0x000fc800078e00ff */
[----:B------:R-:W-:-:S05]  /*8590*/  IMAD R38, R16, 0x4, -R17 ;  /* 0x0000000410267824 */ /* 0x000fca00078e0a11 */
[----:B------:R-:W-:-:S07]  /*85a0*/  IADD3 R38, PT, PT, R38, 0x40, R19 ;  /* 0x0000004026267810 */ /* 0x000fce0007ffe013 */
.L_x_944:
[----:B------:R-:W0:Y:S01]  /*85b0*/  LDC R39, c[0x0][0x3f4] ;  /* 0x0000fd00ff277b82 */ /* 0x000e220000000800 */
[----:B------:R-:W-:Y:S01]  /*85c0*/  IADD3 R18, PT, PT, R34, -0x10, RZ ;  /* 0xfffffff022127810 */ /* 0x000fe20007ffe0ff */
[----:B------:R-:W-:Y:S03]  /*85d0*/  BSSY.RECONVERGENT B1, `(.L_x_938) ;  /* 0x0000035000017945 */ /* 0x000fe60003800200 */
[----:B0-----:R-:W-:-:S13]  /*85e0*/  ISETP.GE.AND P0, PT, R18, R39, PT ;  /* 0x000000271200720c */ /* 0x001fda0003f06270 */
[----:B------:R-:W-:Y:S05]  /*85f0*/  @!P0 BRA `(.L_x_939) ;  /* 0x0000000000c88947 */ /* 0x000fea0003800000 */
[----:B------:R-:W-:Y:S01]  /*8600*/  IABS R19, R39 ;  /* 0x0000002700137213 */ /* 0x000fe20000000000 */
[----:B------:R0:W1:Y:S01]  /*8610*/  LDS R41, [R38+-0x40] ;  /* 0xffffc00026297984 */ /* 0x0000620000000800 */
        /* <DEDUP_REMOVED lines=9> */
[----:B------:R-:W-:-:S04]  /*86b0*/  IMAD.MOV.U32 R16, RZ, RZ, RZ ;  /* 0x000000ffff107224 */ /* 0x000fc800078e00ff */
        /* <DEDUP_REMOVED lines=8> */
[----:B------:R-:W-:-:S05]  /*8740*/  @!P0 IMAD.IADD R16, R16, 0x1, -R19 ;  /* 0x0000000110108824 */ /* 0x000fca00078e0a13 */
[----:B------:R-:W-:Y:S02]  /*8750*/  @!P2 IADD3 R16, PT, PT, -R16, RZ, RZ ;  /* 0x000000ff1010a210 */ /* 0x000fe40007ffe1ff */
[----:B------:R-:W-:-:S04]  /*8760*/  @!P3 LOP3.LUT R16, RZ, R39, RZ, 0x33, !PT ;  /* 0x00000027ff10b212 */ /* 0x000fc800078e33ff */
[----:B------:R-:W-:-:S05]  /*8770*/  IADD3 R17, P0, PT, R33, R16, RZ ;  /* 0x0000001021117210 */ /* 0x000fca0007f1e0ff */
        /* <DEDUP_REMOVED lines=8> */
[----:B------:R-:W-:-:S09]  /*8800*/  UISETP.NE.AND UP0, UPT, UR16, URZ, UPT ;  /* 0x000000ff1000728c */ /* 0x000fd2000bf05270 */
[----:B01----:R-:W-:Y:S05]  /*8810*/  BRA.U UP0, `(.L_x_940) ;  /* 0x0000000100307547 */ /* 0x003fea000b800000 */
        /* <DEDUP_REMOVED lines=12> */
.L_x_940:
[C---:B-----5:R-:W-:Y:S01]  /*88e0*/  FFMA.FTZ R8, R41.reuse, R16, R8 ;  /* 0x0000001029087223 */ /* 0x060fe20000010008 */
[C---:B------:R-:W-:Y:S01]  /*88f0*/  FFMA.FTZ R9, R41.reuse, R17, R9 ;  /* 0x0000001129097223 */ /* 0x040fe20000010009 */
[C---:B------:R-:W-:Y:S01]  /*8900*/  FFMA.FTZ R10, R41.reuse, R18, R10 ;  /* 0x00000012290a7223 */ /* 0x040fe2000001000a */
[----:B------:R-:W-:-:S07]  /*8910*/  FFMA.FTZ R11, R41, R19, R11 ;  /* 0x00000013290b7223 */ /* 0x000fce000001000b */
.L_x_939:
[----:B------:R-:W-:Y:S05]  /*8920*/  BSYNC.RECONVERGENT B1 ;  /* 0x0000000000017941 */ /* 0x000fea0003800200 */
.L_x_938:
[----:B------:R-:W-:Y:S01]  /*8930*/  ISETP.GE.AND P0, PT, R34, R39, PT ;  /* 0x000000272200720c */ /* 0x000fe20003f06270 */
[----:B------:R-:W-:-:S12]  /*8940*/  BSSY.RECONVERGENT B1, `(.L_x_941) ;  /* 0x0000035000017945 */ /* 0x000fd80003800200 */
[----:B------:R-:W-:Y:S05]  /*8950*/  @!P0 BRA `(.L_x_942) ;  /* 0x0000000000cc8947 */ /* 0x000fea0003800000 */
[----:B0-----:R-:W-:Y:S02]  /*8960*/  IABS R19, R39 ;  /* 0x0000002700137213 */ /* 0x001fe40000000000 */
[----:B------:R-:W-:Y:S02]  /*8970*/  IABS R22, R34 ;  /* 0x0000002200167213 */ /* 0x000fe40000000000 */
[----:B------:R-:W0:Y:S01]  /*8980*/  I2F.RP R18, R19 ;  /* 0x0000001300127306 */ /* 0x000e220000209400 */
[----:B------:R-:W-:Y:S02]  /*8990*/  ISETP.GE.AND P2, PT, R34, RZ, PT ;  /* 0x000000ff2200720c */ /* 0x000fe40003f46270 */
[----:B------:R-:W-:-:S05]  /*89a0*/  ISETP.NE.AND P3, PT, R39, RZ, PT ;  /* 0x000000ff2700720c */ /* 0x000fca0003f65270 */
[----:B0-----:R-:W0:Y:S02]  /*89b0*/  MUFU.RCP R18, R18 ;  /* 0x0000001200127308 */ /* 0x001e240000001000 */
[----:B0-----:R-:W-:-:S06]  /*89c0*/  VIADD R20, R18, 0xffffffe ;  /* 0x0ffffffe12147836 */ /* 0x001fcc0000000000 */
[----:B------:R-:W0:Y:S02]  /*89d0*/  F2I.FTZ.U32.TRUNC.NTZ R17, R20 ;  /* 0x0000001400117305 */ /* 0x000e24000021f000 */
[----:B0-----:R-:W-:-:S05]  /*89e0*/  IADD3 R16, PT, PT, RZ, -R17, RZ ;  /* 0x80000011ff107210 */ /* 0x001fca0007ffe0ff */
        /* <DEDUP_REMOVED lines=12> */
[----:B------:R-:W-:Y:S02]  /*8ab0*/  @!P3 LOP3.LUT R16, RZ, R39, RZ, 0x33, !PT ;  /* 0x00000027ff10b212 */ /* 0x000fe400078e33ff */
[----:B------:R0:W1:Y:S02]  /*8ac0*/  LDS R39, [R38] ;  /* 0x0000000026277984 */ /* 0x0000640000000800 */
        /* <DEDUP_REMOVED lines=24> */
.L_x_943:
[C---:B-----5:R-:W-:Y:S01]  /*8c50*/  FFMA.FTZ R8, R39.reuse, R16, R8 ;  /* 0x0000001027087223 */ /* 0x060fe20000010008 */
[C---:B------:R-:W-:Y:S01]  /*8c60*/  FFMA.FTZ R9, R39.reuse, R17, R9 ;  /* 0x0000001127097223 */ /* 0x040fe20000010009 */
[C---:B------:R-:W-:Y:S01]  /*8c70*/  FFMA.FTZ R10, R39.reuse, R18, R10 ;  /* 0x00000012270a7223 */ /* 0x040fe2000001000a */
[----:B------:R-:W-:-:S07]  /*8c80*/  FFMA.FTZ R11, R39, R19, R11 ;  /* 0x00000013270b7223 */ /* 0x000fce000001000b */
.L_x_942:
[----:B------:R-:W-:Y:S05]  /*8c90*/  BSYNC.RECONVERGENT B1 ;  /* 0x0000000000017941 */ /* 0x000fea0003800200 */
.L_x_941:
[C---:B0-----:R-:W-:Y:S01]  /*8ca0*/  IADD3 R16, PT, PT, R34.reuse, 0x10, RZ ;  /* 0x0000001022107810 */ /* 0x041fe20007ffe0ff */
[----:B------:R-:W-:Y:S01]  /*8cb0*/  VIADD R34, R34, 0x20 ;  /* 0x0000002022227836 */ /* 0x000fe20000000000 */
[----:B------:R-:W-:Y:S01]  /*8cc0*/  IADD3 R35, PT, PT, R35, 0x400, RZ ;  /* 0x0000040023237810 */ /* 0x000fe20007ffe0ff */
[----:B------:R-:W-:Y:S01]  /*8cd0*/  VIADD R38, R38, 0x80 ;  /* 0x0000008026267836 */ /* 0x000fe20000000000 */
[----:B------:R-:W-:-:S13]  /*8ce0*/  ISETP.GE.AND P0, PT, R16, UR9, PT ;  /* 0x0000000910007c0c */ /* 0x000fda000bf06270 */
[----:B------:R-:W-:Y:S05]  /*8cf0*/  @!P0 BRA `(.L_x_944) ;  /* 0xfffffff8002c8947 */ /* 0x000fea000383ffff */
.L_x_933:
[----:B01----:R-:W-:Y:S05]  /*8d00*/  BSYNC.RECONVERGENT B0 ;  /* 0x0000000000007941 */ /* 0x003fea0003800200 */
.L_x_932:
[----:B------:R-:W-:Y:S01]  /*8d10*/  ISETP.NE.AND P0, PT, R3, R30, PT ;  /* 0x0000001e0300720c */ /* 0x000fe20003f05270 */
[----:B------:R-:W-:-:S12]  /*8d20*/  BSSY.RECONVERGENT B0, `(.L_x_945) ;  /* 0x0000023000007945 */ /* 0x000fd80003800200 */
[----:B------:R-:W-:Y:S05]  /*8d30*/  @P0 BRA `(.L_x_946) ;  /* 0x0000000000840947 */ /* 0x000fea0003800000 */
[----:B------:R-:W-:Y:S01]  /*8d40*/  USHF.L.U32 UR5, UR9, 0x5, URZ ;  /* 0x0000000509057899 */ /* 0x000fe200080006ff */
[----:B------:R0:W1:Y:S05]  /*8d50*/  LDS R25, [R64+-0x4] ;  /* 0xfffffc0040197984 */ /* 0x00006a0000000800 */
[----:B------:R-:W-:-:S05]  /*8d60*/  MOV R17, UR5 ;  /* 0x0000000500117c02 */ /* 0x000fca0008000f00 */
[----:B------:R-:W-:Y:S01]  /*8d70*/  IMAD.WIDE R16, R17, 0x4, R14 ;  /* 0x0000000411107825 */ /* 0x000fe200078e020e */
[----:B------:R-:W2:Y:S05]  /*8d80*/  LDCU UR5, c[0x0][0x40c] ;  /* 0x00008180ff0577ac */ /* 0x000eaa0008000800 */
[----:B------:R-:W5:Y:S01]  /*8d90*/  LDG.E.128 R16, desc[UR10][R16.64] ;  /* 0x0000000a10107981 */ /* 0x000f62000c1e1d00 */
[----:B--2---:R-:W-:-:S09]  /*8da0*/  UISETP.NE.AND UP0, UPT, UR5, URZ, UPT ;  /* 0x000000ff0500728c */ /* 0x004fd2000bf05270 */
[----:B0-----:R-:W-:Y:S05]  /*8db0*/  BRA.U UP0, `(.L_x_947) ;  /* 0x0000000100547547 */ /* 0x001fea000b800000 */
[----:B------:R-:W0:Y:S02]  /*8dc0*/  LDCU.64 UR14, c[0x0][0x460] ;  /* 0x00008c00ff0e77ac */ /* 0x000e240008000a00 */
[----:B0-----:R-:W-:-:S04]  /*8dd0*/  ISETP.NE.U32.AND P0, PT, RZ, UR14, PT ;  /* 0x0000000eff007c0c */ /* 0x001fc8000bf05070 */
[----:B------:R-:W-:-:S13]  /*8de0*/  ISETP.NE.AND.EX P0, PT, RZ, UR15, PT, P0 ;  /* 0x0000000fff007c0c */ /* 0x000fda000bf05300 */
[----:B------:R-:W0:Y:S08]  /*8df0*/  @P0 LDC R21, c[0x0][0x3f8] ;  /* 0x0000fe00ff150b82 */ /* 0x000e300000000800 */
[----:B------:R-:W2:Y:S01]  /*8e00*/  @P0 LDC.64 R12, c[0x0][0x458] ;  /* 0x00011600ff0c0b82 */ /* 0x000ea20000000a00 */
[----:B0-----:R-:W-:-:S04]  /*8e10*/  @P0 IMAD R66, R66, R21, UR12 ;  /* 0x0000000c42420e24 */ /* 0x001fc8000f8e0215 */
[----:B------:R-:W-:-:S04]  /*8e20*/  @P0 IMAD R21, R66, 0x20, R31 ;  /* 0x0000002042150824 */ /* 0x000fc800078e021f */
[----:B--2---:R-:W-:-:S05]  /*8e30*/  @P0 IMAD.WIDE R12, R21, 0x4, R12 ;  /* 0x00000004150c0825 */ /* 0x004fca00078e020c */
[----:B------:R-:W2:Y:S01]  /*8e40*/  @P0 LDG.E.128 R20, desc[UR10][R12.64] ;  /* 0x0000000a0c140981 */ /* 0x000ea2000c1e1d00 */
[----:B------:R-:W-:Y:S01]  /*8e50*/  USHF.L.U32 UR5, UR4, 0x5, URZ ;  /* 0x0000000504057899 */ /* 0x000fe200080006ff */
[----:B-----5:R-:W-:Y:S01]  /*8e60*/  FADD.FTZ R16, R16, R4 ;  /* 0x0000000410107221 */ /* 0x020fe20000010000 */
[----:B------:R-:W-:Y:S01]  /*8e70*/  FADD.FTZ R17, R17, R5 ;  /* 0x0000000511117221 */ /* 0x000fe20000010000 */
[----:B------:R-:W-:Y:S01]  /*8e80*/  FADD.FTZ R18, R18, R6 ;  /* 0x0000000612127221 */ /* 0x000fe20000010000 */
[----:B------:R-:W-:Y:S02]  /*8e90*/  FADD.FTZ R19, R19, R7 ;  /* 0x0000000713137221 */ /* 0x000fe40000010000 */
[----:B------:R-:W-:-:S05]  /*8ea0*/  MOV R27, UR5 ;  /* 0x00000005001b7c02 */ /* 0x000fca0008000f00 */
[----:B------:R-:W-:-:S04]  /*8eb0*/  IMAD.WIDE R14, R27, 0x4, R14 ;  /* 0x000000041b0e7825 */ /* 0x000fc800078e020e */
[----:B--2---:R-:W-:Y:S01]  /*8ec0*/  @P0 FMUL.FTZ R16, R16, R20 ;  /* 0x0000001410100220 */ /* 0x004fe20000410000 */
[----:B------:R-:W-:Y:S01]  /*8ed0*/  @P0 FMUL.FTZ R17, R17, R21 ;  /* 0x0000001511110220 */ /* 0x000fe20000410000 */
[----:B------:R-:W-:Y:S01]  /*8ee0*/  @P0 FMUL.FTZ R18, R18, R22 ;  /* 0x0000001612120220 */ /* 0x000fe20000410000 */
[----:B------:R-:W-:-:S05]  /*8ef0*/  @P0 FMUL.FTZ R19, R19, R23 ;  /* 0x0000001713130220 */ /* 0x000fca0000410000 */
[----:B------:R0:W-:Y:S02]  /*8f00*/  STG.E.128 desc[UR10][R14.64], R16 ;  /* 0x000000100e007986 */ /* 0x0001e4000c101d0a */
.L_x_947:
[C---:B-1---5:R-:W-:Y:S01]  /*8f10*/  FFMA.FTZ R8, R25.reuse, R16, R8 ;  /* 0x0000001019087223 */ /* 0x062fe20000010008 */
[C---:B------:R-:W-:Y:S01]  /*8f20*/  FFMA.FTZ R9, R25.reuse, R17, R9 ;  /* 0x0000001119097223 */ /* 0x040fe20000010009 */
[C---:B------:R-:W-:Y:S01]  /*8f30*/  FFMA.FTZ R10, R25.reuse, R18, R10 ;  /* 0x00000012190a7223 */ /* 0x040fe2000001000a */
[----:B------:R-:W-:-:S07]  /*8f40*/  FFMA.FTZ R11, R25, R19, R11 ;  /* 0x00000013190b7223 */ /* 0x000fce000001000b */
.L_x_946:
[----:B------:R-:W-:Y:S05]  /*8f50*/  BSYNC.RECONVERGENT B0 ;  /* 0x0000000000007941 */ /* 0x000fea0003800200 */
.L_x_945:
[----:B------:R-:W-:Y:S01]  /*8f60*/  BAR.SYNC.DEFER_BLOCKING 0x0 ;  /* 0x0000000000007b1d */ /* 0x000fe20000010000 */
[C---:B------:R-:W-:Y:S02]  /*8f70*/  LOP3.LUT R0, R2.reuse, 0x3c0, RZ, 0xc0, !PT ;  /* 0x000003c002007812 */ /* 0x040fe400078ec0ff */
[----:B------:R-:W-:Y:S02]  /*8f80*/  ISETP.GT.U32.AND P1, PT, R2, 0x3f, PT ;  /* 0x0000003f0200780c */ /* 0x000fe40003f24070 */
[----:B------:R-:W-:Y:S01]  /*8f90*/  ISETP.NE.AND P0, PT, R0, 0x40, PT ;  /* 0x000000400000780c */ /* 0x000fe20003f05270 */
[----:B------:R-:W-:Y:S01]  /*8fa0*/  IMAD.SHL.U32 R0, R31, 0x4, RZ ;  /* 0x000000041f007824 */ /* 0x000fe200078e00ff */
[C---:B------:R-:W-:Y:S02]  /*8fb0*/  LOP3.LUT R12, R2.reuse, 0x3e0, RZ, 0xc0, !PT ;  /* 0x000003e0020c7812 */ /* 0x040fe400078ec0ff */
[----:B------:R-:W-:Y:S02]  /*8fc0*/  ISETP.GT.U32.AND P2, PT, R2, 0x1f, PT ;  /* 0x0000001f0200780c */ /* 0x000fe40003f44070 */
[----:B------:R-:W-:-:S07]  /*8fd0*/  LEA R3, R3, R0, 0x7 ;  /* 0x0000000003037211 */ /* 0x000fce00078e38ff */
[----:B------:R-:W-:Y:S01]  /*8fe0*/  @!P0 STS.128 [R3+UR6+-0x400], R8 ;  /* 0xfffc000803008988 */ /* 0x000fe20008000c06 */
[----:B------:R-:W-:Y:S01]  /*8ff0*/  BAR.SYNC.DEFER_BLOCKING 0x0 ;  /* 0x0000000000007b1d */ /* 0x000fe20000010000 */
[----:B------:R-:W-:Y:S02]  /*9000*/  ISETP.NE.AND P0, PT, R12, 0x20, PT ;  /* 0x000000200c00780c */ /* 0x000fe40003f05270 */
[----:B------:R-:W-:-:S03]  /*9010*/  LOP3.LUT R12, R2, 0x3f0, RZ, 0xc0, !PT ;  /* 0x000003f0020c7812 */ /* 0x000fc600078ec0ff */
[----:B------:R-:W1:Y:S02]  /*9020*/  @!P1 LDS.128 R4, [R3+UR6] ;  /* 0x0000000603049984 */ /* 0x000e640008000c00 */
[----:B-1----:R-:W-:Y:S01]  /*9030*/  @!P1 FADD.FTZ R8, R8, R4 ;  /* 0x0000000408089221 */ /* 0x002fe20000010000 */
        /* <DEDUP_REMOVED lines=18> */
[----:B------:R-:W-:-:S05]  /*9160*/  ISETP.NE.AND P0, PT, R12, 0x8, PT ;  /* 0x000000080c00780c */ /* 0x000fca0003f05270 */
[----:B------:R-:W1:Y:S02]  /*9170*/  @!P1 LDS.128 R4, [R3+UR6] ;  /* 0x0000000603049984 */ /* 0x000e640008000c00 */
[----:B-1----:R-:W-:Y:S01]  /*9180*/  @!P1 FADD.FTZ R8, R8, R4 ;  /* 0x0000000408089221 */ /* 0x002fe20000010000 */
        /* <DEDUP_REMOVED lines=10> */
[----:B-12---:R-:W-:Y:S01]  /*9230*/  @!P2 FADD.FTZ R8, R8, R4 ;  /* 0x000000040808a221 */ /* 0x006fe20000010000 */
[----:B------:R-:W-:Y:S01]  /*9240*/  @!P2 FADD.FTZ R9, R9, R5 ;  /* 0x000000050909a221 */ /* 0x000fe20000010000 */
[----:B------:R-:W-:Y:S01]  /*9250*/  @!P2 FADD.FTZ R10, R10, R6 ;  /* 0x000000060a0aa221 */ /* 0x000fe20000010000 */
[----:B------:R-:W-:Y:S01]  /*9260*/  @!P2 FADD.FTZ R11, R11, R7 ;  /* 0x000000070b0ba221 */ /* 0x000fe20000010000 */
[----:B---3--:R-:W-:-:S09]  /*9270*/  UISETP.NE.AND UP0, UPT, UR4, 0x2, UPT ;  /* 0x000000020400788c */ /* 0x008fd2000bf05270 */
[----:B------:R-:W-:Y:S05]  /*9280*/  BRA.U UP0, `(.L_x_948) ;  /* 0x00000001007c7547 */ /* 0x000fea000b800000 */
[----:B------:R-:W1:Y:S01]  /*9290*/  LDC.64 R2, c[0x0][0x470] ;  /* 0x00011c00ff027b82 */ /* 0x000e620000000a00 */
[----:B------:R-:W2:Y:S01]  /*92a0*/  LDCU.64 UR4, c[0x0][0x380] ;  /* 0x00007000ff0477ac */ /* 0x000ea20008000a00 */
[----:B-1----:R-:W3:Y:S01]  /*92b0*/  LDG.E R2, desc[UR10][R2.64] ;  /* 0x0000000a02027981 */ /* 0x002ee2000c1e1900 */
[----:B------:R-:W-:Y:S01]  /*92c0*/  IADD3 R28, PT, PT, R28, R31, RZ ;  /* 0x0000001f1c1c7210 */ /* 0x000fe20007ffe0ff */
[C---:B---3--:R-:W-:Y:S01]  /*92d0*/  FMUL.FTZ R10, R2.reuse, R10 ;  /* 0x0000000a020a7220 */ /* 0x048fe20000410000 */
[C---:B------:R-:W-:Y:S01]  /*92e0*/  FMUL.FTZ R11, R2.reuse, R11 ;  /* 0x0000000b020b7220 */ /* 0x040fe20000410000 */
[C---:B------:R-:W-:Y:S01]  /*92f0*/  FMUL.FTZ R9, R2.reuse, R9 ;  /* 0x0000000902097220 */ /* 0x040fe20000410000 */
[----:B------:R-:W-:-:S03]  /*9300*/  FMUL.FTZ R8, R2, R8 ;  /* 0x0000000802087220 */ /* 0x000fc60000410000 */
[----:B------:R-:W1:Y:S08]  /*9310*/  F2I.S8.NTZ R10, R10 ;  /* 0x0000000a000a7305 */ /* 0x000e700000202100 */
[----:B------:R-:W3:Y:S01]  /*9320*/  F2I.S8.NTZ R11, R11 ;  /* 0x0000000b000b7305 */ /* 0x000ee20000202100 */
[----:B-1----:R-:W-:-:S07]  /*9330*/  PRMT R0, R10, 0x8880, RZ ;  /* 0x000088800a007816 */ /* 0x002fce00000000ff */
[----:B------:R-:W1:Y:S01]  /*9340*/  F2I.S8.NTZ R9, R9 ;  /* 0x0000000900097305 */ /* 0x000e620000202100 */
[----:B------:R-:W-:Y:S02]  /*9350*/  PRMT R0, R0, 0x7710, RZ ;  /* 0x0000771000007816 */ /* 0x000fe400000000ff */
[----:B---3--:R-:W-:-:S05]  /*9360*/  PRMT R3, R11, 0x8880, RZ ;  /* 0x000088800b037816 */ /* 0x008fca00000000ff */
[----:B------:R-:W3:Y:S01]  /*9370*/  F2I.S8.NTZ R8, R8 ;  /* 0x0000000800087305 */ /* 0x000ee20000202100 */
[----:B------:R-:W-:Y:S01]  /*9380*/  IMAD.U32 R2, R0, 0x10000, RZ ;  /* 0x0001000000027824 */ /* 0x000fe200078e00ff */
[----:B------:R-:W-:-:S04]  /*9390*/  PRMT R0, R3, 0x7710, RZ ;  /* 0x0000771003007816 */ /* 0x000fc800000000ff */
[----:B------:R-:W-:Y:S02]  /*93a0*/  LOP3.LUT R3, R2, 0xff0000, RZ, 0xc0, !PT ;  /* 0x00ff000002037812 */ /* 0x000fe400078ec0ff */
[----:B-1----:R-:W-:-:S03]  /*93b0*/  PRMT R9, R9, 0x8880, RZ ;  /* 0x0000888009097816 */ /* 0x002fc600000000ff */
[----:B------:R-:W-:Y:S01]  /*93c0*/  IMAD R3, R0, 0x1000000, R3 ;  /* 0x0100000000037824 */ /* 0x000fe200078e0203 */
[----:B------:R-:W-:Y:S02]  /*93d0*/  PRMT R2, R9, 0x7710, RZ ;  /* 0x0000771009027816 */ /* 0x000fe400000000ff */
[----:B---3--:R-:W-:-:S04]  /*93e0*/  PRMT R4, R8, 0x8880, RZ ;  /* 0x0000888008047816 */ /* 0x008fc800000000ff */
[----:B------:R-:W-:Y:S02]  /*93f0*/  PRMT R0, R4, 0x7710, RZ ;  /* 0x0000771004007816 */ /* 0x000fe400000000ff */
[----:B------:R-:W-:Y:S02]  /*9400*/  LOP3.LUT R4, R2, 0xff, RZ, 0xc0, !PT ;  /* 0x000000ff02047812 */ /* 0x000fe400078ec0ff */
[----:B------:R-:W-:Y:S02]  /*9410*/  LOP3.LUT R5, R0, 0xff, RZ, 0xc0, !PT ;  /* 0x000000ff00057812 */ /* 0x000fe400078ec0ff */
[----:B------:R-:W-:Y:S02]  /*9420*/  LEA R4, R4, R3, 0x8 ;  /* 0x0000000304047211 */ /* 0x000fe400078e40ff */
[----:B--2---:R-:W-:-:S03]  /*9430*/  IADD3 R2, P0, PT, R28, UR4, RZ ;  /* 0x000000041c027c10 */ /* 0x004fc6000ff1e0ff */
[----:B------:R-:W-:Y:S01]  /*9440*/  IMAD.IADD R5, R4, 0x1, R5 ;  /* 0x0000000104057824 */ /* 0x000fe200078e0205 */
[----:B------:R-:W-:-:S05]  /*9450*/  LEA.HI.X.SX32 R3, R28, UR5, 0x1, P0 ;  /* 0x000000051c037c11 */ /* 0x000fca00080f0eff */
[----:B------:R-:W-:Y:S01]  /*9460*/  STG.E desc[UR10][R2.64], R5 ;  /* 0x0000000502007986 */ /* 0x000fe2000c10190a */
[----:B------:R-:W-:Y:S05]  /*9470*/  EXIT ;  /* 0x000000000000794d */ /* 0x000fea0003800000 */
.L_x_948:
[----:B------:R-:W1:Y:S01]  /*9480*/  LDC.64 R2, c[0x0][0x380] ;  /* 0x0000e000ff027b82 */ /* 0x000e620000000a00 */
[----:B------:R-:W-:-:S05]  /*9490*/  IADD3 R31, PT, PT, R28, R31, RZ ;  /* 0x0000001f1c1f7210 */ /* 0x000fca0007ffe0ff */
[----:B-1----:R-:W-:-:S05]  /*94a0*/  IMAD.WIDE R2, R31, 0x4, R2 ;  /* 0x000000041f027825 */ /* 0x002fca00078e0202 */
[----:B------:R-:W-:Y:S01]  /*94b0*/  STG.E.128 desc[UR10][R2.64], R8 ;  /* 0x0000000802007986 */ /* 0x000fe2000c101d0a */
[----:B------:R-:W-:Y:S05]  /*94c0*/  EXIT ;  /* 0x000000000000794d */ /* 0x000fea0003800000 */
.L_x_841:
[----:B------:R-:W-:Y:S02]  /*94d0*/  IMAD.MOV.U32 R70, RZ, RZ, R10 ;  /* 0x000000ffff467224 */ /* 0x000fe400078e000a */
[----:B------:R-:W-:Y:S02]  /*94e0*/  HFMA2 R67, -RZ, RZ, 0, 9.5367431640625e-07 ;  /* 0x00000010ff437431 */ /* 0x000fe400000001ff */
[----:B------:R-:W-:Y:S01]  /*94f0*/  IMAD.MOV.U32 R61, RZ, RZ, 0x1f ;  /* 0x0000001fff3d7424 */ /* 0x000fe200078e00ff */
[----:B------:R-:W-:-:S07]  /*9500*/  MOV R60, 0xffffffff ;  /* 0xffffffff003c7802 */ /* 0x000fce0000000f00 */
[----:B-1---5:R-:W-:Y:S05]  /*9510*/  WARPSYNC.COLLECTIVE R60, `(.L_x_949) ;  /* 0x000000003c087348 */ /* 0x022fea0003c00000 */
[----:B------:R0:W2:Y:S02]  /*9520*/  SHFL.BFLY P4, R68, R70, R67, R61 ;  /* 0x0c00004346447389 */ /* 0x0000a4000008003d */
[----:B012--5:R-:W-:Y:S05]  /*9530*/  ENDCOLLECTIVE ;  /* 0x000000000000791b */ /* 0x027fea0003800000 */
.L_x_949:
[----:B------:R-:W-:Y:S02]  /*9540*/  HFMA2 R67, -RZ, RZ, 0, 4.76837158203125e-07 ;  /* 0x00000008ff437431 */ /* 0x000fe400000001ff */
[----:B------:R-:W-:-:S04]  /*9550*/  FADD.FTZ R4, R10, R68 ;  /* 0x000000440a047221 */ /* 0x000fc80000010000 */
[----:B------:R-:W-:-:S07]  /*9560*/  IMAD.MOV.U32 R70, RZ, RZ, R4 ;  /* 0x000000ffff467224 */ /* 0x000fce00078e0004 */
[----:B------:R-:W-:Y:S05]  /*9570*/  WARPSYNC.COLLECTIVE R60, `(.L_x_950) ;  /* 0x000000003c087348 */ /* 0x000fea0003c00000 */
[----:B------:R0:W1:Y:S02]  /*9580*/  SHFL.BFLY P4, R68, R70, R67, R61 ;  /* 0x0c00004346447389 */ /* 0x000064000008003d */
[----:B01----:R-:W-:Y:S05]  /*9590*/  ENDCOLLECTIVE ;  /* 0x000000000000791b */ /* 0x003fea0003800000 */
.L_x_950:
[----:B------:R-:W-:Y:S01]  /*95a0*/  MOV R67, 0x4 ;  /* 0x0000000400437802 */ /* 0x000fe20000000f00 */
[----:B------:R-:W-:-:S04]  /*95b0*/  FADD.FTZ R13, R4, R68 ;  /* 0x00000044040d7221 */ /* 0x000fc80000010000 */
[----:B------:R-:W-:-:S07]  /*95c0*/  IMAD.MOV.U32 R70, RZ, RZ, R13 ;  /* 0x000000ffff467224 */ /* 0x000fce00078e000d */
[----:B------:R-:W-:Y:S05]  /*95d0*/  WARPSYNC.COLLECTIVE R60, `(.L_x_951) ;  /* 0x000000003c087348 */ /* 0x000fea0003c00000 */
[----:B------:R0:W1:Y:S02]  /*95e0*/  SHFL.BFLY P4, R68, R70, R67, R61 ;  /* 0x0c00004346447389 */ /* 0x000064000008003d */
[----:B01----:R-:W-:Y:S05]  /*95f0*/  ENDCOLLECTIVE ;  /* 0x000000000000791b */ /* 0x003fea0003800000 */
.L_x_951:
[----:B------:R-:W-:Y:S02]  /*9600*/  HFMA2 R67, -RZ, RZ, 0, 1.1920928955078125e-07 ;  /* 0x00000002ff437431 */ /* 0x000fe400000001ff */
[----:B------:R-:W-:-:S04]  /*9610*/  FADD.FTZ R15, R13, R68 ;  /* 0x000000440d0f7221 */ /* 0x000fc80000010000 */
[----:B------:R-:W-:-:S07]  /*9620*/  IMAD.MOV.U32 R70, RZ, RZ, R15 ;  /* 0x000000ffff467224 */ /* 0x000fce00078e000f */
[----:B------:R-:W-:Y:S05]  /*9630*/  WARPSYNC.COLLECTIVE R60, `(.L_x_952) ;  /* 0x000000003c087348 */ /* 0x000fea0003c00000 */
[----:B------:R0:W1:Y:S02]  /*9640*/  SHFL.BFLY P4, R68, R70, R67, R61 ;  /* 0x0c00004346447389 */ /* 0x000064000008003d */
[----:B01----:R-:W-:Y:S05]  /*9650*/  ENDCOLLECTIVE ;  /* 0x000000000000791b */ /* 0x003fea0003800000 */
.L_x_952:
[----:B------:R-:W-:Y:S01]  /*9660*/  MOV R67, 0x1 ;  /* 0x0000000100437802 */ /* 0x000fe20000000f00 */
[----:B------:R-:W-:-:S04]  /*9670*/  FADD.FTZ R16, R15, R68 ;  /* 0x000000440f107221 */ /* 0x000fc80000010000 */
[----:B------:R-:W-:-:S07]  /*9680*/  IMAD.MOV.U32 R70, RZ, RZ, R16 ;  /* 0x000000ffff467224 */ /* 0x000fce00078e0010 */
[----:B------:R-:W-:Y:S05]  /*9690*/  WARPSYNC.COLLECTIVE R60, `(.L_x_953) ;  /* 0x000000003c087348 */ /* 0x000fea0003c00000 */
[----:B------:R0:W1:Y:S02]  /*96a0*/  SHFL.BFLY P4, R68, R70, R67, R61 ;  /* 0x0c00004346447389 */ /* 0x000064000008003d */
[----:B01----:R-:W-:Y:S05]  /*96b0*/  ENDCOLLECTIVE ;  /* 0x000000000000791b */ /* 0x003fea0003800000 */
.L_x_953:
[----:B------:R-:W-:Y:S05]  /*96c0*/  BRA `(.L_x_954) ;  /* 0xffffff78006c7947 */ /* 0x000fea000383ffff */
.L_x_880:
[----:B------:R-:W-:Y:S01]  /*96d0*/  HFMA2 R67, -RZ, RZ, 0, 5.9604644775390625e-08 ;  /* 0x00000001ff437431 */ /* 0x000fe200000001ff */
[----:B------:R-:W-:Y:S01]  /*96e0*/  BSSY B0, `(.L_x_955) ;  /* 0x0000007000007945 */ /* 0x000fe20003800000 */
[----:B------:R-:W-:Y:S01]  /*96f0*/  IMAD.MOV.U32 R70, RZ, RZ, R69 ;  /* 0x000000ffff467224 */ /* 0x000fe200078e0045 */
[----:B------:R-:W-:Y:S01]  /*9700*/  MOV R60, 0xffffffff ;  /* 0xffffffff003c7802 */ /* 0x000fe20000000f00 */
[----:B------:R-:W-:-:S07]  /*9710*/  IMAD.MOV.U32 R61, RZ, RZ, 0x1f ;  /* 0x0000001fff3d7424 */ /* 0x000fce00078e00ff */
[----:B---3--:R-:W-:Y:S05]  /*9720*/  WARPSYNC.COLLECTIVE R60, `(.L_x_956) ;  /* 0x000000003c087348 */ /* 0x008fea0003c00000 */
[----:B------:R0:W1:Y:S02]  /*9730*/  SHFL.BFLY P4, R68, R70, R67, R61 ;  /* 0x0c00004346447389 */ /* 0x000064000008003d */
[----:B01-3--:R-:W-:Y:S05]  /*9740*/  ENDCOLLECTIVE ;  /* 0x000000000000791b */ /* 0x00bfea0003800000 */
.L_x_956:
[----:B------:R-:W-:Y:S05]  /*9750*/  BSYNC B0 ;  /* 0x0000000000007941 */ /* 0x000fea0003800000 */
.L_x_955:
[----:B------:R-:W-:Y:S05]  /*9760*/  BRA `(.L_x_957) ;  /* 0xffffffac00307947 */ /* 0x000fea000383ffff */
.L_x_884:
[----:B------:R-:W-:Y:S01]  /*9770*/  HFMA2 R67, -RZ, RZ, 0, 9.5367431640625e-07 ;  /* 0x00000010ff437431 */ /* 0x000fe200000001ff */
[----:B------:R-:W-:Y:S01]  /*9780*/  BSSY B0, `(.L_x_958) ;  /* 0x0000007000007945 */ /* 0x000fe20003800000 */
[----:B------:R-:W-:Y:S01]  /*9790*/  IMAD.MOV.U32 R70, RZ, RZ, R3 ;  /* 0x000000ffff467224 */ /* 0x000fe200078e0003 */
[----:B------:R-:W-:Y:S01]  /*97a0*/  MOV R60, 0xffffffff ;  /* 0xffffffff003c7802 */ /* 0x000fe20000000f00 */
[----:B------:R-:W-:-:S07]  /*97b0*/  IMAD.MOV.U32 R61, RZ, RZ, 0x1f ;  /* 0x0000001fff3d7424 */ /* 0x000fce00078e00ff */
[----:B-123-5:R-:W-:Y:S05]  /*97c0*/  WARPSYNC.COLLECTIVE R60, `(.L_x_959) ;  /* 0x000000003c087348 */ /* 0x02efea0003c00000 */
[----:B------:R0:W4:Y:S02]  /*97d0*/  SHFL.BFLY P4, R68, R70, R67, R61 ;  /* 0x0c00004346447389 */ /* 0x000124000008003d */
[----:B012345:R-:W-:Y:S05]  /*97e0*/  ENDCOLLECTIVE ;  /* 0x000000000000791b */ /* 0x03ffea0003800000 */
.L_x_959:
[----:B------:R-:W-:Y:S05]  /*97f0*/  BSYNC B0 ;  /* 0x0000000000007941 */ /* 0x000fea0003800000 */
.L_x_958:
[----:B------:R-:W-:Y:S01]  /*9800*/  FMNMX.FTZ R4, R68, R3, !PT ;  /* 0x0000000344047209 */ /* 0x000fe20007810000 */
[----:B------:R-:W-:Y:S02]  /*9810*/  HFMA2 R67, -RZ, RZ, 0, 4.76837158203125e-07 ;  /* 0x00000008ff437431 */ /* 0x000fe400000001ff */
[----:B------:R-:W-:Y:S01]  /*9820*/  IMAD.MOV.U32 R61, RZ, RZ, 0x1f ;  /* 0x0000001fff3d7424 */ /* 0x000fe200078e00ff */
[----:B------:R-:W-:Y:S01]  /*9830*/  MOV R60, 0xffffffff ;  /* 0xffffffff003c7802 */ /* 0x000fe20000000f00 */
[----:B------:R-:W-:-:S07]  /*9840*/  IMAD.MOV.U32 R70, RZ, RZ, R4 ;  /* 0x000000ffff467224 */ /* 0x000fce00078e0004 */
[----:B------:R-:W-:Y:S05]  /*9850*/  WARPSYNC.COLLECTIVE R60, `(.L_x_960) ;  /* 0x000000003c087348 */ /* 0x000fea0003c00000 */
[----:B------:R0:W1:Y:S02]  /*9860*/  SHFL.BFLY P4, R68, R70, R67, R61 ;  /* 0x0c00004346447389 */ /* 0x000064000008003d */
[----:B01----:R-:W-:Y:S05]  /*9870*/  ENDCOLLECTIVE ;  /* 0x000000000000791b */ /* 0x003fea0003800000 */
.L_x_960:
[----:B------:R-:W-:Y:S01]  /*9880*/  HFMA2 R67, -RZ, RZ, 0, 2.384185791015625e-07 ;  /* 0x00000004ff437431 */ /* 0x000fe200000001ff */
[----:B------:R-:W-:-:S05]  /*9890*/  FMNMX.FTZ R5, R4, R68, !PT ;  /* 0x0000004404057209 */ /* 0x000fca0007810000 */
[----:B------:R-:W-:-:S07]  /*98a0*/  IMAD.MOV.U32 R70, RZ, RZ, R5 ;  /* 0x000000ffff467224 */ /* 0x000fce00078e0005 */
[----:B------:R-:W-:Y:S05]  /*98b0*/  WARPSYNC.COLLECTIVE R60, `(.L_x_961) ;  /* 0x000000003c087348 */ /* 0x000fea0003c00000 */
[----:B------:R0:W1:Y:S02]  /*98c0*/  SHFL.BFLY P4, R68, R70, R67, R61 ;  /* 0x0c00004346447389 */ /* 0x000064000008003d */
[----:B01----:R-:W-:Y:S05]  /*98d0*/  ENDCOLLECTIVE ;  /* 0x000000000000791b */ /* 0x003fea0003800000 */
.L_x_961:
[----:B------:R-:W-:Y:S02]  /*98e0*/  MOV R67, 0x2 ;  /* 0x0000000200437802 */ /* 0x000fe40000000f00 */
[----:B------:R-:W-:-:S05]  /*98f0*/  FMNMX.FTZ R6, R5, R68, !PT ;  /* 0x0000004405067209 */ /* 0x000fca0007810000 */
[----:B------:R-:W-:-:S07]  /*9900*/  IMAD.MOV.U32 R70, RZ, RZ, R6 ;  /* 0x000000ffff467224 */ /* 0x000fce00078e0006 */
[----:B------:R-:W-:Y:S05]  /*9910*/  WARPSYNC.COLLECTIVE R60, `(.L_x_962) ;  /* 0x000000003c087348 */ /* 0x000fea0003c00000 */
[----:B------:R0:W1:Y:S02]  /*9920*/  SHFL.BFLY P4, R68, R70, R67, R61 ;  /* 0x0c00004346447389 */ /* 0x000064000008003d */
[----:B01----:R-:W-:Y:S05]  /*9930*/  ENDCOLLECTIVE ;  /* 0x000000000000791b */ /* 0x003fea0003800000 */
.L_x_962:
[----:B------:R-:W-:Y:S05]  /*9940*/  BRA `(.L_x_963) ;  /* 0xffffffac00687947 */ /* 0x000fea000383ffff */
.L_x_964:
        /* <DEDUP_REMOVED lines=11> */
.L_x_2689:


//--------------------- .text._ZN4mmha33masked_multihead_attention_kernelIfLi32ELi32ELi4ELi8ELi64ELb1ELb1EEEv26Multihead_attention_paramsIT_XT5_EE --------------------------
	.section	.text._ZN4mmha33masked_multihead_attention_kernelIfLi32ELi32ELi4ELi8ELi64ELb1ELb1EEEv26Multihead_attention_paramsIT_XT5_EE,"ax",@progbits
	.align	128
        .global         _ZN4mmha33masked_multihead_attention_kernelIfLi32ELi32ELi4ELi8ELi64ELb1ELb1EEEv26Multihead_attention_paramsIT_XT5_EE
        .type           _ZN4mmha33masked_multihead_attention_kernelIfLi32ELi32ELi4ELi8ELi64ELb1ELb1EEEv26Multihead_attention_paramsIT_XT5_EE,@function
        .size           _ZN4mmha33masked_multihead_attention_kernelIfLi32ELi32ELi4ELi8ELi64ELb1ELb1EEEv26Multihead_attention_paramsIT_XT5_EE,(.L_x_2690 - _ZN4mmha33masked_multihead_attention_kernelIfLi32ELi32ELi4ELi8ELi64ELb1ELb1EEEv26Multihead_attention_paramsIT_XT5_EE)
        .other          _ZN4mmha33masked_multihead_attention_kernelIfLi32ELi32ELi4ELi8ELi64ELb1ELb1EEEv26Multihead_attention_paramsIT_XT5_EE,@"STO_CUDA_ENTRY STV_DEFAULT"
_ZN4mmha33masked_multihead_attention_kernelIfLi32ELi32ELi4ELi8ELi64ELb1ELb1EEEv26Multihead_attention_paramsIT_XT5_EE:
.text._ZN4mmha33masked_multihead_attention_kernelIfLi32ELi32ELi4ELi8ELi64ELb1ELb1EEEv26Multihead_attention_paramsIT_XT5_EE:
[----:B------:R-:W-:Y:S01]  /*0000*/  LDC R1, c[0x0][0x37c] ;  /* 0x0000df00ff017b82 */ /* 0x000fe20000000800 */
[----:B------:R-:W0:Y:S07]  /*0010*/  LDCU.64 UR4, c[0x0][0x490] ;  /* 0x00009200ff0477ac */ /* 0x000e2e0008000a00 */
[----:B------:R-:W1:Y:S01]  /*0020*/  S2UR UR8, SR_CTAID.Y ;  /* 0x00000000000879c3 */ /* 0x000e620000002600 */
[----:B------:R-:W2:Y:S01]  /*0030*/  LDCU.64 UR10, c[0x0][0x358] ;  /* 0x00006b00ff0a77ac */ /* 0x000ea20008000a00 */
[----:B0-----:R-:W-:-:S04]  /*0040*/  UISETP.NE.U32.AND UP0, UPT, UR4, URZ, UPT ;  /* 0x000000ff0400728c */ /* 0x001fc8000bf05070 */
[----:B------:R-:W-:-:S09]  /*0050*/  UISETP.NE.AND.EX UP0, UPT, UR5, URZ, UPT, UP0 ;  /* 0x000000ff0500728c */ /* 0x000fd2000bf05300 */
[----:B-12---:R-:W-:Y:S05]  /*0060*/  BRA.U !UP0, `(.L_x_965) ;  /* 0x00000001081c7547 */ /* 0x006fea000b800000 */
[----:B------:R-:W-:-:S04]  /*0070*/  UIADD3 UR4, UP0, UPT, UR8, UR4, URZ ;  /* 0x0000000408047290 */ /* 0x000fc8000ff1e0ff */
[----:B------:R-:W-:Y:S02]  /*0080*/  UIADD3.X UR5, UPT, UPT, URZ, UR5, URZ, UP0, !UPT ;  /* 0x00000005ff057290 */ /* 0x000fe400087fe4ff */
[----:B------:R-:W-:-:S04]  /*0090*/  IMAD.U32 R2, RZ, RZ, UR4 ;  /* 0x00000004ff027e24 */ /* 0x000fc8000f8e00ff */
[----:B------:R-:W-:-:S05]  /*00a0*/  IMAD.U32 R3, RZ, RZ, UR5 ;  /* 0x00000005ff037e24 */ /* 0x000fca000f8e00ff */
[----:B------:R-:W2:Y:S02]  /*00b0*/  LDG.E.U8 R2, desc[UR10][R2.64] ;  /* 0x0000000a02027981 */ /* 0x000ea4000c1e1100 */
[----:B--2---:R-:W-:-:S13]  /*00c0*/  ISETP.NE.AND P0, PT, R2, 0x1, PT ;  /* 0x000000010200780c */ /* 0x004fda0003f05270 */
[----:B------:R-:W-:Y:S05]  /*00d0*/  @!P0 EXIT ;  /* 0x000000000000894d */ /* 0x000fea0003800000 */
.L_x_965:
[----:B------:R-:W0:Y:S01]  /*00e0*/  LDCU.64 UR4, c[0x0][0x498] ;  /* 0x00009300ff0477ac */ /* 0x000e220008000a00 */
[----:B------:R-:W1:Y:S01]  /*00f0*/  LDC R21, c[0x0][0x3f0] ;  /* 0x0000fc00ff157b82 */ /* 0x000e620000000800 */
[----:B------:R-:W2:Y:S01]  /*0100*/  S2R R2, SR_CTAID.Y ;  /* 0x0000000000027919 */ /* 0x000ea20000002600 */
[----:B------:R-:W3:Y:S06]  /*0110*/  LDCU UR9, c[0x0][0x3f4] ;  /* 0x00007e80ff0977ac */ /* 0x000eec0008000800 */
[----:B------:R-:W4:Y:S08]  /*0120*/  LDC.64 R8, c[0x0][0x460] ;  /* 0x00011800ff087b82 */ /* 0x000f300000000a00 */
[----:B------:R-:W4:Y:S01]  /*0130*/  LDC R18, c[0x0][0x3f8] ;  /* 0x0000fe00ff127b82 */ /* 0x000f220000000800 */
[----:B0-----:R-:W-:-:S06]  /*0140*/  UIMAD.WIDE.U32 UR4, UR8, 0x4, UR4 ;  /* 0x00000004080478a5 */ /* 0x001fcc000f8e0004 */
[----:B------:R-:W-:Y:S01]  /*0150*/  MOV R10, UR4 ;  /* 0x00000004000a7c02 */ /* 0x000fe20008000f00 */
[----:B------:R-:W-:Y:S01]  /*0160*/  IMAD.U32 R11, RZ, RZ, UR5 ;  /* 0x00000005ff0b7e24 */ /* 0x000fe2000f8e00ff */
[----:B-1----:R-:W-:-:S04]  /*0170*/  IABS R7, R21 ;  /* 0x0000001500077213 */ /* 0x002fc80000000000 */
[----:B------:R0:W4:Y:S01]  /*0180*/  LDG.E R10, desc[UR10][R10.64] ;  /* 0x0000000a0a0a7981 */ /* 0x000122000c1e1900 */
[----:B------:R-:W1:Y:S08]  /*0190*/  I2F.RP R0, R7 ;  /* 0x0000000700007306 */ /* 0x000e700000209400 */
[----:B-1----:R-:W1:Y:S02]  /*01a0*/  MUFU.RCP R0, R0 ;  /* 0x0000000000007308 */ /* 0x002e640000001000 */
[----:B-1----:R-:W-:-:S06]  /*01b0*/  VIADD R3, R0, 0xffffffe ;  /* 0x0ffffffe00037836 */ /* 0x002fcc0000000000 */
[----:B------:R-:W1:Y:S01]  /*01c0*/  F2I.FTZ.U32.TRUNC.NTZ R3, R3 ;  /* 0x0000000300037305 */ /* 0x000e62000021f000 */
[----:B--2---:R-:W-:Y:S01]  /*01d0*/  IABS R0, R2 ;  /* 0x0000000200007213 */ /* 0x004fe20000000000 */
[----:B------:R-:W-:Y:S01]  /*01e0*/  IMAD.MOV.U32 R2, RZ, RZ, RZ ;  /* 0x000000ffff027224 */ /* 0x000fe200078e00ff */
[----:B-1----:R-:W-:-:S05]  /*01f0*/  IADD3 R4, PT, PT, RZ, -R3, RZ ;  /* 0x80000003ff047210 */ /* 0x002fca0007ffe0ff */
[----:B------:R-:W-:-:S04]  /*0200*/  IMAD R5, R4, R7, RZ ;  /* 0x0000000704057224 */ /* 0x000fc800078e02ff */
[----:B------:R-:W-:-:S06]  /*0210*/  IMAD.HI.U32 R2, R3, R5, R2 ;  /* 0x0000000503027227 */ /* 0x000fcc00078e0002 */
[----:B------:R-:W-:Y:S02]  /*0220*/  IMAD.HI.U32 R5, R2, R0, RZ ;  /* 0x0000000002057227 */ /* 0x000fe400078e00ff */
[----:B------:R-:W1:Y:S02]  /*0230*/  LDC R2, c[0x0][0x40c] ;  /* 0x00010300ff027b82 */ /* 0x000e640000000800 */
[----:B------:R-:W-:-:S04]  /*0240*/  IMAD.MOV R3, RZ, RZ, -R5 ;  /* 0x000000ffff037224 */ /* 0x000fc800078e0a05 */
[----:B------:R-:W-:-:S05]  /*0250*/  IMAD R0, R7, R3, R0 ;  /* 0x0000000307007224 */ /* 0x000fca00078e0200 */
[----:B------:R-:W-:Y:S01]  /*0260*/  ISETP.GT.U32.AND P2, PT, R7, R0, PT ;  /* 0x000000000700720c */ /* 0x000fe20003f44070 */
[----:B---3--:R-:W-:-:S05]  /*0270*/  IMAD.U32 R17, RZ, RZ, UR9 ;  /* 0x00000009ff117e24 */ /* 0x008fca000f8e00ff */
[----:B------:R-:W-:-:S07]  /*0280*/  IABS R4, R17 ;  /* 0x0000001100047213 */ /* 0x000fce0000000000 */
[----:B------:R-:W-:-:S04]  /*0290*/  @!P2 IADD3 R0, PT, PT, R0, -R7, RZ ;  /* 0x800000070000a210 */ /* 0x000fc80007ffe0ff */
[----:B------:R-:W-:Y:S02]  /*02a0*/  ISETP.GE.U32.AND P0, PT, R0, R7, PT ;  /* 0x000000070000720c */ /* 0x000fe40003f06070 */
[----:B------:R-:W-:-:S04]  /*02b0*/  LOP3.LUT R0, R21, UR8, RZ, 0x3c, !PT ;  /* 0x0000000815007c12 */ /* 0x000fc8000f8e3cff */
[----:B------:R-:W-:Y:S02]  /*02c0*/  ISETP.GE.AND P3, PT, R0, RZ, PT ;  /* 0x000000ff0000720c */ /* 0x000fe40003f66270 */
[----:B------:R-:W2:Y:S01]  /*02d0*/  I2F.RP R0, R4 ;  /* 0x0000000400007306 */ /* 0x000ea20000209400 */
[----:B----4-:R-:W-:-:S04]  /*02e0*/  ISETP.NE.U32.AND P1, PT, R8, RZ, PT ;  /* 0x000000ff0800720c */ /* 0x010fc80003f25070 */
[----:B------:R-:W-:-:S04]  /*02f0*/  ISETP.NE.AND.EX P1, PT, R9, RZ, PT, P1 ;  /* 0x000000ff0900720c */ /* 0x000fc80003f25310 */
[----:B-1----:R-:W-:Y:S01]  /*0300*/  ISETP.EQ.AND P1, PT, R2, RZ, P1 ;  /* 0x000000ff0200720c */ /* 0x002fe20000f22270 */
[----:B--2---:R-:W1:Y:S01]  /*0310*/  MUFU.RCP R0, R0 ;  /* 0x0000000000007308 */ /* 0x004e620000001000 */
[----:B------:R-:W-:-:S11]  /*0320*/  @!P2 VIADD R5, R5, 0x1 ;  /* 0x000000010505a836 */ /* 0x000fd60000000000 */
[----:B------:R-:W2:Y:S01]  /*0330*/  @P1 LDC.64 R6, c[0x0][0x460] ;  /* 0x00011800ff061b82 */ /* 0x000ea20000000a00 */
[----:B------:R-:W-:Y:S01]  /*0340*/  ISETP.NE.AND P2, PT, R21, RZ, PT ;  /* 0x000000ff1500720c */ /* 0x000fe20003f45270 */
[----:B------:R-:W-:Y:S01]  /*0350*/  @P0 VIADD R5, R5, 0x1 ;  /* 0x0000000105050836 */ /* 0x000fe20000000000 */
[----:B-1----:R-:W-:-:S04]  /*0360*/  IADD3 R8, PT, PT, R0, 0xffffffe, RZ ;  /* 0x0ffffffe00087810 */ /* 0x002fc80007ffe0ff */
[----:B------:R1:W3:Y:S01]  /*0370*/  F2I.FTZ.U32.TRUNC.NTZ R9, R8 ;  /* 0x0000000800097305 */ /* 0x0002e2000021f000 */
[----:B------:R-:W-:-:S06]  /*0380*/  @!P3 IADD3 R5, PT, PT, -R5, RZ, RZ ;  /* 0x000000ff0505b210 */ /* 0x000fcc0007ffe1ff */
[----:B------:R-:W-:Y:S01]  /*0390*/  @!P2 LOP3.LUT R5, RZ, R21, RZ, 0x33, !PT ;  /* 0x00000015ff05a212 */ /* 0x000fe200078e33ff */
[----:B0-----:R-:W-:-:S04]  /*03a0*/  IMAD.MOV.U32 R11, RZ, RZ, RZ ;  /* 0x000000ffff0b7224 */ /* 0x001fc800078e00ff */
[----:B--2---:R-:W-:-:S04]  /*03b0*/  @P1 IMAD.WIDE R6, R5, 0x4, R6 ;  /* 0x0000000405061825 */ /* 0x004fc800078e0206 */
[----:B-1----:R-:W-:Y:S01]  /*03c0*/  HFMA2 R8, -RZ, RZ, 0, 0 ;  /* 0x00000000ff087431 */ /* 0x002fe200000001ff */
[----:B------:R0:W5:Y:S01]  /*03d0*/  @P1 LDG.E R11, desc[UR10][R6.64] ;  /* 0x0000000a060b1981 */ /* 0x000162000c1e1900 */
[----:B---3--:R-:W-:-:S04]  /*03e0*/  IMAD.MOV R3, RZ, RZ, -R9 ;  /* 0x000000ffff037224 */ /* 0x008fc800078e0a09 */
[----:B------:R-:W-:-:S04]  /*03f0*/  IMAD R3, R3, R4, RZ ;  /* 0x0000000403037224 */ /* 0x000fc800078e02ff */
[----:B------:R-:W-:Y:S01]  /*0400*/  IMAD.HI.U32 R9, R9, R3, R8 ;  /* 0x0000000309097227 */ /* 0x000fe200078e0008 */
[----:B------:R-:W1:Y:S01]  /*0410*/  S2R R0, SR_CTAID.X ;  /* 0x0000000000007919 */ /* 0x000e620000002500 */
[----:B0-----:R-:W0:Y:S01]  /*0420*/  LDC R7, c[0x0][0x3e8] ;  /* 0x0000fa00ff077b82 */ /* 0x001e220000000800 */
[----:B------:R-:W-:Y:S01]  /*0430*/  UISETP.NE.AND UP0, UPT, UR9, URZ, UPT ;  /* 0x000000ff0900728c */ /* 0x000fe2000bf05270 */
[----:B------:R-:W-:Y:S01]  /*0440*/  BSSY.RECONVERGENT B0, `(.L_x_966) ;  /* 0x000002b000007945 */ /* 0x000fe20003800200 */
[----:B------:R-:W-:Y:S01]  /*0450*/  MOV R22, RZ ;  /* 0x000000ff00167202 */ /* 0x000fe20000000f00 */
[----:B------:R-:W-:-:S05]  /*0460*/  VIADD R19, R10, 0xffffffff ;  /* 0xffffffff0a137836 */ /* 0x000fca0000000000 */
[----:B------:R-:W-:-:S05]  /*0470*/  IABS R6, R19 ;  /* 0x0000001300067213 */ /* 0x000fca0000000000 */
[----:B------:R-:W-:-:S04]  /*0480*/  IMAD.MOV.U32 R3, RZ, RZ, R6 ;  /* 0x000000ffff037224 */ /* 0x000fc800078e0006 */
[----:B------:R-:W-:-:S04]  /*0490*/  IMAD.HI.U32 R9, R9, R3, RZ ;  /* 0x0000000309097227 */ /* 0x000fc800078e00ff */
[----:B------:R-:W-:-:S04]  /*04a0*/  IMAD.MOV R9, RZ, RZ, -R9 ;  /* 0x000000ffff097224 */ /* 0x000fc800078e0a09 */
[----:B------:R-:W-:-:S05]  /*04b0*/  IMAD R9, R4, R9, R3 ;  /* 0x0000000904097224 */ /* 0x000fca00078e0203 */
[----:B------:R-:W-:-:S13]  /*04c0*/  R2UR UR6, R9 ;  /* 0x00000000090672ca */ /* 0x000fda00000e0000 */
[----:B------:R-:W-:-:S13]  /*04d0*/  ISETP.GT.U32.AND P0, PT, R4, UR6, PT ;  /* 0x0000000604007c0c */ /* 0x000fda000bf04070 */
[----:B------:R-:W-:-:S04]  /*04e0*/  @!P0 IADD3 R3, PT, PT, -R4, UR6, RZ ;  /* 0x0000000604038c10 */ /* 0x000fc8000fffe1ff */
[----:B------:R-:W-:Y:S02]  /*04f0*/  @!P0 R2UR UR6, R3 ;  /* 0x00000000030682ca */ /* 0x000fe400000e0000 */
[----:B------:R-:W2:Y:S01]  /*0500*/  S2R R3, SR_TID.X ;  /* 0x0000000000037919 */ /* 0x000ea20000002100 */
[----:B-1----:R-:W-:-:S10]  /*0510*/  IMAD R6, R18, UR8, R0 ;  /* 0x0000000812067c24 */ /* 0x002fd4000f8e0200 */
[----:B------:R-:W-:Y:S02]  /*0520*/  ISETP.GT.U32.AND P2, PT, R4, UR6, PT ;  /* 0x0000000604007c0c */ /* 0x000fe4000bf44070 */
[----:B------:R-:W-:Y:S02]  /*0530*/  ISETP.GE.AND P4, PT, R19, RZ, PT ;  /* 0x000000ff1300720c */ /* 0x000fe40003f86270 */
[----:B------:R-:W-:Y:S02]  /*0540*/  R2UR UR7, R6 ;  /* 0x00000000060772ca */ /* 0x000fe400000e0000 */
[----:B0-----:R-:W-:-:S07]  /*0550*/  ISETP.NE.AND P0, PT, R7, RZ, PT ;  /* 0x000000ff0700720c */ /* 0x001fce0003f05270 */
[----:B------:R-:W-:-:S04]  /*0560*/  @!P2 IADD3 R4, PT, PT, -R4, UR6, RZ ;  /* 0x000000060404ac10 */ /* 0x000fc8000fffe1ff */
[----:B------:R-:W-:Y:S02]  /*0570*/  @!P2 R2UR UR6, R4 ;  /* 0x000000000406a2ca */ /* 0x000fe400000e0000 */
[----:B--2---:R-:W-:Y:S01]  /*0580*/  ISETP.GT.U32.AND P3, PT, R3, 0x1f, PT ;  /* 0x0000001f0300780c */ /* 0x004fe20003f64070 */
[----:B------:R-:W-:Y:S01]  /*0590*/  VOTEU.ANY UP1, P4 ;  /* 0x0000000000ff7886 */ /* 0x000fe20002020100 */
[----:B------:R-:W-:Y:S01]  /*05a0*/  MOV R4, UR7 ;  /* 0x0000000700047c02 */ /* 0x000fe20008000f00 */
[----:B------:R-:W-:-:S08]  /*05b0*/  @P0 IMAD.SHL.U32 R6, R0, 0x20, RZ ;  /* 0x0000002000060824 */ /* 0x000fd000078e00ff */
[----:B------:R-:W-:Y:S02]  /*05c0*/  @!UP1 UIADD3 UR6, UPT, UPT, -UR6, URZ, URZ ;  /* 0x000000ff06069290 */ /* 0x000fe4000fffe1ff */
[----:B------:R-:W-:Y:S01]  /*05d0*/  @!UP0 ULOP3.LUT UR6, URZ, UR9, URZ, 0x33, !UPT ;  /* 0x00000009ff068292 */ /* 0x000fe2000f8e33ff */
[----:B------:R-:W-:Y:S02]  /*05e0*/  @!P0 IMAD.SHL.U32 R4, R4, 0x20, RZ ;  /* 0x0000002004048824 */ /* 0x000fe400078e00ff */
[----:B------:R-:W-:Y:S01]  /*05f0*/  @P0 IMAD R4, R7, UR8, R6 ;  /* 0x0000000807040c24 */ /* 0x000fe2000f8e0206 */
        /* <DEDUP_REMOVED lines=15> */
.L_x_967:
[----:B------:R-:W-:Y:S05]  /*06f0*/  BSYNC.RECONVERGENT B0 ;  /* 0x0000000000007941 */ /* 0x000fea0003800200 */
.L_x_966:
[----:B------:R-:W1:Y:S01]  /*0700*/  LDCU.64 UR12, c[0x0][0x3a0] ;  /* 0x00007400ff0c77ac */ /* 0x000e620008000a00 */
[----:B------:R-:W2:Y:S01]  /*0710*/  LDC.64 R6, c[0x0][0x418] ;  /* 0x00010600ff067b82 */ /* 0x000ea20000000a00 */
[C---:B------:R-:W-:Y:S01]  /*0720*/  ISETP.GT.U32.OR P4, PT, R3.reuse, 0x1f, !P1 ;  /* 0x0000001f0300780c */ /* 0x040fe20004f84470 */
[----:B------:R-:W3:Y:S01]  /*0730*/  LDCU.64 UR4, c[0x0][0x390] ;  /* 0x00007200ff0477ac */ /* 0x000ee20008000a00 */
[----:B------:R-:W-:Y:S02]  /*0740*/  LOP3.LUT R20, R3, 0x3, RZ, 0xc0, !PT ;  /* 0x0000000303147812 */ /* 0x000fe400078ec0ff */
[----:B------:R-:W-:-:S05]  /*0750*/  SHF.R.U32.HI R16, RZ, 0x2, R3 ;  /* 0x00000002ff107819 */ /* 0x000fca0000011603 */
[----:B------:R-:W-:-:S04]  /*0760*/  @!P3 IMAD R23, R16, UR9, R19 ;  /* 0x000000091017bc24 */ /* 0x000fc8000f8e0213 */
[----:B------:R-:W4:Y:S01]  /*0770*/  @!P4 LDC.64 R14, c[0x0][0x450] ;  /* 0x00011400ff0ecb82 */ /* 0x000f220000000a00 */
[----:B-----5:R-:W-:Y:S01]  /*0780*/  @!P4 IMAD R24, R11, R18, RZ ;  /* 0x000000120b18c224 */ /* 0x020fe200078e02ff */
[----:B-1----:R-:W-:Y:S01]  /*0790*/  ISETP.NE.U32.AND P0, PT, RZ, UR12, PT ;  /* 0x0000000cff007c0c */ /* 0x002fe2000bf05070 */
[----:B------:R-:W-:-:S03]  /*07a0*/  USHF.L.U32 UR12, UR7, 0x5, URZ ;  /* 0x00000005070c7899 */ /* 0x000fc600080006ff */
[----:B------:R-:W-:Y:S02]  /*07b0*/  ISETP.NE.AND.EX P0, PT, RZ, UR13, PT, P0 ;  /* 0x0000000dff007c0c */ /* 0x000fe4000bf05300 */
[----:B---3--:R-:W-:Y:S01]  /*07c0*/  ISETP.NE.U32.AND P2, PT, RZ, UR4, PT ;  /* 0x00000004ff007c0c */ /* 0x008fe2000bf45070 */
[----:B------:R-:W-:Y:S01]  /*07d0*/  @!P3 IMAD R4, R17, UR12, R20 ;  /* 0x0000000c1104bc24 */ /* 0x000fe2000f8e0214 */
[----:B------:R-:W-:Y:S02]  /*07e0*/  ISETP.GT.U32.OR P0, PT, R3, 0x1f, !P0 ;  /* 0x0000001f0300780c */ /* 0x000fe40004704470 */
[----:B------:R-:W-:Y:S01]  /*07f0*/  ISETP.NE.AND.EX P2, PT, RZ, UR5, PT, P2 ;  /* 0x00000005ff007c0c */ /* 0x000fe2000bf45320 */
[----:B------:R-:W-:Y:S01]  /*0800*/  @!P3 IMAD R25, R23, 0x4, R4 ;  /* 0x000000041719b824 */ /* 0x000fe200078e0204 */
[----:B------:R-:W-:Y:S01]  /*0810*/  ISETP.NE.OR P0, PT, R2, RZ, P0 ;  /* 0x000000ff0200720c */ /* 0x000fe20000705670 */
[----:B------:R-:W-:Y:S01]  /*0820*/  IMAD.MOV.U32 R4, RZ, RZ, RZ ;  /* 0x000000ffff047224 */ /* 0x000fe200078e00ff */
[----:B------:R-:W-:-:S02]  /*0830*/  ISETP.GT.U32.OR P2, PT, R3, 0x1f, !P2 ;  /* 0x0000001f0300780c */ /* 0x000fc40005744470 */
[----:B--2---:R-:W-:Y:S02]  /*0840*/  ISETP.NE.U32.AND P5, PT, R6, RZ, PT ;  /* 0x000000ff0600720c */ /* 0x004fe40003fa5070 */
[----:B------:R-:W-:Y:S02]  /*0850*/  R2UR UR4, R7 ;  /* 0x00000000070472ca */ /* 0x000fe400000e0000 */
[----:B------:R-:W1:Y:S01]  /*0860*/  @!P3 LDC.64 R6, c[0x0][0x3b8] ;  /* 0x0000ee00ff06bb82 */ /* 0x000e620000000a00 */
[----:B------:R-:W-:-:S07]  /*0870*/  LEA R23, R0, R3, 0x5 ;  /* 0x0000000300177211 */ /* 0x000fce00078e28ff */
[----:B------:R-:W2:Y:S08]  /*0880*/  @!P0 LDC.64 R12, c[0x0][0x3a0] ;  /* 0x0000e800ff0c8b82 */ /* 0x000eb00000000a00 */
[----:B0-----:R-:W0:Y:S01]  /*0890*/  @!P2 LDC.64 R8, c[0x0][0x390] ;  /* 0x0000e400ff08ab82 */ /* 0x001e220000000a00 */
[----:B------:R-:W-:Y:S01]  /*08a0*/  @!P4 LEA R27, R24, R23, 0x5 ;  /* 0x00000017181bc211 */ /* 0x000fe200078e28ff */
[----:B------:R-:W-:Y:S01]  /*08b0*/  VOTEU.ANY UP0, P5 ;  /* 0x0000000000ff7886 */ /* 0x000fe20002800100 */
[----:B------:R-:W-:Y:S01]  /*08c0*/  UISETP.NE.AND.EX UP0, UPT, UR4, URZ, UPT, UP0 ;  /* 0x000000ff0400728c */ /* 0x000fe2000bf05300 */
[----:B-1----:R-:W-:-:S04]  /*08d0*/  @!P3 IMAD.WIDE R6, R25, 0x4, R6 ;  /* 0x000000041906b825 */ /* 0x002fc800078e0206 */
[----:B------:R-:W-:Y:S02]  /*08e0*/  IMAD.MOV.U32 R25, RZ, RZ, RZ ;  /* 0x000000ffff197224 */ /* 0x000fe400078e00ff */
[----:B--2---:R-:W-:-:S04]  /*08f0*/  @!P0 IMAD.WIDE.U32 R12, R23, 0x4, R12 ;  /* 0x00000004170c8825 */ /* 0x004fc800078e000c */
[----:B------:R-:W1:Y:S01]  /*0900*/  @UP0 LDCU.64 UR4, c[0x0][0x418] ;  /* 0x00008300ff0407ac */ /* 0x000e620008000a00 */
[----:B------:R-:W2:Y:S01]  /*0910*/  @!P3 LDG.E R25, desc[UR10][R6.64] ;  /* 0x0000000a0619b981 */ /* 0x000ea2000c1e1900 */
[----:B----4-:R-:W-:-:S03]  /*0920*/  @!P4 IMAD.WIDE R14, R27, 0x4, R14 ;  /* 0x000000041b0ec825 */ /* 0x010fc600078e020e */
[----:B------:R3:W2:Y:S01]  /*0930*/  @!P0 LDG.E R4, desc[UR10][R12.64] ;  /* 0x0000000a0c048981 */ /* 0x0006a2000c1e1900 */
[----:B------:R-:W-:Y:S01]  /*0940*/  PLOP3.LUT P0, PT, PT, PT, UP0, 0x80, 0x8 ;  /* 0x000000000008781c */ /* 0x000fe20003f0f008 */
[----:B0-----:R-:W-:Y:S02]  /*0950*/  @!P2 IMAD.WIDE.U32 R8, R23, 0x4, R8 ;  /* 0x000000041708a825 */ /* 0x001fe400078e0008 */
[----:B------:R-:W4:Y:S02]  /*0960*/  @!P4 LDG.E R14, desc[UR10][R14.64] ;  /* 0x0000000a0e0ec981 */ /* 0x000f24000c1e1900 */
[----:B------:R-:W-:Y:S01]  /*0970*/  IMAD.MOV.U32 R23, RZ, RZ, RZ ;  /* 0x000000ffff177224 */ /* 0x000fe200078e00ff */
[----:B---3--:R-:W0:Y:S05]  /*0980*/  LDC R13, c[0x0][0x400] ;  /* 0x00010000ff0d7b82 */ /* 0x008e2a0000000800 */
[----:B------:R3:W4:Y:S01]  /*0990*/  @!P2 LDG.E R23, desc[UR10][R8.64] ;  /* 0x0000000a0817a981 */ /* 0x000722000c1e1900 */
[----:B-1----:R-:W-:-:S06]  /*09a0*/  @UP0 UIMAD.WIDE.U32 UR4, UR8, 0x4, UR4 ;  /* 0x00000004080408a5 */ /* 0x002fcc000f8e0004 */
[----:B------:R-:W-:-:S05]  /*09b0*/  MOV R6, UR4 ;  /* 0x0000000400067c02 */ /* 0x000fca0008000f00 */
[----:B------:R-:W1:Y:S01]  /*09c0*/  LDCU.U8 UR4, c[0x0][0x404] ;  /* 0x00008080ff0477ac */ /* 0x000e620008000000 */
[----:B------:R-:W-:Y:S02]  /*09d0*/  IMAD.MOV.U32 R46, RZ, RZ, RZ ;  /* 0x000000ffff2e7224 */ /* 0x000fe400078e00ff */
[----:B------:R-:W-:-:S05]  /*09e0*/  IMAD.U32 R7, RZ, RZ, UR5 ;  /* 0x00000005ff077e24 */ /* 0x000fca000f8e00ff */
[----:B------:R0:W5:Y:S01]  /*09f0*/  @P0 LDG.E R46, desc[UR10][R6.64] ;  /* 0x0000000a062e0981 */ /* 0x000162000c1e1900 */
[----:B-1----:R-:W-:-:S04]  /*0a00*/  ISETP.NE.AND P2, PT, RZ, UR4, PT ;  /* 0x00000004ff007c0c */ /* 0x002fc8000bf45270 */
[C---:B0-----:R-:W-:Y:S02]  /*0a10*/  ISETP.GT.AND P0, PT, R13.reuse, RZ, !P2 ;  /* 0x000000ff0d00720c */ /* 0x041fe40005704270 */
[----:B------:R-:W-:-:S04]  /*0a20*/  ISETP.LT.OR P2, PT, R13, 0x1, !P2 ;  /* 0x000000010d00780c */ /* 0x000fc80005741670 */
[----:B------:R-:W-:Y:S01]  /*0a30*/  PLOP3.LUT P0, PT, P0, P2, PT, 0xf8, 0x8f ;  /* 0x00000000008f781c */ /* 0x000fe20000705f70 */
[----:B------:R-:W-:Y:S01]  /*0a40*/  UIMAD UR8, UR8, UR9, URZ ;  /* 0x00000009080872a4 */ /* 0x000fe2000f8e02ff */
[----:B------:R-:W-:-:S03]  /*0a50*/  ISETP.NE.AND P5, PT, R2, RZ, PT ;  /* 0x000000ff0200720c */ /* 0x000fc60003fa5270 */
[----:B------:R-:W-:Y:S01]  /*0a60*/  USHF.R.S32.HI UR4, URZ, 0x1f, UR8 ;  /* 0x0000001fff047899 */ /* 0x000fe20008011408 */
[----:B--2---:R-:W-:-:S05]  /*0a70*/  FADD.FTZ R12, R4, R25 ;  /* 0x00000019040c7221 */ /* 0x004fca0000010000 */
[C---:B---3--:R-:W-:Y:S01]  /*0a80*/  FSEL R8, R12.reuse, R25, !P5 ;  /* 0x000000190c087208 */ /* 0x048fe20006800000 */
[----:B----4-:R-:W-:Y:S01]  /*0a90*/  @!P4 FMUL.FTZ R8, R12, R14 ;  /* 0x0000000e0c08c220 */ /* 0x010fe20000410000 */
[----:B------:R-:W-:Y:S01]  /*0aa0*/  ISETP.NE.AND P5, PT, R2, RZ, PT ;  /* 0x000000ff0200720c */ /* 0x000fe20003fa5270 */
[----:B------:R-:W-:Y:S02]  /*0ab0*/  IMAD R12, R5, R18, RZ ;  /* 0x00000012050c7224 */ /* 0x000fe400078e02ff */
[----:B------:R-:W-:Y:S01]  /*0ac0*/  FADD.FTZ R9, R23, R22 ;  /* 0x0000001617097221 */ /* 0x000fe20000010000 */
[----:B------:R-:W-:Y:S01]  /*0ad0*/  VIADDMNMX R23, R10, -UR9, RZ, !PT ;  /* 0x800000090a177c46 */ /* 0x000fe2000f8001ff */
[----:B------:R-:W-:Y:S08]  /*0ae0*/  @P0 BRA `(.L_x_968) ;  /* 0x0000000000e00947 */ /* 0x000ff00003800000 */
        /* <DEDUP_REMOVED lines=13> */
[----:B------:R-:W-:Y:S02]  /*0bc0*/  IMAD R5, R22, R15, RZ ;  /* 0x0000000f16057224 */ /* 0x000fe400078e02ff */
[----:B------:R-:W-:Y:S02]  /*0bd0*/  IMAD.MOV.U32 R22, RZ, RZ, R24 ;  /* 0x000000ffff167224 */ /* 0x000fe400078e0018 */
[----:B------:R-:W-:Y:S02]  /*0be0*/  IMAD.HI.U32 R7, R7, R5, R6 ;  /* 0x0000000507077227 */ /* 0x000fe400078e0006 */
[----:B------:R-:W0:Y:S04]  /*0bf0*/  S2R R5, SR_CgaCtaId ;  /* 0x0000000000057919 */ /* 0x000e280000008800 */
[----:B------:R-:W-:-:S04]  /*0c00*/  IMAD.HI.U32 R7, R7, R22, RZ ;  /* 0x0000001607077227 */ /* 0x000fc800078e00ff */
[----:B------:R-:W-:-:S05]  /*0c10*/  IMAD R2, R7, R2, R22 ;  /* 0x0000000207027224 */ /* 0x000fca00078e0216 */
[----:B------:R-:W-:-:S13]  /*0c20*/  ISETP.GT.U32.AND P2, PT, R15, R2, PT ;  /* 0x000000020f00720c */ /* 0x000fda0003f44070 */
[----:B------:R-:W-:Y:S02]  /*0c30*/  @!P2 IMAD.IADD R2, R2, 0x1, -R15 ;  /* 0x000000010202a824 */ /* 0x000fe400078e0a0f */
[----:B------:R-:W-:Y:S01]  /*0c40*/  @!P2 VIADD R7, R7, 0x1 ;  /* 0x000000010707a836 */ /* 0x000fe20000000000 */
[----:B------:R-:W-:Y:S02]  /*0c50*/  ISETP.NE.AND P2, PT, R14, RZ, PT ;  /* 0x000000ff0e00720c */ /* 0x000fe40003f45270 */
[----:B------:R-:W-:Y:S02]  /*0c60*/  ISETP.GE.U32.AND P0, PT, R2, R15, PT ;  /* 0x0000000f0200720c */ /* 0x000fe40003f06070 */
[----:B------:R-:W-:-:S04]  /*0c70*/  LOP3.LUT R2, R3, R14, RZ, 0x3c, !PT ;  /* 0x0000000e03027212 */ /* 0x000fc800078e3cff */
[----:B------:R-:W-:Y:S02]  /*0c80*/  ISETP.GE.AND P4, PT, R2, RZ, PT ;  /* 0x000000ff0200720c */ /* 0x000fe40003f86270 */
[----:B------:R-:W-:-:S04]  /*0c90*/  MOV R2, 0x400 ;  /* 0x0000040000027802 */ /* 0x000fc80000000f00 */
[----:B------:R-:W-:Y:S02]  /*0ca0*/  IADD3 R2, PT, PT, R2, 0x110, RZ ;  /* 0x0000011002027810 */ /* 0x000fe40007ffe0ff */
[----:B------:R-:W-:Y:S02]  /*0cb0*/  @P0 IADD3 R7, PT, PT, R7, 0x1, RZ ;  /* 0x0000000107070810 */ /* 0x000fe40007ffe0ff */
[----:B------:R-:W-:Y:S02]  /*0cc0*/  ISETP.GE.AND P0, PT, R3, R13, PT ;  /* 0x0000000d0300720c */ /* 0x000fe40003f06270 */
[----:B0-----:R-:W-:Y:S01]  /*0cd0*/  LEA R2, R5, R2, 0x18 ;  /* 0x0000000205027211 */ /* 0x001fe200078ec0ff */
[----:B------:R-:W-:Y:S01]  /*0ce0*/  IMAD.MOV.U32 R15, RZ, RZ, R7 ;  /* 0x000000ffff0f7224 */ /* 0x000fe200078e0007 */
[----:B------:R-:W-:-:S03]  /*0cf0*/  ISETP.GT.U32.OR P0, PT, R3, 0x1f, P0 ;  /* 0x0000001f0300780c */ /* 0x000fc60000704470 */
[----:B------:R-:W-:Y:S01]  /*0d00*/  @!P4 IMAD.MOV R15, RZ, RZ, -R15 ;  /* 0x000000ffff0fc224 */ /* 0x000fe200078e0a0f */
[----:B------:R-:W-:Y:S01]  /*0d10*/  @!P2 LOP3.LUT R15, RZ, R14, RZ, 0x33, !PT ;  /* 0x0000000eff0fa212 */ /* 0x000fe200078e33ff */
[----:B------:R-:W-:-:S04]  /*0d20*/  IMAD R5, R13, 0x4, R2 ;  /* 0x000000040d057824 */ /* 0x000fc800078e0202 */
[----:B------:R-:W-:-:S04]  /*0d30*/  IMAD.MOV R6, RZ, RZ, -R15 ;  /* 0x000000ffff067224 */ /* 0x000fc800078e0a0f */
[----:B------:R-:W-:Y:S01]  /*0d40*/  IMAD R13, R14, R6, R3 ;  /* 0x000000060e0d7224 */ /* 0x000fe200078e0203 */
[----:B------:R-:W-:Y:S06]  /*0d50*/  @P0 BRA `(.L_x_970) ;  /* 0x0000000000140947 */ /* 0x000fec0003800000 */
[----:B------:R-:W-:-:S05]  /*0d60*/  IMAD R7, R14, R15, R13 ;  /* 0x0000000f0e077224 */ /* 0x000fca00078e020d */
[C---:B------:R-:W-:Y:S01]  /*0d70*/  LEA R6, R7.reuse, R2, 0x2 ;  /* 0x0000000207067211 */ /* 0x040fe200078e10ff */
[----:B------:R-:W-:-:S04]  /*0d80*/  @!P5 IMAD R7, R7, 0x4, R5 ;  /* 0x000000040707d824 */ /* 0x000fc800078e0205 */
[----:B------:R0:W-:Y:S04]  /*0d90*/  STS [R6], R9 ;  /* 0x0000000906007388 */ /* 0x0001e80000000800 */
[----:B------:R0:W-:Y:S02]  /*0da0*/  @!P5 STS [R7], R8 ;  /* 0x000000080700d388 */ /* 0x0001e40000000800 */
.L_x_970:
[----:B------:R-:W-:Y:S05]  /*0db0*/  BSYNC.RECONVERGENT B0 ;  /* 0x0000000000007941 */ /* 0x000fea0003800200 */
.L_x_969:
[----:B------:R-:W-:Y:S06]  /*0dc0*/  BAR.SYNC.DEFER_BLOCKING 0x0 ;  /* 0x0000000000007b1d */ /* 0x000fec0000010000 */
[----:B------:R-:W-:Y:S02]  /*0dd0*/  BSSY.RECONVERGENT B0, `(.L_x_971) ;  /* 0x0000008000007945 */ /* 0x000fe40003800200 */
[----:B------:R-:W-:Y:S06]  /*0de0*/  BAR.SYNC.DEFER_BLOCKING 0x0 ;  /* 0x0000000000007b1d */ /* 0x000fec0000010000 */
[----:B------:R-:W-:Y:S05]  /*0df0*/  @P0 BRA `(.L_x_972) ;  /* 0x0000000000140947 */ /* 0x000fea0003800000 */
[----:B------:R-:W-:-:S04]  /*0e00*/  IMAD R13, R14, R15, R13 ;  /* 0x0000000f0e0d7224 */ /* 0x000fc800078e020d */
[C---:B------:R-:W-:Y:S01]  /*0e10*/  @!P5 IMAD R5, R13.reuse, 0x4, R5 ;  /* 0x000000040d05d824 */ /* 0x040fe200078e0205 */
[----:B------:R-:W-:-:S04]  /*0e20*/  LEA R2, R13, R2, 0x2 ;  /* 0x000000020d027211 */ /* 0x000fc800078e10ff */
[----:B0-----:R1:W2:Y:S04]  /*0e30*/  @!P5 LDS R8, [R5] ;  /* 0x000000000508d984 */ /* 0x0012a80000000800 */
[----:B------:R1:W3:Y:S02]  /*0e40*/  LDS R9, [R2] ;  /* 0x0000000002097984 */ /* 0x0002e40000000800 */
.L_x_972:
[----:B------:R-:W-:Y:S05]  /*0e50*/  BSYNC.RECONVERGENT B0 ;  /* 0x0000000000007941 */ /* 0x000fea0003800200 */
.L_x_971:
[----:B------:R-:W-:Y:S06]  /*0e60*/  BAR.SYNC.DEFER_BLOCKING 0x0 ;  /* 0x0000000000007b1d */ /* 0x000fec0000010000 */
.L_x_968:
[----:B0-----:R-:W0:Y:S01]  /*0e70*/  S2R R6, SR_CgaCtaId ;  /* 0x0000000000067919 */ /* 0x001e220000008800 */
[----:B------:R-:W-:Y:S01]  /*0e80*/  MOV R7, 0x400 ;  /* 0x0000040000077802 */ /* 0x000fe20000000f00 */
[----:B-1----:R-:W-:Y:S01]  /*0e90*/  IMAD.IADD R2, R10, 0x1, -R23 ;  /* 0x000000010a027824 */ /* 0x002fe200078e0a17 */
[----:B------:R-:W-:-:S03]  /*0ea0*/  MOV R5, 0xff7fffff ;  /* 0xff7fffff00057802 */ /* 0x000fc60000000f00 */
[----:B------:R-:W-:-:S05]  /*0eb0*/  VIADD R25, R7, 0x110 ;  /* 0x0000011007197836 */ /* 0x000fca0000000000 */
[----:B0-----:R-:W-:-:S05]  /*0ec0*/  LEA R25, R6, R25, 0x18 ;  /* 0x0000001906197211 */ /* 0x001fca00078ec0ff */
[----:B------:R-:W-:Y:S01]  /*0ed0*/  IMAD R22, R2, 0x4, R25 ;  /* 0x0000000402167824 */ /* 0x000fe200078e0219 */
[----:B------:R-:W-:Y:S06]  /*0ee0*/  @P3 BRA `(.L_x_973) ;  /* 0x0000000000b43947 */ /* 0x000fec0003800000 */
[----:B------:R-:W-:-:S05]  /*0ef0*/  VIADD R13, R7, 0x10 ;  /* 0x00000010070d7836 */ /* 0x000fca0000000000 */
[----:B------:R-:W-:-:S04]  /*0f00*/  LEA R2, R6, R13, 0x18 ;  /* 0x0000000d06027211 */ /* 0x000fc800078ec0ff */
[----:B------:R-:W-:-:S05]  /*0f10*/  LEA R2, R3, R2, 0x2 ;  /* 0x0000000203027211 */ /* 0x000fca00078e10ff */
[----:B---3--:R0:W-:Y:S01]  /*0f20*/  STS [R2], R9 ;  /* 0x0000000902007388 */ /* 0x0081e20000000800 */
[----:B------:R-:W-:Y:S05]  /*0f30*/  @P5 BRA `(.L_x_974) ;  /* 0x0000000000285947 */ /* 0x000fea0003800000 */
[----:B------:R-:W1:Y:S01]  /*0f40*/  LDC.64 R14, c[0x0][0x3b8] ;  /* 0x0000ee00ff0e7b82 */ /* 0x000e620000000a00 */
[----:B------:R-:W-:Y:S02]  /*0f50*/  IMAD R27, R17, UR12, R20 ;  /* 0x0000000c111b7c24 */ /* 0x000fe4000f8e0214 */
[----:B0-----:R-:W-:Y:S02]  /*0f60*/  IMAD R2, R16, R17, UR6 ;  /* 0x0000000610027e24 */ /* 0x001fe4000f8e0211 */
[----:B------:R-:W-:Y:S02]  /*0f70*/  VIADD R13, R7, 0x90 ;  /* 0x00000090070d7836 */ /* 0x000fe40000000000 */
[----:B------:R-:W-:-:S03]  /*0f80*/  IMAD R27, R2, 0x4, R27 ;  /* 0x00000004021b7824 */ /* 0x000fc600078e021b */
[----:B------:R-:W-:-:S04]  /*0f90*/  LEA R2, R6, R13, 0x18 ;  /* 0x0000000d06027211 */ /* 0x000fc800078ec0ff */
[----:B------:R-:W-:-:S05]  /*0fa0*/  LEA R13, R3, R2, 0x2 ;  /* 0x00000002030d7211 */ /* 0x000fca00078e10ff */
[----:B------:R3:W-:Y:S01]  /*0fb0*/  STS [R13], R4 ;  /* 0x000000040d007388 */ /* 0x0007e20000000800 */
[----:B-1----:R-:W-:-:S05]  /*0fc0*/  IMAD.WIDE R14, R27, 0x4, R14 ;  /* 0x000000041b0e7825 */ /* 0x002fca00078e020e */
[----:B--2---:R3:W-:Y:S02]  /*0fd0*/  STG.E desc[UR10][R14.64], R8 ;  /* 0x000000080e007986 */ /* 0x0047e4000c10190a */
.L_x_974:
[----:B------:R-:W-:Y:S01]  /*0fe0*/  UMOV UR5, 0xffffffff ;  /* 0xffffffff00057882 */ /* 0x000fe20000000000 */
[----:B--2---:R-:W-:Y:S02]  /*0ff0*/  FMUL.FTZ R30, R8, R9 ;  /* 0x00000009081e7220 */ /* 0x004fe40000410000 */
[----:B------:R-:W-:Y:S05]  /*1000*/  BRA.DIV UR5, `(.L_x_975) ;  /* 0x0000007205707947 */ /* 0x000fea000b800000 */
[----:B------:R-:W0:Y:S02]  /*1010*/  SHFL.BFLY PT, R47, R30, 0x10, 0x1f ;  /* 0x0e001f001e2f7f89 */ /* 0x000e2400000e0000 */
[----:B0-----:R-:W-:-:S05]  /*1020*/  FADD.FTZ R2, R30, R47 ;  /* 0x0000002f1e027221 */ /* 0x001fca0000010000 */
[----:B------:R-:W3:Y:S02]  /*1030*/  SHFL.BFLY PT, R47, R2, 0x8, 0x1f ;  /* 0x0d001f00022f7f89 */ /* 0x000ee400000e0000 */
[----:B---3--:R-:W-:-:S05]  /*1040*/  FADD.FTZ R4, R2, R47 ;  /* 0x0000002f02047221 */ /* 0x008fca0000010000 */
[----:B------:R-:W0:Y:S02]  /*1050*/  SHFL.BFLY PT, R47, R4, 0x4, 0x1f ;  /* 0x0c801f00042f7f89 */ /* 0x000e2400000e0000 */
[----:B0-----:R-:W-:-:S05]  /*1060*/  FADD.FTZ R8, R4, R47 ;  /* 0x0000002f04087221 */ /* 0x001fca0000010000 */
[----:B------:R-:W0:Y:S02]  /*1070*/  SHFL.BFLY PT, R47, R8, 0x2, 0x1f ;  /* 0x0c401f00082f7f89 */ /* 0x000e2400000e0000 */
[----:B0-----:R-:W-:-:S05]  /*1080*/  FADD.FTZ R9, R8, R47 ;  /* 0x0000002f08097221 */ /* 0x001fca0000010000 */
[----:B------:R0:W1:Y:S02]  /*1090*/  SHFL.BFLY PT, R47, R9, 0x1, 0x1f ;  /* 0x0c201f00092f7f89 */ /* 0x00006400000e0000 */
.L_x_1066:
        /* <DEDUP_REMOVED lines=11> */
[----:B0----5:R-:W-:-:S04]  /*1150*/  IMAD.IADD R9, R19, 0x1, -R46 ;  /* 0x0000000113097824 */ /* 0x021fc800078e0a2e */
[----:B-1----:R-:W-:-:S04]  /*1160*/  IMAD R4, R0, UR5, R9 ;  /* 0x0000000500047c24 */ /* 0x002fc8000f8e0209 */
[----:B------:R-:W-:-:S04]  /*1170*/  IMAD R9, R4, UR5, R9 ;  /* 0x0000000504097c24 */ /* 0x000fc8000f8e0209 */
[----:B--2---:R-:W-:-:S06]  /*1180*/  IMAD.WIDE R2, R9, 0x4, R2 ;  /* 0x0000000409027825 */ /* 0x004fcc00078e0202 */
[----:B------:R-:W2:Y:S02]  /*1190*/  LDG.E R2, desc[UR10][R2.64] ;  /* 0x0000000a02027981 */ /* 0x000ea4000c1e1900 */
[----:B--2---:R-:W-:-:S07]  /*11a0*/  FADD.FTZ R5, R5, R2 ;  /* 0x0000000205057221 */ /* 0x004fce0000010000 */
.L_x_976:
[----:B------:R1:W-:Y:S02]  /*11b0*/  STS [R22+-0x4], R5 ;  /* 0xfffffc0516007388 */ /* 0x0003e40000000800 */
.L_x_973:
[----:B------:R-:W-:Y:S05]  /*11c0*/  WARPSYNC.ALL ;  /* 0x0000000000007948 */ /* 0x000fea0003800000 */
[----:B------:R-:W-:Y:S01]  /*11d0*/  BAR.SYNC.DEFER_BLOCKING 0x0 ;  /* 0x0000000000007b1d */ /* 0x000fe20000010000 */
[----:B------:R-:W-:-:S05]  /*11e0*/  VIADD R3, R7, 0x10 ;  /* 0x0000001007037836 */ /* 0x000fca0000000000 */
[----:B------:R-:W-:-:S04]  /*11f0*/  LEA R3, R6, R3, 0x18 ;  /* 0x0000000306037211 */ /* 0x000fc800078ec0ff */
[----:B------:R-:W-:-:S05]  /*1200*/  LEA R4, R20, R3, 0x2 ;  /* 0x0000000314047211 */ /* 0x000fca00078e10ff */
[----:B------:R4:W0:Y:S04]  /*1210*/  LDS R45, [R4] ;  /* 0x00000000042d7984 */ /* 0x0008280000000800 */
[----:B------:R4:W0:Y:S04]  /*1220*/  LDS R44, [R4+0x10] ;  /* 0x00001000042c7984 */ /* 0x0008280000000800 */
[----:B------:R4:W0:Y:S04]  /*1230*/  LDS R43, [R4+0x20] ;  /* 0x00002000042b7984 */ /* 0x0008280000000800 */
[----:B------:R4:W0:Y:S04]  /*1240*/  LDS R42, [R4+0x30] ;  /* 0x00003000042a7984 */ /* 0x0008280000000800 */
[----:B------:R4:W0:Y:S04]  /*1250*/  LDS R41, [R4+0x40] ;  /* 0x0000400004297984 */ /* 0x0008280000000800 */
[----:B------:R4:W0:Y:S04]  /*1260*/  LDS R40, [R4+0x50] ;  /* 0x0000500004287984 */ /* 0x0008280000000800 */
[----:B------:R4:W0:Y:S04]  /*1270*/  LDS R2, [R4+0x60] ;  /* 0x0000600004027984 */ /* 0x0008280000000800 */
[----:B------:R4:W0:Y:S01]  /*1280*/  LDS R3, [R4+0x70] ;  /* 0x0000700004037984 */ /* 0x0008220000000800 */
[----:B------:R-:W-:Y:S05]  /*1290*/  @P5 BRA `(.L_x_977) ;  /* 0x00000000002c5947 */ /* 0x000fea0003800000 */
[----:B------:R-:W-:-:S05]  /*12a0*/  VIADD R7, R7, 0x90 ;  /* 0x0000009007077836 */ /* 0x000fca0000000000 */
[----:B------:R-:W-:-:S05]  /*12b0*/  LEA R7, R6, R7, 0x18 ;  /* 0x0000000706077211 */ /* 0x000fca00078ec0ff */
[----:B-1----:R-:W-:-:S05]  /*12c0*/  IMAD R22, R20, 0x4, R7 ;  /* 0x0000000414167824 */ /* 0x002fca00078e0207 */
[----:B----4-:R1:W4:Y:S04]  /*12d0*/  LDS R4, [R22] ;  /* 0x0000000016047984 */ /* 0x0103280000000800 */
[----:B------:R1:W1:Y:S04]  /*12e0*/  LDS R6, [R22+0x10] ;  /* 0x0000100016067984 */ /* 0x0002680000000800 */
[----:B------:R0:W1:Y:S04]  /*12f0*/  LDS R7, [R22+0x20] ;  /* 0x0000200016077984 */ /* 0x0000680000000800 */
[----:B--2---:R2:W1:Y:S04]  /*1300*/  LDS R8, [R22+0x30] ;  /* 0x0000300016087984 */ /* 0x0044680000000800 */
[----:B0--3--:R2:W0:Y:S04]  /*1310*/  LDS R9, [R22+0x40] ;  /* 0x0000400016097984 */ /* 0x0094280000000800 */
[----:B------:R2:W3:Y:S04]  /*1320*/  LDS R13, [R22+0x50] ;  /* 0x00005000160d7984 */ /* 0x0004e80000000800 */
[----:B------:R2:W0:Y:S04]  /*1330*/  LDS R14, [R22+0x60] ;  /* 0x00006000160e7984 */ /* 0x0004280000000800 */
[----:B------:R2:W0:Y:S02]  /*1340*/  LDS R15, [R22+0x70] ;  /* 0x00007000160f7984 */ /* 0x0004240000000800 */
.L_x_977:
[----:B-12---:R-:W-:Y:S01]  /*1350*/  IADD3 R22, PT, PT, R19, 0x7, -R23 ;  /* 0x0000000713167810 */ /* 0x006fe20007ffe817 */
[----:B------:R-:W-:Y:S01]  /*1360*/  IMAD R12, R12, R21, R0 ;  /* 0x000000150c0c7224 */ /* 0x000fe200078e0200 */
[----:B------:R-:W1:Y:S01]  /*1370*/  LDCU UR24, c[0x0][0x3f4] ;  /* 0x00007e80ff1877ac */ /* 0x000e620008000800 */
[----:B------:R-:W-:Y:S01]  /*1380*/  BSSY B1, `(.L_x_978) ;  /* 0x0000219000017945 */ /* 0x000fe20003800000 */
[----:B------:R-:W-:Y:S01]  /*1390*/  SHF.R.S32.HI R27, RZ, 0x1f, R22 ;  /* 0x0000001fff1b7819 */ /* 0x000fe20000011416 */
[----:B------:R-:W2:Y:S01]  /*13a0*/  LDCU UR18, c[0x0][0x40c] ;  /* 0x00008180ff1277ac */ /* 0x000ea20008000800 */
[----:B------:R-:W-:Y:S02]  /*13b0*/  SHF.L.U32 R12, R12, 0x5, RZ ;  /* 0x000000050c0c7819 */ /* 0x000fe400000006ff */
[----:B------:R-:W-:Y:S01]  /*13c0*/  LEA.HI R27, R27, R22, RZ, 0x3 ;  /* 0x000000161b1b7211 */ /* 0x000fe200078f18ff */
[----:B------:R-:W0:Y:S03]  /*13d0*/  LDCU UR19, c[0x0][0x410] ;  /* 0x00008200ff1377ac */ /* 0x000e260008000800 */
[----:B------:R-:W-:Y:S01]  /*13e0*/  LOP3.LUT R27, R27, 0xfffffff8, RZ, 0xc0, !PT ;  /* 0xfffffff81b1b7812 */ /* 0x000fe200078ec0ff */
[----:B------:R-:W0:Y:S03]  /*13f0*/  LDCU.64 UR16, c[0x0][0x3c8] ;  /* 0x00007900ff1077ac */ /* 0x000e260008000a00 */
[----:B------:R-:W-:Y:S01]  /*1400*/  ISETP.GE.AND P0, PT, R16, R27, PT ;  /* 0x0000001b1000720c */ /* 0x000fe20003f06270 */
[----:B------:R-:W0:Y:S01]  /*1410*/  LDCU.64 UR20, c[0x0][0x3b8] ;  /* 0x00007700ff1477ac */ /* 0x000e220008000a00 */
[----:B------:R-:W0:Y:S11]  /*1420*/  LDCU.64 UR22, c[0x0][0x438] ;  /* 0x00008700ff1677ac */ /* 0x000e360008000a00 */
[----:B-12---:R-:W-:Y:S05]  /*1430*/  @P0 BRA `(.L_x_979) ;  /* 0x0000002000340947 */ /* 0x006fea0003800000 */
[----:B------:R-:W1:Y:S01]  /*1440*/  LDC.64 R50, c[0x0][0x450] ;  /* 0x00011400ff327b82 */ /* 0x000e620000000a00 */
[----:B------:R-:W2:Y:S01]  /*1450*/  LDCU.64 UR14, c[0x0][0x420] ;  /* 0x00008400ff0e77ac */ /* 0x000ea20008000a00 */
[----:B------:R-:W-:Y:S01]  /*1460*/  IMAD R21, R11, R18, R0 ;  /* 0x000000120b157224 */ /* 0x000fe200078e0200 */
[----:B------:R-:W-:Y:S01]  /*1470*/  MOV R24, UR9 ;  /* 0x0000000900187c02 */ /* 0x000fe20008000f00 */
[C---:B------:R-:W-:Y:S01]  /*1480*/  IMAD.IADD R23, R16.reuse, 0x1, R23 ;  /* 0x0000000110177824 */ /* 0x040fe200078e0217 */
[----:B------:R-:W3:Y:S01]  /*1490*/  LDCU UR13, c[0x0][0x440] ;  /* 0x00008800ff0d77ac */ /* 0x000ee20008000800 */
[--C-:B------:R-:W-:Y:S01]  /*14a0*/  IMAD R21, R21, 0x20, R20.reuse ;  /* 0x0000002015157824 */ /* 0x100fe200078e0214 */
[----:B------:R-:W-:Y:S01]  /*14b0*/  LEA R16, R16, R25, 0x2 ;  /* 0x0000001910107211 */ /* 0x000fe200078e10ff */
[----:B------:R-:W4:Y:S01]  /*14c0*/  LDC R26, c[0x0][0x430] ;  /* 0x00010c00ff1a7b82 */ /* 0x000f220000000800 */
[----:B------:R-:W4:Y:S01]  /*14d0*/  LDCU UR5, c[0x0][0x408] ;  /* 0x00008100ff0577ac */ /* 0x000f220008000800 */
[----:B------:R-:W-:-:S02]  /*14e0*/  IMAD R17, R17, UR12, R20 ;  /* 0x0000000c11117c24 */ /* 0x000fc4000f8e0214 */
[----:B------:R-:W-:Y:S02]  /*14f0*/  IMAD R18, R18, UR9, RZ ;  /* 0x0000000912127c24 */ /* 0x000fe4000f8e02ff */
[----:B--2---:R-:W-:Y:S01]  /*1500*/  IMAD.U32 R28, RZ, RZ, UR14 ;  /* 0x0000000eff1c7e24 */ /* 0x004fe2000f8e00ff */
[----:B------:R-:W-:Y:S01]  /*1510*/  ISETP.NE.U32.AND P0, PT, RZ, UR14, PT ;  /* 0x0000000eff007c0c */ /* 0x000fe2000bf05070 */
[----:B------:R-:W-:Y:S02]  /*1520*/  IMAD.U32 R27, RZ, RZ, UR15 ;  /* 0x0000000fff1b7e24 */ /* 0x000fe4000f8e00ff */
[----:B---3--:R-:W-:Y:S01]  /*1530*/  IMAD R22, R0, UR13, R19 ;  /* 0x0000000d00167c24 */ /* 0x008fe2000f8e0213 */
[----:B------:R-:W-:Y:S01]  /*1540*/  ISETP.NE.AND.EX P0, PT, RZ, UR15, PT, P0 ;  /* 0x0000000fff007c0c */ /* 0x000fe2000bf05300 */
[----:B------:R-:W-:Y:S01]  /*1550*/  IMAD R19, R12, UR9, R20 ;  /* 0x000000090c137c24 */ /* 0x000fe2000f8e0214 */
[----:B------:R-:W-:Y:S01]  /*1560*/  IADD3 R20, P2, P3, R28, UR8, R23 ;  /* 0x000000081c147c10 */ /* 0x000fe2000fb5e017 */
[----:B-1----:R-:W-:-:S03]  /*1570*/  IMAD.WIDE R50, R21, 0x4, R50 ;  /* 0x0000000415327825 */ /* 0x002fc600078e0232 */
[----:B------:R-:W-:Y:S01]  /*1580*/  SHF.R.S32.HI R25, RZ, 0x1f, R19 ;  /* 0x0000001fff197819 */ /* 0x000fe20000011413 */
[----:B------:R-:W-:Y:S01]  /*1590*/  IMAD R21, R22, UR13, R23 ;  /* 0x0000000d16157c24 */ /* 0x000fe2000f8e0217 */
[----:B----4-:R-:W-:Y:S01]  /*15a0*/  IADD3 R26, PT, PT, R26, UR5, RZ ;  /* 0x000000051a1a7c10 */ /* 0x010fe2000fffe0ff */
[----:B------:R-:W-:Y:S01]  /*15b0*/  IMAD.SHL.U32 R22, R24, 0x8, RZ ;  /* 0x0000000818167824 */ /* 0x000fe200078e00ff */
[----:B------:R-:W-:Y:S01]  /*15c0*/  SHF.R.S32.HI R24, RZ, 0x1f, R17 ;  /* 0x0000001fff187819 */ /* 0x000fe20000011411 */
[----:B------:R-:W-:Y:S01]  /*15d0*/  VIADD R23, R23, 0x1 ;  /* 0x0000000117177836 */ /* 0x000fe20000000000 */
[----:B------:R-:W-:-:S07]  /*15e0*/  IADD3.X R27, PT, PT, R27, UR4, RZ, P2, P3 ;  /* 0x000000041b1b7c10 */ /* 0x000fce00097e64ff */
.L_x_995:
[----:B------:R-:W-:Y:S01]  /*15f0*/  @P0 IMAD.MOV.U32 R33, RZ, RZ, R27 ;  /* 0x000000ffff210224 */ /* 0x000fe200078e001b */
[----:B------:R-:W1:Y:S01]  /*1600*/  LDC R30, c[0x0][0x3f4] ;  /* 0x0000fd00ff1e7b82 */ /* 0x000e620000000800 */
[----:B------:R-:W-:-:S05]  /*1610*/  @P0 IMAD.MOV.U32 R32, RZ, RZ, R20 ;  /* 0x000000ffff200224 */ /* 0x000fca00078e0014 */
[----:B------:R2:W3:Y:S01]  /*1620*/  @P0 LDG.E.U8 R33, desc[UR10][R32.64] ;  /* 0x0000000a20210981 */ /* 0x0004e2000c1e1100 */
[----:B------:R-:W-:Y:S01]  /*1630*/  VIADD R49, R23, 0xffffffff ;  /* 0xffffffff17317836 */ /* 0x000fe20000000000 */
[----:B------:R-:W4:Y:S01]  /*1640*/  LDC R47, c[0x0][0x3f4] ;  /* 0x0000fd00ff2f7b82 */ /* 0x000f220000000800 */
[----:B------:R-:W-:Y:S01]  /*1650*/  USHF.R.S32.HI UR5, URZ, 0x1f, UR8 ;  /* 0x0000001fff057899 */ /* 0x000fe20008011408 */
[----:B------:R-:W-:Y:S01]  /*1660*/  BSSY.RECONVERGENT B0, `(.L_x_980) ;  /* 0x00001b2000007945 */ /* 0x000fe20003800200 */
[----:B------:R-:W-:Y:S01]  /*1670*/  UISETP.NE.AND UP0, UPT, UR18, URZ, UPT ;  /* 0x000000ff1200728c */ /* 0x000fe2000bf05270 */
[----:B------:R-:W-:Y:S02]  /*1680*/  IABS R54, R49 ;  /* 0x0000003100367213 */ /* 0x000fe40000000000 */
[----:B------:R-:W-:Y:S02]  /*1690*/  ISETP.GE.AND P3, PT, R49, RZ, PT ;  /* 0x000000ff3100720c */ /* 0x000fe40003f66270 */
[----:B-1----:R-:W-:-:S04]  /*16a0*/  IABS R48, R30 ;  /* 0x0000001e00307213 */ /* 0x002fc80000000000 */
[----:B------:R-:W1:Y:S01]  /*16b0*/  I2F.RP R52, R48 ;  /* 0x0000003000347306 */ /* 0x000e620000209400 */
[----:B----4-:R-:W-:-:S07]  /*16c0*/  ISETP.NE.AND P4, PT, R47, RZ, PT ;  /* 0x000000ff2f00720c */ /* 0x010fce0003f85270 */
[----:B-1----:R-:W1:Y:S02]  /*16d0*/  MUFU.RCP R52, R52 ;  /* 0x0000003400347308 */ /* 0x002e640000001000 */
[----:B-1----:R-:W-:Y:S02]  /*16e0*/  IADD3 R30, PT, PT, R52, 0xffffffe, RZ ;  /* 0x0ffffffe341e7810 */ /* 0x002fe40007ffe0ff */
[----:B------:R-:W-:-:S04]  /*16f0*/  IABS R52, R47 ;  /* 0x0000002f00347213 */ /* 0x000fc80000000000 */
[----:B------:R1:W4:Y:S02]  /*1700*/  F2I.FTZ.U32.TRUNC.NTZ R31, R30 ;  /* 0x0000001e001f7305 */ /* 0x000324000021f000 */
[----:B-1----:R-:W-:Y:S02]  /*1710*/  HFMA2 R30, -RZ, RZ, 0, 0 ;  /* 0x00000000ff1e7431 */ /* 0x002fe400000001ff */
[----:B----4-:R-:W-:-:S04]  /*1720*/  IMAD.MOV R53, RZ, RZ, -R31 ;  /* 0x000000ffff357224 */ /* 0x010fc800078e0a1f */
[----:B------:R-:W-:-:S04]  /*1730*/  IMAD R53, R53, R48, RZ ;  /* 0x0000003035357224 */ /* 0x000fc800078e02ff */
[----:B--2---:R-:W-:-:S04]  /*1740*/  IMAD.HI.U32 R32, R31, R53, R30 ;  /* 0x000000351f207227 */ /* 0x004fc800078e001e */
[----:B------:R-:W-:-:S04]  /*1750*/  IMAD.MOV.U32 R31, RZ, RZ, R54 ;  /* 0x000000ffff1f7224 */ /* 0x000fc800078e0036 */
[----:B------:R-:W-:-:S04]  /*1760*/  IMAD.HI.U32 R30, R32, R31, RZ ;  /* 0x0000001f201e7227 */ /* 0x000fc800078e00ff */
[----:B------:R-:W-:Y:S01]  /*1770*/  IMAD.MOV.U32 R32, RZ, RZ, R52 ;  /* 0x000000ffff207224 */ /* 0x000fe200078e0034 */
[----:B------:R-:W-:-:S05]  /*1780*/  IADD3 R30, PT, PT, -R30, RZ, RZ ;  /* 0x000000ff1e1e7210 */ /* 0x000fca0007ffe1ff */
[----:B------:R-:W-:-:S05]  /*1790*/  IMAD R31, R32, R30, R31 ;  /* 0x0000001e201f7224 */ /* 0x000fca00078e021f */
[----:B------:R-:W-:-:S13]  /*17a0*/  ISETP.GT.U32.AND P2, PT, R48, R31, PT ;  /* 0x0000001f3000720c */ /* 0x000fda0003f44070 */
[----:B------:R-:W-:-:S05]  /*17b0*/  @!P2 IMAD.IADD R31, R31, 0x1, -R32 ;  /* 0x000000011f1fa824 */ /* 0x000fca00078e0a20 */
[----:B------:R-:W-:-:S13]  /*17c0*/  ISETP.GT.U32.AND P2, PT, R48, R31, PT ;  /* 0x0000001f3000720c */ /* 0x000fda0003f44070 */
[----:B------:R-:W-:-:S05]  /*17d0*/  @!P2 IMAD.IADD R31, R31, 0x1, -R32 ;  /* 0x000000011f1fa824 */ /* 0x000fca00078e0a20 */
[----:B------:R-:W-:-:S05]  /*17e0*/  MOV R48, R31 ;  /* 0x0000001f00307202 */ /* 0x000fca0000000f00 */
[----:B------:R-:W-:Y:S01]  /*17f0*/  @!P3 IMAD.MOV R48, RZ, RZ, -R48 ;  /* 0x000000ffff30b224 */ /* 0x000fe200078e0a30 */
[----:B------:R-:W-:-:S04]  /*1800*/  @!P4 LOP3.LUT R48, RZ, R47, RZ, 0x33, !PT ;  /* 0x0000002fff30c212 */ /* 0x000fc800078e33ff */
[----:B------:R-:W-:-:S05]  /*1810*/  IADD3 R30, P2, PT, R48, UR8, RZ ;  /* 0x00000008301e7c10 */ /* 0x000fca000ff5e0ff */
[----:B------:R-:W-:Y:S01]  /*1820*/  IMAD.X R31, RZ, RZ, UR5, P2 ;  /* 0x00000005ff1f7e24 */ /* 0x000fe200090e06ff */
[C---:B0-----:R-:W-:Y:S02]  /*1830*/  LEA R32, P2, R30.reuse, UR16, 0x2 ;  /* 0x000000101e207c11 */ /* 0x041fe4000f8410ff */
[----:B---3--:R-:W-:Y:S02]  /*1840*/  ISETP.NE.AND P3, PT, R33, RZ, P0 ;  /* 0x000000ff2100720c */ /* 0x008fe40000765270 */
[----:B------:R-:W-:Y:S01]  /*1850*/  LEA.HI.X R33, R30, UR17, R31, 0x2, P2 ;  /* 0x000000111e217c11 */ /* 0x000fe200090f141f */
[----:B------:R-:W-:Y:S10]  /*1860*/  BRA.U UP0, `(.L_x_981) ;  /* 0x0000001100c07547 */ /* 0x000ff4000b800000 */
[----:B------:R-:W-:Y:S05]  /*1870*/  @!P1 BRA `(.L_x_982) ;  /* 0x0000000800809947 */ /* 0x000fea0003800000 */
[----:B------:R-:W-:-:S04]  /*1880*/  IADD3 R30, PT, PT, R10, -0x1, RZ ;  /* 0xffffffff0a1e7810 */ /* 0x000fc80007ffe0ff */
[----:B------:R-:W-:-:S13]  /*1890*/  ISETP.GE.AND P2, PT, R49, R30, PT ;  /* 0x0000001e3100720c */ /* 0x000fda0003f46270 */
[----:B------:R-:W2:Y:S01]  /*18a0*/  @!P2 LDG.E R49, desc[UR10][R32.64] ;  /* 0x0000000a2031a981 */ /* 0x000ea2000c1e1900 */
[----:B------:R-:W0:Y:S01]  /*18b0*/  @!P2 LDC.64 R30, c[0x0][0x3b8] ;  /* 0x0000ee00ff1eab82 */ /* 0x000e220000000a00 */
[----:B------:R-:W-:Y:S02]  /*18c0*/  @!P2 IMAD.SHL.U32 R54, R48, 0x4, RZ ;  /* 0x000000043036a824 */ /* 0x000fe400078e00ff */
[----:B--2---:R-:W-:-:S04]  /*18d0*/  @!P2 IMAD R49, R18, R49, RZ ;  /* 0x000000311231a224 */ /* 0x004fc800078e02ff */
[----:B------:R-:W-:Y:S02]  /*18e0*/  @!P2 IMAD R52, R49, 0x20, R54 ;  /* 0x000000203134a824 */ /* 0x000fe400078e0236 */
[----:B------:R-:W2:Y:S03]  /*18f0*/  @!P2 LDG.E R49, desc[UR10][R50.64] ;  /* 0x0000000a3231a981 */ /* 0x000ea6000c1e1900 */
[----:B------:R-:W-:-:S04]  /*1900*/  @!P2 IADD3 R53, P4, PT, R19, R52, RZ ;  /* 0x000000341335a210 */ /* 0x000fc80007f9e0ff */
[----:B------:R-:W-:Y:S02]  /*1910*/  @!P2 LEA.HI.X.SX32 R56, R52, R25, 0x1, P4 ;  /* 0x000000193438a211 */ /* 0x000fe400020f0eff */
[----:B0-----:R-:W-:-:S04]  /*1920*/  @!P2 LEA R52, P4, R53, R30, 0x2 ;  /* 0x0000001e3534a211 */ /* 0x001fc800078810ff */
[----:B------:R-:W-:-:S06]  /*1930*/  @!P2 LEA.HI.X R53, R53, R31, R56, 0x2, P4 ;  /* 0x0000001f3535a211 */ /* 0x000fcc00020f1438 */
[----:B------:R-:W3:Y:S01]  /*1940*/  @!P2 LDG.E R53, desc[UR10][R52.64] ;  /* 0x0000000a3435a981 */ /* 0x000ee2000c1e1900 */
[----:B------:R-:W-:-:S04]  /*1950*/  @!P2 IADD3 R55, P4, PT, R17, R54, RZ ;  /* 0x000000361137a210 */ /* 0x000fc80007f9e0ff */
[----:B------:R-:W-:Y:S02]  /*1960*/  @!P2 IADD3.X R56, PT, PT, RZ, R24, RZ, P4, !PT ;  /* 0x00000018ff38a210 */ /* 0x000fe400027fe4ff */
[----:B------:R-:W-:-:S04]  /*1970*/  @!P2 LEA R54, P4, R55, R30, 0x2 ;  /* 0x0000001e3736a211 */ /* 0x000fc800078810ff */
[----:B------:R-:W-:Y:S01]  /*1980*/  @!P2 LEA.HI.X R31, R55, R31, R56, 0x2, P4 ;  /* 0x0000001f371fa211 */ /* 0x000fe200020f1438 */
[----:B------:R-:W-:Y:S01]  /*1990*/  BSSY.RECONVERGENT B2, `(.L_x_983) ;  /* 0x0000029000027945 */ /* 0x000fe20003800200 */
[----:B---3--:R-:W-:-:S04]  /*19a0*/  @!P2 FADD.FTZ R30, R4, R53 ;  /* 0x00000035041ea221 */ /* 0x008fc80000010000 */
[----:B--2---:R-:W-:Y:S01]  /*19b0*/  @!P2 FMUL.FTZ R28, R30, R49 ;  /* 0x000000311e1ca220 */ /* 0x004fe20000410000 */
[----:B------:R-:W-:-:S05]  /*19c0*/  @!P2 IMAD.MOV.U32 R30, RZ, RZ, R54 ;  /* 0x000000ffff1ea224 */ /* 0x000fca00078e0036 */
[----:B------:R0:W-:Y:S01]  /*19d0*/  @!P2 STG.E desc[UR10][R30.64], R28 ;  /* 0x0000001c1e00a986 */ /* 0x0001e2000c10190a */
[----:B------:R-:W-:Y:S01]  /*19e0*/  IMAD.IADD R49, R48, 0x1, R47 ;  /* 0x0000000130317824 */ /* 0x000fe200078e022f */
[----:B------:R-:W-:Y:S06]  /*19f0*/  @P2 BRA `(.L_x_984) ;  /* 0x0000000000882947 */ /* 0x000fec0003800000 */
[----:B------:R-:W2:Y:S01]  /*1a00*/  LDG.E R29, desc[UR10][R32.64] ;  /* 0x0000000a201d7981 */ /* 0x000ea2000c1e1900 */
[----:B0-----:R-:W-:Y:S01]  /*1a10*/  SHF.L.U32 R30, R49, 0x2, RZ ;  /* 0x00000002311e7819 */ /* 0x001fe200000006ff */
[----:B--2---:R-:W-:-:S04]  /*1a20*/  IMAD R29, R18, R29, RZ ;  /* 0x0000001d121d7224 */ /* 0x004fc800078e02ff */
[----:B------:R-:W-:-:S05]  /*1a30*/  IMAD R34, R29, 0x20, R30 ;  /* 0x000000201d227824 */ /* 0x000fca00078e021e */
[----:B------:R-:W-:-:S04]  /*1a40*/  IADD3 R29, P4, PT, R19, R34, RZ ;  /* 0x00000022131d7210 */ /* 0x000fc80007f9e0ff */
[----:B------:R-:W-:Y:S02]  /*1a50*/  LEA.HI.X.SX32 R34, R34, R25, 0x1, P4 ;  /* 0x0000001922227211 */ /* 0x000fe400020f0eff */
[----:B------:R-:W-:-:S04]  /*1a60*/  LEA R52, P4, R29, UR20, 0x2 ;  /* 0x000000141d347c11 */ /* 0x000fc8000f8810ff */
[----:B------:R-:W-:Y:S02]  /*1a70*/  LEA.HI.X R53, R29, UR21, R34, 0x2, P4 ;  /* 0x000000151d357c11 */ /* 0x000fe4000a0f1422 */
[----:B------:R-:W2:Y:S04]  /*1a80*/  LDG.E R34, desc[UR10][R50.64+0x10] ;  /* 0x0000100a32227981 */ /* 0x000ea8000c1e1900 */
[----:B------:R-:W3:Y:S01]  /*1a90*/  LDG.E R53, desc[UR10][R52.64] ;  /* 0x0000000a34357981 */ /* 0x000ee2000c1e1900 */
[----:B------:R-:W-:-:S04]  /*1aa0*/  IADD3 R31, P4, PT, R17, R30, RZ ;  /* 0x0000001e111f7210 */ /* 0x000fc80007f9e0ff */
[----:B------:R-:W-:Y:S02]  /*1ab0*/  LEA.HI.X.SX32 R54, R30, R24, 0x1, P4 ;  /* 0x000000181e367211 */ /* 0x000fe400020f0eff */
[----:B------:R-:W-:-:S04]  /*1ac0*/  LEA R30, P4, R31, UR20, 0x2 ;  /* 0x000000141f1e7c11 */ /* 0x000fc8000f8810ff */
[----:B------:R-:W-:Y:S01]  /*1ad0*/  LEA.HI.X R31, R31, UR21, R54, 0x2, P4 ;  /* 0x000000151f1f7c11 */ /* 0x000fe2000a0f1436 */
[----:B---3--:R-:W-:-:S04]  /*1ae0*/  FADD.FTZ R29, R6, R53 ;  /* 0x00000035061d7221 */ /* 0x008fc80000010000 */
[----:B--2---:R-:W-:-:S05]  /*1af0*/  FMUL.FTZ R29, R29, R34 ;  /* 0x000000221d1d7220 */ /* 0x004fca0000410000 */
[----:B------:R0:W-:Y:S04]  /*1b00*/  STG.E desc[UR10][R30.64], R29 ;  /* 0x0000001d1e007986 */ /* 0x0001e8000c10190a */
[----:B------:R-:W2:Y:S01]  /*1b10*/  LDG.E R55, desc[UR10][R32.64] ;  /* 0x0000000a20377981 */ /* 0x000ea2000c1e1900 */
[----:B------:R-:W-:Y:S02]  /*1b20*/  IMAD R34, R48, 0x4, R22 ;  /* 0x0000000430227824 */ /* 0x000fe400078e0216 */
[----:B--2---:R-:W-:-:S05]  /*1b30*/  IMAD R55, R18, R55, RZ ;  /* 0x0000003712377224 */ /* 0x004fca00078e02ff */
[----:B------:R-:W-:Y:S02]  /*1b40*/  LEA R52, R55, R34, 0x5 ;  /* 0x0000002237347211 */ /* 0x000fe400078e28ff */
[----:B------:R-:W2:Y:S02]  /*1b50*/  LDG.E R55, desc[UR10][R50.64+0x20] ;  /* 0x0000200a32377981 */ /* 0x000ea4000c1e1900 */
[----:B------:R-:W-:-:S04]  /*1b60*/  IADD3 R53, P4, PT, R19, R52, RZ ;  /* 0x0000003413357210 */ /* 0x000fc80007f9e0ff */
[----:B------:R-:W-:Y:S02]  /*1b70*/  LEA.HI.X.SX32 R54, R52, R25, 0x1, P4 ;  /* 0x0000001934367211 */ /* 0x000fe400020f0eff */
[----:B------:R-:W-:-:S04]  /*1b80*/  LEA R52, P4, R53, UR20, 0x2 ;  /* 0x0000001435347c11 */ /* 0x000fc8000f8810ff */
[----:B------:R-:W-:-:S05]  /*1b90*/  LEA.HI.X R53, R53, UR21, R54, 0x2, P4 ;  /* 0x0000001535357c11 */ /* 0x000fca000a0f1436 */
[----:B------:R-:W3:Y:S01]  /*1ba0*/  LDG.E R52, desc[UR10][R52.64] ;  /* 0x0000000a34347981 */ /* 0x000ee2000c1e1900 */
[----:B0-----:R-:W-:-:S04]  /*1bb0*/  IADD3 R31, P4, PT, R17, R34, RZ ;  /* 0x00000022111f7210 */ /* 0x001fc80007f9e0ff */
[----:B------:R-:W-:Y:S02]  /*1bc0*/  LEA.HI.X.SX32 R54, R34, R24, 0x1, P4 ;  /* 0x0000001822367211 */ /* 0x000fe400020f0eff */
[----:B------:R-:W-:-:S04]  /*1bd0*/  LEA R30, P4, R31, UR20, 0x2 ;  /* 0x000000141f1e7c11 */ /* 0x000fc8000f8810ff */
[----:B------:R-:W-:Y:S01]  /*1be0*/  LEA.HI.X R31, R31, UR21, R54, 0x2, P4 ;  /* 0x000000151f1f7c11 */ /* 0x000fe2000a0f1436 */
[----:B---3--:R-:W-:-:S04]  /*1bf0*/  FADD.FTZ R34, R7, R52 ;  /* 0x0000003407227221 */ /* 0x008fc80000010000 */
[----:B--2---:R-:W-:-:S05]  /*1c00*/  FMUL.FTZ R34, R34, R55 ;  /* 0x0000003722227220 */ /* 0x004fca0000410000 */
[----:B------:R1:W-:Y:S02]  /*1c10*/  STG.E desc[UR10][R30.64], R34 ;  /* 0x000000221e007986 */ /* 0x0003e4000c10190a */
.L_x_984:
[----:B------:R-:W-:Y:S05]  /*1c20*/  BSYNC.RECONVERGENT B2 ;  /* 0x0000000000027941 */ /* 0x000fea0003800200 */
.L_x_983:
[----:B------:R-:W-:Y:S04]  /*1c30*/  BSSY.RECONVERGENT B2, `(.L_x_985) ;  /* 0x0000025000027945 */ /* 0x000fe80003800200 */
[----:B------:R-:W-:Y:S05]  /*1c40*/  @P2 BRA `(.L_x_986) ;  /* 0x00000000008c2947 */ /* 0x000fea0003800000 */
[----:B01----:R-:W2:Y:S01]  /*1c50*/  LDG.E R31, desc[UR10][R32.64] ;  /* 0x0000000a201f7981 */ /* 0x003ea2000c1e1900 */
[----:B------:R-:W-:Y:S02]  /*1c60*/  IMAD R30, R49, 0x4, R22 ;  /* 0x00000004311e7824 */ /* 0x000fe400078e0216 */
        /* <DEDUP_REMOVED lines=16> */
[----:B------:R-:W-:-:S05]  /*1d70*/  LEA R36, R47, R48, 0x2 ;  /* 0x000000302f247211 */ /* 0x000fca00078e10ff */
[----:B------:R-:W-:Y:S02]  /*1d80*/  IMAD.SHL.U32 R36, R36, 0x4, RZ ;  /* 0x0000000424247824 */ /* 0x000fe400078e00ff */
[----:B--2---:R-:W-:-:S04]  /*1d90*/  IMAD R55, R18, R55, RZ ;  /* 0x0000003712377224 */ /* 0x004fc800078e02ff */
[----:B------:R-:W-:Y:S02]  /*1da0*/  IMAD R48, R55, 0x20, R36 ;  /* 0x0000002037307824 */ /* 0x000fe400078e0224 */
[----:B------:R-:W2:Y:S03]  /*1db0*/  LDG.E R55, desc[UR10][R50.64+0x40] ;  /* 0x0000400a32377981 */ /* 0x000ea6000c1e1900 */
        /* <DEDUP_REMOVED lines=12> */
.L_x_986:
[----:B------:R-:W-:Y:S05]  /*1e80*/  BSYNC.RECONVERGENT B2 ;  /* 0x0000000000027941 */ /* 0x000fea0003800200 */
.L_x_985:
[----:B------:R-:W3:Y:S01]  /*1e90*/  @!P2 LDG.E R53, desc[UR10][R32.64] ;  /* 0x0000000a2035a981 */ /* 0x000ee2000c1e1900 */
[----:B012---:R-:W0:Y:S01]  /*1ea0*/  @!P2 LDC.64 R30, c[0x0][0x3b8] ;  /* 0x0000ee00ff1eab82 */ /* 0x007e220000000a00 */
[----:B------:R-:W-:Y:S02]  /*1eb0*/  LEA R52, R47, R49, 0x2 ;  /* 0x000000312f347211 */ /* 0x000fe400078e10ff */
[----:B------:R-:W2:Y:S01]  /*1ec0*/  @!P2 LDG.E R55, desc[UR10][R50.64+0x50] ;  /* 0x0000500a3237a981 */ /* 0x000ea2000c1e1900 */
[----:B---3--:R-:W-:Y:S02]  /*1ed0*/  @!P2 IMAD R48, R18, R53, RZ ;  /* 0x000000351230a224 */ /* 0x008fe400078e02ff */
[----:B------:R-:W-:-:S04]  /*1ee0*/  @!P2 IMAD.SHL.U32 R53, R52, 0x4, RZ ;  /* 0x000000043435a824 */ /* 0x000fc800078e00ff */
[----:B------:R-:W-:-:S05]  /*1ef0*/  @!P2 IMAD R48, R48, 0x20, R53 ;  /* 0x000000203030a824 */ /* 0x000fca00078e0235 */
[----:B------:R-:W-:-:S04]  /*1f00*/  @!P2 IADD3 R49, P4, PT, R19, R48, RZ ;  /* 0x000000301331a210 */ /* 0x000fc80007f9e0ff */
[----:B------:R-:W-:Y:S02]  /*1f10*/  @!P2 LEA.HI.X.SX32 R54, R48, R25, 0x1, P4 ;  /* 0x000000193036a211 */ /* 0x000fe400020f0eff */
[----:B0-----:R-:W-:-:S04]  /*1f20*/  @!P2 LEA R48, P4, R49, R30, 0x2 ;  /* 0x0000001e3130a211 */ /* 0x001fc800078810ff */
[----:B------:R-:W-:-:S05]  /*1f30*/  @!P2 LEA.HI.X R49, R49, R31, R54, 0x2, P4 ;  /* 0x0000001f3131a211 */ /* 0x000fca00020f1436 */
[----:B------:R0:W3:Y:S01]  /*1f40*/  @!P2 LDG.E R48, desc[UR10][R48.64] ;  /* 0x0000000a3030a981 */ /* 0x0000e2000c1e1900 */
[----:B------:R-:W-:-:S04]  /*1f50*/  @!P2 IADD3 R54, P4, PT, R17, R53, RZ ;  /* 0x000000351136a210 */ /* 0x000fc80007f9e0ff */
[----:B------:R-:W-:Y:S02]  /*1f60*/  @!P2 LEA.HI.X.SX32 R56, R53, R24, 0x1, P4 ;  /* 0x000000183538a211 */ /* 0x000fe400020f0eff */
[----:B------:R-:W-:-:S04]  /*1f70*/  @!P2 LEA R53, P4, R54, R30, 0x2 ;  /* 0x0000001e3635a211 */ /* 0x000fc800078810ff */
[----:B------:R-:W-:-:S05]  /*1f80*/  @!P2 LEA.HI.X R54, R54, R31, R56, 0x2, P4 ;  /* 0x0000001f3636a211 */ /* 0x000fca00020f1438 */
[----:B0-----:R-:W-:Y:S02]  /*1f90*/  @!P2 IMAD.MOV.U32 R49, RZ, RZ, R54 ;  /* 0x000000ffff31a224 */ /* 0x001fe400078e0036 */
[----:B---3--:R-:W-:Y:S01]  /*1fa0*/  @!P2 FADD.FTZ R30, R13, R48 ;  /* 0x000000300d1ea221 */ /* 0x008fe20000010000 */
[----:B------:R-:W-:-:S03]  /*1fb0*/  @!P2 MOV R48, R53 ;  /* 0x000000350030a202 */ /* 0x000fc60000000f00 */
[----:B--2---:R-:W-:Y:S02]  /*1fc0*/  @!P2 FMUL.FTZ R37, R30, R55 ;  /* 0x000000371e25a220 */ /* 0x004fe40000410000 */
[----:B------:R-:W0:Y:S03]  /*1fd0*/  @!P2 LDC.64 R30, c[0x0][0x3b8] ;  /* 0x0000ee00ff1eab82 */ /* 0x000e260000000a00 */
[----:B------:R1:W-:Y:S04]  /*1fe0*/  @!P2 STG.E desc[UR10][R48.64], R37 ;  /* 0x000000253000a986 */ /* 0x0003e8000c10190a */
[----:B------:R-:W2:Y:S01]  /*1ff0*/  @!P2 LDG.E R53, desc[UR10][R32.64] ;  /* 0x0000000a2035a981 */ /* 0x000ea2000c1e1900 */
[----:B------:R-:W-:-:S02]  /*2000*/  IMAD.IADD R52, R52, 0x1, R47 ;  /* 0x0000000134347824 */ /* 0x000fc400078e022f */
[----:B--2---:R-:W-:-:S03]  /*2010*/  @!P2 IMAD R54, R18, R53, RZ ;  /* 0x000000351236a224 */ /* 0x004fc600078e02ff */
[----:B------:R-:W-:-:S05]  /*2020*/  @!P2 SHF.L.U32 R53, R52, 0x2, RZ ;  /* 0x000000023435a819 */ /* 0x000fca00000006ff */
[----:B------:R-:W-:-:S05]  /*2030*/  @!P2 IMAD R54, R54, 0x20, R53 ;  /* 0x000000203636a824 */ /* 0x000fca00078e0235 */
[----:B------:R-:W-:-:S04]  /*2040*/  @!P2 IADD3 R55, P4, PT, R19, R54, RZ ;  /* 0x000000361337a210 */ /* 0x000fc80007f9e0ff */
[----:B------:R-:W-:Y:S02]  /*2050*/  @!P2 LEA.HI.X.SX32 R56, R54, R25, 0x1, P4 ;  /* 0x000000193638a211 */ /* 0x000fe400020f0eff */
[----:B0-----:R-:W-:-:S04]  /*2060*/  @!P2 LEA R54, P4, R55, R30, 0x2 ;  /* 0x0000001e3736a211 */ /* 0x001fc800078810ff */
[----:B------:R-:W-:Y:S01]  /*2070*/  @!P2 LEA.HI.X R55, R55, R31, R56, 0x2, P4 ;  /* 0x0000001f3737a211 */ /* 0x000fe200020f1438 */
[----:B-1----:R-:W-:-:S03]  /*2080*/  @!P2 IMAD.MOV.U32 R48, RZ, RZ, R54 ;  /* 0x000000ffff30a224 */ /* 0x002fc600078e0036 */
[----:B------:R-:W-:Y:S02]  /*2090*/  @!P2 MOV R49, R55 ;  /* 0x000000370031a202 */ /* 0x000fe40000000f00 */
[----:B------:R-:W2:Y:S04]  /*20a0*/  @!P2 LDG.E R55, desc[UR10][R50.64+0x60] ;  /* 0x0000600a3237a981 */ /* 0x000ea8000c1e1900 */
[----:B------:R-:W3:Y:S01]  /*20b0*/  @!P2 LDG.E R49, desc[UR10][R48.64] ;  /* 0x0000000a3031a981 */ /* 0x000ee2000c1e1900 */
[----:B------:R-:W-:-:S04]  /*20c0*/  @!P2 IADD3 R54, P4, PT, R17, R53, RZ ;  /* 0x000000351136a210 */ /* 0x000fc80007f9e0ff */
[----:B------:R-:W-:Y:S02]  /*20d0*/  @!P2 LEA.HI.X.SX32 R56, R53, R24, 0x1, P4 ;  /* 0x000000183538a211 */ /* 0x000fe400020f0eff */
[----:B------:R-:W-:-:S04]  /*20e0*/  @!P2 LEA R53, P4, R54, R30, 0x2 ;  /* 0x0000001e3635a211 */ /* 0x000fc800078810ff */
[----:B------:R-:W-:Y:S01]  /*20f0*/  @!P2 LEA.HI.X R31, R54, R31, R56, 0x2, P4 ;  /* 0x0000001f361fa211 */ /* 0x000fe200020f1438 */
[----:B---3--:R-:W-:-:S04]  /*2100*/  @!P2 FADD.FTZ R30, R14, R49 ;  /* 0x000000310e1ea221 */ /* 0x008fc80000010000 */
[----:B--2---:R-:W-:Y:S01]  /*2110*/  @!P2 FMUL.FTZ R39, R30, R55 ;  /* 0x000000371e27a220 */ /* 0x004fe20000410000 */
[----:B------:R-:W-:-:S05]  /*2120*/  @!P2 IMAD.MOV.U32 R30, RZ, RZ, R53 ;  /* 0x000000ffff1ea224 */ /* 0x000fca00078e0035 */
[----:B------:R2:W-:Y:S01]  /*2130*/  @!P2 STG.E desc[UR10][R30.64], R39 ;  /* 0x000000271e00a986 */ /* 0x0005e2000c10190a */
[----:B------:R-:W-:Y:S05]  /*2140*/  @P2 BRA `(.L_x_987) ;  /* 0x00000010000c2947 */ /* 0x000fea0003800000 */
[----:B------:R-:W2:Y:S01]  /*2150*/  LDG.E R33, desc[UR10][R32.64] ;  /* 0x0000000a20217981 */ /* 0x000ea2000c1e1900 */
[----:B------:R-:W-:-:S03]  /*2160*/  IMAD.IADD R47, R52, 0x1, R47 ;  /* 0x00000001342f7824 */ /* 0x000fc600078e022f */
[----:B------:R-:W3:Y:S02]  /*2170*/  LDG.E R53, desc[UR10][R50.64+0x70] ;  /* 0x0000700a32357981 */ /* 0x000ee4000c1e1900 */
[----:B------:R-:W-:Y:S01]  /*2180*/  SHF.L.U32 R47, R47, 0x2, RZ ;  /* 0x000000022f2f7819 */ /* 0x000fe200000006ff */
[----:B--2---:R-:W-:-:S04]  /*2190*/  IMAD R30, R18, R33, RZ ;  /* 0x00000021121e7224 */ /* 0x004fc800078e02ff */
[----:B------:R-:W-:-:S05]  /*21a0*/  IMAD R30, R30, 0x20, R47 ;  /* 0x000000201e1e7824 */ /* 0x000fca00078e022f */
[----:B------:R-:W-:-:S04]  /*21b0*/  IADD3 R31, P4, PT, R19, R30, RZ ;  /* 0x0000001e131f7210 */ /* 0x000fc80007f9e0ff */
[----:B------:R-:W-:Y:S02]  /*21c0*/  LEA.HI.X.SX32 R30, R30, R25, 0x1, P4 ;  /* 0x000000191e1e7211 */ /* 0x000fe400020f0eff */
[----:B------:R-:W-:-:S04]  /*21d0*/  LEA R48, P4, R31, UR20, 0x2 ;  /* 0x000000141f307c11 */ /* 0x000fc8000f8810ff */
[----:B------:R-:W-:-:S05]  /*21e0*/  LEA.HI.X R49, R31, UR21, R30, 0x2, P4 ;  /* 0x000000151f317c11 */ /* 0x000fca000a0f141e */
[----:B------:R-:W2:Y:S01]  /*21f0*/  LDG.E R48, desc[UR10][R48.64] ;  /* 0x0000000a30307981 */ /* 0x000ea2000c1e1900 */
[----:B------:R-:W-:-:S04]  /*2200*/  IADD3 R31, P4, PT, R17, R47, RZ ;  /* 0x0000002f111f7210 */ /* 0x000fc80007f9e0ff */
[----:B------:R-:W-:Y:S02]  /*2210*/  LEA.HI.X.SX32 R32, R47, R24, 0x1, P4 ;  /* 0x000000182f207211 */ /* 0x000fe400020f0eff */
[----:B------:R-:W-:-:S04]  /*2220*/  LEA R30, P4, R31, UR20, 0x2 ;  /* 0x000000141f1e7c11 */ /* 0x000fc8000f8810ff */
[----:B------:R-:W-:Y:S01]  /*2230*/  LEA.HI.X R31, R31, UR21, R32, 0x2, P4 ;  /* 0x000000151f1f7c11 */ /* 0x000fe2000a0f1420 */
[----:B--2---:R-:W-:-:S04]  /*2240*/  FADD.FTZ R38, R15, R48 ;  /* 0x000000300f267221 */ /* 0x004fc80000010000 */
[----:B---3--:R-:W-:-:S05]  /*2250*/  FMUL.FTZ R38, R38, R53 ;  /* 0x0000003526267220 */ /* 0x008fca0000410000 */
[----:B------:R3:W-:Y:S01]  /*2260*/  STG.E desc[UR10][R30.64], R38 ;  /* 0x000000261e007986 */ /* 0x0007e2000c10190a */
[----:B------:R-:W-:Y:S05]  /*2270*/  BRA `(.L_x_987) ;  /* 0x0000000c00c07947 */ /* 0x000fea0003800000 */
.L_x_982:
[----:B------:R-:W-:Y:S01]  /*2280*/  VIADD R30, R23, 0xffffffff ;  /* 0xffffffff171e7836 */ /* 0x000fe20000000000 */
[----:B------:R-:W-:-:S04]  /*2290*/  IADD3 R31, PT, PT, R10, -0x1, RZ ;  /* 0xffffffff0a1f7810 */ /* 0x000fc80007ffe0ff */
[----:B------:R-:W-:-:S13]  /*22a0*/  ISETP.GE.AND P2, PT, R30, R31, PT ;  /* 0x0000001f1e00720c */ /* 0x000fda0003f46270 */
[----:B------:R-:W2:Y:S01]  /*22b0*/  @!P2 LDG.E R49, desc[UR10][R32.64] ;  /* 0x0000000a2031a981 */ /* 0x000ea2000c1e1900 */
[----:B------:R-:W0:Y:S01]  /*22c0*/  @!P2 LDC.64 R30, c[0x0][0x3b8] ;  /* 0x0000ee00ff1eab82 */ /* 0x000e220000000a00 */
[----:B------:R-:W-:Y:S02]  /*22d0*/  @!P2 IMAD.SHL.U32 R56, R48, 0x4, RZ ;  /* 0x000000043038a824 */ /* 0x000fe400078e00ff */
[----:B--2---:R-:W-:-:S04]  /*22e0*/  @!P2 IMAD R49, R18, R49, RZ ;  /* 0x000000311231a224 */ /* 0x004fc800078e02ff */
[----:B------:R-:W-:-:S05]  /*22f0*/  @!P2 IMAD R52, R49, 0x20, R56 ;  /* 0x000000203134a824 */ /* 0x000fca00078e0238 */
[----:B------:R-:W-:-:S04]  /*2300*/  @!P2 IADD3 R53, P4, PT, R19, R52, RZ ;  /* 0x000000341335a210 */ /* 0x000fc80007f9e0ff */
[----:B------:R-:W-:Y:S02]  /*2310*/  @!P2 LEA.HI.X.SX32 R54, R52, R25, 0x1, P4 ;  /* 0x000000193436a211 */ /* 0x000fe400020f0eff */
[----:B0-----:R-:W-:-:S04]  /*2320*/  @!P2 LEA R52, P4, R53, R30, 0x2 ;  /* 0x0000001e3534a211 */ /* 0x001fc800078810ff */
[----:B------:R-:W-:-:S06]  /*2330*/  @!P2 LEA.HI.X R53, R53, R31, R54, 0x2, P4 ;  /* 0x0000001f3535a211 */ /* 0x000fcc00020f1436 */
[----:B------:R-:W2:Y:S01]  /*2340*/  @!P2 LDG.E R53, desc[UR10][R52.64] ;  /* 0x0000000a3435a981 */ /* 0x000ea2000c1e1900 */
[----:B------:R-:W-:Y:S01]  /*2350*/  @!P2 IADD3 R56, P4, PT, R17, R56, RZ ;  /* 0x000000381138a210 */ /* 0x000fe20007f9e0ff */
[----:B------:R-:W-:Y:S03]  /*2360*/  BSSY.RECONVERGENT B2, `(.L_x_988) ;  /* 0x0000026000027945 */ /* 0x000fe60003800200 */
[----:B------:R-:W-:Y:S02]  /*2370*/  @!P2 IADD3.X R49, PT, PT, RZ, R24, RZ, P4, !PT ;  /* 0x00000018ff31a210 */ /* 0x000fe400027fe4ff */
[----:B------:R-:W-:-:S04]  /*2380*/  @!P2 LEA R30, P4, R56, R30, 0x2 ;  /* 0x0000001e381ea211 */ /* 0x000fc800078810ff */
[----:B------:R-:W-:Y:S01]  /*2390*/  @!P2 LEA.HI.X R31, R56, R31, R49, 0x2, P4 ;  /* 0x0000001f381fa211 */ /* 0x000fe200020f1431 */
[----:B------:R-:W-:Y:S02]  /*23a0*/  IMAD.IADD R49, R48, 0x1, R47 ;  /* 0x0000000130317824 */ /* 0x000fe400078e022f */
[----:B--2---:R-:W-:-:S05]  /*23b0*/  @!P2 FADD.FTZ R28, R4, R53 ;  /* 0x00000035041ca221 */ /* 0x004fca0000010000 */
[----:B------:R0:W-:Y:S01]  /*23c0*/  @!P2 STG.E desc[UR10][R30.64], R28 ;  /* 0x0000001c1e00a986 */ /* 0x0001e2000c10190a */
[----:B------:R-:W-:Y:S05]  /*23d0*/  @P2 BRA `(.L_x_989) ;  /* 0x0000000000782947 */ /* 0x000fea0003800000 */
[----:B------:R-:W2:Y:S01]  /*23e0*/  LDG.E R29, desc[UR10][R32.64] ;  /* 0x0000000a201d7981 */ /* 0x000ea2000c1e1900 */
[----:B0-----:R-:W-:Y:S02]  /*23f0*/  IMAD.SHL.U32 R30, R49, 0x4, RZ ;  /* 0x00000004311e7824 */ /* 0x001fe400078e00ff */
[----:B--2---:R-:W-:-:S05]  /*2400*/  IMAD R29, R18, R29, RZ ;  /* 0x0000001d121d7224 */ /* 0x004fca00078e02ff */
[----:B------:R-:W-:-:S04]  /*2410*/  LEA R34, R29, R30, 0x5 ;  /* 0x0000001e1d227211 */ /* 0x000fc800078e28ff */
[----:B------:R-:W-:-:S04]  /*2420*/  IADD3 R29, P4, PT, R19, R34, RZ ;  /* 0x00000022131d7210 */ /* 0x000fc80007f9e0ff */
[----:B------:R-:W-:Y:S02]  /*2430*/  LEA.HI.X.SX32 R34, R34, R25, 0x1, P4 ;  /* 0x0000001922227211 */ /* 0x000fe400020f0eff */
[----:B------:R-:W-:-:S04]  /*2440*/  LEA R52, P4, R29, UR20, 0x2 ;  /* 0x000000141d347c11 */ /* 0x000fc8000f8810ff */
[----:B------:R-:W-:-:S06]  /*2450*/  LEA.HI.X R53, R29, UR21, R34, 0x2, P4 ;  /* 0x000000151d357c11 */ /* 0x000fcc000a0f1422 */
[----:B------:R-:W2:Y:S01]  /*2460*/  LDG.E R53, desc[UR10][R52.64] ;  /* 0x0000000a34357981 */ /* 0x000ea2000c1e1900 */
[----:B------:R-:W-:-:S04]  /*2470*/  IADD3 R29, P4, PT, R17, R30, RZ ;  /* 0x0000001e111d7210 */ /* 0x000fc80007f9e0ff */
[----:B------:R-:W-:Y:S02]  /*2480*/  LEA.HI.X.SX32 R34, R30, R24, 0x1, P4 ;  /* 0x000000181e227211 */ /* 0x000fe400020f0eff */
[----:B------:R-:W-:-:S04]  /*2490*/  LEA R30, P4, R29, UR20, 0x2 ;  /* 0x000000141d1e7c11 */ /* 0x000fc8000f8810ff */
[----:B------:R-:W-:Y:S01]  /*24a0*/  LEA.HI.X R31, R29, UR21, R34, 0x2, P4 ;  /* 0x000000151d1f7c11 */ /* 0x000fe2000a0f1422 */
[----:B--2---:R-:W-:-:S05]  /*24b0*/  FADD.FTZ R29, R6, R53 ;  /* 0x00000035061d7221 */ /* 0x004fca0000010000 */
[----:B------:R0:W-:Y:S04]  /*24c0*/  STG.E desc[UR10][R30.64], R29 ;  /* 0x0000001d1e007986 */ /* 0x0001e8000c10190a */
[----:B------:R-:W2:Y:S01]  /*24d0*/  LDG.E R55, desc[UR10][R32.64] ;  /* 0x0000000a20377981 */ /* 0x000ea2000c1e1900 */
[----:B------:R-:W-:Y:S02]  /*24e0*/  IMAD R54, R48, 0x4, R22 ;  /* 0x0000000430367824 */ /* 0x000fe400078e0216 */
        /* <DEDUP_REMOVED lines=8> */
[----:B0-----:R-:W-:Y:S02]  /*2570*/  LEA.HI.X.SX32 R31, R54, R24, 0x1, P4 ;  /* 0x00000018361f7211 */ /* 0x001fe400020f0eff */
[----:B------:R-:W-:-:S04]  /*2580*/  LEA R30, P4, R34, UR20, 0x2 ;  /* 0x00000014221e7c11 */ /* 0x000fc8000f8810ff */
[----:B------:R-:W-:Y:S01]  /*2590*/  LEA.HI.X R31, R34, UR21, R31, 0x2, P4 ;  /* 0x00000015221f7c11 */ /* 0x000fe2000a0f141f */
[----:B--2---:R-:W-:-:S05]  /*25a0*/  FADD.FTZ R34, R7, R52 ;  /* 0x0000003407227221 */ /* 0x004fca0000010000 */
[----:B------:R1:W-:Y:S03]  /*25b0*/  STG.E desc[UR10][R30.64], R34 ;  /* 0x000000221e007986 */ /* 0x0003e6000c10190a */
.L_x_989:
[----:B------:R-:W-:Y:S05]  /*25c0*/  BSYNC.RECONVERGENT B2 ;  /* 0x0000000000027941 */ /* 0x000fea0003800200 */
.L_x_988:
[----:B------:R-:W-:Y:S04]  /*25d0*/  BSSY.RECONVERGENT B2, `(.L_x_990) ;  /* 0x0000021000027945 */ /* 0x000fe80003800200 */
[----:B------:R-:W-:Y:S05]  /*25e0*/  @P2 BRA `(.L_x_991) ;  /* 0x00000000007c2947 */ /* 0x000fea0003800000 */
[----:B01----:R-:W2:Y:S01]  /*25f0*/  LDG.E R31, desc[UR10][R32.64] ;  /* 0x0000000a201f7981 */ /* 0x003ea2000c1e1900 */
[----:B------:R-:W-:Y:S01]  /*2600*/  LEA R30, R49, R22, 0x2 ;  /* 0x00000016311e7211 */ /* 0x000fe200078e10ff */
[----:B--2---:R-:W-:-:S04]  /*2610*/  IMAD R31, R18, R31, RZ ;  /* 0x0000001f121f7224 */ /* 0x004fc800078e02ff */
[----:B------:R-:W-:-:S05]  /*2620*/  IMAD R36, R31, 0x20, R30 ;  /* 0x000000201f247824 */ /* 0x000fca00078e021e */
        /* <DEDUP_REMOVED lines=21> */
[----:B0-----:R-:W-:-:S04]  /*2780*/  IADD3 R31, P4, PT, R17, R54, RZ ;  /* 0x00000036111f7210 */ /* 0x001fc80007f9e0ff */
[----:B------:R-:W-:Y:S02]  /*2790*/  LEA.HI.X.SX32 R54, R54, R24, 0x1, P4 ;  /* 0x0000001836367211 */ /* 0x000fe400020f0eff */
[----:B------:R-:W-:-:S04]  /*27a0*/  LEA R30, P4, R31, UR20, 0x2 ;  /* 0x000000141f1e7c11 */ /* 0x000fc8000f8810ff */
[----:B------:R-:W-:Y:S01]  /*27b0*/  LEA.HI.X R31, R31, UR21, R54, 0x2, P4 ;  /* 0x000000151f1f7c11 */ /* 0x000fe2000a0f1436 */
[----:B--2---:R-:W-:-:S05]  /*27c0*/  FADD.FTZ R36, R9, R52 ;  /* 0x0000003409247221 */ /* 0x004fca0000010000 */
[----:B------:R2:W-:Y:S03]  /*27d0*/  STG.E desc[UR10][R30.64], R36 ;  /* 0x000000241e007986 */ /* 0x0005e6000c10190a */
.L_x_991:
[----:B------:R-:W-:Y:S05]  /*27e0*/  BSYNC.RECONVERGENT B2 ;  /* 0x0000000000027941 */ /* 0x000fea0003800200 */
.L_x_990:
[----:B------:R-:W3:Y:S01]  /*27f0*/  @!P2 LDG.E R53, desc[UR10][R32.64] ;  /* 0x0000000a2035a981 */ /* 0x000ee2000c1e1900 */
[----:B012---:R-:W0:Y:S01]  /*2800*/  @!P2 LDC.64 R30, c[0x0][0x3b8] ;  /* 0x0000ee00ff1eab82 */ /* 0x007e220000000a00 */
[----:B------:R-:W-:-:S05]  /*2810*/  IMAD R52, R47, 0x4, R49 ;  /* 0x000000042f347824 */ /* 0x000fca00078e0231 */
[----:B------:R-:W-:Y:S01]  /*2820*/  @!P2 SHF.L.U32 R54, R52, 0x2, RZ ;  /* 0x000000023436a819 */ /* 0x000fe200000006ff */
[----:B---3--:R-:W-:-:S04]  /*2830*/  @!P2 IMAD R53, R18, R53, RZ ;  /* 0x000000351235a224 */ /* 0x008fc800078e02ff */
[----:B------:R-:W-:-:S05]  /*2840*/  @!P2 IMAD R48, R53, 0x20, R54 ;  /* 0x000000203530a824 */ /* 0x000fca00078e0236 */
[----:B------:R-:W-:-:S04]  /*2850*/  @!P2 IADD3 R49, P4, PT, R19, R48, RZ ;  /* 0x000000301331a210 */ /* 0x000fc80007f9e0ff */
[----:B------:R-:W-:Y:S02]  /*2860*/  @!P2 LEA.HI.X.SX32 R56, R48, R25, 0x1, P4 ;  /* 0x000000193038a211 */ /* 0x000fe400020f0eff */
[----:B0-----:R-:W-:-:S04]  /*2870*/  @!P2 LEA R48, P4, R49, R30, 0x2 ;  /* 0x0000001e3130a211 */ /* 0x001fc800078810ff */
[----:B------:R-:W-:-:S05]  /*2880*/  @!P2 LEA.HI.X R49, R49, R31, R56, 0x2, P4 ;  /* 0x0000001f3131a211 */ /* 0x000fca00020f1438 */
[----:B------:R0:W2:Y:S01]  /*2890*/  @!P2 LDG.E R48, desc[UR10][R48.64] ;  /* 0x0000000a3030a981 */ /* 0x0000a2000c1e1900 */
[----:B------:R-:W-:-:S04]  /*28a0*/  @!P2 IADD3 R53, P4, PT, R17, R54, RZ ;  /* 0x000000361135a210 */ /* 0x000fc80007f9e0ff */
[----:B------:R-:W-:Y:S02]  /*28b0*/  @!P2 LEA.HI.X.SX32 R54, R54, R24, 0x1, P4 ;  /* 0x000000183636a211 */ /* 0x000fe400020f0eff */
[----:B------:R-:W-:-:S04]  /*28c0*/  @!P2 LEA R30, P4, R53, R30, 0x2 ;  /* 0x0000001e351ea211 */ /* 0x000fc800078810ff */
[----:B------:R-:W-:-:S04]  /*28d0*/  @!P2 LEA.HI.X R31, R53, R31, R54, 0x2, P4 ;  /* 0x0000001f351fa211 */ /* 0x000fc800020f1436 */
[----:B0-----:R-:W-:Y:S01]  /*28e0*/  @!P2 MOV R49, R31 ;  /* 0x0000001f0031a202 */ /* 0x001fe20000000f00 */
[----:B--2---:R-:W-:Y:S01]  /*28f0*/  @!P2 FADD.FTZ R37, R13, R48 ;  /* 0x000000300d25a221 */ /* 0x004fe20000010000 */
[----:B------:R-:W-:Y:S02]  /*2900*/  @!P2 IMAD.MOV.U32 R48, RZ, RZ, R30 ;  /* 0x000000ffff30a224 */ /* 0x000fe400078e001e */
[----:B------:R-:W0:Y:S03]  /*2910*/  @!P2 LDC.64 R30, c[0x0][0x3b8] ;  /* 0x0000ee00ff1eab82 */ /* 0x000e260000000a00 */
[----:B------:R1:W-:Y:S04]  /*2920*/  @!P2 STG.E desc[UR10][R48.64], R37 ;  /* 0x000000253000a986 */ /* 0x0003e8000c10190a */
[----:B------:R-:W2:Y:S01]  /*2930*/  @!P2 LDG.E R53, desc[UR10][R32.64] ;  /* 0x0000000a2035a981 */ /* 0x000ea2000c1e1900 */
[----:B------:R-:W-:-:S04]  /*2940*/  IMAD.IADD R52, R52, 0x1, R47 ;  /* 0x0000000134347824 */ /* 0x000fc800078e022f */
[----:B------:R-:W-:Y:S02]  /*2950*/  @!P2 IMAD.SHL.U32 R54, R52, 0x4, RZ ;  /* 0x000000043436a824 */ /* 0x000fe400078e00ff */
[----:B--2---:R-:W-:-:S05]  /*2960*/  @!P2 IMAD R53, R18, R53, RZ ;  /* 0x000000351235a224 */ /* 0x004fca00078e02ff */
[----:B------:R-:W-:-:S04]  /*2970*/  @!P2 LEA R56, R53, R54, 0x5 ;  /* 0x000000363538a211 */ /* 0x000fc800078e28ff */
[----:B------:R-:W-:-:S04]  /*2980*/  @!P2 IADD3 R55, P4, PT, R19, R56, RZ ;  /* 0x000000381337a210 */ /* 0x000fc80007f9e0ff */
[----:B------:R-:W-:Y:S02]  /*2990*/  @!P2 LEA.HI.X.SX32 R56, R56, R25, 0x1, P4 ;  /* 0x000000193838a211 */ /* 0x000fe400020f0eff */
[----:B0-----:R-:W-:-:S04]  /*29a0*/  @!P2 LEA R53, P4, R55, R30, 0x2 ;  /* 0x0000001e3735a211 */ /* 0x001fc800078810ff */
[----:B------:R-:W-:Y:S01]  /*29b0*/  @!P2 LEA.HI.X R56, R55, R31, R56, 0x2, P4 ;  /* 0x0000001f3738a211 */ /* 0x000fe200020f1438 */
[----:B-1----:R-:W-:-:S04]  /*29c0*/  @!P2 IMAD.MOV.U32 R48, RZ, RZ, R53 ;  /* 0x000000ffff30a224 */ /* 0x002fc800078e0035 */
[----:B------:R-:W-:-:S06]  /*29d0*/  @!P2 IMAD.MOV.U32 R49, RZ, RZ, R56 ;  /* 0x000000ffff31a224 */ /* 0x000fcc00078e0038 */
[----:B------:R-:W2:Y:S01]  /*29e0*/  @!P2 LDG.E R49, desc[UR10][R48.64] ;  /* 0x0000000a3031a981 */ /* 0x000ea2000c1e1900 */
[----:B------:R-:W-:-:S04]  /*29f0*/  @!P2 IADD3 R53, P4, PT, R17, R54, RZ ;  /* 0x000000361135a210 */ /* 0x000fc80007f9e0ff */
[----:B------:R-:W-:Y:S02]  /*2a00*/  @!P2 LEA.HI.X.SX32 R54, R54, R24, 0x1, P4 ;  /* 0x000000183636a211 */ /* 0x000fe400020f0eff */
[----:B------:R-:W-:-:S04]  /*2a10*/  @!P2 LEA R30, P4, R53, R30, 0x2 ;  /* 0x0000001e351ea211 */ /* 0x000fc800078810ff */
[----:B------:R-:W-:Y:S01]  /*2a20*/  @!P2 LEA.HI.X R31, R53, R31, R54, 0x2, P4 ;  /* 0x0000001f351fa211 */ /* 0x000fe200020f1436 */
[----:B--2---:R-:W-:-:S05]  /*2a30*/  @!P2 FADD.FTZ R39, R14, R49 ;  /* 0x000000310e27a221 */ /* 0x004fca0000010000 */
[----:B------:R0:W-:Y:S01]  /*2a40*/  @!P2 STG.E desc[UR10][R30.64], R39 ;  /* 0x000000271e00a986 */ /* 0x0001e2000c10190a */
[----:B------:R-:W-:Y:S05]  /*2a50*/  @P2 BRA `(.L_x_987) ;  /* 0x0000000400c82947 */ /* 0x000fea0003800000 */
[----:B------:R-:W0:Y:S01]  /*2a60*/  LDG.E R33, desc[UR10][R32.64] ;  /* 0x0000000a20217981 */ /* 0x000e22000c1e1900 */
[----:B------:R-:W-:-:S05]  /*2a70*/  IADD3 R47, PT, PT, R52, R47, RZ ;  /* 0x0000002f342f7210 */ /* 0x000fca0007ffe0ff */
[----:B------:R-:W-:Y:S02]  /*2a80*/  IMAD.SHL.U32 R47, R47, 0x4, RZ ;  /* 0x000000042f2f7824 */ /* 0x000fe400078e00ff */
[----:B0-----:R-:W-:-:S04]  /*2a90*/  IMAD R30, R18, R33, RZ ;  /* 0x00000021121e7224 */ /* 0x001fc800078e02ff */
        /* <DEDUP_REMOVED lines=10> */
[----:B--2---:R-:W-:-:S05]  /*2b40*/  FADD.FTZ R38, R15, R48 ;  /* 0x000000300f267221 */ /* 0x004fca0000010000 */
[----:B------:R1:W-:Y:S01]  /*2b50*/  STG.E desc[UR10][R30.64], R38 ;  /* 0x000000261e007986 */ /* 0x0003e2000c10190a */
[----:B------:R-:W-:Y:S05]  /*2b60*/  BRA `(.L_x_987) ;  /* 0x0000000400847947 */ /* 0x000fea0003800000 */
.L_x_981:
[----:B------:R-:W-:Y:S01]  /*2b70*/  VIADD R31, R10, 0xffffffff ;  /* 0xffffffff0a1f7836 */ /* 0x000fe20000000000 */
[----:B------:R-:W-:-:S04]  /*2b80*/  IADD3 R30, PT, PT, R23, -0x1, RZ ;  /* 0xffffffff171e7810 */ /* 0x000fc80007ffe0ff */
[----:B------:R-:W-:-:S13]  /*2b90*/  ISETP.GE.AND P2, PT, R30, R31, PT ;  /* 0x0000001f1e00720c */ /* 0x000fda0003f46270 */
[----:B------:R-:W2:Y:S01]  /*2ba0*/  @!P2 LDG.E R49, desc[UR10][R32.64] ;  /* 0x0000000a2031a981 */ /* 0x000ea2000c1e1900 */
[----:B------:R-:W0:Y:S03]  /*2bb0*/  @!P2 LDC.64 R30, c[0x0][0x3b8] ;  /* 0x0000ee00ff1eab82 */ /* 0x000e260000000a00 */
[----:B------:R-:W3:Y:S04]  /*2bc0*/  @!P2 LDG.E R61, desc[UR10][R32.64] ;  /* 0x0000000a203da981 */ /* 0x000ee8000c1e1900 */
[----:B------:R-:W4:Y:S04]  /*2bd0*/  @!P2 LDG.E R59, desc[UR10][R32.64] ;  /* 0x0000000a203ba981 */ /* 0x000f28000c1e1900 */
[----:B------:R-:W4:Y:S01]  /*2be0*/  @!P2 LDG.E R57, desc[UR10][R32.64] ;  /* 0x0000000a2039a981 */ /* 0x000f22000c1e1900 */
[----:B------:R-:W-:-:S03]  /*2bf0*/  @!P2 IMAD R53, R48, 0x4, R22 ;  /* 0x000000043035a824 */ /* 0x000fc600078e0216 */
[----:B------:R-:W4:Y:S01]  /*2c00*/  @!P2 LDG.E R55, desc[UR10][R32.64] ;  /* 0x0000000a2037a981 */ /* 0x000f22000c1e1900 */
[----:B--2---:R-:W-:Y:S02]  /*2c10*/  @!P2 IMAD R52, R18, R49, RZ ;  /* 0x000000311234a224 */ /* 0x004fe400078e02ff */
[----:B------:R-:W-:-:S03]  /*2c20*/  IMAD.IADD R49, R48, 0x1, R47 ;  /* 0x0000000130317824 */ /* 0x000fc600078e022f */
[----:B------:R-:W-:-:S05]  /*2c30*/  @!P2 SHF.L.U32 R52, R52, 0x5, RZ ;  /* 0x000000053434a819 */ /* 0x000fca00000006ff */
[----:B------:R-:W-:-:S05]  /*2c40*/  @!P2 IMAD R54, R49, 0x4, R52 ;  /* 0x000000043136a824 */ /* 0x000fca00078e0234 */
[----:B------:R-:W-:Y:S02]  /*2c50*/  @!P2 IADD3 R56, P4, PT, R19, R54, RZ ;  /* 0x000000361338a210 */ /* 0x000fe40007f9e0ff */
[----:B------:R-:W-:Y:S02]  /*2c60*/  @!P2 IADD3 R52, PT, PT, R53, R52, RZ ;  /* 0x000000343534a210 */ /* 0x000fe40007ffe0ff */
[----:B------:R-:W-:Y:S02]  /*2c70*/  @!P2 LEA.HI.X.SX32 R54, R54, R25, 0x1, P4 ;  /* 0x000000193636a211 */ /* 0x000fe400020f0eff */
[----:B0-----:R-:W-:-:S04]  /*2c80*/  @!P2 LEA R58, P4, R56, R30, 0x2 ;  /* 0x0000001e383aa211 */ /* 0x001fc800078810ff */
[----:B------:R-:W-:Y:S02]  /*2c90*/  @!P2 LEA.HI.X R56, R56, R31, R54, 0x2, P4 ;  /* 0x0000001f3838a211 */ /* 0x000fe400020f1436 */
[----:B------:R-:W-:-:S04]  /*2ca0*/  @!P2 IADD3 R54, P4, PT, R19, R52, RZ ;  /* 0x000000341336a210 */ /* 0x000fc80007f9e0ff */
[----:B------:R-:W-:Y:S02]  /*2cb0*/  @!P2 LEA.HI.X.SX32 R53, R52, R25, 0x1, P4 ;  /* 0x000000193435a211 */ /* 0x000fe400020f0eff */
[----:B------:R-:W-:-:S04]  /*2cc0*/  @!P2 LEA R52, P4, R54, R30, 0x2 ;  /* 0x0000001e3634a211 */ /* 0x000fc800078810ff */
[----:B------:R-:W-:Y:S02]  /*2cd0*/  @!P2 LEA.HI.X R54, R54, R31, R53, 0x2, P4 ;  /* 0x0000001f3636a211 */ /* 0x000fe400020f1435 */
[----:B------:R0:W2:Y:S01]  /*2ce0*/  @!P2 LDG.E R53, desc[UR10][R32.64] ;  /* 0x0000000a2035a981 */ /* 0x0000a2000c1e1900 */
[----:B------:R-:W1:Y:S01]  /*2cf0*/  @!P2 LDC.64 R30, c[0x0][0x3b8] ;  /* 0x0000ee00ff1eab82 */ /* 0x000e620000000a00 */
[----:B---3--:R-:W-:Y:S02]  /*2d00*/  @!P2 IMAD R61, R18, R61, RZ ;  /* 0x0000003d123da224 */ /* 0x008fe400078e02ff */
[----:B0-----:R-:W-:Y:S02]  /*2d10*/  @!P2 IMAD.MOV.U32 R32, RZ, RZ, R58 ;  /* 0x000000ffff20a224 */ /* 0x001fe400078e003a */
[----:B------:R-:W-:-:S05]  /*2d20*/  @!P2 IMAD.MOV.U32 R33, RZ, RZ, R56 ;  /* 0x000000ffff21a224 */ /* 0x000fca00078e0038 */
[----:B------:R0:W5:Y:S02]  /*2d30*/  @!P2 LDG.E R29, desc[UR10][R32.64] ;  /* 0x0000000a201da981 */ /* 0x000164000c1e1900 */
[----:B0-----:R-:W-:Y:S02]  /*2d40*/  @!P2 MOV R32, R52 ;  /* 0x000000340020a202 */ /* 0x001fe40000000f00 */
[----:B------:R-:W-:-:S05]  /*2d50*/  @!P2 LEA R52, R61, R48, 0x3 ;  /* 0x000000303d34a211 */ /* 0x000fca00078e18ff */
[----:B------:R-:W-:Y:S02]  /*2d60*/  @!P2 IMAD.SHL.U32 R52, R52, 0x4, RZ ;  /* 0x000000043434a824 */ /* 0x000fe400078e00ff */
[----:B------:R-:W-:-:S03]  /*2d70*/  @!P2 IMAD.MOV.U32 R33, RZ, RZ, R54 ;  /* 0x000000ffff21a224 */ /* 0x000fc600078e0036 */
[----:B------:R-:W-:Y:S02]  /*2d80*/  @!P2 IADD3 R61, P4, PT, R19, R52, RZ ;  /* 0x00000034133da210 */ /* 0x000fe40007f9e0ff */
[----:B------:R0:W5:Y:S02]  /*2d90*/  @!P2 LDG.E R34, desc[UR10][R32.64] ;  /* 0x0000000a2022a981 */ /* 0x000164000c1e1900 */
[----:B------:R-:W-:Y:S02]  /*2da0*/  @!P2 LEA.HI.X.SX32 R54, R52, R25, 0x1, P4 ;  /* 0x000000193436a211 */ /* 0x000fe400020f0eff */
[----:B-1----:R-:W-:-:S04]  /*2db0*/  @!P2 LEA R52, P4, R61, R30, 0x2 ;  /* 0x0000001e3d34a211 */ /* 0x002fc800078810ff */
[----:B------:R-:W-:Y:S02]  /*2dc0*/  @!P2 LEA.HI.X R61, R61, R31, R54, 0x2, P4 ;  /* 0x0000001f3d3da211 */ /* 0x000fe400020f1436 */
[----:B------:R-:W1:Y:S01]  /*2dd0*/  @!P2 LDC.64 R30, c[0x0][0x3b8] ;  /* 0x0000ee00ff1eab82 */ /* 0x000e620000000a00 */
[----:B0-----:R-:W-:Y:S01]  /*2de0*/  @!P2 MOV R32, R52 ;  /* 0x000000340020a202 */ /* 0x001fe20000000f00 */
[----:B----4-:R-:W-:Y:S01]  /*2df0*/  @!P2 IMAD R59, R18, R59, RZ ;  /* 0x0000003b123ba224 */ /* 0x010fe200078e02ff */
[----:B------:R-:W-:-:S05]  /*2e00*/  LEA R52, R47, R49, 0x2 ;  /* 0x000000312f347211 */ /* 0x000fca00078e10ff */
[----:B------:R-:W-:-:S05]  /*2e10*/  @!P2 IMAD R54, R59, 0x8, R52 ;  /* 0x000000083b36a824 */ /* 0x000fca00078e0234 */
[----:B------:R-:W-:-:S04]  /*2e20*/  @!P2 SHF.L.U32 R54, R54, 0x2, RZ ;  /* 0x000000023636a819 */ /* 0x000fc800000006ff */
[----:B------:R-:W-:-:S04]  /*2e30*/  @!P2 IADD3 R59, P4, PT, R19, R54, RZ ;  /* 0x00000036133ba210 */ /* 0x000fc80007f9e0ff */
[----:B------:R-:W-:Y:S02]  /*2e40*/  @!P2 LEA.HI.X.SX32 R54, R54, R25, 0x1, P4 ;  /* 0x000000193636a211 */ /* 0x000fe400020f0eff */
[----:B-1----:R-:W-:Y:S01]  /*2e50*/  @!P2 LEA R56, P4, R59, R30, 0x2 ;  /* 0x0000001e3b38a211 */ /* 0x002fe200078810ff */
[----:B------:R-:W-:-:S03]  /*2e60*/  @!P2 IMAD.MOV.U32 R33, RZ, RZ, R61 ;  /* 0x000000ffff21a224 */ /* 0x000fc600078e003d */
[----:B------:R-:W-:Y:S02]  /*2e70*/  @!P2 LEA.HI.X R59, R59, R31, R54, 0x2, P4 ;  /* 0x0000001f3b3ba211 */ /* 0x000fe400020f1436 */
[----:B------:R-:W0:Y:S01]  /*2e80*/  @!P2 LDC.64 R30, c[0x0][0x3b8] ;  /* 0x0000ee00ff1eab82 */ /* 0x000e220000000a00 */
[----:B------:R1:W5:Y:S01]  /*2e90*/  @!P2 LDG.E R28, desc[UR10][R32.64] ;  /* 0x0000000a201ca981 */ /* 0x000362000c1e1900 */
[----:B------:R-:W-:Y:S02]  /*2ea0*/  @!P2 IMAD R57, R18, R57, RZ ;  /* 0x000000391239a224 */ /* 0x000fe400078e02ff */
[----:B-1----:R-:W-:-:S05]  /*2eb0*/  IMAD.IADD R32, R52, 0x1, R47 ;  /* 0x0000000134207824 */ /* 0x002fca00078e022f */
[----:B------:R-:W-:-:S05]  /*2ec0*/  @!P2 LEA R52, R57, R32, 0x3 ;  /* 0x000000203934a211 */ /* 0x000fca00078e18ff */
[----:B------:R-:W-:Y:S01]  /*2ed0*/  @!P2 IMAD.SHL.U32 R52, R52, 0x4, RZ ;  /* 0x000000043434a824 */ /* 0x000fe200078e00ff */
[----:B------:R-:W-:-:S04]  /*2ee0*/  @!P2 MOV R57, R59 ;  /* 0x0000003b0039a202 */ /* 0x000fc80000000f00 */
[----:B------:R-:W-:Y:S01]  /*2ef0*/  @!P2 IADD3 R59, P4, PT, R19, R52, RZ ;  /* 0x00000034133ba210 */ /* 0x000fe20007f9e0ff */
[----:B------:R-:W-:Y:S01]  /*2f00*/  @!P2 IMAD R55, R18, R55, RZ ;  /* 0x000000371237a224 */ /* 0x000fe200078e02ff */
[----:B------:R2:W5:Y:S02]  /*2f10*/  @!P2 LDG.E R37, desc[UR10][R56.64] ;  /* 0x0000000a3825a981 */ /* 0x000564000c1e1900 */
[----:B------:R-:W-:Y:S02]  /*2f20*/  @!P2 LEA.HI.X.SX32 R54, R52, R25, 0x1, P4 ;  /* 0x000000193436a211 */ /* 0x000fe400020f0eff */
[----:B0-----:R-:W-:-:S04]  /*2f30*/  @!P2 LEA R52, P4, R59, R30, 0x2 ;  /* 0x0000001e3b34a211 */ /* 0x001fc800078810ff */
[----:B------:R-:W-:Y:S02]  /*2f40*/  @!P2 LEA.HI.X R59, R59, R31, R54, 0x2, P4 ;  /* 0x0000001f3b3ba211 */ /* 0x000fe400020f1436 */
[----:B------:R-:W0:Y:S01]  /*2f50*/  @!P2 LDC.64 R30, c[0x0][0x3b8] ;  /* 0x0000ee00ff1eab82 */ /* 0x000e220000000a00 */
[----:B------:R-:W-:-:S05]  /*2f60*/  @!P2 IMAD.IADD R32, R32, 0x1, R47 ;  /* 0x000000012020a824 */ /* 0x000fca00078e022f */
[----:B------:R-:W-:Y:S02]  /*2f70*/  @!P2 LEA R54, R55, R32, 0x3 ;  /* 0x000000203736a211 */ /* 0x000fe400078e18ff */
[----:B------:R-:W1:Y:S03]  /*2f80*/  @!P2 LDC.64 R32, c[0x0][0x3b8] ;  /* 0x0000ee00ff20ab82 */ /* 0x000e660000000a00 */
[----:B------:R-:W-:Y:S01]  /*2f90*/  @!P2 IMAD.SHL.U32 R54, R54, 0x4, RZ ;  /* 0x000000043636a824 */ /* 0x000fe200078e00ff */
[----:B------:R-:W-:Y:S01]  /*2fa0*/  @!P2 LEA R55, R47, R48, 0x2 ;  /* 0x000000302f37a211 */ /* 0x000fe200078e10ff */
[----:B------:R-:W-:-:S03]  /*2fb0*/  @!P2 IMAD R49, R49, 0x4, R22 ;  /* 0x000000043131a824 */ /* 0x000fc600078e0216 */
[----:B------:R-:W-:Y:S01]  /*2fc0*/  @!P2 IADD3 R48, P4, PT, R19, R54, RZ ;  /* 0x000000361330a210 */ /* 0x000fe20007f9e0ff */
[----:B--2---:R-:W-:-:S03]  /*2fd0*/  @!P2 IMAD R56, R18, R53, RZ ;  /* 0x000000351238a224 */ /* 0x004fc600078e02ff */
[----:B------:R-:W-:Y:S02]  /*2fe0*/  @!P2 LEA.HI.X.SX32 R53, R54, R25, 0x1, P4 ;  /* 0x000000193635a211 */ /* 0x000fe400020f0eff */
[----:B0-----:R-:W-:Y:S02]  /*2ff0*/  @!P2 LEA R47, P4, R48, R30, 0x2 ;  /* 0x0000001e302fa211 */ /* 0x001fe400078810ff */
[C---:B------:R-:W-:Y:S01]  /*3000*/  @!P2 LEA R30, R56.reuse, R49, 0x5 ;  /* 0x00000031381ea211 */ /* 0x040fe200078e28ff */
[----:B------:R-:W-:Y:S01]  /*3010*/  @!P2 IMAD R54, R56, 0x8, R55 ;  /* 0x000000083836a824 */ /* 0x000fe200078e0237 */
[----:B------:R-:W-:Y:S02]  /*3020*/  @!P2 LEA.HI.X R48, R48, R31, R53, 0x2, P4 ;  /* 0x0000001f3030a211 */ /* 0x000fe400020f1435 */
[----:B------:R-:W-:-:S04]  /*3030*/  @!P2 IADD3 R56, P4, PT, R19, R30, RZ ;  /* 0x0000001e1338a210 */ /* 0x000fc80007f9e0ff */
[----:B------:R-:W-:Y:S02]  /*3040*/  @!P2 LEA.HI.X.SX32 R30, R30, R25, 0x1, P4 ;  /* 0x000000191e1ea211 */ /* 0x000fe400020f0eff */
[C---:B-1----:R-:W-:Y:S02]  /*3050*/  @!P2 LEA R49, P4, R56.reuse, R32, 0x2 ;  /* 0x000000203831a211 */ /* 0x042fe400078810ff */
[----:B------:R-:W-:Y:S02]  /*3060*/  @!P2 MOV R31, R59 ;  /* 0x0000003b001fa202 */ /* 0x000fe40000000f00 */
[----:B------:R-:W-:Y:S01]  /*3070*/  @!P2 LEA.HI.X R56, R56, R33, R30, 0x2, P4 ;  /* 0x000000213838a211 */ /* 0x000fe200020f141e */
[----:B------:R-:W-:Y:S01]  /*3080*/  @!P2 IMAD.MOV.U32 R30, RZ, RZ, R52 ;  /* 0x000000ffff1ea224 */ /* 0x000fe200078e0034 */
[----:B------:R-:W-:-:S04]  /*3090*/  @!P2 SHF.L.U32 R54, R54, 0x2, RZ ;  /* 0x000000023636a819 */ /* 0x000fc800000006ff */
[----:B------:R0:W5:Y:S01]  /*30a0*/  @!P2 LDG.E R39, desc[UR10][R30.64] ;  /* 0x0000000a1e27a981 */ /* 0x000162000c1e1900 */
[----:B------:R-:W-:-:S04]  /*30b0*/  @!P2 IADD3 R53, P5, PT, R19, R54, RZ ;  /* 0x000000361335a210 */ /* 0x000fc80007fbe0ff */
[----:B------:R-:W-:Y:S01]  /*30c0*/  @!P2 LEA.HI.X.SX32 R54, R54, R25, 0x1, P5 ;  /* 0x000000193636a211 */ /* 0x000fe200028f0eff */
[----:B0-----:R-:W-:Y:S01]  /*30d0*/  @!P2 IMAD.MOV.U32 R30, RZ, RZ, R47 ;  /* 0x000000ffff1ea224 */ /* 0x001fe200078e002f */
[----:B------:R-:W-:Y:S02]  /*30e0*/  @!P2 MOV R31, R48 ;  /* 0x00000030001fa202 */ /* 0x000fe40000000f00 */
[----:B------:R-:W-:-:S03]  /*30f0*/  @!P2 LEA R32, P4, R53, R32, 0x2 ;  /* 0x000000203520a211 */ /* 0x000fc600078810ff */
[----:B------:R0:W5:Y:S01]  /*3100*/  @!P2 LDG.E R38, desc[UR10][R30.64] ;  /* 0x0000000a1e26a981 */ /* 0x000162000c1e1900 */
[----:B------:R-:W-:Y:S01]  /*3110*/  @!P2 LEA.HI.X R33, R53, R33, R54, 0x2, P4 ;  /* 0x000000213521a211 */ /* 0x000fe200020f1436 */
[----:B0-----:R-:W-:Y:S01]  /*3120*/  @!P2 IMAD.MOV.U32 R30, RZ, RZ, R49 ;  /* 0x000000ffff1ea224 */ /* 0x001fe200078e0031 */
[----:B------:R-:W-:-:S05]  /*3130*/  @!P2 MOV R31, R56 ;  /* 0x00000038001fa202 */ /* 0x000fca0000000f00 */
[----:B------:R0:W5:Y:S02]  /*3140*/  @!P2 LDG.E R35, desc[UR10][R30.64] ;  /* 0x0000000a1e23a981 */ /* 0x000164000c1e1900 */
[----:B0-----:R-:W-:Y:S01]  /*3150*/  @!P2 IMAD.MOV.U32 R30, RZ, RZ, R32 ;  /* 0x000000ffff1ea224 */ /* 0x001fe200078e0020 */
[----:B------:R-:W-:-:S05]  /*3160*/  @!P2 MOV R31, R33 ;  /* 0x00000021001fa202 */ /* 0x000fca0000000f00 */
[----:B------:R4:W5:Y:S02]  /*3170*/  @!P2 LDG.E R36, desc[UR10][R30.64] ;  /* 0x0000000a1e24a981 */ /* 0x000964000c1e1900 */
.L_x_987:
[----:B------:R-:W-:Y:S05]  /*3180*/  BSYNC.RECONVERGENT B0 ;  /* 0x0000000000007941 */ /* 0x000fea0003800200 */
.L_x_980:
[----:B------:R-:W0:Y:S02]  /*3190*/  S2R R32, SR_TID.X ;  /* 0x0000000000207919 */ /* 0x000e240000002100 */
[----:B012345:R-:W-:Y:S01]  /*31a0*/  FMUL.FTZ R30, R44, R29 ;  /* 0x0000001d2c1e7220 */ /* 0x03ffe20000410000 */
[----:B------:R-:W-:-:S03]  /*31b0*/  UMOV UR5, 0xffffffff ;  /* 0xffffffff00057882 */ /* 0x000fc60000000000 */
[----:B------:R-:W-:-:S04]  /*31c0*/  FFMA.FTZ R30, R45, R28, R30 ;  /* 0x0000001c2d1e7223 */ /* 0x000fc8000001001e */
[----:B------:R-:W-:-:S04]  /*31d0*/  FFMA.FTZ R31, R43, R34, R30 ;  /* 0x000000222b1f7223 */ /* 0x000fc8000001001e */
[----:B------:R-:W-:-:S04]  /*31e0*/  FFMA.FTZ R30, R42, R35, R31 ;  /* 0x000000232a1e7223 */ /* 0x000fc8000001001f */
[----:B------:R-:W-:-:S04]  /*31f0*/  FFMA.FTZ R31, R41, R36, R30 ;  /* 0x00000024291f7223 */ /* 0x000fc8000001001e */
[----:B------:R-:W-:-:S04]  /*3200*/  FFMA.FTZ R31, R40, R37, R31 ;  /* 0x00000025281f7223 */ /* 0x000fc8000001001f */
[----:B------:R-:W-:-:S04]  /*3210*/  FFMA.FTZ R30, R2, R39, R31 ;  /* 0x00000027021e7223 */ /* 0x000fc8000001001f */
[----:B------:R-:W-:Y:S01]  /*3220*/  FFMA.FTZ R30, R3, R38, R30 ;  /* 0x00000026031e7223 */ /* 0x000fe2000001001e */
[----:B------:R-:W-:Y:S01]  /*3230*/  LOP3.LUT R48, R32, 0x3, RZ, 0xc0, !PT ;  /* 0x0000000320307812 */ /* 0x000fe200078ec0ff */
[----:B------:R-:W-:Y:S06]  /*3240*/  BRA.DIV UR5, `(.L_x_992) ;  /* 0x00000052055c7947 */ /* 0x000fec000b800000 */
[----:B------:R-:W0:Y:S02]  /*3250*/  SHFL.BFLY PT, R47, R30, 0x2, 0x1f ;  /* 0x0c401f001e2f7f89 */ /* 0x000e2400000e0000 */
[----:B0-----:R-:W-:-:S05]  /*3260*/  FADD.FTZ R30, R30, R47 ;  /* 0x0000002f1e1e7221 */ /* 0x001fca0000010000 */
[----:B------:R0:W1:Y:S02]  /*3270*/  SHFL.BFLY PT, R47, R30, 0x1, 0x1f ;  /* 0x0c201f001e2f7f89 */ /* 0x00006400000e0000 */
.L_x_1070:
[----:B------:R-:W-:Y:S01]  /*3280*/  ISETP.NE.OR P2, PT, R48, RZ, P2 ;  /* 0x000000ff3000720c */ /* 0x000fe20001745670 */
[----:B-1----:R-:W-:Y:S01]  /*3290*/  FADD.FTZ R47, R30, R47 ;  /* 0x0000002f1e2f7221 */ /* 0x002fe20000010000 */
[----:B------:R-:W-:Y:S03]  /*32a0*/  BSSY.RECONVERGENT B0, `(.L_x_993) ;  /* 0x0000017000007945 */ /* 0x000fe60003800200 */
[----:B------:R-:W-:-:S08]  /*32b0*/  FMUL.FTZ R47, R47, UR19 ;  /* 0x000000132f2f7c20 */ /* 0x000fd00008410000 */
[----:B------:R-:W-:Y:S05]  /*32c0*/  @P2 BRA `(.L_x_994) ;  /* 0x0000000000502947 */ /* 0x000fea0003800000 */
[----:B0-----:R-:W0:Y:S01]  /*32d0*/  LDC.64 R30, c[0x0][0x448] ;  /* 0x00011200ff1e7b82 */ /* 0x001e220000000a00 */
[----:B------:R-:W-:-:S04]  /*32e0*/  ISETP.NE.U32.AND P2, PT, RZ, UR22, PT ;  /* 0x00000016ff007c0c */ /* 0x000fc8000bf45070 */
[----:B------:R-:W-:Y:S02]  /*32f0*/  ISETP.NE.AND.EX P2, PT, RZ, UR23, PT, P2 ;  /* 0x00000017ff007c0c */ /* 0x000fe4000bf45320 */
[----:B0-----:R-:W-:-:S04]  /*3300*/  ISETP.NE.U32.AND P4, PT, R30, RZ, PT ;  /* 0x000000ff1e00720c */ /* 0x001fc80003f85070 */
[----:B------:R-:W-:-:S07]  /*3310*/  ISETP.NE.AND.EX P4, PT, R31, RZ, PT, P4 ;  /* 0x000000ff1f00720c */ /* 0x000fce0003f85340 */
[----:B------:R-:W0:Y:S08]  /*3320*/  @P2 LDC.64 R30, c[0x0][0x438] ;  /* 0x00010e00ff1e2b82 */ /* 0x000e300000000a00 */
[----:B------:R-:W1:Y:S01]  /*3330*/  @P4 LDC.64 R32, c[0x0][0x448] ;  /* 0x00011200ff204b82 */ /* 0x000e620000000a00 */
[----:B0-----:R-:W-:-:S06]  /*3340*/  @P2 IMAD.WIDE R30, R21, 0x4, R30 ;  /* 0x00000004151e2825 */ /* 0x001fcc00078e021e */
[----:B------:R-:W2:Y:S01]  /*3350*/  @P2 LDG.E R30, desc[UR10][R30.64] ;  /* 0x0000000a1e1e2981 */ /* 0x000ea2000c1e1900 */
[----:B-1----:R-:W-:-:S06]  /*3360*/  @P4 IMAD.WIDE.U32 R32, R0, 0x4, R32 ;  /* 0x0000000400204825 */ /* 0x002fcc00078e0020 */
[----:B------:R-:W3:Y:S01]  /*3370*/  @P4 LDG.E R32, desc[UR10][R32.64] ;  /* 0x0000000a20204981 */ /* 0x000ee2000c1e1900 */
[----:B------:R-:W-:-:S05]  /*3380*/  VIADD R49, R23, 0xffffffff ;  /* 0xffffffff17317836 */ /* 0x000fca0000000000 */
[----:B------:R-:W-:-:S04]  /*3390*/  @P4 ISETP.GE.AND P5, PT, R49, R26, PT ;  /* 0x0000001a3100420c */ /* 0x000fc80003fa6270 */
[----:B------:R-:W-:-:S04]  /*33a0*/  @P4 SEL R48, R46, RZ, !P5 ;  /* 0x000000ff2e304207 */ /* 0x000fc80006800000 */
[----:B------:R-:W-:-:S04]  /*33b0*/  @P4 IADD3 R48, PT, PT, R23, R48, -R10 ;  /* 0x0000003017304210 */ /* 0x000fc80007ffe80a */
[----:B------:R-:W-:Y:S01]  /*33c0*/  @P4 I2FP.F32.S32 R48, R48 ;  /* 0x0000003000304245 */ /* 0x000fe20000201400 */
[----:B--2---:R-:W-:-:S04]  /*33d0*/  @P2 FADD.FTZ R47, R47, R30 ;  /* 0x0000001e2f2f2221 */ /* 0x004fc80000010000 */
[----:B---3--:R-:W-:-:S05]  /*33e0*/  @P4 FFMA.FTZ R47, R48, R32, R47 ;  /* 0x00000020302f4223 */ /* 0x008fca000001002f */
[----:B------:R1:W-:Y:S01]  /*33f0*/  STS [R16], R47 ;  /* 0x0000002f10007388 */ /* 0x0003e20000000800 */
[----:B------:R-:W-:-:S07]  /*3400*/  @!P3 FMNMX.FTZ R5, R5, R47, !PT ;  /* 0x0000002f0505b209 */ /* 0x000fce0007810000 */
.L_x_994:
[----:B------:R-:W-:Y:S05]  /*3410*/  BSYNC.RECONVERGENT B0 ;  /* 0x0000000000007941 */ /* 0x000fea0003800200 */
.L_x_993:
[C---:B0-----:R-:W-:Y:S01]  /*3420*/  IADD3 R30, PT, PT, R10.reuse, -0x1, RZ ;  /* 0xffffffff0a1e7810 */ /* 0x041fe20007ffe0ff */
[----:B------:R-:W-:Y:S01]  /*3430*/  VIADD R21, R21, 0x10 ;  /* 0x0000001015157836 */ /* 0x000fe20000000000 */
[----:B------:R-:W-:Y:S02]  /*3440*/  VIADDMNMX R31, R10, -UR24, RZ, !PT ;  /* 0x800000180a1f7c46 */ /* 0x000fe4000f8001ff */
[----:B------:R-:W-:Y:S02]  /*3450*/  IADD3 R20, P3, PT, R20, 0x10, RZ ;  /* 0x0000001014147810 */ /* 0x000fe40007f7e0ff */
[----:B------:R-:W-:Y:S02]  /*3460*/  IADD3 R30, PT, PT, R30, 0x7, -R31 ;  /* 0x000000071e1e7810 */ /* 0x000fe40007ffe81f */
[----:B-1----:R-:W-:Y:S02]  /*3470*/  IADD3 R16, PT, PT, R16, 0x40, RZ ;  /* 0x0000004010107810 */ /* 0x002fe40007ffe0ff */
[----:B------:R-:W-:-:S02]  /*3480*/  SHF.R.S32.HI R33, RZ, 0x1f, R30 ;  /* 0x0000001fff217819 */ /* 0x000fc4000001141e */
[----:B------:R-:W-:Y:S02]  /*3490*/  IADD3.X R27, PT, PT, RZ, R27, RZ, P3, !PT ;  /* 0x0000001bff1b7210 */ /* 0x000fe40001ffe4ff */
[----:B------:R-:W-:Y:S01]  /*34a0*/  LEA.HI R33, R33, R30, RZ, 0x3 ;  /* 0x0000001e21217211 */ /* 0x000fe200078f18ff */
[C---:B------:R-:W-:Y:S02]  /*34b0*/  VIADD R30, R23.reuse, 0xf ;  /* 0x0000000f171e7836 */ /* 0x040fe40000000000 */
[----:B------:R-:W-:Y:S01]  /*34c0*/  VIADD R23, R23, 0x10 ;  /* 0x0000001017177836 */ /* 0x000fe20000000000 */
[----:B------:R-:W-:-:S04]  /*34d0*/  LOP3.LUT R32, R33, 0xfffffff8, RZ, 0xc0, !PT ;  /* 0xfffffff821207812 */ /* 0x000fc800078ec0ff */
[----:B------:R-:W-:-:S04]  /*34e0*/  IADD3 R31, PT, PT, R32, R31, RZ ;  /* 0x0000001f201f7210 */ /* 0x000fc80007ffe0ff */
[----:B------:R-:W-:-:S13]  /*34f0*/  ISETP.GE.AND P2, PT, R30, R31, PT ;  /* 0x0000001f1e00720c */ /* 0x000fda0003f46270 */
[----:B------:R-:W-:Y:S05]  /*3500*/  @!P2 BRA `(.L_x_995) ;  /* 0xffffffe00038a947 */ /* 0x000fea000383ffff */
.L_x_979:
[----:B0-----:R-:W-:Y:S05]  /*3510*/  BSYNC B1 ;  /* 0x0000000000017941 */ /* 0x001fea0003800000 */
.L_x_978:
[----:B------:R-:W0:Y:S01]  /*3520*/  LDCU UR5, c[0x0][0x3f4] ;  /* 0x00007e80ff0577ac */ /* 0x000e220008000800 */
[----:B------:R-:W1:Y:S01]  /*3530*/  S2R R2, SR_TID.X ;  /* 0x0000000000027919 */ /* 0x000e620000002100 */
[----:B----4-:R-:W-:-:S05]  /*3540*/  IMAD.U32 R4, RZ, RZ, UR8 ;  /* 0x00000008ff047e24 */ /* 0x010fca000f8e00ff */
[----:B------:R-:W-:Y:S02]  /*3550*/  SHF.R.S32.HI R4, RZ, 0x1f, R4 ;  /* 0x0000001fff047819 */ /* 0x000fe40000011404 */
[----:B0-----:R-:W-:Y:S01]  /*3560*/  VIADDMNMX R3, R10, -UR5, RZ, !PT ;  /* 0x800000050a037c46 */ /* 0x001fe2000f8001ff */
[----:B------:R-:W-:-:S03]  /*3570*/  UMOV UR5, 0xffffffff ;  /* 0xffffffff00057882 */ /* 0x000fc60000000000 */
[----:B------:R-:W-:Y:S05]  /*3580*/  BRA.DIV UR5, `(.L_x_996) ;  /* 0x0000004e05cc7947 */ /* 0x000fea000b800000 */
[----:B------:R-:W0:Y:S02]  /*3590*/  SHFL.BFLY PT, R47, R5, 0x10, 0x1f ;  /* 0x0e001f00052f7f89 */ /* 0x000e2400000e0000 */
[----:B0-----:R-:W-:-:S05]  /*35a0*/  FMNMX.FTZ R30, R47, R5, !PT ;  /* 0x000000052f1e7209 */ /* 0x001fca0007810000 */
[----:B------:R-:W0:Y:S02]  /*35b0*/  SHFL.BFLY PT, R47, R30, 0x8, 0x1f ;  /* 0x0d001f001e2f7f89 */ /* 0x000e2400000e0000 */
[----:B0-----:R-:W-:-:S05]  /*35c0*/  FMNMX.FTZ R8, R30, R47, !PT ;  /* 0x0000002f1e087209 */ /* 0x001fca0007810000 */
[----:B------:R0:W2:Y:S02]  /*35d0*/  SHFL.BFLY PT, R47, R8, 0x4, 0x1f ;  /* 0x0c801f00082f7f89 */ /* 0x0000a400000e0000 */
.L_x_1075:
[----:B------:R-:W3:Y:S01]  /*35e0*/  S2R R21, SR_CgaCtaId ;  /* 0x0000000000157919 */ /* 0x000ee20000008800 */
[----:B-1----:R-:W-:Y:S01]  /*35f0*/  LOP3.LUT P0, R7, R2, 0x1f, RZ, 0xc0, !PT ;  /* 0x0000001f02077812 */ /* 0x002fe2000780c0ff */
[----:B------:R-:W-:Y:S05]  /*3600*/  WARPSYNC.ALL ;  /* 0x0000000000007948 */ /* 0x000fea0003800000 */
[----:B------:R-:W-:Y:S02]  /*3610*/  MOV R18, 0x400 ;  /* 0x0000040000127802 */ /* 0x000fe40000000f00 */
[----:B------:R-:W-:Y:S02]  /*3620*/  SHF.R.U32.HI R6, RZ, 0x3, R2 ;  /* 0x00000003ff067819 */ /* 0x000fe40000011602 */
[----:B--2---:R-:W-:-:S02]  /*3630*/  FMNMX.FTZ R47, R8, R47, !PT ;  /* 0x0000002f082f7209 */ /* 0x004fc40007810000 */
[----:B---3--:R-:W-:-:S04]  /*3640*/  LEA R9, R21, R18, 0x18 ;  /* 0x0000001215097211 */ /* 0x008fc800078ec0ff */
[----:B0-----:R-:W-:-:S05]  /*3650*/  IADD3 R8, PT, PT, R6, R9, RZ ;  /* 0x0000000906087210 */ /* 0x001fca0007ffe0ff */
[----:B------:R-:W-:Y:S01]  /*3660*/  @!P0 STS [R8], R47 ;  /* 0x0000002f08008388 */ /* 0x000fe20000000800 */
[----:B------:R-:W-:Y:S01]  /*3670*/  BAR.SYNC.DEFER_BLOCKING 0x0 ;  /* 0x0000000000007b1d */ /* 0x000fe20000010000 */
[C---:B------:R-:W-:Y:S01]  /*3680*/  ISETP.GT.U32.AND P0, PT, R7.reuse, 0x1, PT ;  /* 0x000000010700780c */ /* 0x040fe20003f04070 */
[----:B------:R-:W-:Y:S01]  /*3690*/  IMAD R9, R7, 0x4, R9 ;  /* 0x0000000407097824 */ /* 0x000fe200078e0209 */
[----:B------:R-:W-:Y:S01]  /*36a0*/  MOV R15, 0xff7fffff ;  /* 0xff7fffff000f7802 */ /* 0x000fe20000000f00 */
[----:B------:R-:W-:Y:S02]  /*36b0*/  IMAD.IADD R5, R2, 0x1, R3 ;  /* 0x0000000102057824 */ /* 0x000fe400078e0203 */
[----:B------:R-:W-:Y:S01]  /*36c0*/  HFMA2 R13, -RZ, RZ, 0, 0 ;  /* 0x00000000ff0d7431 */ /* 0x000fe200000001ff */
[----:B------:R-:W-:Y:S07]  /*36d0*/  BSSY.RECONVERGENT B0, `(.L_x_997) ;  /* 0x000014d000007945 */ /* 0x000fee0003800200 */
[----:B------:R-:W0:Y:S01]  /*36e0*/  @!P0 LDS R15, [R9] ;  /* 0x00000000090f8984 */ /* 0x000e220000000800 */
[----:B------:R-:W-:-:S03]  /*36f0*/  ISETP.GE.AND P0, PT, R5, R10, PT ;  /* 0x0000000a0500720c */ /* 0x000fc60003f06270 */
[----:B0-----:R-:W0:Y:S02]  /*3700*/  SHFL.BFLY PT, R14, R15, 0x1, 0x1f ;  /* 0x0c201f000f0e7f89 */ /* 0x001e2400000e0000 */
[----:B0-----:R-:W-:-:S06]  /*3710*/  FMNMX.FTZ R14, R14, R15, !PT ;  /* 0x0000000f0e0e7209 */ /* 0x001fcc0007810000 */
[----:B------:R-:W0:Y:S02]  /*3720*/  SHFL.IDX PT, R14, R14, RZ, 0x1f ;  /* 0x00001fff0e0e7589 */ /* 0x000e2400000e0000 */
[----:B------:R-:W-:Y:S05]  /*3730*/  @P0 BRA `(.L_x_998) ;  /* 0x0000001400180947 */ /* 0x000fea0003800000 */
[----:B------:R-:W1:Y:S02]  /*3740*/  LDC.64 R16, c[0x0][0x420] ;  /* 0x00010800ff107b82 */ /* 0x000e640000000a00 */
[----:B-1----:R-:W-:-:S04]  /*3750*/  ISETP.NE.U32.AND P0, PT, R16, RZ, PT ;  /* 0x000000ff1000720c */ /* 0x002fc80003f05070 */
[----:B------:R-:W-:-:S13]  /*3760*/  ISETP.NE.AND.EX P0, PT, R17, RZ, PT, P0 ;  /* 0x000000ff1100720c */ /* 0x000fda0003f05300 */
[----:B------:R-:W-:Y:S05]  /*3770*/  @P0 BRA `(.L_x_999) ;  /* 0x0000000c008c0947 */ /* 0x000fea0003800000 */
[----:B------:R-:W-:Y:S01]  /*3780*/  VIADDMNMX R16, R5, 0x40, R10, !PT ;  /* 0x0000004005107846 */ /* 0x000fe2000780010a */
[----:B------:R-:W-:Y:S01]  /*3790*/  BSSY.RECONVERGENT B1, `(.L_x_1000) ;  /* 0x000001c000017945 */ /* 0x000fe20003800200 */
[----:B------:R-:W-:Y:S02]  /*37a0*/  LOP3.LUT R13, RZ, R2, RZ, 0x33, !PT ;  /* 0x00000002ff0d7212 */ /* 0x000fe400078e33ff */
[----:B------:R-:W-:Y:S02]  /*37b0*/  MOV R17, R5 ;  /* 0x0000000500117202 */ /* 0x000fe40000000f00 */
[----:B------:R-:W-:-:S04]  /*37c0*/  IADD3 R16, PT, PT, -R3, R16, R13 ;  /* 0x0000001003107210 */ /* 0x000fc80007ffe10d */
[C---:B------:R-:W-:Y:S02]  /*37d0*/  LOP3.LUT R13, R16.reuse, 0xc0, RZ, 0xc0, !PT ;  /* 0x000000c0100d7812 */ /* 0x040fe400078ec0ff */
[----:B------:R-:W-:Y:S02]  /*37e0*/  ISETP.GE.U32.AND P2, PT, R16, 0xc0, PT ;  /* 0x000000c01000780c */ /* 0x000fe40003f46070 */
[----:B------:R-:W-:Y:S01]  /*37f0*/  ISETP.NE.AND P0, PT, R13, 0xc0, PT ;  /* 0x000000c00d00780c */ /* 0x000fe20003f05270 */
[----:B------:R-:W-:-:S12]  /*3800*/  IMAD.MOV.U32 R13, RZ, RZ, RZ ;  /* 0x000000ffff0d7224 */ /* 0x000fd800078e00ff */
[----:B------:R-:W-:Y:S05]  /*3810*/  @!P0 BRA `(.L_x_1001) ;  /* 0x00000000004c8947 */ /* 0x000fea0003800000 */
[----:B------:R-:W-:Y:S01]  /*3820*/  VIADD R20, R18, 0x110 ;  /* 0x0000011012147836 */ /* 0x000fe20000000000 */
[----:B------:R-:W-:Y:S01]  /*3830*/  LEA.HI R13, R16, 0x1, RZ, 0x1a ;  /* 0x00000001100d7811 */ /* 0x000fe200078fd0ff */
[----:B------:R-:W-:-:S03]  /*3840*/  IMAD.MOV.U32 R17, RZ, RZ, R5 ;  /* 0x000000ffff117224 */ /* 0x000fc600078e0005 */
[----:B------:R-:W-:Y:S01]  /*3850*/  LOP3.LUT R15, R13, 0x3, RZ, 0xc0, !PT ;  /* 0x000000030d0f7812 */ /* 0x000fe200078ec0ff */
[----:B------:R-:W-:Y:S01]  /*3860*/  HFMA2 R13, -RZ, RZ, 0, 0 ;  /* 0x00000000ff0d7431 */ /* 0x000fe200000001ff */
[----:B------:R-:W-:-:S03]  /*3870*/  LEA R19, R21, R20, 0x18 ;  /* 0x0000001415137211 */ /* 0x000fc600078ec0ff */
[----:B------:R-:W-:Y:S01]  /*3880*/  IMAD.MOV R15, RZ, RZ, -R15 ;  /* 0x000000ffff0f7224 */ /* 0x000fe200078e0a0f */
[----:B------:R-:W-:-:S07]  /*3890*/  LEA R16, R2, R19, 0x2 ;  /* 0x0000001302107211 */ /* 0x000fce00078e10ff */
.L_x_1002:
        /* <DEDUP_REMOVED lines=11> */
.L_x_1001:
[----:B------:R-:W-:Y:S05]  /*3950*/  BSYNC.RECONVERGENT B1 ;  /* 0x0000000000017941 */ /* 0x000fea0003800200 */
.L_x_1000:
[----:B------:R-:W-:Y:S05]  /*3960*/  @!P2 BRA `(.L_x_998) ;  /* 0x00000010008ca947 */ /* 0x000fea0003800000 */
[----:B------:R-:W-:Y:S01]  /*3970*/  IMAD.IADD R15, R10, 0x1, -R17 ;  /* 0x000000010a0f7824 */ /* 0x000fe200078e0a11 */
[----:B------:R-:W-:Y:S01]  /*3980*/  IADD3 R18, PT, PT, R18, 0x110, RZ ;  /* 0x0000011012127810 */ /* 0x000fe20007ffe0ff */
[----:B------:R-:W-:Y:S01]  /*3990*/  IMAD.SHL.U32 R16, R3, 0x4, RZ ;  /* 0x0000000403107824 */ /* 0x000fe200078e00ff */
[----:B------:R-:W-:Y:S01]  /*39a0*/  BSSY.RECONVERGENT B1, `(.L_x_1003) ;  /* 0x000006d000017945 */ /* 0x000fe20003800200 */
[----:B------:R-:W-:Y:S02]  /*39b0*/  PLOP3.LUT P0, PT, PT, PT, PT, 0x80, 0x8 ;  /* 0x000000000008781c */ /* 0x000fe40003f0f070 */
[----:B------:R-:W-:Y:S02]  /*39c0*/  ISETP.GT.AND P2, PT, R15, 0x300, PT ;  /* 0x000003000f00780c */ /* 0x000fe40003f44270 */
[----:B------:R-:W-:Y:S02]  /*39d0*/  LEA R15, R21, R18, 0x18 ;  /* 0x00000012150f7211 */ /* 0x000fe400078ec0ff */
[----:B------:R-:W-:-:S04]  /*39e0*/  LEA R16, R17, -R16, 0x2 ;  /* 0x8000001011107211 */ /* 0x000fc800078e10ff */
[----:B------:R-:W-:-:S05]  /*39f0*/  IADD3 R15, PT, PT, R16, 0x200, R15 ;  /* 0x00000200100f7810 */ /* 0x000fca0007ffe00f */
[----:B------:R-:W-:Y:S05]  /*3a00*/  @!P2 BRA `(.L_x_1004) ;  /* 0x000000040098a947 */ /* 0x000fea0003800000 */
[----:B------:R-:W-:Y:S01]  /*3a10*/  PLOP3.LUT P0, PT, PT, PT, PT, 0x8, 0x80 ;  /* 0x000000000080781c */ /* 0x000fe20003f0e170 */
[----:B------:R-:W-:-:S12]  /*3a20*/  VIADD R16, R10, 0xfffffd00 ;  /* 0xfffffd000a107836 */ /* 0x000fd80000000000 */
.L_x_1005:
[----:B------:R-:W0:Y:S01]  /*3a30*/  LDS R19, [R15+-0x200] ;  /* 0xfffe00000f137984 */ /* 0x000e220000000800 */
[----:B------:R-:W-:-:S03]  /*3a40*/  IADD3 R17, PT, PT, R17, 0x400, RZ ;  /* 0x0000040011117810 */ /* 0x000fc60007ffe0ff */
[----:B------:R-:W1:Y:S01]  /*3a50*/  LDS R23, [R15+-0x100] ;  /* 0xffff00000f177984 */ /* 0x000e620000000800 */
[----:B------:R-:W-:-:S03]  /*3a60*/  ISETP.GE.AND P2, PT, R17, R16, PT ;  /* 0x000000101100720c */ /* 0x000fc60003f46270 */
[----:B------:R-:W2:Y:S04]  /*3a70*/  LDS R25, [R15] ;  /* 0x000000000f197984 */ /* 0x000ea80000000800 */
[----:B------:R-:W3:Y:S04]  /*3a80*/  LDS R27, [R15+0x100] ;  /* 0x000100000f1b7984 */ /* 0x000ee80000000800 */
        /* <DEDUP_REMOVED lines=9> */
[----:B-1----:R-:W-:Y:S01]  /*3b20*/  FADD.FTZ R22, -R14, R23 ;  /* 0x000000170e167221 */ /* 0x002fe20000010100 */
[----:B------:R-:W-:Y:S01]  /*3b30*/  FMUL.FTZ R20, R18, 1.4426950216293334961 ;  /* 0x3fb8aa3b12147820 */ /* 0x000fe20000410000 */
[----:B--2---:R-:W-:Y:S01]  /*3b40*/  FADD.FTZ R18, -R14, R25 ;  /* 0x000000190e127221 */ /* 0x004fe20000010100 */
[----:B------:R-:W1:Y:S01]  /*3b50*/  LDS R19, [R15+0xa00] ;  /* 0x000a00000f137984 */ /* 0x000e620000000800 */
[----:B------:R-:W-:Y:S01]  /*3b60*/  FMUL.FTZ R24, R22, 1.4426950216293334961 ;  /* 0x3fb8aa3b16187820 */ /* 0x000fe20000410000 */
[----:B------:R-:W2:Y:S01]  /*3b70*/  MUFU.EX2 R30, R20 ;  /* 0x00000014001e7308 */ /* 0x000ea20000000800 */
[----:B------:R-:W-:Y:S01]  /*3b80*/  FMUL.FTZ R18, R18, 1.4426950216293334961 ;  /* 0x3fb8aa3b12127820 */ /* 0x000fe20000410000 */
[----:B------:R-:W1:Y:S01]  /*3b90*/  LDS R23, [R15+0xb00] ;  /* 0x000b00000f177984 */ /* 0x000e620000000800 */
[C---:B---3--:R-:W-:Y:S01]  /*3ba0*/  FADD.FTZ R22, -R14.reuse, R27 ;  /* 0x0000001b0e167221 */ /* 0x048fe20000010100 */
[----:B------:R-:W3:Y:S01]  /*3bb0*/  MUFU.EX2 R32, R24 ;  /* 0x0000001800207308 */ /* 0x000ee20000000800 */
[----:B----4-:R-:W-:Y:S01]  /*3bc0*/  FADD.FTZ R29, -R14, R29 ;  /* 0x0000001d0e1d7221 */ /* 0x010fe20000010100 */
[----:B------:R-:W4:Y:S01]  /*3bd0*/  LDS R25, [R15+0xc00] ;  /* 0x000c00000f197984 */ /* 0x000f220000000800 */
[----:B------:R-:W-:Y:S01]  /*3be0*/  FMUL.FTZ R28, R22, 1.4426950216293334961 ;  /* 0x3fb8aa3b161c7820 */ /* 0x000fe20000410000 */
[----:B------:R-:W3:Y:S01]  /*3bf0*/  MUFU.EX2 R18, R18 ;  /* 0x0000001200127308 */ /* 0x000ee20000000800 */
[----:B------:R-:W-:Y:S01]  /*3c00*/  FMUL.FTZ R22, R29, 1.4426950216293334961 ;  /* 0x3fb8aa3b1d167820 */ /* 0x000fe20000410000 */
[----:B------:R-:W4:Y:S01]  /*3c10*/  LDS R27, [R15+0xd00] ;  /* 0x000d00000f1b7984 */ /* 0x000f220000000800 */
[C---:B------:R-:W-:Y:S01]  /*3c20*/  FADD.FTZ R31, -R14.reuse, R31 ;  /* 0x0000001f0e1f7221 */ /* 0x040fe20000010100 */
[----:B------:R-:W0:Y:S01]  /*3c30*/  MUFU.EX2 R20, R28 ;  /* 0x0000001c00147308 */ /* 0x000e220000000800 */
[----:B------:R-:W-:Y:S01]  /*3c40*/  FADD.FTZ R33, -R14, R33 ;  /* 0x000000210e217221 */ /* 0x000fe20000010100 */
[----:B--2---:R-:W-:Y:S01]  /*3c50*/  FADD.FTZ R13, R30, R13 ;  /* 0x0000000d1e0d7221 */ /* 0x004fe20000010000 */
[----:B------:R-:W-:Y:S01]  /*3c60*/  FMUL.FTZ R31, R31, 1.4426950216293334961 ;  /* 0x3fb8aa3b1f1f7820 */ /* 0x000fe20000410000 */
[----:B------:R-:W2:Y:S01]  /*3c70*/  MUFU.EX2 R22, R22 ;  /* 0x0000001600167308 */ /* 0x000ea20000000800 */
[----:B------:R-:W-:Y:S01]  /*3c80*/  FMUL.FTZ R26, R33, 1.4426950216293334961 ;  /* 0x3fb8aa3b211a7820 */ /* 0x000fe20000410000 */
[----:B---3--:R-:W-:Y:S01]  /*3c90*/  FADD.FTZ R13, R13, R32 ;  /* 0x000000200d0d7221 */ /* 0x008fe20000010000 */
[C---:B------:R-:W-:Y:S01]  /*3ca0*/  FADD.FTZ R35, -R14.reuse, R35 ;  /* 0x000000230e237221 */ /* 0x040fe20000010100 */
        /* <DEDUP_REMOVED lines=27> */
[----:B------:R-:W0:Y:S01]  /*3e60*/  MUFU.EX2 R30, R41 ;  /* 0x00000029001e7308 */ /* 0x000e220000000800 */
[C---:B----4-:R-:W-:Y:S01]  /*3e70*/  FADD.FTZ R25, -R14.reuse, R25 ;  /* 0x000000190e197221 */ /* 0x050fe20000010100 */
[----:B------:R-:W-:Y:S01]  /*3e80*/  FMUL.FTZ R23, R23, 1.4426950216293334961 ;  /* 0x3fb8aa3b17177820 */ /* 0x000fe20000410000 */
[----:B---3--:R-:W-:Y:S01]  /*3e90*/  FADD.FTZ R13, R13, R36 ;  /* 0x000000240d0d7221 */ /* 0x008fe20000010000 */
[----:B-1----:R-:W1:Y:S01]  /*3ea0*/  MUFU.EX2 R32, R21 ;  /* 0x0000001500207308 */ /* 0x002e620000000800 */
[----:B------:R-:W-:Y:S01]  /*3eb0*/  FADD.FTZ R27, -R14, R27 ;  /* 0x0000001b0e1b7221 */ /* 0x000fe20000010100 */
        /* <DEDUP_REMOVED lines=27> */
.L_x_1004:
[----:B------:R-:W-:Y:S05]  /*4070*/  BSYNC.RECONVERGENT B1 ;  /* 0x0000000000017941 */ /* 0x000fea0003800200 */
.L_x_1003:
[----:B------:R-:W-:Y:S01]  /*4080*/  IADD3 R16, PT, PT, R10, -R17, RZ ;  /* 0x800000110a107210 */ /* 0x000fe20007ffe0ff */
        /* <DEDUP_REMOVED lines=8> */
[----:B------:R-:W3:Y:S04]  /*4110*/  LDS R25, [R15+0x100] ;  /* 0x000100000f197984 */ /* 0x000ee80000000800 */
[----:B------:R-:W4:Y:S04]  /*4120*/  LDS R27, [R15+0x200] ;  /* 0x000200000f1b7984 */ /* 0x000f280000000800 */
[----:B------:R-:W4:Y:S04]  /*4130*/  LDS R29, [R15+0x300] ;  /* 0x000300000f1d7984 */ /* 0x000f280000000800 */
        /* <DEDUP_REMOVED lines=11> */
[----:B----4-:R-:W-:Y:S01]  /*41f0*/  FADD.FTZ R27, -R14, R27 ;  /* 0x0000001b0e1b7221 */ /* 0x010fe20000010100 */
[----:B------:R-:W-:-:S02]  /*4200*/  FMUL.FTZ R25, R25, 1.4426950216293334961 ;  /* 0x3fb8aa3b19197820 */ /* 0x000fc40000410000 */
[----:B------:R-:W2:Y:S01]  /*4210*/  MUFU.EX2 R20, R23 ;  /* 0x0000001700147308 */ /* 0x000ea20000000800 */
[C---:B------:R-:W-:Y:S01]  /*4220*/  FADD.FTZ R29, -R14.reuse, R29 ;  /* 0x0000001d0e1d7221 */ /* 0x040fe20000010100 */
        /* <DEDUP_REMOVED lines=28> */
.L_x_1007:
[----:B------:R-:W-:Y:S05]  /*43f0*/  BSYNC.RECONVERGENT B1 ;  /* 0x0000000000017941 */ /* 0x000fea0003800200 */
.L_x_1006:
[----:B------:R-:W-:-:S13]  /*4400*/  ISETP.LT.OR P0, PT, R17, R10, P0 ;  /* 0x0000000a1100720c */ /* 0x000fda0000701670 */
        /* <DEDUP_REMOVED lines=26> */
.L_x_999:
        /* <DEDUP_REMOVED lines=14> */
[----:B------:R-:W-:Y:S01]  /*4690*/  LOP3.LUT R16, R13, 0x3, RZ, 0xc0, !PT ;  /* 0x000000030d107812 */ /* 0x000fe200078ec0ff */
[----:B------:R-:W-:Y:S01]  /*46a0*/  HFMA2 R13, -RZ, RZ, 0, 0 ;  /* 0x00000000ff0d7431 */ /* 0x000fe200000001ff */
[----:B------:R-:W-:Y:S02]  /*46b0*/  LEA R21, R21, R18, 0x18 ;  /* 0x0000001215157211 */ /* 0x000fe400078ec0ff */
[----:B------:R-:W-:Y:S01]  /*46c0*/  IADD3.X R17, PT, PT, R4, R17, RZ, P2, P3 ;  /* 0x0000001104117210 */ /* 0x000fe200017e64ff */
[----:B------:R-:W-:Y:S01]  /*46d0*/  IMAD.MOV R19, RZ, RZ, -R16 ;  /* 0x000000ffff137224 */ /* 0x000fe200078e0a10 */
[----:B------:R-:W-:-:S07]  /*46e0*/  LEA R18, R2, R21, 0x2 ;  /* 0x0000001502127211 */ /* 0x000fce00078e10ff */
.L_x_1010:
[----:B------:R-:W-:-:S06]  /*46f0*/  MOV R16, R22 ;  /* 0x0000001600107202 */ /* 0x000fcc0000000f00 */
[----:B------:R1:W2:Y:S01]  /*4700*/  LDG.E.U8 R16, desc[UR10][R16.64] ;  /* 0x0000000a10107981 */ /* 0x0002a2000c1e1100 */
[----:B------:R-:W-:Y:S01]  /*4710*/  IMAD.MOV.U32 R20, RZ, RZ, RZ ;  /* 0x000000ffff147224 */ /* 0x000fe200078e00ff */
[----:B------:R-:W-:Y:S01]  /*4720*/  IADD3 R19, PT, PT, R19, 0x1, RZ ;  /* 0x0000000113137810 */ /* 0x000fe20007ffe0ff */
[----:B------:R-:W-:Y:S01]  /*4730*/  VIADD R15, R15, 0x40 ;  /* 0x000000400f0f7836 */ /* 0x000fe20000000000 */
[----:B------:R-:W-:-:S04]  /*4740*/  IADD3 R22, P3, PT, R22, 0x40, RZ ;  /* 0x0000004016167810 */ /* 0x000fc80007f7e0ff */
        /* <DEDUP_REMOVED lines=11> */
.L_x_1009:
[----:B------:R-:W-:Y:S05]  /*4800*/  BSYNC.RECONVERGENT B1 ;  /* 0x0000000000017941 */ /* 0x000fea0003800200 */
.L_x_1008:
[----:B------:R-:W-:Y:S05]  /*4810*/  @!P0 BRA `(.L_x_998) ;  /* 0x0000000000e08947 */ /* 0x000fea0003800000 */
[----:B------:R-:W1:Y:S01]  /*4820*/  S2R R18, SR_CgaCtaId ;  /* 0x0000000000127919 */ /* 0x000e620000008800 */
[----:B------:R-:W2:Y:S01]  /*4830*/  LDCU.64 UR4, c[0x0][0x420] ;  /* 0x00008400ff0477ac */ /* 0x000ea20008000a00 */
[----:B------:R-:W-:Y:S01]  /*4840*/  MOV R17, 0x400 ;  /* 0x0000040000117802 */ /* 0x000fe20000000f00 */
[----:B------:R-:W-:-:S03]  /*4850*/  IMAD.SHL.U32 R16, R3, 0x4, RZ ;  /* 0x0000000403107824 */ /* 0x000fc600078e00ff */
[----:B------:R-:W-:Y:S01]  /*4860*/  IADD3 R17, PT, PT, R17, 0x110, RZ ;  /* 0x0000011011117810 */ /* 0x000fe20007ffe0ff */
[----:B------:R-:W-:Y:S01]  /*4870*/  IMAD R16, R15, 0x4, -R16 ;  /* 0x000000040f107824 */ /* 0x000fe200078e0a10 */
[----:B--2---:R-:W-:-:S04]  /*4880*/  MOV R20, UR4 ;  /* 0x0000000400147c02 */ /* 0x004fc80008000f00 */
[----:B------:R-:W-:-:S04]  /*4890*/  IADD3 R20, P0, P2, R20, UR8, R15 ;  /* 0x0000000814147c10 */ /* 0x000fc8000fa1e00f */
[----:B------:R-:W-:Y:S02]  /*48a0*/  IADD3 R20, P3, PT, R20, 0x80, RZ ;  /* 0x0000008014147810 */ /* 0x000fe40007f7e0ff */
[----:B-1----:R-:W-:Y:S02]  /*48b0*/  LEA R19, R18, R17, 0x18 ;  /* 0x0000001112137211 */ /* 0x002fe400078ec0ff */
[----:B------:R-:W-:Y:S02]  /*48c0*/  IADD3.X R17, PT, PT, R4, UR5, RZ, P0, P2 ;  /* 0x0000000504117c10 */ /* 0x000fe400087e44ff */
[----:B------:R-:W-:Y:S02]  /*48d0*/  IADD3 R18, PT, PT, R16, 0x200, R19 ;  /* 0x0000020010127810 */ /* 0x000fe40007ffe013 */
[----:B------:R-:W-:-:S07]  /*48e0*/  IADD3.X R17, PT, PT, RZ, R17, RZ, P3, !PT ;  /* 0x00000011ff117210 */ /* 0x000fce0001ffe4ff */
.L_x_1011:
[----:B------:R-:W-:-:S05]  /*48f0*/  IMAD.MOV.U32 R16, RZ, RZ, R20 ;  /* 0x000000ffff107224 */ /* 0x000fca00078e0014 */
[----:B------:R-:W2:Y:S04]  /*4900*/  LDG.E.U8 R22, desc[UR10][R16.64+-0x80] ;  /* 0xffff800a10167981 */ /* 0x000ea8000c1e1100 */
[----:B------:R-:W3:Y:S04]  /*4910*/  LDG.E.U8 R19, desc[UR10][R16.64+-0x40] ;  /* 0xffffc00a10137981 */ /* 0x000ee8000c1e1100 */
[----:B------:R-:W4:Y:S04]  /*4920*/  LDG.E.U8 R20, desc[UR10][R16.64] ;  /* 0x0000000a10147981 */ /* 0x000f28000c1e1100 */
[----:B------:R-:W4:Y:S01]  /*4930*/  LDG.E.U8 R21, desc[UR10][R16.64+0x40] ;  /* 0x0000400a10157981 */ /* 0x000f22000c1e1100 */
[----:B------:R-:W-:-:S02]  /*4940*/  IADD3 R15, PT, PT, R15, 0x100, RZ ;  /* 0x000001000f0f7810 */ /* 0x000fc40007ffe0ff */
[----:B--2---:R-:W-:Y:S02]  /*4950*/  ISETP.NE.AND P0, PT, R22, RZ, PT ;  /* 0x000000ff1600720c */ /* 0x004fe40003f05270 */
[----:B---3--:R-:W-:Y:S02]  /*4960*/  ISETP.NE.AND P2, PT, R19, RZ, PT ;  /* 0x000000ff1300720c */ /* 0x008fe40003f45270 */
[----:B----4-:R-:W-:Y:S02]  /*4970*/  ISETP.NE.AND P3, PT, R20, RZ, PT ;  /* 0x000000ff1400720c */ /* 0x010fe40003f65270 */
[----:B------:R-:W-:-:S07]  /*4980*/  ISETP.NE.AND P4, PT, R21, RZ, PT ;  /* 0x000000ff1500720c */ /* 0x000fce0003f85270 */
[----:B------:R-:W0:Y:S04]  /*4990*/  @!P0 LDS R19, [R18+-0x200] ;  /* 0xfffe000012138984 */ /* 0x000e280000000800 */
[----:B------:R-:W1:Y:S04]  /*49a0*/  @!P2 LDS R21, [R18+-0x100] ;  /* 0xffff00001215a984 */ /* 0x000e680000000800 */
[----:B------:R-:W2:Y:S04]  /*49b0*/  @!P3 LDS R23, [R18] ;  /* 0x000000001217b984 */ /* 0x000ea80000000800 */
[----:B------:R-:W3:Y:S01]  /*49c0*/  @!P4 LDS R25, [R18+0x100] ;  /* 0x000100001219c984 */ /* 0x000ee20000000800 */
[----:B0-----:R-:W-:Y:S01]  /*49d0*/  @!P0 FADD.FTZ R20, -R14, R19 ;  /* 0x000000130e148221 */ /* 0x001fe20000010100 */
[----:B------:R-:W-:-:S03]  /*49e0*/  MOV R19, RZ ;  /* 0x000000ff00137202 */ /* 0x000fc60000000f00 */
[----:B------:R-:W-:Y:S01]  /*49f0*/  @!P0 FMUL.FTZ R20, R20, 1.4426950216293334961 ;  /* 0x3fb8aa3b14148820 */ /* 0x000fe20000410000 */
[----:B-1----:R-:W-:Y:S01]  /*4a00*/  @!P2 FADD.FTZ R22, -R14, R21 ;  /* 0x000000150e16a221 */ /* 0x002fe20000010100 */
[----:B------:R-:W-:Y:S02]  /*4a10*/  IMAD.MOV.U32 R21, RZ, RZ, RZ ;  /* 0x000000ffff157224 */ /* 0x000fe400078e00ff */
[----:B------:R-:W0:Y:S01]  /*4a20*/  @!P0 MUFU.EX2 R19, R20 ;  /* 0x0000001400138308 */ /* 0x000e220000000800 */
[----:B------:R-:W-:Y:S01]  /*4a30*/  @!P2 FMUL.FTZ R22, R22, 1.4426950216293334961 ;  /* 0x3fb8aa3b1616a820 */ /* 0x000fe20000410000 */
[C---:B--2---:R-:W-:Y:S01]  /*4a40*/  @!P3 FADD.FTZ R24, -R14.reuse, R23 ;  /* 0x000000170e18b221 */ /* 0x044fe20000010100 */
[----:B------:R-:W-:Y:S02]  /*4a50*/  HFMA2 R23, -RZ, RZ, 0, 0 ;  /* 0x00000000ff177431 */ /* 0x000fe400000001ff */
[----:B---3--:R-:W-:Y:S01]  /*4a60*/  @!P4 FADD.FTZ R26, -R14, R25 ;  /* 0x000000190e1ac221 */ /* 0x008fe20000010100 */
[----:B------:R-:W1:Y:S01]  /*4a70*/  @!P2 MUFU.EX2 R21, R22 ;  /* 0x000000160015a308 */ /* 0x000e620000000800 */
[----:B------:R-:W-:Y:S01]  /*4a80*/  @!P3 FMUL.FTZ R24, R24, 1.4426950216293334961 ;  /* 0x3fb8aa3b1818b820 */ /* 0x000fe20000410000 */
[----:B------:R-:W-:-:S02]  /*4a90*/  IMAD.MOV.U32 R25, RZ, RZ, RZ ;  /* 0x000000ffff197224 */ /* 0x000fc400078e00ff */
[----:B------:R-:W-:Y:S01]  /*4aa0*/  @!P4 FMUL.FTZ R26, R26, 1.4426950216293334961 ;  /* 0x3fb8aa3b1a1ac820 */ /* 0x000fe20000410000 */
[----:B------:R-:W-:Y:S01]  /*4ab0*/  ISETP.GE.AND P0, PT, R15, R10, PT ;  /* 0x0000000a0f00720c */ /* 0x000fe20003f06270 */
        /* <DEDUP_REMOVED lines=9> */
[----:B------:R-:W-:Y:S02]  /*4b50*/  IMAD.X R17, RZ, RZ, R17, P2 ;  /* 0x000000ffff117224 */ /* 0x000fe400010e0611 */
[----:B---3--:R-:W-:Y:S01]  /*4b60*/  FADD.FTZ R13, R22, R25 ;  /* 0x00000019160d7221 */ /* 0x008fe20000010000 */
[----:B------:R0:W-:Y:S02]  /*4b70*/  STS [R18+0x100], R25 ;  /* 0x0001001912007388 */ /* 0x0001e40000000800 */
[----:B0-----:R-:W-:Y:S01]  /*4b80*/  IADD3 R18, PT, PT, R18, 0x400, RZ ;  /* 0x0000040012127810 */ /* 0x001fe20007ffe0ff */
[----:B------:R-:W-:Y:S06]  /*4b90*/  @!P0 BRA `(.L_x_1011) ;  /* 0xfffffffc00548947 */ /* 0x000fec000383ffff */
.L_x_998:
[----:B------:R-:W-:Y:S05]  /*4ba0*/  BSYNC.RECONVERGENT B0 ;  /* 0x0000000000007941 */ /* 0x000fea0003800200 */
.L_x_997:
[----:B0---4-:R-:W0:Y:S01]  /*4bb0*/  SHFL.BFLY PT, R14, R13, 0x10, 0x1f ;  /* 0x0e001f000d0e7f89 */ /* 0x011e2200000e0000 */
[C---:B------:R-:W-:Y:S01]  /*4bc0*/  ISETP.NE.AND P0, PT, R7.reuse, RZ, PT ;  /* 0x000000ff0700720c */ /* 0x040fe20003f05270 */
[----:B------:R-:W1:Y:S01]  /*4bd0*/  LDCU.U8 UR13, c[0x0][0x48c] ;  /* 0x00009180ff0d77ac */ /* 0x000e620008000000 */
[----:B------:R-:W-:Y:S01]  /*4be0*/  ISETP.GT.U32.AND P2, PT, R7, 0x1, PT ;  /* 0x000000010700780c */ /* 0x000fe20003f44070 */
[----:B------:R-:W-:Y:S01]  /*4bf0*/  UMOV UR4, URZ ;  /* 0x000000ff00047c82 */ /* 0x000fe20008000000 */
[----:B------:R-:W-:Y:S01]  /*4c00*/  UMOV UR5, URZ ;  /* 0x000000ff00057c82 */ /* 0x000fe20008000000 */
        /* <DEDUP_REMOVED lines=12> */
[----:B------:R-:W-:-:S05]  /*4cd0*/  ISETP.GE.AND P0, PT, R5, R10, PT ;  /* 0x0000000a0500720c */ /* 0x000fca0003f06270 */
[----:B------:R-:W0:Y:S04]  /*4ce0*/  @!P2 LDS R13, [R9+0x8] ;  /* 0x00000800090da984 */ /* 0x000e280000000800 */
[----:B0-----:R-:W0:Y:S02]  /*4cf0*/  SHFL.BFLY PT, R14, R13, 0x1, 0x1f ;  /* 0x0c201f000d0e7f89 */ /* 0x001e2400000e0000 */
[----:B0-----:R-:W-:-:S06]  /*4d00*/  FADD.FTZ R14, R14, R13 ;  /* 0x0000000d0e0e7221 */ /* 0x001fcc0000010000 */
[----:B------:R-:W0:Y:S02]  /*4d10*/  SHFL.IDX PT, R14, R14, RZ, 0x1f ;  /* 0x00001fff0e0e7589 */ /* 0x000e2400000e0000 */
[----:B0-----:R-:W-:-:S06]  /*4d20*/  FADD.FTZ R7, R14, 9.9999999747524270788e-07 ;  /* 0x358637bd0e077421 */ /* 0x001fcc0000010000 */
[----:B------:R-:W0:Y:S01]  /*4d30*/  MUFU.RCP R7, R7 ;  /* 0x0000000700077308 */ /* 0x000e220000001000 */
[----:B------:R-:W-:Y:S05]  /*4d40*/  BRA.U !UP0, `(.L_x_1012) ;  /* 0x0000000108187547 */ /* 0x000fea000b800000 */
[----:B------:R-:W1:Y:S01]  /*4d50*/  LDCU UR4, c[0x0][0x488] ;  /* 0x00009100ff0477ac */ /* 0x000e620008000800 */
[----:B------:R-:W1:Y:S01]  /*4d60*/  LDCU UR5, c[0x0][0x40c] ;  /* 0x00008180ff0577ac */ /* 0x000e620008000800 */
[----:B------:R-:W2:Y:S01]  /*4d70*/  LDCU UR9, c[0x0][0x3f4] ;  /* 0x00007e80ff0977ac */ /* 0x000ea20008000800 */
[----:B-1----:R-:W-:-:S04]  /*4d80*/  UIMAD UR7, UR7, UR4, UR5 ;  /* 0x00000004070772a4 */ /* 0x002fc8000f8e0205 */
[----:B--2---:R-:W-:-:S04]  /*4d90*/  UIMAD UR4, UR7, UR9, URZ ;  /* 0x00000009070472a4 */ /* 0x004fc8000f8e02ff */
[----:B------:R-:W-:-:S12]  /*4da0*/  USHF.R.S32.HI UR5, URZ, 0x1f, UR4 ;  /* 0x0000001fff057899 */ /* 0x000fd80008011404 */
.L_x_1012:
[----:B------:R-:W-:Y:S04]  /*4db0*/  BSSY.RECONVERGENT B0, `(.L_x_1013) ;  /* 0x0000154000007945 */ /* 0x000fe80003800200 */
[----:B------:R-:W-:Y:S05]  /*4dc0*/  @P0 BRA `(.L_x_1014) ;  /* 0x0000001400480947 */ /* 0x000fea0003800000 */
[----:B------:R-:W-:-:S09]  /*4dd0*/  UISETP.NE.AND UP0, UPT, UR13, URZ, UPT ;  /* 0x000000ff0d00728c */ /* 0x000fd2000bf05270 */
[----:B------:R-:W-:Y:S05]  /*4de0*/  BRA.U UP0, `(.L_x_1015) ;  /* 0x0000000900387547 */ /* 0x000fea000b800000 */
[----:B------:R-:W-:Y:S01]  /*4df0*/  VIADDMNMX R8, R5, 0x40, R10, !PT ;  /* 0x0000004005087846 */ /* 0x000fe2000780010a */
[----:B------:R-:W-:Y:S01]  /*4e00*/  BSSY.RECONVERGENT B1, `(.L_x_1016) ;  /* 0x0000019000017945 */ /* 0x000fe20003800200 */
[----:B------:R-:W-:-:S04]  /*4e10*/  LOP3.LUT R9, RZ, R2, RZ, 0x33, !PT ;  /* 0x00000002ff097212 */ /* 0x000fc800078e33ff */
[----:B------:R-:W-:-:S04]  /*4e20*/  IADD3 R8, PT, PT, -R3, R8, R9 ;  /* 0x0000000803087210 */ /* 0x000fc80007ffe109 */
        /* <DEDUP_REMOVED lines=15> */
.L_x_1018:
[----:B------:R-:W0:Y:S01]  /*4f20*/  LDS R14, [R8] ;  /* 0x00000000080e7984 */ /* 0x000e220000000800 */
[----:B------:R-:W-:-:S04]  /*4f30*/  IADD3 R9, PT, PT, R9, 0x1, RZ ;  /* 0x0000000109097810 */ /* 0x000fc80007ffe0ff */
[----:B------:R-:W-:Y:S01]  /*4f40*/  ISETP.NE.AND P0, PT, R9, RZ, PT ;  /* 0x000000ff0900720c */ /* 0x000fe20003f05270 */
[----:B0-----:R-:W-:-:S05]  /*4f50*/  FMUL.FTZ R13, R14, R7 ;  /* 0x000000070e0d7220 */ /* 0x001fca0000410000 */
[----:B------:R0:W-:Y:S02]  /*4f60*/  STS [R8], R13 ;  /* 0x0000000d08007388 */ /* 0x0001e40000000800 */
[----:B0-----:R-:W-:-:S05]  /*4f70*/  VIADD R8, R8, 0x100 ;  /* 0x0000010008087836 */ /* 0x001fca0000000000 */
[----:B------:R-:W-:Y:S05]  /*4f80*/  @P0 BRA `(.L_x_1018) ;  /* 0xfffffffc00e40947 */ /* 0x000fea000383ffff */
.L_x_1017:
[----:B------:R-:W-:Y:S05]  /*4f90*/  BSYNC.RECONVERGENT B1 ;  /* 0x0000000000017941 */ /* 0x000fea0003800200 */
.L_x_1016:
[----:B------:R-:W-:Y:S05]  /*4fa0*/  @!P2 BRA `(.L_x_1014) ;  /* 0x0000001000d0a947 */ /* 0x000fea0003800000 */
[----:B------:R-:W1:Y:S01]  /*4fb0*/  S2R R14, SR_CgaCtaId ;  /* 0x00000000000e7919 */ /* 0x000e620000008800 */
[----:B------:R-:W-:Y:S01]  /*4fc0*/  IADD3 R8, PT, PT, R10, -R5, RZ ;  /* 0x800000050a087210 */ /* 0x000fe20007ffe0ff */
[----:B------:R-:W-:Y:S01]  /*4fd0*/  BSSY.RECONVERGENT B1, `(.L_x_1019) ;  /* 0x0000040000017945 */ /* 0x000fe20003800200 */
[----:B------:R-:W-:Y:S02]  /*4fe0*/  MOV R9, 0x400 ;  /* 0x0000040000097802 */ /* 0x000fe40000000f00 */
[----:B------:R-:W-:Y:S01]  /*4ff0*/  ISETP.GT.AND P2, PT, R8, 0x300, PT ;  /* 0x000003000800780c */ /* 0x000fe20003f44270 */
[----:B------:R-:W-:Y:S01]  /*5000*/  IMAD.SHL.U32 R8, R3, 0x4, RZ ;  /* 0x0000000403087824 */ /* 0x000fe200078e00ff */
[----:B------:R-:W-:Y:S02]  /*5010*/  IADD3 R9, PT, PT, R9, 0x110, RZ ;  /* 0x0000011009097810 */ /* 0x000fe40007ffe0ff */
[----:B------:R-:W-:Y:S01]  /*5020*/  PLOP3.LUT P0, PT, PT, PT, PT, 0x80, 0x8 ;  /* 0x000000000008781c */ /* 0x000fe20003f0f070 */
[----:B------:R-:W-:Y:S01]  /*5030*/  IMAD R8, R5, 0x4, -R8 ;  /* 0x0000000405087824 */ /* 0x000fe200078e0a08 */
[----:B-1----:R-:W-:-:S04]  /*5040*/  LEA R9, R14, R9, 0x18 ;  /* 0x000000090e097211 */ /* 0x002fc800078ec0ff */
[----:B------:R-:W-:-:S03]  /*5050*/  IADD3 R8, PT, PT, R8, 0x200, R9 ;  /* 0x0000020008087810 */ /* 0x000fc60007ffe009 */
[----:B------:R-:W-:Y:S05]  /*5060*/  @!P2 BRA `(.L_x_1020) ;  /* 0x0000000000d8a947 */ /* 0x000fea0003800000 */
[----:B------:R-:W-:Y:S02]  /*5070*/  PLOP3.LUT P0, PT, PT, PT, PT, 0x8, 0x80 ;  /* 0x000000000080781c */ /* 0x000fe40003f0e170 */
[----:B-----5:R-:W-:-:S11]  /*5080*/  IADD3 R46, PT, PT, R10, -0x300, RZ ;  /* 0xfffffd000a2e7810 */ /* 0x020fd60007ffe0ff */
.L_x_1021:
[----:B------:R-:W0:Y:S01]  /*5090*/  LDS R14, [R8+-0x200] ;  /* 0xfffe0000080e7984 */ /* 0x000e220000000800 */
[----:B------:R-:W-:-:S03]  /*50a0*/  VIADD R5, R5, 0x400 ;  /* 0x0000040005057836 */ /* 0x000fc60000000000 */
[----:B------:R-:W1:Y:S02]  /*50b0*/  LDS R16, [R8+-0x100] ;  /* 0xffff000008107984 */ /* 0x000e640000000800 */
[----:B------:R-:W-:Y:S02]  /*50c0*/  ISETP.GE.AND P2, PT, R5, R46, PT ;  /* 0x0000002e0500720c */ /* 0x000fe40003f46270 */
[----:B------:R-:W2:Y:S04]  /*50d0*/  LDS R18, [R8] ;  /* 0x0000000008127984 */ /* 0x000ea80000000800 */
[----:B------:R-:W3:Y:S04]  /*50e0*/  LDS R20, [R8+0x100] ;  /* 0x0001000008147984 */ /* 0x000ee80000000800 */
[----:B------:R-:W4:Y:S04]  /*50f0*/  LDS R22, [R8+0x200] ;  /* 0x0002000008167984 */ /* 0x000f280000000800 */
[----:B------:R-:W5:Y:S04]  /*5100*/  LDS R24, [R8+0x300] ;  /* 0x0003000008187984 */ /* 0x000f680000000800 */
[----:B------:R-:W-:Y:S04]  /*5110*/  LDS R26, [R8+0x400] ;  /* 0x00040000081a7984 */ /* 0x000fe80000000800 */
[----:B------:R-:W5:Y:S04]  /*5120*/  LDS R28, [R8+0x500] ;  /* 0x00050000081c7984 */ /* 0x000f680000000800 */
[----:B------:R-:W5:Y:S04]  /*5130*/  LDS R30, [R8+0x600] ;  /* 0x00060000081e7984 */ /* 0x000f680000000800 */
[----:B------:R-:W5:Y:S04]  /*5140*/  LDS R32, [R8+0x700] ;  /* 0x0007000008207984 */ /* 0x000f680000000800 */
[----:B------:R-:W5:Y:S01]  /*5150*/  LDS R34, [R8+0x800] ;  /* 0x0008000008227984 */ /* 0x000f620000000800 */
[----:B0-----:R-:W-:-:S03]  /*5160*/  FMUL.FTZ R9, R7, R14 ;  /* 0x0000000e07097220 */ /* 0x001fc60000410000 */
[----:B------:R-:W0:Y:S01]  /*5170*/  LDS R36, [R8+0x900] ;  /* 0x0009000008247984 */ /* 0x000e220000000800 */
[----:B-1----:R-:W-:-:S03]  /*5180*/  FMUL.FTZ R13, R7, R16 ;  /* 0x00000010070d7220 */ /* 0x002fc60000410000 */
[----:B------:R-:W1:Y:S01]  /*5190*/  LDS R38, [R8+0xa00] ;  /* 0x000a000008267984 */ /* 0x000e620000000800 */
[----:B--2---:R-:W-:-:S03]  /*51a0*/  FMUL.FTZ R15, R7, R18 ;  /* 0x00000012070f7220 */ /* 0x004fc60000410000 */
[----:B------:R-:W2:Y:S01]  /*51b0*/  LDS R40, [R8+0xb00] ;  /* 0x000b000008287984 */ /* 0x000ea20000000800 */
[----:B---3--:R-:W-:-:S03]  /*51c0*/  FMUL.FTZ R17, R7, R20 ;  /* 0x0000001407117220 */ /* 0x008fc60000410000 */
[----:B------:R-:W3:Y:S01]  /*51d0*/  LDS R42, [R8+0xc00] ;  /* 0x000c0000082a7984 */ /* 0x000ee20000000800 */
[----:B----4-:R-:W-:-:S03]  /*51e0*/  FMUL.FTZ R19, R7, R22 ;  /* 0x0000001607137220 */ /* 0x010fc60000410000 */
[----:B------:R-:W4:Y:S01]  /*51f0*/  LDS R44, [R8+0xd00] ;  /* 0x000d0000082c7984 */ /* 0x000f220000000800 */
[----:B-----5:R-:W-:-:S03]  /*5200*/  FMUL.FTZ R21, R7, R24 ;  /* 0x0000001807157220 */ /* 0x020fc60000410000 */
[----:B------:R5:W-:Y:S04]  /*5210*/  STS [R8+-0x200], R9 ;  /* 0xfffe000908007388 */ /* 0x000be80000000800 */
[----:B------:R0:W-:Y:S01]  /*5220*/  STS [R8+-0x100], R13 ;  /* 0xffff000d08007388 */ /* 0x0001e20000000800 */
[----:B------:R-:W-:-:S03]  /*5230*/  FMUL.FTZ R23, R7, R28 ;  /* 0x0000001c07177220 */ /* 0x000fc60000410000 */
[----:B------:R1:W-:Y:S01]  /*5240*/  STS [R8], R15 ;  /* 0x0000000f08007388 */ /* 0x0003e20000000800 */
[C---:B------:R-:W-:Y:S01]  /*5250*/  FMUL.FTZ R25, R7.reuse, R30 ;  /* 0x0000001e07197220 */ /* 0x040fe20000410000 */
[C---:B-----5:R-:W-:Y:S02]  /*5260*/  FMUL.FTZ R9, R7.reuse, R26 ;  /* 0x0000001a07097220 */ /* 0x060fe40000410000 */
[----:B------:R2:W-:Y:S01]  /*5270*/  STS [R8+0x100], R17 ;  /* 0x0001001108007388 */ /* 0x0005e20000000800 */
[----:B------:R-:W-:-:S03]  /*5280*/  FMUL.FTZ R27, R7, R32 ;  /* 0x00000020071b7220 */ /* 0x000fc60000410000 */
[----:B------:R3:W-:Y:S01]  /*5290*/  STS [R8+0x200], R19 ;  /* 0x0002001308007388 */ /* 0x0007e20000000800 */
[----:B------:R-:W-:-:S03]  /*52a0*/  FMUL.FTZ R29, R7, R34 ;  /* 0x00000022071d7220 */ /* 0x000fc60000410000 */
[----:B------:R4:W-:Y:S01]  /*52b0*/  STS [R8+0x300], R21 ;  /* 0x0003001508007388 */ /* 0x0009e20000000800 */
[C---:B0-----:R-:W-:Y:S01]  /*52c0*/  FMUL.FTZ R13, R7.reuse, R36 ;  /* 0x00000024070d7220 */ /* 0x041fe20000410000 */
[C---:B-1----:R-:W-:Y:S02]  /*52d0*/  FMUL.FTZ R15, R7.reuse, R38 ;  /* 0x00000026070f7220 */ /* 0x042fe40000410000 */
[----:B------:R-:W-:Y:S01]  /*52e0*/  STS [R8+0x400], R9 ;  /* 0x0004000908007388 */ /* 0x000fe20000000800 */
[----:B--2---:R-:W-:-:S03]  /*52f0*/  FMUL.FTZ R17, R7, R40 ;  /* 0x0000002807117220 */ /* 0x004fc60000410000 */
[----:B------:R-:W-:Y:S01]  /*5300*/  STS [R8+0x500], R23 ;  /* 0x0005001708007388 */ /* 0x000fe20000000800 */
[----:B---3--:R-:W-:-:S03]  /*5310*/  FMUL.FTZ R19, R7, R42 ;  /* 0x0000002a07137220 */ /* 0x008fc60000410000 */
[----:B------:R-:W-:Y:S01]  /*5320*/  STS [R8+0x600], R25 ;  /* 0x0006001908007388 */ /* 0x000fe20000000800 */
[----:B----4-:R-:W-:-:S03]  /*5330*/  FMUL.FTZ R21, R7, R44 ;  /* 0x0000002c07157220 */ /* 0x010fc60000410000 */
        /* <DEDUP_REMOVED lines=9> */
.L_x_1020:
[----:B------:R-:W-:Y:S05]  /*53d0*/  BSYNC.RECONVERGENT B1 ;  /* 0x0000000000017941 */ /* 0x000fea0003800200 */
.L_x_1019:
[----:B------:R-:W-:Y:S01]  /*53e0*/  IMAD.IADD R9, R10, 0x1, -R5 ;  /* 0x000000010a097824 */ /* 0x000fe200078e0a05 */
[----:B------:R-:W-:Y:S04]  /*53f0*/  BSSY.RECONVERGENT B1, `(.L_x_1022) ;  /* 0x000001e000017945 */ /* 0x000fe80003800200 */
        /* <DEDUP_REMOVED lines=8> */
[----:B------:R-:W4:Y:S04]  /*5480*/  LDS R22, [R8+0x200] ;  /* 0x0002000008167984 */ /* 0x000f280000000800 */
[----:B------:R-:W4:Y:S04]  /*5490*/  LDS R24, [R8+0x300] ;  /* 0x0003000008187984 */ /* 0x000f280000000800 */
[----:B------:R-:W4:Y:S04]  /*54a0*/  LDS R26, [R8+0x400] ;  /* 0x00040000081a7984 */ /* 0x000f280000000800 */
[----:B------:R-:W4:Y:S01]  /*54b0*/  LDS R28, [R8+0x500] ;  /* 0x00050000081c7984 */ /* 0x000f220000000800 */
[C---:B0-----:R-:W-:Y:S01]  /*54c0*/  FMUL.FTZ R9, R7.reuse, R14 ;  /* 0x0000000e07097220 */ /* 0x041fe20000410000 */
[----:B-1----:R-:W-:-:S04]  /*54d0*/  FMUL.FTZ R13, R7, R16 ;  /* 0x00000010070d7220 */ /* 0x002fc80000410000 */
[----:B------:R-:W-:Y:S01]  /*54e0*/  STS [R8+-0x200], R9 ;  /* 0xfffe000908007388 */ /* 0x000fe20000000800 */
[----:B--2---:R-:W-:-:S03]  /*54f0*/  FMUL.FTZ R15, R7, R18 ;  /* 0x00000012070f7220 */ /* 0x004fc60000410000 */
[----:B------:R-:W-:Y:S01]  /*5500*/  STS [R8+-0x100], R13 ;  /* 0xffff000d08007388 */ /* 0x000fe20000000800 */
[----:B---3--:R-:W-:-:S03]  /*5510*/  FMUL.FTZ R17, R7, R20 ;  /* 0x0000001407117220 */ /* 0x008fc60000410000 */
[----:B------:R-:W-:Y:S01]  /*5520*/  STS [R8], R15 ;  /* 0x0000000f08007388 */ /* 0x000fe20000000800 */
[----:B----4-:R-:W-:-:S03]  /*5530*/  FMUL.FTZ R19, R7, R22 ;  /* 0x0000001607137220 */ /* 0x010fc60000410000 */
[----:B------:R-:W-:Y:S01]  /*5540*/  STS [R8+0x100], R17 ;  /* 0x0001001108007388 */ /* 0x000fe20000000800 */
[----:B------:R-:W-:-:S03]  /*5550*/  FMUL.FTZ R21, R7, R24 ;  /* 0x0000001807157220 */ /* 0x000fc60000410000 */
[----:B------:R-:W-:Y:S01]  /*5560*/  STS [R8+0x200], R19 ;  /* 0x0002001308007388 */ /* 0x000fe20000000800 */
[----:B------:R-:W-:-:S03]  /*5570*/  FMUL.FTZ R23, R7, R26 ;  /* 0x0000001a07177220 */ /* 0x000fc60000410000 */
[----:B------:R-:W-:Y:S01]  /*5580*/  STS [R8+0x300], R21 ;  /* 0x0003001508007388 */ /* 0x000fe20000000800 */
[----:B------:R-:W-:-:S03]  /*5590*/  FMUL.FTZ R25, R7, R28 ;  /* 0x0000001c07197220 */ /* 0x000fc60000410000 */
[----:B------:R-:W-:Y:S04]  /*55a0*/  STS [R8+0x400], R23 ;  /* 0x0004001708007388 */ /* 0x000fe80000000800 */
[----:B------:R0:W-:Y:S02]  /*55b0*/  STS [R8+0x500], R25 ;  /* 0x0005001908007388 */ /* 0x0001e40000000800 */
[----:B0-----:R-:W-:-:S07]  /*55c0*/  VIADD R8, R8, 0x800 ;  /* 0x0000080008087836 */ /* 0x001fce0000000000 */
.L_x_1023:
[----:B------:R-:W-:Y:S05]  /*55d0*/  BSYNC.RECONVERGENT B1 ;  /* 0x0000000000017941 */ /* 0x000fea0003800200 */
.L_x_1022:
[----:B------:R-:W-:-:S13]  /*55e0*/  ISETP.LT.OR P0, PT, R5, R10, P0 ;  /* 0x0000000a0500720c */ /* 0x000fda0000701670 */
[----:B------:R-:W-:Y:S05]  /*55f0*/  @!P0 BRA `(.L_x_1014) ;  /* 0x0000000c003c8947 */ /* 0x000fea0003800000 */
[----:B------:R-:W0:Y:S04]  /*5600*/  LDS R14, [R8+-0x200] ;  /* 0xfffe0000080e7984 */ /* 0x000e280000000800 */
[----:B------:R-:W1:Y:S04]  /*5610*/  LDS R16, [R8+-0x100] ;  /* 0xffff000008107984 */ /* 0x000e680000000800 */
[----:B------:R-:W2:Y:S04]  /*5620*/  LDS R18, [R8] ;  /* 0x0000000008127984 */ /* 0x000ea80000000800 */
[----:B------:R-:W3:Y:S01]  /*5630*/  LDS R20, [R8+0x100] ;  /* 0x0001000008147984 */ /* 0x000ee20000000800 */
[-C--:B0-----:R-:W-:Y:S01]  /*5640*/  FMUL.FTZ R5, R14, R7.reuse ;  /* 0x000000070e057220 */ /* 0x081fe20000410000 */
[----:B-1----:R-:W-:-:S04]  /*5650*/  FMUL.FTZ R9, R16, R7 ;  /* 0x0000000710097220 */ /* 0x002fc80000410000 */
[----:B------:R1:W-:Y:S01]  /*5660*/  STS [R8+-0x200], R5 ;  /* 0xfffe000508007388 */ /* 0x0003e20000000800 */
[----:B--2---:R-:W-:-:S03]  /*5670*/  FMUL.FTZ R13, R18, R7 ;  /* 0x00000007120d7220 */ /* 0x004fc60000410000 */
[----:B------:R1:W-:Y:S01]  /*5680*/  STS [R8+-0x100], R9 ;  /* 0xffff000908007388 */ /* 0x0003e20000000800 */
[----:B---3--:R-:W-:-:S03]  /*5690*/  FMUL.FTZ R7, R20, R7 ;  /* 0x0000000714077220 */ /* 0x008fc60000410000 */
[----:B------:R1:W-:Y:S04]  /*56a0*/  STS [R8], R13 ;  /* 0x0000000d08007388 */ /* 0x0003e80000000800 */
[----:B------:R1:W-:Y:S01]  /*56b0*/  STS [R8+0x100], R7 ;  /* 0x0001000708007388 */ /* 0x0003e20000000800 */
[----:B------:R-:W-:Y:S05]  /*56c0*/  BRA `(.L_x_1014) ;  /* 0x0000000c00087947 */ /* 0x000fea0003800000 */
.L_x_1015:
        /* <DEDUP_REMOVED lines=12> */
[----:B------:R-:W-:Y:S01]  /*5790*/  UMOV UR7, 0x400 ;  /* 0x0000040000077882 */ /* 0x000fe20000000000 */
[C---:B------:R-:W-:Y:S01]  /*57a0*/  SHF.L.U32 R9, R8.reuse, 0x6, RZ ;  /* 0x0000000608097819 */ /* 0x040fe200000006ff */
[----:B------:R-:W-:Y:S01]  /*57b0*/  UIADD3 UR7, UPT, UPT, UR7, 0x110, URZ ;  /* 0x0000011007077890 */ /* 0x000fe2000fffe0ff */
[----:B------:R-:W-:Y:S01]  /*57c0*/  LOP3.LUT R8, R8, 0x3, RZ, 0xc0, !PT ;  /* 0x0000000308087812 */ /* 0x000fe200078ec0ff */
[----:B------:R-:W-:Y:S01]  /*57d0*/  IMAD.X R18, RZ, RZ, UR5, P2 ;  /* 0x00000005ff127e24 */ /* 0x000fe200090e06ff */
[----:B------:R-:W-:-:S04]  /*57e0*/  LOP3.LUT R14, R9, 0xc0, RZ, 0xc0, !PT ;  /* 0x000000c0090e7812 */ /* 0x000fc800078ec0ff */
[----:B------:R-:W-:Y:S01]  /*57f0*/  IADD3 R5, PT, PT, R5, R14, RZ ;  /* 0x0000000e05057210 */ /* 0x000fe20007ffe0ff */
[----:B------:R-:W-:Y:S01]  /*5800*/  IMAD.MOV R14, RZ, RZ, -R8 ;  /* 0x000000ffff0e7224 */ /* 0x000fe200078e0a08 */
[----:B--2---:R-:W-:-:S04]  /*5810*/  LEA R16, P2, R17, UR14, 0x2 ;  /* 0x0000000e11107c11 */ /* 0x004fc8000f8410ff */
[----:B------:R-:W-:Y:S01]  /*5820*/  LEA.HI.X R17, R17, UR15, R18, 0x2, P2 ;  /* 0x0000000f11117c11 */ /* 0x000fe200090f1412 */
[----:B-1----:R-:W-:-:S06]  /*5830*/  ULEA UR7, UR9, UR7, 0x18 ;  /* 0x0000000709077291 */ /* 0x002fcc000f8ec0ff */
[----:B------:R-:W-:-:S07]  /*5840*/  LEA R13, R2, UR7, 0x2 ;  /* 0x00000007020d7c11 */ /* 0x000fce000f8e10ff */
.L_x_1026:
[----:B-1----:R-:W0:Y:S01]  /*5850*/  LDS R8, [R13] ;  /* 0x000000000d087984 */ /* 0x002e220000000800 */
[----:B------:R-:W-:Y:S01]  /*5860*/  IMAD.MOV.U32 R9, RZ, RZ, R17 ;  /* 0x000000ffff097224 */ /* 0x000fe200078e0011 */
[----:B------:R-:W-:-:S04]  /*5870*/  IADD3 R14, PT, PT, R14, 0x1, RZ ;  /* 0x000000010e0e7810 */ /* 0x000fc80007ffe0ff */
[----:B------:R-:W-:Y:S01]  /*5880*/  ISETP.NE.AND P2, PT, R14, RZ, PT ;  /* 0x000000ff0e00720c */ /* 0x000fe20003f45270 */
[----:B0-----:R-:W-:Y:S01]  /*5890*/  FMUL.FTZ R15, R8, R7 ;  /* 0x00000007080f7220 */ /* 0x001fe20000410000 */
[----:B------:R-:W-:Y:S02]  /*58a0*/  MOV R8, R16 ;  /* 0x0000001000087202 */ /* 0x000fe40000000f00 */
[----:B------:R-:W-:Y:S02]  /*58b0*/  IADD3 R16, P3, PT, R16, 0x100, RZ ;  /* 0x0000010010107810 */ /* 0x000fe40007f7e0ff */
[----:B------:R0:W-:Y:S03]  /*58c0*/  STS [R13], R15 ;  /* 0x0000000f0d007388 */ /* 0x0001e60000000800 */
[----:B------:R-:W-:Y:S01]  /*58d0*/  IMAD.X R17, RZ, RZ, R17, P3 ;  /* 0x000000ffff117224 */ /* 0x000fe200018e0611 */
[----:B------:R1:W-:Y:S01]  /*58e0*/  STG.E desc[UR10][R8.64], R15 ;  /* 0x0000000f08007986 */ /* 0x0003e2000c10190a */
[----:B0-----:R-:W-:-:S02]  /*58f0*/  IADD3 R13, PT, PT, R13, 0x100, RZ ;  /* 0x000001000d0d7810 */ /* 0x001fc40007ffe0ff */
[----:B------:R-:W-:Y:S05]  /*5900*/  @P2 BRA `(.L_x_1026) ;  /* 0xfffffffc00d02947 */ /* 0x000fea000383ffff */
.L_x_1025:
[----:B------:R-:W-:Y:S05]  /*5910*/  BSYNC.RECONVERGENT B1 ;  /* 0x0000000000017941 */ /* 0x000fea0003800200 */
.L_x_1024:
[----:B------:R-:W-:Y:S05]  /*5920*/  @!P0 BRA `(.L_x_1014) ;  /* 0x0000000800708947 */ /* 0x000fea0003800000 */
[----:B------:R-:W2:Y:S01]  /*5930*/  S2R R16, SR_CgaCtaId ;  /* 0x0000000000107919 */ /* 0x000ea20000008800 */
[----:B------:R-:W3:Y:S01]  /*5940*/  LDCU.64 UR14, c[0x0][0x480] ;  /* 0x00009000ff0e77ac */ /* 0x000ee20008000a00 */
[----:B-1----:R-:W-:Y:S01]  /*5950*/  IADD3 R9, P0, PT, R5, UR4, RZ ;  /* 0x0000000405097c10 */ /* 0x002fe2000ff1e0ff */
[----:B------:R-:W-:Y:S01]  /*5960*/  BSSY.RECONVERGENT B1, `(.L_x_1027) ;  /* 0x000005a000017945 */ /* 0x000fe20003800200 */
[----:B------:R-:W-:Y:S02]  /*5970*/  IADD3 R17, PT, PT, R10, -R5, RZ ;  /* 0x800000050a117210 */ /* 0x000fe40007ffe0ff */
[----:B------:R-:W-:Y:S01]  /*5980*/  MOV R8, 0x400 ;  /* 0x0000040000087802 */ /* 0x000fe20000000f00 */
[----:B------:R-:W-:Y:S01]  /*5990*/  IMAD.X R14, RZ, RZ, UR5, P0 ;  /* 0x00000005ff0e7e24 */ /* 0x000fe200080e06ff */
[----:B------:R-:W-:Y:S02]  /*59a0*/  ISETP.GT.AND P2, PT, R17, 0x300, PT ;  /* 0x000003001100780c */ /* 0x000fe40003f44270 */
[----:B---3--:R-:W-:-:S04]  /*59b0*/  LEA R13, P0, R9, UR14, 0x2 ;  /* 0x0000000e090d7c11 */ /* 0x008fc8000f8010ff */
[----:B------:R-:W-:Y:S01]  /*59c0*/  LEA.HI.X R15, R9, UR15, R14, 0x2, P0 ;  /* 0x0000000f090f7c11 */ /* 0x000fe200080f140e */
[----:B------:R-:W-:Y:S01]  /*59d0*/  VIADD R9, R8, 0x110 ;  /* 0x0000011008097836 */ /* 0x000fe20000000000 */
[----:B------:R-:W-:Y:S02]  /*59e0*/  SHF.L.U32 R14, R3, 0x2, RZ ;  /* 0x00000002030e7819 */ /* 0x000fe400000006ff */
[----:B------:R-:W-:-:S03]  /*59f0*/  IADD3 R8, P0, PT, R13, 0x200, RZ ;  /* 0x000002000d087810 */ /* 0x000fc60007f1e0ff */
[----:B------:R-:W-:Y:S01]  /*5a00*/  IMAD R14, R5, 0x4, -R14 ;  /* 0x00000004050e7824 */ /* 0x000fe200078e0a0e */
[----:B--2---:R-:W-:Y:S02]  /*5a10*/  LEA R13, R16, R9, 0x18 ;  /* 0x00000009100d7211 */ /* 0x004fe400078ec0ff */
[----:B------:R-:W-:Y:S02]  /*5a20*/  IADD3.X R9, PT, PT, RZ, R15, RZ, P0, !PT ;  /* 0x0000000fff097210 */ /* 0x000fe400007fe4ff */
[----:B------:R-:W-:Y:S02]  /*5a30*/  IADD3 R13, PT, PT, R14, 0x200, R13 ;  /* 0x000002000e0d7810 */ /* 0x000fe40007ffe00d */
[----:B------:R-:W-:Y:S01]  /*5a40*/  PLOP3.LUT P0, PT, PT, PT, PT, 0x80, 0x8 ;  /* 0x000000000008781c */ /* 0x000fe20003f0f070 */
[----:B------:R-:W-:-:S12]  /*5a50*/  @!P2 BRA `(.L_x_1028) ;  /* 0x000000040028a947 */ /* 0x000fd80003800000 */
[----:B------:R-:W-:Y:S01]  /*5a60*/  PLOP3.LUT P0, PT, PT, PT, PT, 0x8, 0x80 ;  /* 0x000000000080781c */ /* 0x000fe20003f0e170 */
[----:B-----5:R-:W-:-:S12]  /*5a70*/  VIADD R46, R10, 0xfffffd00 ;  /* 0xfffffd000a2e7836 */ /* 0x020fd80000000000 */
.L_x_1029:
[----:B------:R-:W0:Y:S01]  /*5a80*/  LDS R14, [R13+-0x200] ;  /* 0xfffe00000d0e7984 */ /* 0x000e220000000800 */
[----:B------:R-:W-:-:S03]  /*5a90*/  IADD3 R5, PT, PT, R5, 0x400, RZ ;  /* 0x0000040005057810 */ /* 0x000fc60007ffe0ff */
[----:B------:R-:W1:Y:S01]  /*5aa0*/  LDS R16, [R13+-0x100] ;  /* 0xffff00000d107984 */ /* 0x000e620000000800 */
[----:B------:R-:W-:-:S03]  /*5ab0*/  ISETP.GE.AND P3, PT, R5, R46, PT ;  /* 0x0000002e0500720c */ /* 0x000fc60003f66270 */
[----:B------:R-:W2:Y:S04]  /*5ac0*/  LDS R18, [R13] ;  /* 0x000000000d127984 */ /* 0x000ea80000000800 */
[----:B------:R-:W3:Y:S04]  /*5ad0*/  LDS R20, [R13+0x100] ;  /* 0x000100000d147984 */ /* 0x000ee80000000800 */
[----:B------:R-:W4:Y:S04]  /*5ae0*/  LDS R22, [R13+0x200] ;  /* 0x000200000d167984 */ /* 0x000f280000000800 */
[----:B------:R-:W5:Y:S04]  /*5af0*/  LDS R24, [R13+0x300] ;  /* 0x000300000d187984 */ /* 0x000f680000000800 */
[----:B------:R-:W5:Y:S04]  /*5b00*/  LDS R26, [R13+0x400] ;  /* 0x000400000d1a7984 */ /* 0x000f680000000800 */
        /* <DEDUP_REMOVED lines=23> */
[----:B-----5:R-:W-:Y:S01]  /*5c80*/  IADD3 R14, P2, PT, R8, 0x1000, RZ ;  /* 0x00001000080e7810 */ /* 0x020fe20007f5e0ff */
[C---:B------:R-:W-:Y:S02]  /*5c90*/  FMUL.FTZ R34, R7.reuse, R34 ;  /* 0x0000002207227220 */ /* 0x040fe40000410000 */
[----:B------:R-:W-:Y:S02]  /*5ca0*/  STG.E desc[UR10][R8.64], R18 ;  /* 0x0000001208007986 */ /* 0x000fe4000c10190a */
[----:B------:R-:W-:Y:S02]  /*5cb0*/  IMAD.X R15, RZ, RZ, R9, P2 ;  /* 0x000000ffff0f7224 */ /* 0x000fe400010e0609 */
[C---:B0-----:R-:W-:Y:S01]  /*5cc0*/  FMUL.FTZ R36, R7.reuse, R36 ;  /* 0x0000002407247220 */ /* 0x041fe20000410000 */
[----:B------:R-:W-:Y:S01]  /*5cd0*/  STS [R13], R18 ;  /* 0x000000120d007388 */ /* 0x000fe20000000800 */
[----:B-1----:R-:W-:-:S03]  /*5ce0*/  FMUL.FTZ R38, R7, R38 ;  /* 0x0000002607267220 */ /* 0x002fc60000410000 */
[----:B------:R-:W-:Y:S01]  /*5cf0*/  STG.E desc[UR10][R8.64+0x100], R20 ;  /* 0x0001001408007986 */ /* 0x000fe2000c10190a */
[----:B--2---:R-:W-:-:S03]  /*5d00*/  FMUL.FTZ R40, R7, R40 ;  /* 0x0000002807287220 */ /* 0x004fc60000410000 */
[----:B------:R-:W-:Y:S01]  /*5d10*/  STS [R13+0x100], R20 ;  /* 0x000100140d007388 */ /* 0x000fe20000000800 */
[----:B---3--:R-:W-:-:S03]  /*5d20*/  FMUL.FTZ R42, R7, R42 ;  /* 0x0000002a072a7220 */ /* 0x008fc60000410000 */
[----:B------:R-:W-:Y:S01]  /*5d30*/  STG.E desc[UR10][R8.64+0x200], R22 ;  /* 0x0002001608007986 */ /* 0x000fe2000c10190a */
[----:B----4-:R-:W-:-:S03]  /*5d40*/  FMUL.FTZ R44, R7, R44 ;  /* 0x0000002c072c7220 */ /* 0x010fc60000410000 */
        /* <DEDUP_REMOVED lines=27> */
.L_x_1028:
[----:B------:R-:W-:Y:S05]  /*5f00*/  BSYNC.RECONVERGENT B1 ;  /* 0x0000000000017941 */ /* 0x000fea0003800200 */
.L_x_1027:
[----:B------:R-:W-:Y:S01]  /*5f10*/  IMAD.IADD R14, R10, 0x1, -R5 ;  /* 0x000000010a0e7824 */ /* 0x000fe200078e0a05 */
[----:B------:R-:W-:Y:S04]  /*5f20*/  BSSY.RECONVERGENT B1, `(.L_x_1030) ;  /* 0x000002a000017945 */ /* 0x000fe80003800200 */
        /* <DEDUP_REMOVED lines=14> */
[----:B------:R-:W-:Y:S01]  /*6010*/  STG.E desc[UR10][R8.64+-0x200], R14 ;  /* 0xfffe000e08007986 */ /* 0x000fe2000c10190a */
[----:B--2---:R-:W-:-:S03]  /*6020*/  FMUL.FTZ R18, R7, R18 ;  /* 0x0000001207127220 */ /* 0x004fc60000410000 */
[----:B------:R0:W-:Y:S01]  /*6030*/  STS [R13+-0x200], R14 ;  /* 0xfffe000e0d007388 */ /* 0x0001e20000000800 */
[----:B---3--:R-:W-:-:S03]  /*6040*/  FMUL.FTZ R20, R7, R20 ;  /* 0x0000001407147220 */ /* 0x008fc60000410000 */
[----:B------:R-:W-:Y:S01]  /*6050*/  STG.E desc[UR10][R8.64+-0x100], R16 ;  /* 0xffff001008007986 */ /* 0x000fe2000c10190a */
[----:B----4-:R-:W-:-:S03]  /*6060*/  FMUL.FTZ R22, R7, R22 ;  /* 0x0000001607167220 */ /* 0x010fc60000410000 */
[----:B------:R-:W-:Y:S01]  /*6070*/  STS [R13+-0x100], R16 ;  /* 0xffff00100d007388 */ /* 0x000fe20000000800 */
[----:B0-----:R-:W-:Y:S01]  /*6080*/  IADD3 R14, P2, PT, R8, 0x800, RZ ;  /* 0x00000800080e7810 */ /* 0x001fe20007f5e0ff */
[C---:B------:R-:W-:Y:S02]  /*6090*/  FMUL.FTZ R24, R7.reuse, R24 ;  /* 0x0000001807187220 */ /* 0x040fe40000410000 */
[----:B------:R-:W-:Y:S01]  /*60a0*/  STG.E desc[UR10][R8.64], R18 ;  /* 0x0000001208007986 */ /* 0x000fe2000c10190a */
[----:B------:R-:W-:Y:S01]  /*60b0*/  IADD3.X R15, PT, PT, RZ, R9, RZ, P2, !PT ;  /* 0x00000009ff0f7210 */ /* 0x000fe200017fe4ff */
[C---:B------:R-:W-:Y:S02]  /*60c0*/  FMUL.FTZ R26, R7.reuse, R26 ;  /* 0x0000001a071a7220 */ /* 0x040fe40000410000 */
        /* <DEDUP_REMOVED lines=14> */
[----:B-1----:R-:W-:-:S07]  /*61b0*/  IADD3 R13, PT, PT, R13, 0x800, RZ ;  /* 0x000008000d0d7810 */ /* 0x002fce0007ffe0ff */
.L_x_1031:
[----:B------:R-:W-:Y:S05]  /*61c0*/  BSYNC.RECONVERGENT B1 ;  /* 0x0000000000017941 */ /* 0x000fea0003800200 */
.L_x_1030:
        /* <DEDUP_REMOVED lines=8> */
[----:B------:R4:W-:Y:S01]  /*6250*/  STG.E desc[UR10][R8.64+-0x200], R14 ;  /* 0xfffe000e08007986 */ /* 0x0009e2000c10190a */
[----:B--2---:R-:W-:-:S03]  /*6260*/  FMUL.FTZ R18, R18, R7 ;  /* 0x0000000712127220 */ /* 0x004fc60000410000 */
[----:B------:R4:W-:Y:S01]  /*6270*/  STS [R13+-0x200], R14 ;  /* 0xfffe000e0d007388 */ /* 0x0009e20000000800 */
[----:B---3--:R-:W-:-:S03]  /*6280*/  FMUL.FTZ R20, R20, R7 ;  /* 0x0000000714147220 */ /* 0x008fc60000410000 */
[----:B------:R4:W-:Y:S04]  /*6290*/  STG.E desc[UR10][R8.64+-0x100], R16 ;  /* 0xffff001008007986 */ /* 0x0009e8000c10190a */
[----:B------:R4:W-:Y:S04]  /*62a0*/  STS [R13+-0x100], R16 ;  /* 0xffff00100d007388 */ /* 0x0009e80000000800 */
[----:B------:R4:W-:Y:S04]  /*62b0*/  STG.E desc[UR10][R8.64], R18 ;  /* 0x0000001208007986 */ /* 0x0009e8000c10190a */
[----:B------:R4:W-:Y:S04]  /*62c0*/  STS [R13], R18 ;  /* 0x000000120d007388 */ /* 0x0009e80000000800 */
[----:B------:R4:W-:Y:S04]  /*62d0*/  STG.E desc[UR10][R8.64+0x100], R20 ;  /* 0x0001001408007986 */ /* 0x0009e8000c10190a */
[----:B------:R4:W-:Y:S02]  /*62e0*/  STS [R13+0x100], R20 ;  /* 0x000100140d007388 */ /* 0x0009e40000000800 */
.L_x_1014:
[----:B------:R-:W-:Y:S05]  /*62f0*/  BSYNC.RECONVERGENT B0 ;  /* 0x0000000000007941 */ /* 0x000fea0003800200 */
.L_x_1013:
[----:B-1----:R-:W-:Y:S01]  /*6300*/  VIADD R5, R10, 0xffffffff ;  /* 0xffffffff0a057836 */ /* 0x002fe20000000000 */
[----:B------:R-:W1:Y:S01]  /*6310*/  LDCU UR5, c[0x0][0x40c] ;  /* 0x00008180ff0577ac */ /* 0x000e620008000800 */
[----:B------:R-:W2:Y:S01]  /*6320*/  S2UR UR7, SR_CgaCtaId ;  /* 0x00000000000779c3 */ /* 0x000ea20000008800 */
[----:B----4-:R-:W-:Y:S01]  /*6330*/  IMAD.SHL.U32 R9, R2, 0x4, RZ ;  /* 0x0000000402097824 */ /* 0x010fe200078e00ff */
[----:B------:R-:W-:Y:S01]  /*6340*/  BSSY.RECONVERGENT B0, `(.L_x_1032) ;  /* 0x000001b000007945 */ /* 0x000fe20003800200 */
[----:B------:R-:W-:Y:S01]  /*6350*/  SHF.R.S32.HI R8, RZ, 0x1f, R5 ;  /* 0x0000001fff087819 */ /* 0x000fe20000011405 */
[----:B------:R-:W-:Y:S01]  /*6360*/  UMOV UR4, 0x400 ;  /* 0x0000040000047882 */ /* 0x000fe20000000000 */
[----:B------:R-:W-:Y:S02]  /*6370*/  CS2R R18, SRZ ;  /* 0x0000000000127805 */ /* 0x000fe4000001ff00 */
[----:B------:R-:W-:Y:S02]  /*6380*/  CS2R R16, SRZ ;  /* 0x0000000000107805 */ /* 0x000fe4000001ff00 */
[----:B------:R-:W-:-:S02]  /*6390*/  LEA.HI R8, R8, R5, RZ, 0x3 ;  /* 0x0000000508087211 */ /* 0x000fc400078f18ff */
[----:B------:R-:W-:Y:S02]  /*63a0*/  LOP3.LUT R9, R9, 0x1c, RZ, 0xc0, !PT ;  /* 0x0000001c09097812 */ /* 0x000fe400078ec0ff */
[----:B------:R-:W-:-:S04]  /*63b0*/  LOP3.LUT R8, R8, 0xfffffff8, RZ, 0xc0, !PT ;  /* 0xfffffff808087812 */ /* 0x000fc800078ec0ff */
[----:B0-----:R-:W-:Y:S01]  /*63c0*/  IADD3 R7, PT, PT, R5, -R8, RZ ;  /* 0x8000000805077210 */ /* 0x001fe20007ffe0ff */
[----:B------:R-:W-:Y:S01]  /*63d0*/  IMAD.SHL.U32 R8, R2, 0x10, RZ ;  /* 0x0000001002087824 */ /* 0x000fe200078e00ff */
[----:B-1----:R-:W-:Y:S01]  /*63e0*/  MOV R28, UR5 ;  /* 0x00000005001c7c02 */ /* 0x002fe20008000f00 */
[----:B------:R-:W-:Y:S01]  /*63f0*/  UIADD3 UR5, UPT, UPT, UR4, 0x90, URZ ;  /* 0x0000009004057890 */ /* 0x000fe2000fffe0ff */
[----:B------:R-:W-:Y:S02]  /*6400*/  ISETP.NE.AND P0, PT, R6, R7, PT ;  /* 0x000000070600720c */ /* 0x000fe40003f05270 */
[----:B------:R-:W-:Y:S02]  /*6410*/  LOP3.LUT R8, R8, 0x70, RZ, 0xc0, !PT ;  /* 0x0000007008087812 */ /* 0x000fe400078ec0ff */
[----:B------:R-:W-:Y:S01]  /*6420*/  ISETP.NE.OR P0, PT, R28, RZ, P0 ;  /* 0x000000ff1c00720c */ /* 0x000fe20000705670 */
[----:B--2---:R-:W-:-:S12]  /*6430*/  ULEA UR5, UR7, UR5, 0x18 ;  /* 0x0000000507057291 */ /* 0x004fd8000f8ec0ff */
[----:B------:R-:W-:Y:S05]  /*6440*/  @P0 BRA `(.L_x_1033) ;  /* 0x0000000000280947 */ /* 0x000fea0003800000 */
[----:B------:R-:W0:Y:S01]  /*6450*/  LDCU.64 UR14, c[0x0][0x3b0] ;  /* 0x00007600ff0e77ac */ /* 0x000e220008000a00 */
[----:B------:R-:W-:Y:S01]  /*6460*/  HFMA2 R19, -RZ, RZ, 0, 0 ;  /* 0x00000000ff137431 */ /* 0x000fe200000001ff */
[----:B0-----:R-:W-:-:S04]  /*6470*/  UISETP.NE.U32.AND UP0, UPT, UR14, URZ, UPT ;  /* 0x000000ff0e00728c */ /* 0x001fc8000bf05070 */
[----:B------:R-:W-:-:S09]  /*6480*/  UISETP.NE.AND.EX UP0, UPT, UR15, URZ, UPT, UP0 ;  /* 0x000000ff0f00728c */ /* 0x000fd2000bf05300 */
[----:B------:R-:W-:Y:S05]  /*6490*/  BRA.U !UP0, `(.L_x_1034) ;  /* 0x0000000108107547 */ /* 0x000fea000b800000 */
[----:B------:R-:W0:Y:S01]  /*64a0*/  LDC.64 R16, c[0x0][0x3b0] ;  /* 0x0000ec00ff107b82 */ /* 0x000e220000000a00 */
[----:B------:R-:W-:-:S04]  /*64b0*/  IMAD R13, R0, 0x20, R9 ;  /* 0x00000020000d7824 */ /* 0x000fc800078e0209 */
[----:B0-----:R-:W-:-:S06]  /*64c0*/  IMAD.WIDE.U32 R16, R13, 0x4, R16 ;  /* 0x000000040d107825 */ /* 0x001fcc00078e0010 */
[----:B------:R-:W5:Y:S02]  /*64d0*/  LDG.E.128 R16, desc[UR10][R16.64] ;  /* 0x0000000a10107981 */ /* 0x000f64000c1e1d00 */
.L_x_1034:
[----:B-----5:R0:W-:Y:S02]  /*64e0*/  STS.128 [R8+UR5], R16 ;  /* 0x0000001008007988 */ /* 0x0201e40008000c05 */
.L_x_1033:
[----:B------:R-:W-:Y:S05]  /*64f0*/  BSYNC.RECONVERGENT B0 ;  /* 0x0000000000007941 */ /* 0x000fea0003800200 */
.L_x_1032:
[----:B------:R-:W1:Y:S01]  /*6500*/  LDCU UR9, c[0x0][0x3f4] ;  /* 0x00007e80ff0977ac */ /* 0x000e620008000800 */
[----:B------:R-:W2:Y:S01]  /*6510*/  LDC.64 R38, c[0x0][0x3c0] ;  /* 0x0000f000ff267b82 */ /* 0x000ea20000000a00 */
[C---:B------:R-:W-:Y:S01]  /*6520*/  IMAD.IADD R32, R6.reuse, 0x1, R3 ;  /* 0x0000000106207824 */ /* 0x040fe200078e0203 */
[----:B------:R-:W-:Y:S01]  /*6530*/  BSSY.RECONVERGENT B0, `(.L_x_1035) ;  /* 0x0000086000007945 */ /* 0x000fe20003800200 */
[----:B------:R-:W-:Y:S01]  /*6540*/  UIADD3 UR4, UPT, UPT, UR4, 0x110, URZ ;  /* 0x0000011004047890 */ /* 0x000fe2000fffe0ff */
[----:B------:R-:W3:Y:S03]  /*6550*/  LDCU UR13, c[0x0][0x40c] ;  /* 0x00008180ff0d77ac */ /* 0x000ee60008000800 */
[----:B------:R-:W-:Y:S01]  /*6560*/  ULEA UR4, UR7, UR4, 0x18 ;  /* 0x0000000407047291 */ /* 0x000fe2000f8ec0ff */
[----:B------:R-:W4:Y:S05]  /*6570*/  LDCU.64 UR16, c[0x0][0x3c8] ;  /* 0x00007900ff1077ac */ /* 0x000f2a0008000a00 */
[----:B------:R-:W-:-:S02]  /*6580*/  LEA R33, R6, UR4, 0x2 ;  /* 0x0000000406217c11 */ /* 0x000fc4000f8e10ff */
[----:B-1----:R-:W-:Y:S01]  /*6590*/  VIMNMX R37, PT, PT, R5, UR9, PT ;  /* 0x0000000905257c48 */ /* 0x002fe2000bfe0100 */
[----:B------:R-:W-:Y:S01]  /*65a0*/  IMAD R35, R12, UR9, R9 ;  /* 0x000000090c237c24 */ /* 0x000fe2000f8e0209 */
[----:B------:R-:W-:Y:S01]  /*65b0*/  MOV R14, UR9 ;  /* 0x00000009000e7c02 */ /* 0x000fe20008000f00 */
[----:B------:R-:W-:Y:S01]  /*65c0*/  BAR.SYNC.DEFER_BLOCKING 0x0 ;  /* 0x0000000000007b1d */ /* 0x000fe20000010000 */
[----:B------:R-:W-:-:S03]  /*65d0*/  ISETP.GE.AND P0, PT, R32, R37, PT ;  /* 0x000000252000720c */ /* 0x000fc60003f06270 */
[----:B------:R-:W-:Y:S01]  /*65e0*/  IMAD R13, R14, UR12, R9 ;  /* 0x0000000c0e0d7c24 */ /* 0x000fe2000f8e0209 */
[----:B------:R-:W-:Y:S01]  /*65f0*/  CS2R R14, SRZ ;  /* 0x00000000000e7805 */ /* 0x000fe2000001ff00 */
[----:B--2---:R-:W-:-:S04]  /*6600*/  IMAD.WIDE R34, R35, 0x4, R38 ;  /* 0x0000000423227825 */ /* 0x004fc800078e0226 */
[----:B------:R-:W-:Y:S01]  /*6610*/  IMAD.WIDE R38, R13, 0x4, R38 ;  /* 0x000000040d267825 */ /* 0x000fe200078e0226 */
[----:B------:R-:W-:-:S03]  /*6620*/  CS2R R12, SRZ ;  /* 0x00000000000c7805 */ /* 0x000fc6000001ff00 */
[----:B---34-:R-:W-:Y:S05]  /*6630*/  @P0 BRA `(.L_x_1036) ;  /* 0x0000000400d40947 */ /* 0x018fea0003800000 */
[----:B------:R-:W1:Y:S01]  /*6640*/  LDC R36, c[0x0][0x3f8] ;  /* 0x0000fe00ff247b82 */ /* 0x000e620000000800 */
[----:B------:R-:W-:Y:S01]  /*6650*/  IADD3 R30, PT, PT, R32, 0x8, RZ ;  /* 0x00000008201e7810 */ /* 0x000fe20007ffe0ff */
[----:B------:R-:W-:Y:S01]  /*6660*/  BSSY.RECONVERGENT B1, `(.L_x_1037) ;  /* 0x000002d000017945 */ /* 0x000fe20003800200 */
[----:B------:R-:W-:Y:S02]  /*6670*/  LOP3.LUT R12, RZ, R3, RZ, 0x33, !PT ;  /* 0x00000003ff0c7212 */ /* 0x000fe400078e33ff */
[----:B------:R-:W-:Y:S02]  /*6680*/  VIMNMX R31, PT, PT, R37, R30, !PT ;  /* 0x0000001e251f7248 */ /* 0x000fe40007fe0100 */
[----:B------:R-:W-:Y:S01]  /*6690*/  MOV R44, R32 ;  /* 0x00000020002c7202 */ /* 0x000fe20000000f00 */
[----:B------:R-:W2:Y:S01]  /*66a0*/  LDC.64 R40, c[0x0][0x458] ;  /* 0x00011600ff287b82 */ /* 0x000ea20000000a00 */
[----:B------:R-:W-:-:S04]  /*66b0*/  IADD3 R31, PT, PT, -R6, R31, R12 ;  /* 0x0000001f061f7210 */ /* 0x000fc80007ffe10c */
[----:B------:R-:W-:Y:S01]  /*66c0*/  LOP3.LUT P0, RZ, R31, 0x8, RZ, 0xc0, !PT ;  /* 0x000000081fff7812 */ /* 0x000fe2000780c0ff */
[----:B-1----:R-:W-:Y:S02]  /*66d0*/  IMAD R14, R11, R36, R0 ;  /* 0x000000240b0e7224 */ /* 0x002fe400078e0200 */
[----:B------:R-:W-:Y:S02]  /*66e0*/  IMAD R36, R36, UR9, RZ ;  /* 0x0000000924247c24 */ /* 0x000fe4000f8e02ff */
[----:B------:R-:W-:Y:S01]  /*66f0*/  IMAD R13, R14, 0x20, R9 ;  /* 0x000000200e0d7824 */ /* 0x000fe200078e0209 */
[----:B------:R-:W-:-:S03]  /*6700*/  CS2R R14, SRZ ;  /* 0x00000000000e7805 */ /* 0x000fc6000001ff00 */
[----:B--2---:R-:W-:Y:S01]  /*6710*/  IMAD.WIDE R40, R13, 0x4, R40 ;  /* 0x000000040d287825 */ /* 0x004fe200078e0228 */
[----:B------:R-:W-:-:S03]  /*6720*/  CS2R R12, SRZ ;  /* 0x00000000000c7805 */ /* 0x000fc6000001ff00 */
[----:B------:R-:W-:Y:S05]  /*6730*/  @P0 BRA `(.L_x_1038) ;  /* 0x00000000007c0947 */ /* 0x000fea0003800000 */
[----:B------:R-:W1:Y:S01]  /*6740*/  LDCU.64 UR14, c[0x0][0x3c8] ;  /* 0x00007900ff0e77ac */ /* 0x000e620008000a00 */
[----:B------:R-:W-:Y:S01]  /*6750*/  IADD3 R12, P0, PT, R32, UR8, RZ ;  /* 0x00000008200c7c10 */ /* 0x000fe2000ff1e0ff */
[----:B------:R2:W3:Y:S04]  /*6760*/  LDS R29, [R33] ;  /* 0x00000000211d7984 */ /* 0x0004e80000000800 */
[----:B------:R-:W-:Y:S01]  /*6770*/  IMAD.X R13, RZ, RZ, R4, P0 ;  /* 0x000000ffff0d7224 */ /* 0x000fe200000e0604 */
[----:B-1----:R-:W-:-:S04]  /*6780*/  LEA R20, P0, R12, UR14, 0x2 ;  /* 0x0000000e0c147c11 */ /* 0x002fc8000f8010ff */
[----:B------:R-:W-:-:S06]  /*6790*/  LEA.HI.X R21, R12, UR15, R13, 0x2, P0 ;  /* 0x0000000f0c157c11 */ /* 0x000fcc00080f140d */
[----:B------:R-:W4:Y:S01]  /*67a0*/  LDG.E R21, desc[UR10][R20.64] ;  /* 0x0000000a14157981 */ /* 0x000f22000c1e1900 */
[----:B------:R-:W-:Y:S02]  /*67b0*/  SHF.L.U32 R43, R32, 0x5, RZ ;  /* 0x00000005202b7819 */ /* 0x000fe400000006ff */
[----:B------:R-:W-:Y:S01]  /*67c0*/  ISETP.NE.AND P0, PT, R28, RZ, PT ;  /* 0x000000ff1c00720c */ /* 0x000fe20003f05270 */
[----:B----4-:R-:W-:-:S04]  /*67d0*/  IMAD R12, R36, R21, RZ ;  /* 0x00000015240c7224 */ /* 0x010fc800078e02ff */
[----:B------:R-:W-:-:S04]  /*67e0*/  IMAD R13, R12, 0x20, R43 ;  /* 0x000000200c0d7824 */ /* 0x000fc800078e022b */
[----:B------:R-:W-:-:S06]  /*67f0*/  IMAD.WIDE R12, R13, 0x4, R34 ;  /* 0x000000040d0c7825 */ /* 0x000fcc00078e0222 */
[----:B------:R-:W5:Y:S01]  /*6800*/  LDG.E.128 R12, desc[UR10][R12.64] ;  /* 0x0000000a0c0c7981 */ /* 0x000f62000c1e1d00 */
[----:B--23--:R-:W-:Y:S05]  /*6810*/  @P0 BRA `(.L_x_1039) ;  /* 0x0000000000300947 */ /* 0x00cfea0003800000 */
[----:B------:R-:W2:Y:S04]  /*6820*/  @P1 LDG.E.128 R20, desc[UR10][R40.64] ;  /* 0x0000000a28141981 */ /* 0x000ea8000c1e1d00 */
[----:B------:R-:W1:Y:S02]  /*6830*/  LDS.128 R24, [R8+UR5] ;  /* 0x0000000508187984 */ /* 0x000e640008000c00 */
[----:B-1---5:R-:W-:Y:S01]  /*6840*/  FADD.FTZ R12, R12, R24 ;  /* 0x000000180c0c7221 */ /* 0x022fe20000010000 */
        /* <DEDUP_REMOVED lines=9> */
.L_x_1039:
[C---:B-1---5:R-:W-:Y:S01]  /*68e0*/  FFMA.FTZ R12, R29.reuse, R12, RZ ;  /* 0x0000000c1d0c7223 */ /* 0x062fe200000100ff */
[C---:B------:R-:W-:Y:S01]  /*68f0*/  FFMA.FTZ R13, R29.reuse, R13, RZ ;  /* 0x0000000d1d0d7223 */ /* 0x040fe200000100ff */
[C---:B------:R-:W-:Y:S01]  /*6900*/  FFMA.FTZ R14, R29.reuse, R14, RZ ;  /* 0x0000000e1d0e7223 */ /* 0x040fe200000100ff */
[----:B------:R-:W-:Y:S01]  /*6910*/  FFMA.FTZ R15, R29, R15, RZ ;  /* 0x0000000f1d0f7223 */ /* 0x000fe200000100ff */
[----:B------:R-:W-:-:S07]  /*6920*/  MOV R44, R30 ;  /* 0x0000001e002c7202 */ /* 0x000fce0000000f00 */
.L_x_1038:
[----:B------:R-:W-:Y:S05]  /*6930*/  BSYNC.RECONVERGENT B1 ;  /* 0x0000000000017941 */ /* 0x000fea0003800200 */
.L_x_1037:
[----:B------:R-:W-:-:S13]  /*6940*/  ISETP.GE.U32.AND P0, PT, R31, 0x8, PT ;  /* 0x000000081f00780c */ /* 0x000fda0003f06070 */
[----:B------:R-:W-:Y:S05]  /*6950*/  @!P0 BRA `(.L_x_1036) ;  /* 0x00000004000c8947 */ /* 0x000fea0003800000 */
[----:B------:R-:W-:Y:S01]  /*6960*/  IMAD.SHL.U32 R21, R3, 0x4, RZ ;  /* 0x0000000403157824 */ /* 0x000fe200078e00ff */
[----:B------:R-:W-:Y:S01]  /*6970*/  MOV R23, UR4 ;  /* 0x0000000400177c02 */ /* 0x000fe20008000f00 */
[----:B------:R-:W-:Y:S01]  /*6980*/  IMAD.SHL.U32 R48, R36, 0x20, RZ ;  /* 0x0000002024307824 */ /* 0x000fe200078e00ff */
[----:B------:R-:W-:Y:S01]  /*6990*/  ISETP.NE.AND P2, PT, R28, RZ, PT ;  /* 0x000000ff1c00720c */ /* 0x000fe20003f45270 */
[C---:B-----5:R-:W-:Y:S01]  /*69a0*/  IMAD R46, R44.reuse, 0x4, -R21 ;  /* 0x000000042c2e7824 */ /* 0x060fe200078e0a15 */
[----:B------:R-:W-:-:S04]  /*69b0*/  SHF.L.U32 R45, R44, 0x5, RZ ;  /* 0x000000052c2d7819 */ /* 0x000fc800000006ff */
[----:B------:R-:W-:-:S07]  /*69c0*/  IADD3 R46, PT, PT, R46, 0x20, R23 ;  /* 0x000000202e2e7810 */ /* 0x000fce0007ffe017 */
.L_x_1043:
[----:B------:R-:W-:-:S04]  /*69d0*/  IADD3 R20, P0, PT, R44, UR8, RZ ;  /* 0x000000082c147c10 */ /* 0x000fc8000ff1e0ff */
[----:B------:R-:W-:Y:S02]  /*69e0*/  IADD3.X R21, PT, PT, RZ, R4, RZ, P0, !PT ;  /* 0x00000004ff157210 */ /* 0x000fe400007fe4ff */
        /* <DEDUP_REMOVED lines=20> */
.L_x_1041:
[----:B------:R-:W-:Y:S05]  /*6b30*/  BSYNC.RECONVERGENT B1 ;  /* 0x0000000000017941 */ /* 0x000fea0003800200 */
.L_x_1040:
[----:B------:R-:W1:Y:S04]  /*6b40*/  LDG.E R43, desc[UR10][R42.64+0x20] ;  /* 0x0000200a2a2b7981 */ /* 0x000e68000c1e1900 */
[----:B------:R-:W2:Y:S01]  /*6b50*/  LDS R29, [R46+-0x20] ;  /* 0xffffe0002e1d7984 */ /* 0x000ea20000000800 */
[----:B-1----:R-:W-:-:S04]  /*6b60*/  IMAD R24, R36, R43, RZ ;  /* 0x0000002b24187224 */ /* 0x002fc800078e02ff */
[----:B------:R-:W-:-:S05]  /*6b70*/  IMAD R24, R24, 0x20, R45 ;  /* 0x0000002018187824 */ /* 0x000fca00078e022d */
[----:B------:R-:W-:-:S05]  /*6b80*/  IADD3 R25, PT, PT, R24, 0x100, RZ ;  /* 0x0000010018197810 */ /* 0x000fca0007ffe0ff */
[----:B------:R-:W-:-:S06]  /*6b90*/  IMAD.WIDE R24, R25, 0x4, R34 ;  /* 0x0000000419187825 */ /* 0x000fcc00078e0222 */
[----:B------:R-:W5:Y:S01]  /*6ba0*/  LDG.E.128 R24, desc[UR10][R24.64] ;  /* 0x0000000a18187981 */ /* 0x000f62000c1e1d00 */
[----:B------:R-:W-:Y:S02]  /*6bb0*/  IMAD.U32 R28, RZ, RZ, UR13 ;  /* 0x0000000dff1c7e24 */ /* 0x000fe4000f8e00ff */
[C---:B--2--5:R-:W-:Y:S01]  /*6bc0*/  FFMA.FTZ R30, R29.reuse, R20, R12 ;  /* 0x000000141d1e7223 */ /* 0x064fe2000001000c */
[C---:B------:R-:W-:Y:S01]  /*6bd0*/  FFMA.FTZ R50, R29.reuse, R21, R13 ;  /* 0x000000151d327223 */ /* 0x040fe2000001000d */
[C---:B------:R-:W-:Y:S01]  /*6be0*/  FFMA.FTZ R31, R29.reuse, R22, R14 ;  /* 0x000000161d1f7223 */ /* 0x040fe2000001000e */
[----:B------:R-:W-:Y:S01]  /*6bf0*/  FFMA.FTZ R42, R29, R23, R15 ;  /* 0x000000171d2a7223 */ /* 0x000fe2000001000f */
[----:B------:R-:W-:-:S13]  /*6c00*/  ISETP.NE.AND P2, PT, R28, RZ, PT ;  /* 0x000000ff1c00720c */ /* 0x000fda0003f45270 */
[----:B------:R-:W-:Y:S05]  /*6c10*/  @P2 BRA `(.L_x_1042) ;  /* 0x0000000000342947 */ /* 0x000fea0003800000 */
[----:B------:R-:W2:Y:S04]  /*6c20*/  @P1 LDG.E.128 R12, desc[UR10][R40.64] ;  /* 0x0000000a280c1981 */ /* 0x000ea8000c1e1d00 */
[----:B------:R-:W1:Y:S02]  /*6c30*/  LDS.128 R20, [R8+UR5] ;  /* 0x0000000508147984 */ /* 0x000e640008000c00 */
[----:B-1----:R-:W-:Y:S01]  /*6c40*/  FADD.FTZ R25, R21, R25 ;  /* 0x0000001915197221 */ /* 0x002fe20000010000 */
[----:B------:R-:W-:Y:S01]  /*6c50*/  FADD.FTZ R24, R20, R24 ;  /* 0x0000001814187221 */ /* 0x000fe20000010000 */
[----:B------:R-:W-:Y:S01]  /*6c60*/  IADD3 R21, PT, PT, R45, 0x100, RZ ;  /* 0x000001002d157810 */ /* 0x000fe20007ffe0ff */
        /* <DEDUP_REMOVED lines=8> */
.L_x_1042:
[----:B------:R2:W1:Y:S01]  /*6cf0*/  LDS R15, [R46] ;  /* 0x000000002e0f7984 */ /* 0x0004620000000800 */
[----:B------:R-:W-:Y:S01]  /*6d00*/  VIADD R44, R44, 0x10 ;  /* 0x000000102c2c7836 */ /* 0x000fe20000000000 */
[----:B------:R-:W-:-:S04]  /*6d10*/  IADD3 R45, PT, PT, R45, 0x200, RZ ;  /* 0x000002002d2d7810 */ /* 0x000fc80007ffe0ff */
[----:B------:R-:W-:Y:S01]  /*6d20*/  ISETP.GE.AND P0, PT, R44, R37, PT ;  /* 0x000000252c00720c */ /* 0x000fe20003f06270 */
[----:B--2---:R-:W-:Y:S02]  /*6d30*/  VIADD R46, R46, 0x40 ;  /* 0x000000402e2e7836 */ /* 0x004fe40000000000 */
[C---:B-1----:R-:W-:Y:S01]  /*6d40*/  FFMA.FTZ R12, R15.reuse, R24, R30 ;  /* 0x000000180f0c7223 */ /* 0x042fe2000001001e */
[C---:B------:R-:W-:Y:S01]  /*6d50*/  FFMA.FTZ R13, R15.reuse, R25, R50 ;  /* 0x000000190f0d7223 */ /* 0x040fe20000010032 */
[C---:B------:R-:W-:Y:S01]  /*6d60*/  FFMA.FTZ R14, R15.reuse, R26, R31 ;  /* 0x0000001a0f0e7223 */ /* 0x040fe2000001001f */
[----:B------:R-:W-:-:S07]  /*6d70*/  FFMA.FTZ R15, R15, R27, R42 ;  /* 0x0000001b0f0f7223 */ /* 0x000fce000001002a */
[----:B------:R-:W-:Y:S05]  /*6d80*/  @!P0 BRA `(.L_x_1043) ;  /* 0xfffffffc00108947 */ /* 0x000fea000383ffff */
.L_x_1036:
[----:B------:R-:W-:Y:S05]  /*6d90*/  BSYNC.RECONVERGENT B0 ;  /* 0x0000000000007941 */ /* 0x000fea0003800200 */
.L_x_1035:
[----:B------:R-:W-:Y:S01]  /*6da0*/  ISETP.GE.AND P0, PT, R32, R5, PT ;  /* 0x000000052000720c */ /* 0x000fe20003f06270 */
[----:B------:R-:W1:Y:S01]  /*6db0*/  LDCU UR7, c[0x0][0x40c] ;  /* 0x00008180ff0777ac */ /* 0x000e620008000800 */
[----:B------:R-:W-:Y:S01]  /*6dc0*/  BSSY.RECONVERGENT B0, `(.L_x_1044) ;  /* 0x00000ca000007945 */ /* 0x000fe20003800200 */
[----:B------:R-:W2:Y:S10]  /*6dd0*/  LDCU.64 UR16, c[0x0][0x3c8] ;  /* 0x00007900ff1077ac */ /* 0x000eb40008000a00 */
[----:B------:R-:W-:Y:S05]  /*6de0*/  @P0 BRA `(.L_x_1045) ;  /* 0x0000000c001c0947 */ /* 0x000fea0003800000 */
[----:B------:R-:W3:Y:S01]  /*6df0*/  LDC R36, c[0x0][0x3f8] ;  /* 0x0000fe00ff247b82 */ /* 0x000ee20000000800 */
[----:B------:R-:W-:Y:S01]  /*6e00*/  IADD3 R42, PT, PT, R32, 0x8, RZ ;  /* 0x00000008202a7810 */ /* 0x000fe20007ffe0ff */
[----:B------:R-:W-:Y:S01]  /*6e10*/  BSSY.RECONVERGENT B1, `(.L_x_1046) ;  /* 0x0000047000017945 */ /* 0x000fe20003800200 */
[----:B------:R-:W-:Y:S02]  /*6e20*/  LOP3.LUT R21, RZ, R3, RZ, 0x33, !PT ;  /* 0x00000003ff157212 */ /* 0x000fe400078e33ff */
[----:B------:R-:W-:-:S03]  /*6e30*/  VIMNMX R37, PT, PT, R5, R42, !PT ;  /* 0x0000002a05257248 */ /* 0x000fc60007fe0100 */
[----:B------:R-:W4:Y:S01]  /*6e40*/  LDC.64 R40, c[0x0][0x458] ;  /* 0x00011600ff287b82 */ /* 0x000f220000000a00 */
[----:B------:R-:W-:-:S04]  /*6e50*/  IADD3 R37, PT, PT, -R6, R37, R21 ;  /* 0x0000002506257210 */ /* 0x000fc80007ffe115 */
[----:B------:R-:W-:-:S03]  /*6e60*/  LOP3.LUT P0, RZ, R37, 0x8, RZ, 0xc0, !PT ;  /* 0x0000000825ff7812 */ /* 0x000fc6000780c0ff */
[----:B------:R-:W0:Y:S01]  /*6e70*/  LDC R23, c[0x0][0x3f4] ;  /* 0x0000fd00ff177b82 */ /* 0x000e220000000800 */
[----:B---3--:R-:W-:-:S04]  /*6e80*/  IMAD R20, R11, R36, R0 ;  /* 0x000000240b147224 */ /* 0x008fc800078e0200 */
[----:B------:R-:W-:Y:S01]  /*6e90*/  IMAD R21, R20, 0x20, R9 ;  /* 0x0000002014157824 */ /* 0x000fe200078e0209 */
[----:B------:R-:W-:-:S03]  /*6ea0*/  MOV R20, R32 ;  /* 0x0000002000147202 */ /* 0x000fc60000000f00 */
[----:B----4-:R-:W-:-:S04]  /*6eb0*/  IMAD.WIDE R40, R21, 0x4, R40 ;  /* 0x0000000415287825 */ /* 0x010fc800078e0228 */
[----:B0-----:R-:W-:Y:S01]  /*6ec0*/  IMAD R36, R36, R23, RZ ;  /* 0x0000001724247224 */ /* 0x001fe200078e02ff */
[----:B------:R-:W-:Y:S06]  /*6ed0*/  @P0 BRA `(.L_x_1047) ;  /* 0x0000000000e80947 */ /* 0x000fec0003800000 */
[----:B------:R-:W-:Y:S01]  /*6ee0*/  ISETP.GE.AND P0, PT, R32, R23, PT ;  /* 0x000000172000720c */ /* 0x000fe20003f06270 */
[----:B------:R-:W-:-:S12]  /*6ef0*/  IMAD.MOV.U32 R20, RZ, RZ, R42 ;  /* 0x000000ffff147224 */ /* 0x000fd800078e002a */
[----:B------:R-:W-:Y:S05]  /*6f00*/  @!P0 BRA `(.L_x_1047) ;  /* 0x0000000000dc8947 */ /* 0x000fea0003800000 */
[----:B------:R-:W-:Y:S01]  /*6f10*/  IABS R25, R23 ;  /* 0x0000001700197213 */ /* 0x000fe20000000000 */
[----:B------:R-:W0:Y:S01]  /*6f20*/  LDCU.64 UR14, c[0x0][0x3c8] ;  /* 0x00007900ff0e77ac */ /* 0x000e220008000a00 */
        /* <DEDUP_REMOVED lines=23> */
[----:B------:R-:W-:Y:S02]  /*70a0*/  IADD3.X R22, PT, PT, RZ, R4, RZ, P0, !PT ;  /* 0x00000004ff167210 */ /* 0x000fe400007fe4ff */
[----:B0-----:R-:W-:-:S04]  /*70b0*/  LEA R24, P0, R21, UR14, 0x2 ;  /* 0x0000000e15187c11 */ /* 0x001fc8000f8010ff */
[----:B------:R-:W-:-:S06]  /*70c0*/  LEA.HI.X R25, R21, UR15, R22, 0x2, P0 ;  /* 0x0000000f15197c11 */ /* 0x000fcc00080f1416 */
[----:B------:R-:W4:Y:S01]  /*70d0*/  LDG.E R25, desc[UR10][R24.64] ;  /* 0x0000000a18197981 */ /* 0x000f22000c1e1900 */
[----:B------:R-:W-:Y:S01]  /*70e0*/  ISETP.NE.AND P0, PT, R28, RZ, PT ;  /* 0x000000ff1c00720c */ /* 0x000fe20003f05270 */
[----:B----4-:R-:W-:-:S04]  /*70f0*/  IMAD R21, R36, R25, R20 ;  /* 0x0000001924157224 */ /* 0x010fc800078e0214 */
[----:B------:R-:W-:-:S04]  /*7100*/  IMAD.SHL.U32 R21, R21, 0x20, RZ ;  /* 0x0000002015157824 */ /* 0x000fc800078e00ff */
[----:B------:R-:W-:-:S06]  /*7110*/  IMAD.WIDE R20, R21, 0x4, R34 ;  /* 0x0000000415147825 */ /* 0x000fcc00078e0222 */
[----:B------:R-:W5:Y:S01]  /*7120*/  LDG.E.128 R20, desc[UR10][R20.64] ;  /* 0x0000000a14147981 */ /* 0x000f62000c1e1d00 */
[----:B------:R-:W-:Y:S04]  /*7130*/  BSSY.RECONVERGENT B2, `(.L_x_1048) ;  /* 0x000000f000027945 */ /* 0x000fe80003800200 */
[----:B---3--:R-:W-:Y:S05]  /*7140*/  @P0 BRA `(.L_x_1049) ;  /* 0x0000000000340947 */ /* 0x008fea0003800000 */
[----:B------:R-:W3:Y:S04]  /*7150*/  @P1 LDG.E.128 R24, desc[UR10][R40.64] ;  /* 0x0000000a28181981 */ /* 0x000ee8000c1e1d00 */
[----:B------:R-:W0:Y:S02]  /*7160*/  LDS.128 R28, [R8+UR5] ;  /* 0x00000005081c7984 */ /* 0x000e240008000c00 */
[----:B0----5:R-:W-:Y:S01]  /*7170*/  FADD.FTZ R21, R29, R21 ;  /* 0x000000151d157221 */ /* 0x021fe20000010000 */
[----:B------:R-:W-:Y:S01]  /*7180*/  FADD.FTZ R20, R28, R20 ;  /* 0x000000141c147221 */ /* 0x000fe20000010000 */
[----:B------:R-:W-:Y:S01]  /*7190*/  SHF.L.U32 R29, R32, 0x5, RZ ;  /* 0x00000005201d7819 */ /* 0x000fe200000006ff */
[----:B------:R-:W-:Y:S01]  /*71a0*/  FADD.FTZ R22, R30, R22 ;  /* 0x000000161e167221 */ /* 0x000fe20000010000 */
[----:B------:R-:W-:Y:S01]  /*71b0*/  FADD.FTZ R23, R31, R23 ;  /* 0x000000171f177221 */ /* 0x000fe20000010000 */
[----:B---3--:R-:W-:Y:S01]  /*71c0*/  @P1 FMUL.FTZ R20, R20, R24 ;  /* 0x0000001814141220 */ /* 0x008fe20000410000 */
[----:B------:R-:W-:Y:S01]  /*71d0*/  @P1 FMUL.FTZ R21, R21, R25 ;  /* 0x0000001915151220 */ /* 0x000fe20000410000 */
[----:B------:R-:W-:Y:S01]  /*71e0*/  @P1 FMUL.FTZ R22, R22, R26 ;  /* 0x0000001a16161220 */ /* 0x000fe20000410000 */
[----:B------:R-:W-:Y:S01]  /*71f0*/  @P1 FMUL.FTZ R23, R23, R27 ;  /* 0x0000001b17171220 */ /* 0x000fe20000410000 */
[----:B------:R-:W-:-:S05]  /*7200*/  IMAD.WIDE.U32 R24, R29, 0x4, R38 ;  /* 0x000000041d187825 */ /* 0x000fca00078e0026 */
[----:B------:R0:W-:Y:S02]  /*7210*/  STG.E.128 desc[UR10][R24.64], R20 ;  /* 0x0000001418007986 */ /* 0x0001e4000c101d0a */
.L_x_1049:
[----:B-12---:R-:W-:Y:S05]  /*7220*/  BSYNC.RECONVERGENT B2 ;  /* 0x0000000000027941 */ /* 0x006fea0003800200 */
.L_x_1048:
[C---:B-----5:R-:W-:Y:S01]  /*7230*/  FFMA.FTZ R12, R33.reuse, R20, R12 ;  /* 0x00000014210c7223 */ /* 0x060fe2000001000c */
[C---:B------:R-:W-:Y:S01]  /*7240*/  FFMA.FTZ R13, R33.reuse, R21, R13 ;  /* 0x00000015210d7223 */ /* 0x040fe2000001000d */
[C---:B------:R-:W-:Y:S01]  /*7250*/  FFMA.FTZ R14, R33.reuse, R22, R14 ;  /* 0x00000016210e7223 */ /* 0x040fe2000001000e */
[----:B------:R-:W-:Y:S01]  /*7260*/  FFMA.FTZ R15, R33, R23, R15 ;  /* 0x00000017210f7223 */ /* 0x000fe2000001000f */
[----:B0-----:R-:W-:-:S07]  /*7270*/  IMAD.MOV.U32 R20, RZ, RZ, R42 ;  /* 0x000000ffff147224 */ /* 0x001fce00078e002a */
.L_x_1047:
[----:B-12---:R-:W-:Y:S05]  /*7280*/  BSYNC.RECONVERGENT B1 ;  /* 0x0000000000017941 */ /* 0x006fea0003800200 */
.L_x_1046:
[----:B------:R-:W-:-:S13]  /*7290*/  ISETP.GE.U32.AND P0, PT, R37, 0x8, PT ;  /* 0x000000082500780c */ /* 0x000fda0003f06070 */
[----:B------:R-:W-:Y:S05]  /*72a0*/  @!P0 BRA `(.L_x_1045) ;  /* 0x0000000400ec8947 */ /* 0x000fea0003800000 */
[----:B------:R-:W-:Y:S01]  /*72b0*/  SHF.L.U32 R37, R3, 0x2, RZ ;  /* 0x0000000203257819 */ /* 0x000fe200000006ff */
[----:B------:R-:W-:Y:S01]  /*72c0*/  IMAD.U32 R22, RZ, RZ, UR4 ;  /* 0x00000004ff167e24 */ /* 0x000fe2000f8e00ff */
[C---:B------:R-:W-:Y:S01]  /*72d0*/  SHF.L.U32 R33, R20.reuse, 0x5, RZ ;  /* 0x0000000514217819 */ /* 0x040fe200000006ff */
[C---:B------:R-:W-:Y:S01]  /*72e0*/  VIADD R32, R20.reuse, 0x8 ;  /* 0x0000000814207836 */ /* 0x040fe20000000000 */
[----:B------:R-:W-:-:S04]  /*72f0*/  LEA R37, R20, -R37, 0x2 ;  /* 0x8000002514257211 */ /* 0x000fc800078e10ff */
[----:B------:R-:W-:-:S07]  /*7300*/  IADD3 R37, PT, PT, R37, 0x20, R22 ;  /* 0x0000002025257810 */ /* 0x000fce0007ffe016 */
.L_x_1056:
[----:B------:R-:W0:Y:S01]  /*7310*/  LDC R43, c[0x0][0x3f4] ;  /* 0x0000fd00ff2b7b82 */ /* 0x000e220000000800 */
[----:B------:R-:W-:Y:S01]  /*7320*/  VIADD R22, R32, 0xfffffff8 ;  /* 0xfffffff820167836 */ /* 0x000fe20000000000 */
[----:B------:R-:W-:Y:S04]  /*7330*/  BSSY.RECONVERGENT B1, `(.L_x_1050) ;  /* 0x0000035000017945 */ /* 0x000fe80003800200 */
        /* <DEDUP_REMOVED lines=29> */
[----:B------:R-:W2:Y:S01]  /*7510*/  LDG.E R25, desc[UR10][R24.64] ;  /* 0x0000000a18197981 */ /* 0x000ea2000c1e1900 */
[----:B------:R-:W-:Y:S01]  /*7520*/  UISETP.NE.AND UP0, UPT, UR7, URZ, UPT ;  /* 0x000000ff0700728c */ /* 0x000fe2000bf05270 */
[----:B--2---:R-:W-:-:S04]  /*7530*/  IMAD R21, R36, R25, R20 ;  /* 0x0000001924157224 */ /* 0x004fc800078e0214 */
[----:B------:R-:W-:-:S04]  /*7540*/  IMAD.SHL.U32 R21, R21, 0x20, RZ ;  /* 0x0000002015157824 */ /* 0x000fc800078e00ff */
[----:B------:R-:W-:-:S06]  /*7550*/  IMAD.WIDE R20, R21, 0x4, R34 ;  /* 0x0000000415147825 */ /* 0x000fcc00078e0222 */
[----:B------:R-:W5:Y:S01]  /*7560*/  LDG.E.128 R20, desc[UR10][R20.64] ;  /* 0x0000000a14147981 */ /* 0x000f62000c1e1d00 */
        /* <DEDUP_REMOVED lines=13> */
.L_x_1052:
[C---:B-----5:R-:W-:Y:S01]  /*7640*/  FFMA.FTZ R12, R45.reuse, R20, R12 ;  /* 0x000000142d0c7223 */ /* 0x060fe2000001000c */
[C---:B------:R-:W-:Y:S01]  /*7650*/  FFMA.FTZ R13, R45.reuse, R21, R13 ;  /* 0x000000152d0d7223 */ /* 0x040fe2000001000d */
[C---:B------:R-:W-:Y:S01]  /*7660*/  FFMA.FTZ R14, R45.reuse, R22, R14 ;  /* 0x000000162d0e7223 */ /* 0x040fe2000001000e */
[----:B------:R-:W-:-:S07]  /*7670*/  FFMA.FTZ R15, R45, R23, R15 ;  /* 0x000000172d0f7223 */ /* 0x000fce000001000f */
.L_x_1051:
[----:B------:R-:W-:Y:S05]  /*7680*/  BSYNC.RECONVERGENT B1 ;  /* 0x0000000000017941 */ /* 0x000fea0003800200 */
.L_x_1050:
        /* <DEDUP_REMOVED lines=9> */
[----:B0-----:R-:W-:-:S06]  /*7720*/  IADD3 R24, PT, PT, R22, 0xffffffe, RZ ;  /* 0x0ffffffe16187810 */ /* 0x001fcc0007ffe0ff */
[----:B------:R-:W0:Y:S02]  /*7730*/  F2I.FTZ.U32.TRUNC.NTZ R21, R24 ;  /* 0x0000001800157305 */ /* 0x000e24000021f000 */
[----:B0-----:R-:W-:-:S04]  /*7740*/  IMAD.MOV R20, RZ, RZ, -R21 ;  /* 0x000000ffff147224 */ /* 0x001fc800078e0a15 */
        /* <DEDUP_REMOVED lines=12> */
[----:B------:R-:W-:Y:S02]  /*7810*/  @!P3 LOP3.LUT R20, RZ, R43, RZ, 0x33, !PT ;  /* 0x0000002bff14b212 */ /* 0x000fe400078e33ff */
[----:B------:R0:W1:Y:S02]  /*7820*/  LDS R43, [R37] ;  /* 0x00000000252b7984 */ /* 0x0000640000000800 */
        /* <DEDUP_REMOVED lines=24> */
.L_x_1055:
[C---:B-----5:R-:W-:Y:S01]  /*79b0*/  FFMA.FTZ R12, R43.reuse, R20, R12 ;  /* 0x000000142b0c7223 */ /* 0x060fe2000001000c */
[C---:B------:R-:W-:Y:S01]  /*79c0*/  FFMA.FTZ R13, R43.reuse, R21, R13 ;  /* 0x000000152b0d7223 */ /* 0x040fe2000001000d */
[C---:B------:R-:W-:Y:S01]  /*79d0*/  FFMA.FTZ R14, R43.reuse, R22, R14 ;  /* 0x000000162b0e7223 */ /* 0x040fe2000001000e */
[----:B------:R-:W-:-:S07]  /*79e0*/  FFMA.FTZ R15, R43, R23, R15 ;  /* 0x000000172b0f7223 */ /* 0x000fce000001000f */
.L_x_1054:
[----:B------:R-:W-:Y:S05]  /*79f0*/  BSYNC.RECONVERGENT B1 ;  /* 0x0000000000017941 */ /* 0x000fea0003800200 */
.L_x_1053:
[C---:B0-----:R-:W-:Y:S01]  /*7a00*/  VIADD R20, R32.reuse, 0x8 ;  /* 0x0000000820147836 */ /* 0x041fe20000000000 */
[----:B------:R-:W-:Y:S01]  /*7a10*/  IADD3 R32, PT, PT, R32, 0x10, RZ ;  /* 0x0000001020207810 */ /* 0x000fe20007ffe0ff */
[----:B------:R-:W-:Y:S01]  /*7a20*/  VIADD R33, R33, 0x200 ;  /* 0x0000020021217836 */ /* 0x000fe20000000000 */
[----:B------:R-:W-:Y:S02]  /*7a30*/  IADD3 R37, PT, PT, R37, 0x40, RZ ;  /* 0x0000004025257810 */ /* 0x000fe40007ffe0ff */
[----:B------:R-:W-:-:S13]  /*7a40*/  ISETP.GE.AND P0, PT, R20, R5, PT ;  /* 0x000000051400720c */ /* 0x000fda0003f06270 */
[----:B------:R-:W-:Y:S05]  /*7a50*/  @!P0 BRA `(.L_x_1056) ;  /* 0xfffffff8002c8947 */ /* 0x000fea000383ffff */
.L_x_1045:
[----:B-12---:R-:W-:Y:S05]  /*7a60*/  BSYNC.RECONVERGENT B0 ;  /* 0x0000000000007941 */ /* 0x006fea0003800200 */
.L_x_1044:
[----:B------:R-:W-:Y:S01]  /*7a70*/  ISETP.NE.AND P0, PT, R6, R7, PT ;  /* 0x000000070600720c */ /* 0x000fe20003f05270 */
[----:B------:R-:W-:-:S12]  /*7a80*/  BSSY.RECONVERGENT B0, `(.L_x_1057) ;  /* 0x0000028000007945 */ /* 0x000fd80003800200 */
[----:B------:R-:W-:Y:S05]  /*7a90*/  @P0 BRA `(.L_x_1058) ;  /* 0x0000000000980947 */ /* 0x000fea0003800000 */
[----:B------:R-:W-:Y:S01]  /*7aa0*/  IMAD.SHL.U32 R21, R5, 0x20, RZ ;  /* 0x0000002005157824 */ /* 0x000fe200078e00ff */
[----:B------:R-:W-:Y:S01]  /*7ab0*/  MOV R4, 0x400 ;  /* 0x0000040000047802 */ /* 0x000fe20000000f00 */
[----:B------:R-:W-:Y:S01]  /*7ac0*/  IMAD.IADD R3, R10, 0x1, -R3 ;  /* 0x000000010a037824 */ /* 0x000fe200078e0a03 */
[----:B------:R-:W1:Y:S01]  /*7ad0*/  LDCU UR5, c[0x0][0x40c] ;  /* 0x00008180ff0577ac */ /* 0x000e620008000800 */
[----:B------:R-:W-:-:S06]  /*7ae0*/  IMAD.WIDE R20, R21, 0x4, R38 ;  /* 0x0000000415147825 */ /* 0x000fcc00078e0226 */
[----:B------:R-:W5:Y:S01]  /*7af0*/  LDG.E.128 R20, desc[UR10][R20.64] ;  /* 0x0000000a14147981 */ /* 0x000f62000c1e1d00 */
[----:B------:R-:W-:Y:S01]  /*7b00*/  IADD3 R4, PT, PT, R4, 0x110, RZ ;  /* 0x0000011004047810 */ /* 0x000fe20007ffe0ff */
[----:B------:R-:W2:Y:S01]  /*7b10*/  S2R R5, SR_CgaCtaId ;  /* 0x0000000000057919 */ /* 0x000ea20000008800 */
[----:B-1----:R-:W-:Y:S02]  /*7b20*/  UISETP.NE.AND UP0, UPT, UR5, URZ, UPT ;  /* 0x000000ff0500728c */ /* 0x002fe4000bf05270 */
[----:B--2---:R-:W-:-:S04]  /*7b30*/  LEA R4, R5, R4, 0x18 ;  /* 0x0000000405047211 */ /* 0x004fc800078ec0ff */
[----:B------:R-:W-:-:S06]  /*7b40*/  LEA R3, R3, R4, 0x2 ;  /* 0x0000000403037211 */ /* 0x000fcc00078e10ff */
[----:B------:R-:W1:Y:S01]  /*7b50*/  LDS R3, [R3+-0x4] ;  /* 0xfffffc0003037984 */ /* 0x000e620000000800 */
[----:B------:R-:W-:Y:S05]  /*7b60*/  BRA.U UP0, `(.L_x_1059) ;  /* 0x0000000100547547 */ /* 0x000fea000b800000 */
[----:B------:R-:W2:Y:S02]  /*7b70*/  LDC.64 R4, c[0x0][0x460] ;  /* 0x00011800ff047b82 */ /* 0x000ea40000000a00 */
[----:B--2---:R-:W-:-:S04]  /*7b80*/  ISETP.NE.U32.AND P0, PT, R4, RZ, PT ;  /* 0x000000ff0400720c */ /* 0x004fc80003f05070 */
[----:B------:R-:W-:-:S13]  /*7b90*/  ISETP.NE.AND.EX P0, PT, R5, RZ, PT, P0 ;  /* 0x000000ff0500720c */ /* 0x000fda0003f05300 */
[----:B------:R-:W2:Y:S08]  /*7ba0*/  @P0 LDC R7, c[0x0][0x3f8] ;  /* 0x0000fe00ff070b82 */ /* 0x000eb00000000800 */
[----:B------:R-:W3:Y:S01]  /*7bb0*/  @P0 LDC.64 R4, c[0x0][0x458] ;  /* 0x00011600ff040b82 */ /* 0x000ee20000000a00 */
[----:B--2---:R-:W-:-:S04]  /*7bc0*/  @P0 IMAD R0, R11, R7, R0 ;  /* 0x000000070b000224 */ /* 0x004fc800078e0200 */
[----:B------:R-:W-:-:S04]  /*7bd0*/  @P0 IMAD R7, R0, 0x20, R9 ;  /* 0x0000002000070824 */ /* 0x000fc800078e0209 */
[----:B---3--:R-:W-:-:S05]  /*7be0*/  @P0 IMAD.WIDE R4, R7, 0x4, R4 ;  /* 0x0000000407040825 */ /* 0x008fca00078e0204 */
        /* <DEDUP_REMOVED lines=13> */
.L_x_1059:
[C---:B-1---5:R-:W-:Y:S01]  /*7cc0*/  FFMA.FTZ R12, R3.reuse, R20, R12 ;  /* 0x00000014030c7223 */ /* 0x062fe2000001000c */
[C---:B------:R-:W-:Y:S01]  /*7cd0*/  FFMA.FTZ R13, R3.reuse, R21, R13 ;  /* 0x00000015030d7223 */ /* 0x040fe2000001000d */
[C---:B------:R-:W-:Y:S01]  /*7ce0*/  FFMA.FTZ R14, R3.reuse, R22, R14 ;  /* 0x00000016030e7223 */ /* 0x040fe2000001000e */
[----:B------:R-:W-:-:S07]  /*7cf0*/  FFMA.FTZ R15, R3, R23, R15 ;  /* 0x00000017030f7223 */ /* 0x000fce000001000f */
.L_x_1058:
[----:B------:R-:W-:Y:S05]  /*7d00*/  BSYNC.RECONVERGENT B0 ;  /* 0x0000000000007941 */ /* 0x000fea0003800200 */
.L_x_1057:
[----:B------:R-:W-:Y:S01]  /*7d10*/  BAR.SYNC.DEFER_BLOCKING 0x0 ;  /* 0x0000000000007b1d */ /* 0x000fe20000010000 */
[C---:B------:R-:W-:Y:S01]  /*7d20*/  LOP3.LUT R0, R2.reuse, 0x3e0, RZ, 0xc0, !PT ;  /* 0x000003e002007812 */ /* 0x040fe200078ec0ff */
[----:B------:R-:W-:Y:S01]  /*7d30*/  IMAD.SHL.U32 R3, R9, 0x4, RZ ;  /* 0x0000000409037824 */ /* 0x000fe200078e00ff */
[----:B------:R-:W-:Y:S02]  /*7d40*/  ISETP.GT.U32.AND P2, PT, R2, 0x1f, PT ;  /* 0x0000001f0200780c */ /* 0x000fe40003f44070 */
[----:B------:R-:W-:Y:S02]  /*7d50*/  ISETP.NE.AND P0, PT, R0, 0x20, PT ;  /* 0x000000200000780c */ /* 0x000fe40003f05270 */
[----:B------:R-:W-:Y:S02]  /*7d60*/  LEA R6, R6, R3, 0x7 ;  /* 0x0000000306067211 */ /* 0x000fe400078e38ff */
[C---:B------:R-:W-:Y:S02]  /*7d70*/  LOP3.LUT R0, R2.reuse, 0x3f0, RZ, 0xc0, !PT ;  /* 0x000003f002007812 */ /* 0x040fe400078ec0ff */
[----:B------:R-:W-:-:S07]  /*7d80*/  ISETP.GT.U32.AND P1, PT, R2, 0xf, PT ;  /* 0x0000000f0200780c */ /* 0x000fce0003f24070 */
[----:B------:R-:W-:Y:S01]  /*7d90*/  @!P0 STS.128 [R6+UR4+-0x200], R12 ;  /* 0xfffe000c06008988 */ /* 0x000fe20008000c04 */
[----:B------:R-:W-:Y:S01]  /*7da0*/  BAR.SYNC.DEFER_BLOCKING 0x0 ;  /* 0x0000000000007b1d */ /* 0x000fe20000010000 */
[----:B------:R-:W-:Y:S02]  /*7db0*/  ISETP.NE.AND P0, PT, R0, 0x10, PT ;  /* 0x000000100000780c */ /* 0x000fe40003f05270 */
[----:B------:R-:W-:-:S03]  /*7dc0*/  LOP3.LUT R0, R2, 0x3f8, RZ, 0xc0, !PT ;  /* 0x000003f802007812 */ /* 0x000fc600078ec0ff */
[----:B0-----:R-:W0:Y:S02]  /*7dd0*/  @!P2 LDS.128 R16, [R6+UR4] ;  /* 0x000000040610a984 */ /* 0x001e240008000c00 */
        /* <DEDUP_REMOVED lines=9> */
[----:B------:R-:W0:Y:S02]  /*7e70*/  @!P1 LDS.128 R16, [R6+UR4] ;  /* 0x0000000406109984 */ /* 0x000e240008000c00 */
[----:B------:R-:W-:Y:S01]  /*7e80*/  BAR.SYNC.DEFER_BLOCKING 0x0 ;  /* 0x0000000000007b1d */ /* 0x000fe20000010000 */
[----:B0-----:R-:W-:Y:S01]  /*7e90*/  @!P1 FADD.FTZ R12, R12, R16 ;  /* 0x000000100c0c9221 */ /* 0x001fe20000010000 */
[----:B------:R-:W-:Y:S01]  /*7ea0*/  @!P1 FADD.FTZ R13, R13, R17 ;  /* 0x000000110d0d9221 */ /* 0x000fe20000010000 */
[----:B------:R-:W-:Y:S01]  /*7eb0*/  @!P1 FADD.FTZ R14, R14, R18 ;  /* 0x000000120e0e9221 */ /* 0x000fe20000010000 */
[----:B------:R-:W-:-:S05]  /*7ec0*/  @!P1 FADD.FTZ R15, R15, R19 ;  /* 0x000000130f0f9221 */ /* 0x000fca0000010000 */
[----:B------:R0:W-:Y:S01]  /*7ed0*/  @!P0 STS.128 [R3+UR4], R12 ;  /* 0x0000000c03008988 */ /* 0x0001e20008000c04 */
[----:B------:R-:W-:Y:S06]  /*7ee0*/  BAR.SYNC.DEFER_BLOCKING 0x0 ;  /* 0x0000000000007b1d */ /* 0x000fec0000010000 */
[----:B------:R-:W1:Y:S02]  /*7ef0*/  @!P2 LDS.128 R4, [R6+UR4] ;  /* 0x000000040604a984 */ /* 0x000e640008000c00 */
[----:B------:R-:W-:Y:S06]  /*7f00*/  BAR.SYNC.DEFER_BLOCKING 0x0 ;  /* 0x0000000000007b1d */ /* 0x000fec0000010000 */
[----:B------:R-:W-:Y:S05]  /*7f10*/  @P2 EXIT ;  /* 0x000000000000294d */ /* 0x000fea0003800000 */
[----:B------:R-:W3:Y:S01]  /*7f20*/  LDCU UR4, c[0x0][0x478] ;  /* 0x00008f00ff0477ac */ /* 0x000ee20008000800 */
[----:B01----:R-:W-:Y:S01]  /*7f30*/  @!P2 FADD.FTZ R12, R12, R4 ;  /* 0x000000040c0ca221 */ /* 0x003fe20000010000 */
[----:B------:R-:W-:Y:S01]  /*7f40*/  @!P2 FADD.FTZ R13, R13, R5 ;  /* 0x000000050d0da221 */ /* 0x000fe20000010000 */
[----:B------:R-:W-:Y:S01]  /*7f50*/  @!P2 FADD.FTZ R14, R14, R6 ;  /* 0x000000060e0ea221 */ /* 0x000fe20000010000 */
[----:B------:R-:W-:Y:S01]  /*7f60*/  @!P2 FADD.FTZ R15, R15, R7 ;  /* 0x000000070f0fa221 */ /* 0x000fe20000010000 */
[----:B---3--:R-:W-:-:S09]  /*7f70*/  UISETP.NE.AND UP0, UPT, UR4, 0x2, UPT ;  /* 0x000000020400788c */ /* 0x008fd2000bf05270 */
[----:B------:R-:W-:Y:S05]  /*7f80*/  BRA.U UP0, `(.L_x_1060) ;  /* 0x00000001007c7547 */ /* 0x000fea000b800000 */
[----:B------:R-:W0:Y:S01]  /*7f90*/  LDC.64 R2, c[0x0][0x470] ;  /* 0x00011c00ff027b82 */ /* 0x000e220000000a00 */
[----:B------:R-:W1:Y:S01]  /*7fa0*/  LDCU.64 UR4, c[0x0][0x380] ;  /* 0x00007000ff0477ac */ /* 0x000e620008000a00 */
[----:B0-----:R-:W3:Y:S01]  /*7fb0*/  LDG.E R2, desc[UR10][R2.64] ;  /* 0x0000000a02027981 */ /* 0x001ee2000c1e1900 */
[----:B------:R-:W-:Y:S02]  /*7fc0*/  VIADD R9, R9, UR12 ;  /* 0x0000000c09097c36 */ /* 0x000fe40008000000 */
        /* <DEDUP_REMOVED lines=20> */
[----:B------:R-:W-:Y:S02]  /*8110*/  LOP3.LUT R5, R0, 0xff, RZ, 0xc0, !PT ;  /* 0x000000ff00057812 */ /* 0x000fe400078ec0ff */
[----:B------:R-:W-:Y:S02]  /*8120*/  LEA R4, R4, R3, 0x8 ;  /* 0x0000000304047211 */ /* 0x000fe400078e40ff */
[----:B-1----:R-:W-:-:S03]  /*8130*/  IADD3 R2, P0, PT, R9, UR4, RZ ;  /* 0x0000000409027c10 */ /* 0x002fc6000ff1e0ff */
[----:B------:R-:W-:Y:S01]  /*8140*/  IMAD.IADD R5, R4, 0x1, R5 ;  /* 0x0000000104057824 */ /* 0x000fe200078e0205 */
[----:B------:R-:W-:-:S05]  /*8150*/  LEA.HI.X.SX32 R3, R9, UR5, 0x1, P0 ;  /* 0x0000000509037c11 */ /* 0x000fca00080f0eff */
[----:B------:R-:W-:Y:S01]  /*8160*/  STG.E desc[UR10][R2.64], R5 ;  /* 0x0000000502007986 */ /* 0x000fe2000c10190a */
[----:B------:R-:W-:Y:S05]  /*8170*/  EXIT ;  /* 0x000000000000794d */ /* 0x000fea0003800000 */
.L_x_1060:
[----:B------:R-:W0:Y:S01]  /*8180*/  LDC.64 R2, c[0x0][0x380] ;  /* 0x0000e000ff027b82 */ /* 0x000e220000000a00 */
[----:B------:R-:W-:-:S05]  /*8190*/  IADD3 R9, PT, PT, R9, UR12, RZ ;  /* 0x0000000c09097c10 */ /* 0x000fca000fffe0ff */
[----:B0-----:R-:W-:-:S05]  /*81a0*/  IMAD.WIDE R2, R9, 0x4, R2 ;  /* 0x0000000409027825 */ /* 0x001fca00078e0202 */
[----:B------:R-:W-:Y:S01]  /*81b0*/  STG.E.128 desc[UR10][R2.64], R12 ;  /* 0x0000000c02007986 */ /* 0x000fe2000c101d0a */
[----:B------:R-:W-:Y:S05]  /*81c0*/  EXIT ;  /* 0x000000000000794d */ /* 0x000fea0003800000 */
.L_x_975:
[----:B------:R-:W-:Y:S02]  /*81d0*/  IMAD.MOV.U32 R31, RZ, RZ, 0x10 ;  /* 0x00000010ff1f7424 */ /* 0x000fe400078e00ff */
[----:B------:R-:W-:Y:S02]  /*81e0*/  HFMA2 R32, -RZ, RZ, 0, 1.847743988037109375e-06 ;  /* 0x0000001fff207431 */ /* 0x000fe400000001ff */
[----:B------:R-:W-:-:S07]  /*81f0*/  IMAD.MOV.U32 R33, RZ, RZ, -0x1 ;  /* 0xffffffffff217424 */ /* 0x000fce00078e00ff */
[----:B0--3-5:R-:W-:Y:S05]  /*8200*/  WARPSYNC.COLLECTIVE R33, `(.L_x_1061) ;  /* 0x0000000021087348 */ /* 0x029fea0003c00000 */
[----:B------:R1:W2:Y:S02]  /*8210*/  SHFL.BFLY P4, R47, R30, R31, R32 ;  /* 0x0c00001f1e2f7389 */ /* 0x0002a40000080020 */
[----:B0123-5:R-:W-:Y:S05]  /*8220*/  ENDCOLLECTIVE ;  /* 0x000000000000791b */ /* 0x02ffea0003800000 */
.L_x_1061:
[----:B------:R-:W-:Y:S02]  /*8230*/  IMAD.MOV.U32 R31, RZ, RZ, 0x8 ;  /* 0x00000008ff1f7424 */ /* 0x000fe400078e00ff */
[----:B------:R-:W-:-:S05]  /*8240*/  FADD.FTZ R2, R30, R47 ;  /* 0x0000002f1e027221 */ /* 0x000fca0000010000 */
[----:B------:R-:W-:-:S07]  /*8250*/  MOV R30, R2 ;  /* 0x00000002001e7202 */ /* 0x000fce0000000f00 */
[----:B------:R-:W-:Y:S05]  /*8260*/  WARPSYNC.COLLECTIVE R33, `(.L_x_1062) ;  /* 0x0000000021087348 */ /* 0x000fea0003c00000 */
[----:B------:R0:W1:Y:S02]  /*8270*/  SHFL.BFLY P4, R47, R30, R31, R32 ;  /* 0x0c00001f1e2f7389 */ /* 0x0000640000080020 */
[----:B01----:R-:W-:Y:S05]  /*8280*/  ENDCOLLECTIVE ;  /* 0x000000000000791b */ /* 0x003fea0003800000 */
.L_x_1062:
[----:B------:R-:W-:Y:S02]  /*8290*/  IMAD.MOV.U32 R31, RZ, RZ, 0x4 ;  /* 0x00000004ff1f7424 */ /* 0x000fe400078e00ff */
[----:B------:R-:W-:-:S05]  /*82a0*/  FADD.FTZ R4, R2, R47 ;  /* 0x0000002f02047221 */ /* 0x000fca0000010000 */
[----:B------:R-:W-:-:S07]  /*82b0*/  MOV R30, R4 ;  /* 0x00000004001e7202 */ /* 0x000fce0000000f00 */
[----:B------:R-:W-:Y:S05]  /*82c0*/  WARPSYNC.COLLECTIVE R33, `(.L_x_1063) ;  /* 0x0000000021087348 */ /* 0x000fea0003c00000 */
[----:B------:R0:W1:Y:S02]  /*82d0*/  SHFL.BFLY P4, R47, R30, R31, R32 ;  /* 0x0c00001f1e2f7389 */ /* 0x0000640000080020 */
[----:B01----:R-:W-:Y:S05]  /*82e0*/  ENDCOLLECTIVE ;  /* 0x000000000000791b */ /* 0x003fea0003800000 */
.L_x_1063:
[----:B------:R-:W-:Y:S02]  /*82f0*/  IMAD.MOV.U32 R31, RZ, RZ, 0x2 ;  /* 0x00000002ff1f7424 */ /* 0x000fe400078e00ff */
[----:B------:R-:W-:-:S05]  /*8300*/  FADD.FTZ R8, R4, R47 ;  /* 0x0000002f04087221 */ /* 0x000fca0000010000 */
[----:B------:R-:W-:-:S07]  /*8310*/  MOV R30, R8 ;  /* 0x00000008001e7202 */ /* 0x000fce0000000f00 */
[----:B------:R-:W-:Y:S05]  /*8320*/  WARPSYNC.COLLECTIVE R33, `(.L_x_1064) ;  /* 0x0000000021087348 */ /* 0x000fea0003c00000 */
[----:B------:R0:W1:Y:S02]  /*8330*/  SHFL.BFLY P4, R47, R30, R31, R32 ;  /* 0x0c00001f1e2f7389 */ /* 0x0000640000080020 */
[----:B01----:R-:W-:Y:S05]  /*8340*/  ENDCOLLECTIVE ;  /* 0x000000000000791b */ /* 0x003fea0003800000 */
.L_x_1064:
[----:B------:R-:W-:Y:S02]  /*8350*/  IMAD.MOV.U32 R31, RZ, RZ, 0x1 ;  /* 0x00000001ff1f7424 */ /* 0x000fe400078e00ff */
[----:B------:R-:W-:-:S05]  /*8360*/  FADD.FTZ R9, R8, R47 ;  /* 0x0000002f08097221 */ /* 0x000fca0000010000 */
[----:B------:R-:W-:-:S07]  /*8370*/  MOV R30, R9 ;  /* 0x00000009001e7202 */ /* 0x000fce0000000f00 */
[----:B------:R-:W-:Y:S05]  /*8380*/  WARPSYNC.COLLECTIVE R33, `(.L_x_1065) ;  /* 0x0000000021087348 */ /* 0x000fea0003c00000 */
[----:B------:R0:W1:Y:S02]  /*8390*/  SHFL.BFLY P4, R47, R30, R31, R32 ;  /* 0x0c00001f1e2f7389 */ /* 0x0000640000080020 */
[----:B01----:R-:W-:Y:S05]  /*83a0*/  ENDCOLLECTIVE ;  /* 0x000000000000791b */ /* 0x003fea0003800000 */
.L_x_1065:
[----:B------:R-:W-:Y:S05]  /*83b0*/  BRA `(.L_x_1066) ;  /* 0xffffff8c00387947 */ /* 0x000fea000383ffff */
.L_x_992:
[----:B------:R-:W-:Y:S01]  /*83c0*/  HFMA2 R31, -RZ, RZ, 0, 1.1920928955078125e-07 ;  /* 0x00000002ff1f7431 */ /* 0x000fe200000001ff */
[----:B------:R-:W-:Y:S01]  /*83d0*/  BSSY B0, `(.L_x_1067) ;  /* 0x0000006000007945 */ /* 0x000fe20003800000 */
[----:B------:R-:W-:Y:S01]  /*83e0*/  IMAD.MOV.U32 R32, RZ, RZ, 0x1f ;  /* 0x0000001fff207424 */ /* 0x000fe200078e00ff */
[----:B------:R-:W-:-:S07]  /*83f0*/  MOV R33, 0xffffffff ;  /* 0xffffffff00217802 */ /* 0x000fce0000000f00 */
[----:B------:R-:W-:Y:S05]  /*8400*/  WARPSYNC.COLLECTIVE R33, `(.L_x_1068) ;  /* 0x0000000021087348 */ /* 0x000fea0003c00000 */
[----:B------:R0:W1:Y:S02]  /*8410*/  SHFL.BFLY P4, R47, R30, R31, R32 ;  /* 0x0c00001f1e2f7389 */ /* 0x0000640000080020 */
[----:B01----:R-:W-:Y:S05]  /*8420*/  ENDCOLLECTIVE ;  /* 0x000000000000791b */ /* 0x003fea0003800000 */
.L_x_1068:
[----:B------:R-:W-:Y:S05]  /*8430*/  BSYNC B0 ;  /* 0x0000000000007941 */ /* 0x000fea0003800000 */
.L_x_1067:
[----:B------:R-:W-:Y:S01]  /*8440*/  FADD.FTZ R30, R30, R47 ;  /* 0x0000002f1e1e7221 */ /* 0x000fe20000010000 */
[----:B------:R-:W-:Y:S02]  /*8450*/  IMAD.MOV.U32 R31, RZ, RZ, 0x1 ;  /* 0x00000001ff1f7424 */ /* 0x000fe400078e00ff */
[----:B------:R-:W-:Y:S02]  /*8460*/  HFMA2 R32, -RZ, RZ, 0, 1.847743988037109375e-06 ;  /* 0x0000001fff207431 */ /* 0x000fe400000001ff */
[----:B------:R-:W-:-:S07]  /*8470*/  IMAD.MOV.U32 R33, RZ, RZ, -0x1 ;  /* 0xffffffffff217424 */ /* 0x000fce00078e00ff */
[----:B------:R-:W-:Y:S05]  /*8480*/  WARPSYNC.COLLECTIVE R33, `(.L_x_1069) ;  /* 0x0000000021087348 */ /* 0x000fea0003c00000 */
[----:B------:R0:W1:Y:S02]  /*8490*/  SHFL.BFLY P4, R47, R30, R31, R32 ;  /* 0x0c00001f1e2f7389 */ /* 0x0000640000080020 */
[----:B01----:R-:W-:Y:S05]  /*84a0*/  ENDCOLLECTIVE ;  /* 0x000000000000791b */ /* 0x003fea0003800000 */
.L_x_1069:
[----:B------:R-:W-:Y:S05]  /*84b0*/  BRA `(.L_x_1070) ;  /* 0xffffffac00707947 */ /* 0x000fea000383ffff */
.L_x_996:
[----:B------:R-:W-:Y:S01]  /*84c0*/  HFMA2 R32, -RZ, RZ, 0, 1.847743988037109375e-06 ;  /* 0x0000001fff207431 */ /* 0x000fe200000001ff */
[----:B------:R-:W-:Y:S01]  /*84d0*/  BSSY B0, `(.L_x_1071) ;  /* 0x0000007000007945 */ /* 0x000fe20003800000 */
[----:B------:R-:W-:Y:S01]  /*84e0*/  MOV R30, R5 ;  /* 0x00000005001e7202 */ /* 0x000fe20000000f00 */
[----:B------:R-:W-:Y:S02]  /*84f0*/  IMAD.MOV.U32 R31, RZ, RZ, 0x10 ;  /* 0x00000010ff1f7424 */ /* 0x000fe400078e00ff */
[----:B------:R-:W-:-:S07]  /*8500*/  IMAD.MOV.U32 R33, RZ, RZ, -0x1 ;  /* 0xffffffffff217424 */ /* 0x000fce00078e00ff */
[----:B-1-3-5:R-:W-:Y:S05]  /*8510*/  WARPSYNC.COLLECTIVE R33, `(.L_x_1072) ;  /* 0x0000000021087348 */ /* 0x02afea0003c00000 */
[----:B------:R0:W2:Y:S02]  /*8520*/  SHFL.BFLY P4, R47, R30, R31, R32 ;  /* 0x0c00001f1e2f7389 */ /* 0x0000a40000080020 */
[----:B0123-5:R-:W-:Y:S05]  /*8530*/  ENDCOLLECTIVE ;  /* 0x000000000000791b */ /* 0x02ffea0003800000 */
.L_x_1072:
[----:B------:R-:W-:Y:S05]  /*8540*/  BSYNC B0 ;  /* 0x0000000000007941 */ /* 0x000fea0003800000 */
.L_x_1071:
[----:B------:R-:W-:Y:S01]  /*8550*/  FMNMX.FTZ R30, R47, R5, !PT ;  /* 0x000000052f1e7209 */ /* 0x000fe20007810000 */
[----:B------:R-:W-:Y:S01]  /*8560*/  IMAD.MOV.U32 R32, RZ, RZ, 0x1f ;  /* 0x0000001fff207424 */ /* 0x000fe200078e00ff */
[----:B------:R-:W-:Y:S02]  /*8570*/  MOV R31, 0x8 ;  /* 0x00000008001f7802 */ /* 0x000fe40000000f00 */
[----:B------:R-:W-:-:S07]  /*8580*/  MOV R33, 0xffffffff ;  /* 0xffffffff00217802 */ /* 0x000fce0000000f00 */
[----:B------:R-:W-:Y:S05]  /*8590*/  WARPSYNC.COLLECTIVE R33, `(.L_x_1073) ;  /* 0x0000000021087348 */ /* 0x000fea0003c00000 */
[----:B------:R0:W1:Y:S02]  /*85a0*/  SHFL.BFLY P4, R47, R30, R31, R32 ;  /* 0x0c00001f1e2f7389 */ /* 0x0000640000080020 */
[----:B01----:R-:W-:Y:S05]  /*85b0*/  ENDCOLLECTIVE ;  /* 0x000000000000791b */ /* 0x003fea0003800000 */
.L_x_1073:
[----:B------:R-:W-:Y:S01]  /*85c0*/  HFMA2 R31, -RZ, RZ, 0, 2.384185791015625e-07 ;  /* 0x00000004ff1f7431 */ /* 0x000fe200000001ff */
[----:B------:R-:W-:-:S05]  /*85d0*/  FMNMX.FTZ R8, R30, R47, !PT ;  /* 0x0000002f1e087209 */ /* 0x000fca0007810000 */
[----:B------:R-:W-:-:S07]  /*85e0*/  IMAD.MOV.U32 R30, RZ, RZ, R8 ;  /* 0x000000ffff1e7224 */ /* 0x000fce00078e0008 */
[----:B------:R-:W-:Y:S05]  /*85f0*/  WARPSYNC.COLLECTIVE R33, `(.L_x_1074) ;  /* 0x0000000021087348 */ /* 0x000fea0003c00000 */
[----:B------:R0:W1:Y:S02]  /*8600*/  SHFL.BFLY P4, R47, R30, R31, R32 ;  /* 0x0c00001f1e2f7389 */ /* 0x0000640000080020 */
[----:B01----:R-:W-:Y:S05]  /*8610*/  ENDCOLLECTIVE ;  /* 0x000000000000791b */ /* 0x003fea0003800000 */
.L_x_1074:
[----:B------:R-:W-:Y:S05]  /*8620*/  BRA `(.L_x_1075) ;  /* 0xffffffac00ec7947 */ /* 0x000fea000383ffff */
.L_x_1076:
        /* <DEDUP_REMOVED lines=13> */
.L_x_2690:


//--------------------- .text._ZN4mmha33masked_multihead_attention_kernelIfLi32ELi32ELi1ELi8ELi256ELb1ELb0EEEv26Multihead_attention_paramsIT_XT5_EE --------------------------
	.section	.text._ZN4mmha33masked_multihead_attention_kernelIfLi32ELi32ELi1ELi8ELi256ELb1ELb0EEEv26Multihead_attention_paramsIT_XT5_EE,"ax",@progbits
	.align	128
        .global         _ZN4mmha33masked_multihead_attention_kernelIfLi32ELi32ELi1ELi8ELi256ELb1ELb0EEEv26Multihead_attention_paramsIT_XT5_EE
        .type           _ZN4mmha33masked_multihead_attention_kernelIfLi32ELi32ELi1ELi8ELi256ELb1ELb0EEEv26Multihead_attention_paramsIT_XT5_EE,@function
        .size           _ZN4mmha33masked_multihead_attention_kernelIfLi32ELi32ELi1ELi8ELi256ELb1ELb0EEEv26Multihead_attention_paramsIT_XT5_EE,(.L_x_2691 - _ZN4mmha33masked_multihead_attention_kernelIfLi32ELi32ELi1ELi8ELi256ELb1ELb0EEEv26Multihead_attention_paramsIT_XT5_EE)
        .other          _ZN4mmha33masked_multihead_attention_kernelIfLi32ELi32ELi1ELi8ELi256ELb1ELb0EEEv26Multihead_attention_paramsIT_XT5_EE,@"STO_CUDA_ENTRY STV_DEFAULT"
_ZN4mmha33masked_multihead_attention_kernelIfLi32ELi32ELi1ELi8ELi256ELb1ELb0EEEv26Multihead_attention_paramsIT_XT5_EE:
.text._ZN4mmha33masked_multihead_attention_kernelIfLi32ELi32ELi1ELi8ELi256ELb1ELb0EEEv26Multihead_attention_paramsIT_XT5_EE:
        /* <DEDUP_REMOVED lines=12> */
.L_x_1077:
[----:B------:R-:W1:Y:S01]  /*00c0*/  LDC.64 R2, c[0x0][0x498] ;  /* 0x00012600ff027b82 */ /* 0x000e620000000a00 */
[----:B------:R-:W0:Y:S01]  /*00d0*/  LDCU UR7, c[0x0][0x3f0] ;  /* 0x00007e00ff0777ac */ /* 0x000e220008000800 */
[----:B------:R-:W2:Y:S06]  /*00e0*/  LDCU UR4, c[0x0][0x3f4] ;  /* 0x00007e80ff0477ac */ /* 0x000eac0008000800 */
[----:B------:R-:W3:Y:S01]  /*00f0*/  LDC R22, c[0x0][0x40c] ;  /* 0x00010300ff167b82 */ /* 0x000ee20000000800 */
[----:B------:R-:W-:-:S07]  /*0100*/  IMAD.MOV.U32 R113, RZ, RZ, RZ ;  /* 0x000000ffff717224 */ /* 0x000fce00078e00ff */
[----:B------:R-:W4:Y:S01]  /*0110*/  LDC R18, c[0x0][0x3f8] ;  /* 0x0000fe00ff127b82 */ /* 0x000f220000000800 */
[----:B0-----:R-:W-:-:S04]  /*0120*/  MOV R0, UR7 ;  /* 0x0000000700007c02 */ /* 0x001fc80008000f00 */
[----:B------:R-:W-:Y:S01]  /*0130*/  IABS R7, R0 ;  /* 0x0000000000077213 */ /* 0x000fe20000000000 */
[----:B-1----:R-:W-:-:S03]  /*0140*/  IMAD.WIDE.U32 R2, R23, 0x4, R2 ;  /* 0x0000000417027825 */ /* 0x002fc600078e0002 */
[----:B------:R-:W0:Y:S02]  /*0150*/  I2F.RP R0, R7 ;  /* 0x0000000700007306 */ /* 0x000e240000209400 */
[----:B------:R1:W4:Y:S06]  /*0160*/  LDG.E R10, desc[UR12][R2.64] ;  /* 0x0000000c020a7981 */ /* 0x00032c000c1e1900 */
[----:B0-----:R-:W0:Y:S02]  /*0170*/  MUFU.RCP R0, R0 ;  /* 0x0000000000007308 */ /* 0x001e240000001000 */
[----:B0-----:R-:W-:-:S06]  /*0180*/  VIADD R4, R0, 0xffffffe ;  /* 0x0ffffffe00047836 */ /* 0x001fcc0000000000 */
[----:B------:R0:W2:Y:S01]  /*0190*/  F2I.FTZ.U32.TRUNC.NTZ R5, R4 ;  /* 0x0000000400057305 */ /* 0x0000a2000021f000 */
[----:B------:R-:W-:Y:S01]  /*01a0*/  IABS R0, R23 ;  /* 0x0000001700007213 */ /* 0x000fe20000000000 */
[----:B0-----:R-:W-:Y:S01]  /*01b0*/  HFMA2 R4, -RZ, RZ, 0, 0 ;  /* 0x00000000ff047431 */ /* 0x001fe200000001ff */
[----:B--2---:R-:W-:-:S05]  /*01c0*/  IADD3 R6, PT, PT, RZ, -R5, RZ ;  /* 0x80000005ff067210 */ /* 0x004fca0007ffe0ff */
[----:B------:R-:W-:-:S04]  /*01d0*/  IMAD R9, R6, R7, RZ ;  /* 0x0000000706097224 */ /* 0x000fc800078e02ff */
[----:B------:R-:W-:Y:S01]  /*01e0*/  IMAD.HI.U32 R5, R5, R9, R4 ;  /* 0x0000000905057227 */ /* 0x000fe200078e0004 */
[----:B------:R-:W-:Y:S01]  /*01f0*/  ISETP.NE.AND P2, PT, RZ, UR7, PT ;  /* 0x00000007ff007c0c */ /* 0x000fe2000bf45270 */
[----:B------:R-:W0:Y:S04]  /*0200*/  LDC.64 R8, c[0x0][0x460] ;  /* 0x00011800ff087b82 */ /* 0x000e280000000a00 */
[----:B------:R-:W-:-:S04]  /*0210*/  IMAD.HI.U32 R5, R5, R0, RZ ;  /* 0x0000000005057227 */ /* 0x000fc800078e00ff */
[----:B------:R-:W-:-:S04]  /*0220*/  IMAD.MOV R4, RZ, RZ, -R5 ;  /* 0x000000ffff047224 */ /* 0x000fc800078e0a05 */
[----:B------:R-:W-:-:S05]  /*0230*/  IMAD R0, R7, R4, R0 ;  /* 0x0000000407007224 */ /* 0x000fca00078e0200 */
[----:B------:R-:W-:-:S13]  /*0240*/  ISETP.GT.U32.AND P3, PT, R7, R0, PT ;  /* 0x000000000700720c */ /* 0x000fda0003f64070 */
[----:B------:R-:W-:-:S04]  /*0250*/  @!P3 IADD3 R0, PT, PT, R0, -R7, RZ ;  /* 0x800000070000b210 */ /* 0x000fc80007ffe0ff */
[----:B------:R-:W-:Y:S02]  /*0260*/  ISETP.GE.U32.AND P0, PT, R0, R7, PT ;  /* 0x000000070000720c */ /* 0x000fe40003f06070 */
[----:B------:R-:W-:-:S04]  /*0270*/  LOP3.LUT R0, R23, UR7, RZ, 0x3c, !PT ;  /* 0x0000000717007c12 */ /* 0x000fc8000f8e3cff */
[----:B------:R-:W-:Y:S02]  /*0280*/  ISETP.GE.AND P4, PT, R0, RZ, PT ;  /* 0x000000ff0000720c */ /* 0x000fe40003f86270 */
[----:B------:R-:W-:-:S05]  /*0290*/  @!P3 IADD3 R5, PT, PT, R5, 0x1, RZ ;  /* 0x000000010505b810 */ /* 0x000fca0007ffe0ff */
[----:B------:R-:W-:Y:S01]  /*02a0*/  @P0 VIADD R5, R5, 0x1 ;  /* 0x0000000105050836 */ /* 0x000fe20000000000 */
[----:B------:R-:W-:-:S05]  /*02b0*/  @!P2 LOP3.LUT R0, RZ, UR7, RZ, 0x33, !PT ;  /* 0x00000007ff00ac12 */ /* 0x000fca000f8e33ff */
[----:B------:R-:W-:-:S04]  /*02c0*/  @!P4 IADD3 R5, PT, PT, -R5, RZ, RZ ;  /* 0x000000ff0505c210 */ /* 0x000fc80007ffe1ff */
[----:B------:R-:W-:Y:S02]  /*02d0*/  R2UR UR8, R5 ;  /* 0x00000000050872ca */ /* 0x000fe400000e0000 */
[----:B------:R-:W-:Y:S02]  /*02e0*/  @!P2 R2UR UR8, R0 ;  /* 0x000000000008a2ca */ /* 0x000fe400000e0000 */
[----:B------:R-:W-:-:S04]  /*02f0*/  MOV R0, UR4 ;  /* 0x0000000400007c02 */ /* 0x000fc80008000f00 */
[----:B------:R-:W-:-:S04]  /*0300*/  IABS R4, R0 ;  /* 0x0000000000047213 */ /* 0x000fc80000000000 */
[----:B------:R-:W-:Y:S02]  /*0310*/  R2UR UR10, R4 ;  /* 0x00000000040a72ca */ /* 0x000fe400000e0000 */
[----:B0-----:R-:W-:-:S04]  /*0320*/  ISETP.NE.U32.AND P1, PT, R8, RZ, PT ;  /* 0x000000ff0800720c */ /* 0x001fc80003f25070 */
[----:B------:R-:W-:-:S04]  /*0330*/  ISETP.NE.AND.EX P1, PT, R9, RZ, PT, P1 ;  /* 0x000000ff0900720c */ /* 0x000fc80003f25310 */
[----:B---3--:R-:W-:-:S03]  /*0340*/  ISETP.EQ.AND P1, PT, R22, RZ, P1 ;  /* 0x000000ff1600720c */ /* 0x008fc60000f22270 */
[----:B------:R-:W0:Y:S10]  /*0350*/  I2F.RP R6, UR10 ;  /* 0x0000000a00067d06 */ /* 0x000e340008209400 */
[----:B-1----:R-:W1:Y:S01]  /*0360*/  @P1 LDC.64 R2, c[0x0][0x460] ;  /* 0x00011800ff021b82 */ /* 0x002e620000000a00 */
[----:B0-----:R-:W0:Y:S01]  /*0370*/  MUFU.RCP R6, R6 ;  /* 0x0000000600067308 */ /* 0x001e220000001000 */
[----:B------:R-:W-:-:S02]  /*0380*/  MOV R5, UR8 ;  /* 0x0000000800057c02 */ /* 0x000fc40008000f00 */
[----:B0-----:R-:W-:-:S03]  /*0390*/  IADD3 R4, PT, PT, R6, 0xffffffe, RZ ;  /* 0x0ffffffe06047810 */ /* 0x001fc60007ffe0ff */
[----:B-1----:R-:W-:Y:S02]  /*03a0*/  @P1 IMAD.WIDE R2, R5, 0x4, R2 ;  /* 0x0000000405021825 */ /* 0x002fe400078e0202 */
[----:B------:R0:W1:Y:S03]  /*03b0*/  F2I.FTZ.U32.TRUNC.NTZ R5, R4 ;  /* 0x0000000400057305 */ /* 0x000066000021f000 */
[----:B------:R2:W5:Y:S01]  /*03c0*/  @P1 LDG.E R113, desc[UR12][R2.64] ;  /* 0x0000000c02711981 */ /* 0x000562000c1e1900 */
[----:B0-----:R-:W-:-:S05]  /*03d0*/  IMAD.MOV.U32 R4, RZ, RZ, RZ ;  /* 0x000000ffff047224 */ /* 0x001fca00078e00ff */
[----:B------:R-:W-:Y:S02]  /*03e0*/  R2UR UR4, R4 ;  /* 0x00000000040472ca */ /* 0x000fe400000e0000 */
[----:B-1----:R-:W-:Y:S01]  /*03f0*/  R2UR UR5, R5 ;  /* 0x00000000050572ca */ /* 0x002fe200000e0000 */
[----:B------:R-:W0:Y:S01]  /*0400*/  S2R R6, SR_TID.X ;  /* 0x0000000000067919 */ /* 0x000e220000002100 */
[----:B--2---:R-:W-:Y:S01]  /*0410*/  IADD3 R3, PT, PT, RZ, -R5, RZ ;  /* 0x80000005ff037210 */ /* 0x004fe20007ffe0ff */
[----:B------:R-:W1:Y:S04]  /*0420*/  LDC R4, c[0x0][0x3e8] ;  /* 0x0000fa00ff047b82 */ /* 0x000e680000000800 */
[----:B------:R-:W-:-:S06]  /*0430*/  IMAD R3, R3, UR10, RZ ;  /* 0x0000000a03037c24 */ /* 0x000fcc000f8e02ff */
[----:B------:R-:W-:-:S05]  /*0440*/  IMAD.HI.U32 R3, R5, R3, UR4 ;  /* 0x0000000405037e27 */ /* 0x000fca000f8e0003 */
[----:B------:R-:W-:Y:S01]  /*0450*/  R2UR UR9, R3 ;  /* 0x00000000030972ca */ /* 0x000fe200000e0000 */
[----:B------:R-:W2:Y:S01]  /*0460*/  S2UR UR14, SR_CTAID.X ;  /* 0x00000000000e79c3 */ /* 0x000ea20000002500 */
[----:B-1----:R-:W-:Y:S02]  /*0470*/  ISETP.NE.AND P0, PT, R4, RZ, PT ;  /* 0x000000ff0400720c */ /* 0x002fe40003f05270 */
[----:B----4-:R-:W-:-:S13]  /*0480*/  R2UR UR15, R10 ;  /* 0x000000000a0f72ca */ /* 0x010fda00000e0000 */
[----:B------:R-:W-:-:S06]  /*0490*/  UIADD3 UR11, UPT, UPT, UR15, -0x1, URZ ;  /* 0xffffffff0f0b7890 */ /* 0x000fcc000fffe0ff */
[----:B------:R-:W-:-:S04]  /*04a0*/  IABS R2, UR11 ;  /* 0x0000000b00027c13 */ /* 0x000fc80008000000 */
[----:B------:R-:W-:-:S13]  /*04b0*/  R2UR UR6, R2 ;  /* 0x00000000020672ca */ /* 0x000fda00000e0000 */
[----:B------:R-:W-:-:S07]  /*04c0*/  UIMAD.WIDE.U32 UR4, UR9, UR6, URZ ;  /* 0x00000006090472a5 */ /* 0x000fce000f8e00ff */
[----:B------:R-:W-:Y:S01]  /*04d0*/  R2UR UR4, R0 ;  /* 0x00000000000472ca */ /* 0x000fe200000e0000 */
[----:B------:R-:W-:-:S04]  /*04e0*/  UIADD3 UR5, UPT, UPT, -UR5, URZ, URZ ;  /* 0x000000ff05057290 */ /* 0x000fc8000fffe1ff */
[----:B------:R-:W-:-:S04]  /*04f0*/  UIMAD UR6, UR10, UR5, UR6 ;  /* 0x000000050a0672a4 */ /* 0x000fc8000f8e0206 */
[----:B------:R-:W-:-:S04]  /*0500*/  UISETP.GT.U32.AND UP1, UPT, UR10, UR6, UPT ;  /* 0x000000060a00728c */ /* 0x000fc8000bf24070 */
[----:B------:R-:W-:-:S06]  /*0510*/  UISETP.NE.AND UP0, UPT, UR4, URZ, UPT ;  /* 0x000000ff0400728c */ /* 0x000fcc000bf05270 */
[----:B------:R-:W-:Y:S01]  /*0520*/  PLOP3.LUT P2, PT, PT, PT, UP0, 0x80, 0x8 ;  /* 0x000000000008781c */ /* 0x000fe20003f4f008 */
[----:B------:R-:W-:Y:S01]  /*0530*/  @!UP1 UIADD3 UR6, UPT, UPT, UR6, -UR10, URZ ;  /* 0x8000000a06069290 */ /* 0x000fe2000fffe0ff */
[----:B------:R-:W-:-:S03]  /*0540*/  R2UR UR4, R18 ;  /* 0x00000000120472ca */ /* 0x000fc600000e0000 */
[----:B------:R-:W-:Y:S01]  /*0550*/  UISETP.GT.U32.AND UP1, UPT, UR10, UR6, UPT ;  /* 0x000000060a00728c */ /* 0x000fe2000bf24070 */
[----:B0-----:R-:W-:Y:S01]  /*0560*/  ISETP.GT.U32.AND P3, PT, R6, 0x1f, PT ;  /* 0x0000001f0600780c */ /* 0x001fe20003f64070 */
[----:B------:R-:W-:-:S06]  /*0570*/  UISETP.GE.AND UP2, UPT, UR11, URZ, UPT ;  /* 0x000000ff0b00728c */ /* 0x000fcc000bf46270 */
[----:B------:R-:W-:Y:S02]  /*0580*/  @!P2 R2UR UR5, R0 ;  /* 0x000000000005a2ca */ /* 0x000fe400000e0000 */
[----:B--2---:R-:W-:Y:S01]  /*0590*/  MOV R2, UR14 ;  /* 0x0000000e00027c02 */ /* 0x004fe20008000f00 */
[----:B------:R-:W-:Y:S01]  /*05a0*/  @!UP1 UIADD3 UR6, UPT, UPT, UR6, -UR10, URZ ;  /* 0x8000000a06069290 */ /* 0x000fe2000fffe0ff */
[----:B------:R-:W-:Y:S01]  /*05b0*/  IMAD R7, R23, R18, UR14 ;  /* 0x0000000e17077e24 */ /* 0x000fe2000f8e0212 */
[----:B------:R-:W-:Y:S01]  /*05c0*/  UIMAD UR4, UR8, UR4, URZ ;  /* 0x00000004080472a4 */ /* 0x000fe2000f8e02ff */
[----:B------:R-:W-:Y:S01]  /*05d0*/  BSSY.RECONVERGENT B0, `(.L_x_1078) ;  /* 0x0000016000007945 */ /* 0x000fe20003800200 */
[----:B------:R-:W-:Y:S01]  /*05e0*/  @P0 IMAD.SHL.U32 R2, R2, 0x20, RZ ;  /* 0x0000002002020824 */ /* 0x000fe200078e00ff */
[----:B------:R-:W-:Y:S01]  /*05f0*/  @!UP2 UIADD3 UR6, UPT, UPT, -UR6, URZ, URZ ;  /* 0x000000ff0606a290 */ /* 0x000fe2000fffe1ff */
[----:B------:R-:W-:-:S04]  /*0600*/  @!P0 SHF.L.U32 R3, R7, 0x5, RZ ;  /* 0x0000000507038819 */ /* 0x000fc800000006ff */
[----:B------:R-:W-:Y:S01]  /*0610*/  @!UP0 ULOP3.LUT UR6, URZ, UR5, URZ, 0x33, !UPT ;  /* 0x00000005ff068292 */ /* 0x000fe2000f8e33ff */
[----:B------:R-:W-:Y:S01]  /*0620*/  @P0 IMAD R3, R23, R4, R2 ;  /* 0x0000000417030224 */ /* 0x000fe200078e0202 */
[----:B------:R-:W-:Y:S01]  /*0630*/  MOV R14, RZ ;  /* 0x000000ff000e7202 */ /* 0x000fe20000000f00 */
[----:B------:R-:W-:Y:S09]  /*0640*/  @P3 BRA `(.L_x_1079) ;  /* 0x0000000000383947 */ /* 0x000ff20003800000 */
        /* <DEDUP_REMOVED lines=14> */
.L_x_1079:
[----:B------:R-:W-:Y:S05]  /*0730*/  BSYNC.RECONVERGENT B0 ;  /* 0x0000000000007941 */ /* 0x000fea0003800200 */
.L_x_1078:
[----:B------:R-:W1:Y:S01]  /*0740*/  LDCU.64 UR18, c[0x0][0x3a0] ;  /* 0x00007400ff1277ac */ /* 0x000e620008000a00 */
[----:B0-----:R-:W0:Y:S01]  /*0750*/  LDC.64 R4, c[0x0][0x418] ;  /* 0x00010600ff047b82 */ /* 0x001e220000000a00 */
[C---:B------:R-:W-:Y:S01]  /*0760*/  ISETP.GT.U32.OR P4, PT, R6.reuse, 0x1f, !P1 ;  /* 0x0000001f0600780c */ /* 0x040fe20004f84470 */
[----:B------:R-:W-:Y:S01]  /*0770*/  HFMA2 R16, -RZ, RZ, 0, 0 ;  /* 0x00000000ff107431 */ /* 0x000fe200000001ff */
[----:B------:R-:W2:Y:S01]  /*0780*/  LDCU.64 UR16, c[0x0][0x390] ;  /* 0x00007200ff1077ac */ /* 0x000ea20008000a00 */
[----:B------:R-:W-:Y:S02]  /*0790*/  LOP3.LUT R17, R6, 0x3, RZ, 0xc0, !PT ;  /* 0x0000000306117812 */ /* 0x000fe400078ec0ff */
[----:B------:R-:W-:Y:S01]  /*07a0*/  SHF.L.U32 R20, R7, 0x5, RZ ;  /* 0x0000000507147819 */ /* 0x000fe200000006ff */
[----:B------:R-:W3:Y:S01]  /*07b0*/  LDCU.U8 UR5, c[0x0][0x404] ;  /* 0x00008080ff0577ac */ /* 0x000ee20008000000 */
[----:B------:R-:W4:Y:S01]  /*07c0*/  @!P3 LDC.64 R2, c[0x0][0x3b8] ;  /* 0x0000ee00ff02bb82 */ /* 0x000f220000000a00 */
[----:B------:R-:W-:-:S02]  /*07d0*/  SHF.R.U32.HI R15, RZ, 0x2, R6 ;  /* 0x00000002ff0f7819 */ /* 0x000fc40000011606 */
[-C--:B------:R-:W-:Y:S01]  /*07e0*/  @!P3 IMAD R7, R20, R0.reuse, R17 ;  /* 0x000000001407b224 */ /* 0x080fe200078e0211 */
[----:B------:R-:W-:Y:S02]  /*07f0*/  MOV R13, UR14 ;  /* 0x0000000e000d7c02 */ /* 0x000fe40008000f00 */
[----:B------:R-:W-:Y:S02]  /*0800*/  @!P3 IMAD R12, R15, R0, UR11 ;  /* 0x0000000b0f0cbe24 */ /* 0x000fe4000f8e0200 */
[----:B------:R-:W3:Y:S01]  /*0810*/  @!P4 LDC.64 R10, c[0x0][0x450] ;  /* 0x00011400ff0acb82 */ /* 0x000ee20000000a00 */
[----:B-1----:R-:W-:Y:S01]  /*0820*/  ISETP.NE.U32.AND P0, PT, RZ, UR18, PT ;  /* 0x00000012ff007c0c */ /* 0x002fe2000bf05070 */
[----:B------:R-:W-:Y:S01]  /*0830*/  @!P3 IMAD R19, R12, 0x4, R7 ;  /* 0x000000040c13b824 */ /* 0x000fe200078e0207 */
[----:B------:R-:W-:Y:S01]  /*0840*/  LEA R7, R13, R6, 0x5 ;  /* 0x000000060d077211 */ /* 0x000fe200078e28ff */
[----:B-----5:R-:W-:Y:S01]  /*0850*/  @!P4 IMAD R18, R113, R18, RZ ;  /* 0x000000127112c224 */ /* 0x020fe200078e02ff */
[----:B------:R-:W-:-:S02]  /*0860*/  ISETP.NE.AND.EX P0, PT, RZ, UR19, PT, P0 ;  /* 0x00000013ff007c0c */ /* 0x000fc4000bf05300 */
[----:B--2---:R-:W-:Y:S02]  /*0870*/  ISETP.NE.U32.AND P2, PT, RZ, UR16, PT ;  /* 0x00000010ff007c0c */ /* 0x004fe4000bf45070 */
[----:B------:R-:W-:Y:S02]  /*0880*/  ISETP.GT.U32.OR P0, PT, R6, 0x1f, !P0 ;  /* 0x0000001f0600780c */ /* 0x000fe40004704470 */
[----:B------:R-:W-:Y:S02]  /*0890*/  ISETP.NE.AND.EX P2, PT, RZ, UR17, PT, P2 ;  /* 0x00000011ff007c0c */ /* 0x000fe4000bf45320 */
[----:B------:R-:W-:Y:S02]  /*08a0*/  ISETP.NE.OR P0, PT, R22, RZ, P0 ;  /* 0x000000ff1600720c */ /* 0x000fe40000705670 */
[----:B------:R-:W-:Y:S01]  /*08b0*/  ISETP.GT.U32.OR P2, PT, R6, 0x1f, !P2 ;  /* 0x0000001f0600780c */ /* 0x000fe20005744470 */
[----:B----4-:R-:W-:Y:S01]  /*08c0*/  @!P3 IMAD.WIDE R2, R19, 0x4, R2 ;  /* 0x000000041302b825 */ /* 0x010fe200078e0202 */
[----:B0-----:R-:W-:-:S02]  /*08d0*/  ISETP.NE.U32.AND P5, PT, R4, RZ, PT ;  /* 0x000000ff0400720c */ /* 0x001fc40003fa5070 */
[----:B------:R-:W-:Y:S01]  /*08e0*/  @!P4 LEA R21, R18, R7, 0x5 ;  /* 0x000000071215c211 */ /* 0x000fe200078e28ff */
[----:B------:R-:W-:Y:S01]  /*08f0*/  IMAD.MOV.U32 R19, RZ, RZ, RZ ;  /* 0x000000ffff137224 */ /* 0x000fe200078e00ff */
[----:B------:R-:W-:Y:S01]  /*0900*/  ISETP.NE.AND.EX P5, PT, R5, RZ, PT, P5 ;  /* 0x000000ff0500720c */ /* 0x000fe20003fa5350 */
[----:B------:R0:W2:Y:S04]  /*0910*/  @!P3 LDG.E R16, desc[UR12][R2.64] ;  /* 0x0000000c0210b981 */ /* 0x0000a8000c1e1900 */
[----:B------:R-:W1:Y:S08]  /*0920*/  @!P0 LDC.64 R8, c[0x0][0x3a0] ;  /* 0x0000e800ff088b82 */ /* 0x000e700000000a00 */
[----:B------:R-:W4:Y:S01]  /*0930*/  @!P2 LDC.64 R4, c[0x0][0x390] ;  /* 0x0000e400ff04ab82 */ /* 0x000f220000000a00 */
[----:B---3--:R-:W-:-:S06]  /*0940*/  @!P4 IMAD.WIDE R10, R21, 0x4, R10 ;  /* 0x00000004150ac825 */ /* 0x008fcc00078e020a */
[----:B------:R-:W3:Y:S01]  /*0950*/  @!P4 LDG.E R10, desc[UR12][R10.64] ;  /* 0x0000000c0a0ac981 */ /* 0x000ee2000c1e1900 */
[----:B------:R-:W0:Y:S01]  /*0960*/  LDC R21, c[0x0][0x400] ;  /* 0x00010000ff157b82 */ /* 0x000e220000000800 */
[----:B-1----:R-:W-:-:S07]  /*0970*/  @!P0 IMAD.WIDE.U32 R8, R7, 0x4, R8 ;  /* 0x0000000407088825 */ /* 0x002fce00078e0008 */
[----:B------:R-:W1:Y:S01]  /*0980*/  @P5 LDC.64 R12, c[0x0][0x418] ;  /* 0x00010600ff0c5b82 */ /* 0x000e620000000a00 */
[----:B------:R-:W2:Y:S01]  /*0990*/  @!P0 LDG.E R19, desc[UR12][R8.64] ;  /* 0x0000000c08138981 */ /* 0x000ea2000c1e1900 */
[----:B----4-:R-:W-:Y:S01]  /*09a0*/  @!P2 IMAD.WIDE.U32 R4, R7, 0x4, R4 ;  /* 0x000000040704a825 */ /* 0x010fe200078e0004 */
[----:B------:R-:W-:-:S06]  /*09b0*/  MOV R7, RZ ;  /* 0x000000ff00077202 */ /* 0x000fcc0000000f00 */
[----:B------:R-:W4:Y:S01]  /*09c0*/  @!P2 LDG.E R7, desc[UR12][R4.64] ;  /* 0x0000000c0407a981 */ /* 0x000f22000c1e1900 */
[----:B------:R-:W-:-:S04]  /*09d0*/  ISETP.NE.AND P2, PT, RZ, UR5, PT ;  /* 0x00000005ff007c0c */ /* 0x000fc8000bf45270 */
[C---:B0-----:R-:W-:Y:S02]  /*09e0*/  ISETP.GT.AND P0, PT, R21.reuse, RZ, !P2 ;  /* 0x000000ff1500720c */ /* 0x041fe40005704270 */
[----:B------:R-:W-:Y:S02]  /*09f0*/  ISETP.LT.OR P2, PT, R21, 0x1, !P2 ;  /* 0x000000011500780c */ /* 0x000fe40005741670 */
[----:B------:R-:W-:Y:S02]  /*0a00*/  IADD3 R2, PT, PT, RZ, -R0, RZ ;  /* 0x80000000ff027210 */ /* 0x000fe40007ffe0ff */
[----:B------:R-:W-:Y:S02]  /*0a10*/  PLOP3.LUT P0, PT, P0, P2, PT, 0xf8, 0x8f ;  /* 0x00000000008f781c */ /* 0x000fe40000705f70 */
[----:B------:R-:W-:Y:S01]  /*0a20*/  VIADDMNMX R2, R2, UR15, RZ, !PT ;  /* 0x0000000f02027c46 */ /* 0x000fe2000f8001ff */
[----:B------:R-:W-:Y:S01]  /*0a30*/  IMAD.MOV.U32 R111, RZ, RZ, RZ ;  /* 0x000000ffff6f7224 */ /* 0x000fe200078e00ff */
[----:B------:R-:W-:Y:S01]  /*0a40*/  ISETP.NE.AND P6, PT, R22, RZ, PT ;  /* 0x000000ff1600720c */ /* 0x000fe20003fc5270 */
[----:B-1----:R-:W-:Y:S01]  /*0a50*/  @P5 IMAD.WIDE.U32 R12, R23, 0x4, R12 ;  /* 0x00000004170c5825 */ /* 0x002fe200078e000c */
[----:B------:R-:W-:-:S03]  /*0a60*/  R2UR UR16, R2 ;  /* 0x00000000021072ca */ /* 0x000fc600000e0000 */
[----:B------:R-:W-:Y:S01]  /*0a70*/  IMAD R2, R23, R0, RZ ;  /* 0x0000000017027224 */ /* 0x000fe200078e02ff */
[----:B------:R0:W5:Y:S01]  /*0a80*/  @P5 LDG.E R111, desc[UR12][R12.64] ;  /* 0x0000000c0c6f5981 */ /* 0x000162000c1e1900 */
[----:B------:R-:W-:Y:S01]  /*0a90*/  ISETP.NE.AND P5, PT, R22, RZ, PT ;  /* 0x000000ff1600720c */ /* 0x000fe20003fa5270 */
[----:B--2---:R-:W-:-:S05]  /*0aa0*/  FADD.FTZ R3, R19, R16 ;  /* 0x0000001013037221 */ /* 0x004fca0000010000 */
[C---:B------:R-:W-:Y:S01]  /*0ab0*/  FSEL R16, R3.reuse, R16, !P6 ;  /* 0x0000001003107208 */ /* 0x040fe20007000000 */
[----:B---3--:R-:W-:Y:S01]  /*0ac0*/  @!P4 FMUL.FTZ R16, R3, R10 ;  /* 0x0000000a0310c220 */ /* 0x008fe20000410000 */
[----:B------:R-:W-:Y:S01]  /*0ad0*/  SHF.R.S32.HI R3, RZ, 0x1f, R2 ;  /* 0x0000001fff037819 */ /* 0x000fe20000011402 */
[----:B----4-:R-:W-:Y:S01]  /*0ae0*/  FADD.FTZ R7, R7, R14 ;  /* 0x0000000e07077221 */ /* 0x010fe20000010000 */
        /* <DEDUP_REMOVED lines=14> */
[----:B------:R-:W-:Y:S01]  /*0bd0*/  IMAD R11, R10, R13, RZ ;  /* 0x0000000d0a0b7224 */ /* 0x000fe200078e02ff */
[----:B------:R-:W-:-:S03]  /*0be0*/  MOV R10, R12 ;  /* 0x0000000c000a7202 */ /* 0x000fc60000000f00 */
[----:B------:R-:W-:Y:S02]  /*0bf0*/  IMAD.HI.U32 R5, R5, R11, R4 ;  /* 0x0000000b05057227 */ /* 0x000fe400078e0004 */
[----:B------:R-:W0:Y:S04]  /*0c00*/  S2R R11, SR_CgaCtaId ;  /* 0x00000000000b7919 */ /* 0x000e280000008800 */
        /* <DEDUP_REMOVED lines=9> */
[----:B------:R-:W-:-:S05]  /*0ca0*/  MOV R4, 0x400 ;  /* 0x0000040000047802 */ /* 0x000fca0000000f00 */
[----:B------:R-:W-:Y:S01]  /*0cb0*/  @P0 VIADD R5, R5, 0x1 ;  /* 0x0000000105050836 */ /* 0x000fe20000000000 */
[----:B------:R-:W-:Y:S01]  /*0cc0*/  ISETP.GE.AND P0, PT, R6, R21, PT ;  /* 0x000000150600720c */ /* 0x000fe20003f06270 */
[----:B------:R-:W-:-:S03]  /*0cd0*/  VIADD R4, R4, 0x140 ;  /* 0x0000014004047836 */ /* 0x000fc60000000000 */
[----:B------:R-:W-:Y:S02]  /*0ce0*/  ISETP.GT.U32.OR P0, PT, R6, 0x1f, P0 ;  /* 0x0000001f0600780c */ /* 0x000fe40000704470 */
[----:B------:R-:W-:Y:S02]  /*0cf0*/  MOV R10, R5 ;  /* 0x00000005000a7202 */ /* 0x000fe40000000f00 */
[----:B0-----:R-:W-:Y:S02]  /*0d00*/  LEA R4, R11, R4, 0x18 ;  /* 0x000000040b047211 */ /* 0x001fe400078ec0ff */
[----:B------:R-:W-:Y:S02]  /*0d10*/  @!P4 IADD3 R10, PT, PT, -R10, RZ, RZ ;  /* 0x000000ff0a0ac210 */ /* 0x000fe40007ffe1ff */
[----:B------:R-:W-:Y:S02]  /*0d20*/  @!P2 LOP3.LUT R10, RZ, R9, RZ, 0x33, !PT ;  /* 0x00000009ff0aa212 */ /* 0x000fe400078e33ff */
[----:B------:R-:W-:-:S02]  /*0d30*/  LEA R5, R21, R4, 0x2 ;  /* 0x0000000415057211 */ /* 0x000fc400078e10ff */
        /* <DEDUP_REMOVED lines=8> */
.L_x_1082:
[----:B------:R-:W-:Y:S05]  /*0dc0*/  BSYNC.RECONVERGENT B0 ;  /* 0x0000000000007941 */ /* 0x000fea0003800200 */
.L_x_1081:
        /* <DEDUP_REMOVED lines=9> */
.L_x_1084:
[----:B------:R-:W-:Y:S05]  /*0e60*/  BSYNC.RECONVERGENT B0 ;  /* 0x0000000000007941 */ /* 0x000fea0003800200 */
.L_x_1083:
[----:B------:R-:W-:Y:S06]  /*0e70*/  BAR.SYNC.DEFER_BLOCKING 0x0 ;  /* 0x0000000000007b1d */ /* 0x000fec0000010000 */
.L_x_1080:
[----:B------:R-:W4:Y:S01]  /*0e80*/  S2R R21, SR_CgaCtaId ;  /* 0x0000000000157919 */ /* 0x000f220000008800 */
[----:B------:R-:W-:Y:S02]  /*0e90*/  MOV R72, 0x400 ;  /* 0x0000040000487802 */ /* 0x000fe40000000f00 */
[----:B------:R-:W-:Y:S02]  /*0ea0*/  MOV R112, UR15 ;  /* 0x0000000f00707c02 */ /* 0x000fe40008000f00 */
[----:B-1----:R-:W-:Y:S02]  /*0eb0*/  IADD3 R5, PT, PT, R72, 0x140, RZ ;  /* 0x0000014048057810 */ /* 0x002fe40007ffe0ff */
[----:B------:R-:W-:Y:S01]  /*0ec0*/  MOV R109, 0xff7fffff ;  /* 0xff7fffff006d7802 */ /* 0x000fe20000000f00 */
[----:B------:R-:W-:Y:S01]  /*0ed0*/  VIADD R112, R112, -UR16 ;  /* 0x8000001070707c36 */ /* 0x000fe20008000000 */
        /* <DEDUP_REMOVED lines=10> */
[----:B------:R-:W-:Y:S02]  /*0f80*/  @!P5 LEA R13, R21, R10, 0x18 ;  /* 0x0000000a150dd211 */ /* 0x000fe400078ec0ff */
[----:B------:R-:W-:Y:S01]  /*0f90*/  LEA R15, R15, R20, 0x2 ;  /* 0x000000140f0f7211 */ /* 0x000fe200078e10ff */
[C---:B------:R-:W-:Y:S01]  /*0fa0*/  IMAD R4, R6.reuse, 0x4, R11 ;  /* 0x0000000406047824 */ /* 0x040fe200078e020b */
[----:B------:R-:W-:Y:S01]  /*0fb0*/  @!P5 LEA R10, R6, R13, 0x2 ;  /* 0x0000000d060ad211 */ /* 0x000fe200078e10ff */
[----:B--23--:R-:W-:-:S03]  /*0fc0*/  FMUL.FTZ R11, R16, R7 ;  /* 0x00000007100b7220 */ /* 0x00cfc60000410000 */
        /* <DEDUP_REMOVED lines=14> */
.L_x_1192:
        /* <DEDUP_REMOVED lines=11> */
[----:B-----5:R-:W-:Y:S02]  /*1160*/  IADD3 R4, PT, PT, -R111, UR11, RZ ;  /* 0x0000000b6f047c10 */ /* 0x020fe4000fffe1ff */
[----:B-1----:R-:W-:-:S05]  /*1170*/  MOV R7, UR5 ;  /* 0x0000000500077c02 */ /* 0x002fca0008000f00 */
[----:B------:R-:W-:-:S04]  /*1180*/  IMAD R7, R7, UR14, R4 ;  /* 0x0000000e07077c24 */ /* 0x000fc8000f8e0204 */
[----:B------:R-:W-:-:S04]  /*1190*/  IMAD R7, R7, UR5, R4 ;  /* 0x0000000507077c24 */ /* 0x000fc8000f8e0204 */
[----:B0-----:R-:W-:-:S06]  /*11a0*/  IMAD.WIDE R8, R7, 0x4, R8 ;  /* 0x0000000407087825 */ /* 0x001fcc00078e0208 */
[----:B------:R-:W2:Y:S02]  /*11b0*/  LDG.E R8, desc[UR12][R8.64] ;  /* 0x0000000c08087981 */ /* 0x000ea4000c1e1900 */
[----:B--2---:R-:W-:-:S07]  /*11c0*/  FADD.FTZ R109, R109, R8 ;  /* 0x000000086d6d7221 */ /* 0x004fce0000010000 */
.L_x_1087:
[----:B------:R1:W-:Y:S02]  /*11d0*/  STS [R112+-0x4], R109 ;  /* 0xfffffc6d70007388 */ /* 0x0003e40000000800 */
.L_x_1085:
[----:B------:R-:W-:Y:S05]  /*11e0*/  WARPSYNC.ALL ;  /* 0x0000000000007948 */ /* 0x000fea0003800000 */
[----:B------:R-:W-:Y:S01]  /*11f0*/  BAR.SYNC.DEFER_BLOCKING 0x0 ;  /* 0x0000000000007b1d */ /* 0x000fe20000010000 */
[----:B------:R-:W-:Y:S01]  /*1200*/  LEA R72, R21, R72, 0x18 ;  /* 0x0000004815487211 */ /* 0x000fe200078ec0ff */
[----:B------:R-:W-:Y:S02]  /*1210*/  UIADD3 UR5, UPT, UPT, UR11, 0x1f, -UR16 ;  /* 0x0000001f0b057890 */ /* 0x000fe4000fffe810 */
[----:B------:R-:W-:Y:S02]  /*1220*/  UIMAD UR4, UR4, UR7, UR14 ;  /* 0x00000007040472a4 */ /* 0x000fe4000f8e020e */
[----:B------:R-:W4:Y:S02]  /*1230*/  LDCU UR22, c[0x0][0x3f8] ;  /* 0x00007f00ff1677ac */ /* 0x000f240008000800 */
[----:B------:R-:W-:Y:S01]  /*1240*/  IMAD.U32 R4, RZ, RZ, UR5 ;  /* 0x00000005ff047e24 */ /* 0x000fe2000f8e00ff */
[----:B------:R-:W1:Y:S04]  /*1250*/  LDCU UR17, c[0x0][0x40c] ;  /* 0x00008180ff1177ac */ /* 0x000e680008000800 */
[----:B------:R-:W-:Y:S01]  /*1260*/  SHF.R.S32.HI R4, RZ, 0x1f, R4 ;  /* 0x0000001fff047819 */ /* 0x000fe20000011404 */
[----:B------:R-:W1:Y:S03]  /*1270*/  LDCU UR26, c[0x0][0x3f4] ;  /* 0x00007e80ff1a77ac */ /* 0x000e660008000800 */
[----:B------:R-:W-:Y:S01]  /*1280*/  LEA.HI R4, R4, UR5, RZ, 0x5 ;  /* 0x0000000504047c11 */ /* 0x000fe2000f8f28ff */
[----:B------:R-:W1:Y:S03]  /*1290*/  LDCU UR23, c[0x0][0x410] ;  /* 0x00008200ff1777ac */ /* 0x000e660008000800 */
[----:B0-2---:R-:W-:Y:S01]  /*12a0*/  LOP3.LUT R7, R4, 0xffffffe0, RZ, 0xc0, !PT ;  /* 0xffffffe004077812 */ /* 0x005fe200078ec0ff */
        /* <DEDUP_REMOVED lines=12> */
[----:B-1--4-:R-:W-:Y:S05]  /*1370*/  @P5 BRA `(.L_x_1088) ;  /* 0x0000000000205947 */ /* 0x012fea0003800000 */
[----:B------:R1:W4:Y:S04]  /*1380*/  LDS.128 R36, [R72+0xc0] ;  /* 0x0000c00048247984 */ /* 0x0003280000000c00 */
[----:B------:R1:W0:Y:S04]  /*1390*/  LDS.128 R32, [R72+0xd0] ;  /* 0x0000d00048207984 */ /* 0x0002280000000c00 */
[----:B------:R1:W0:Y:S04]  /*13a0*/  LDS.128 R28, [R72+0xe0] ;  /* 0x0000e000481c7984 */ /* 0x0002280000000c00 */
[----:B------:R1:W0:Y:S04]  /*13b0*/  LDS.128 R24, [R72+0xf0] ;  /* 0x0000f00048187984 */ /* 0x0002280000000c00 */
[----:B------:R1:W0:Y:S04]  /*13c0*/  LDS.128 R20, [R72+0x100] ;  /* 0x0001000048147984 */ /* 0x0002280000000c00 */
[----:B---3--:R1:W3:Y:S04]  /*13d0*/  LDS.128 R16, [R72+0x110] ;  /* 0x0001100048107984 */ /* 0x0082e80000000c00 */
[----:B------:R1:W0:Y:S04]  /*13e0*/  LDS.128 R12, [R72+0x120] ;  /* 0x00012000480c7984 */ /* 0x0002280000000c00 */
[----:B------:R1:W0:Y:S02]  /*13f0*/  LDS.128 R8, [R72+0x130] ;  /* 0x0001300048087984 */ /* 0x0002240000000c00 */
.L_x_1088:
[----:B------:R-:W-:Y:S04]  /*1400*/  BSSY.RECONVERGENT B1, `(.L_x_1089) ;  /* 0x0000277000017945 */ /* 0x000fe80003800200 */
[----:B------:R-:W-:Y:S05]  /*1410*/  @P0 BRA `(.L_x_1090) ;  /* 0x0000002400d40947 */ /* 0x000fea0003800000 */
[----:B------:R-:W1:Y:S01]  /*1420*/  LDCU UR8, c[0x0][0x440] ;  /* 0x00008800ff0877ac */ /* 0x000e620008000800 */
[----:B------:R-:W2:Y:S01]  /*1430*/  LDC R110, c[0x0][0x430] ;  /* 0x00010c00ff6e7b82 */ /* 0x000ea20000000800 */
[C---:B------:R-:W-:Y:S01]  /*1440*/  IADD3 R73, PT, PT, R6.reuse, UR16, RZ ;  /* 0x0000001006497c10 */ /* 0x040fe2000fffe0ff */
[----:B------:R-:W-:Y:S01]  /*1450*/  IMAD R6, R6, 0x4, R5 ;  /* 0x0000000406067824 */ /* 0x000fe200078e0205 */
[----:B------:R-:W4:Y:S01]  /*1460*/  LDCU.64 UR18, c[0x0][0x420] ;  /* 0x00008400ff1277ac */ /* 0x000f220008000a00 */
[----:B------:R-:W-:Y:S02]  /*1470*/  IADD3 R108, PT, PT, R7, UR16, RZ ;  /* 0x00000010076c7c10 */ /* 0x000fe4000fffe0ff */
[----:B------:R-:W-:Y:S01]  /*1480*/  IADD3 R7, PT, PT, R73, 0x1, RZ ;  /* 0x0000000149077810 */ /* 0x000fe20007ffe0ff */
[----:B------:R-:W2:Y:S01]  /*1490*/  LDCU UR5, c[0x0][0x408] ;  /* 0x00008100ff0577ac */ /* 0x000ea20008000800 */
[----:B-1----:R-:W-:Y:S02]  /*14a0*/  UIMAD UR4, UR14, UR8, UR11 ;  /* 0x000000080e0472a4 */ /* 0x002fe4000f8e020b */
[----:B------:R-:W-:-:S02]  /*14b0*/  MOV R4, UR8 ;  /* 0x0000000800047c02 */ /* 0x000fc40008000f00 */
[----:B----4-:R-:W-:Y:S02]  /*14c0*/  ISETP.NE.U32.AND P0, PT, RZ, UR18, PT ;  /* 0x00000012ff007c0c */ /* 0x010fe4000bf05070 */
[--C-:B------:R-:W-:Y:S01]  /*14d0*/  IADD3 R2, P2, P3, R2, UR18, R73.reuse ;  /* 0x0000001202027c10 */ /* 0x100fe2000fb5e049 */
[----:B------:R-:W-:Y:S01]  /*14e0*/  IMAD R4, R4, UR4, R73 ;  /* 0x0000000404047c24 */ /* 0x000fe2000f8e0249 */
[----:B------:R-:W-:Y:S01]  /*14f0*/  ISETP.NE.AND.EX P0, PT, RZ, UR19, PT, P0 ;  /* 0x00000013ff007c0c */ /* 0x000fe2000bf05300 */
[----:B--2---:R-:W-:Y:S01]  /*1500*/  VIADD R110, R110, UR5 ;  /* 0x000000056e6e7c36 */ /* 0x004fe20008000000 */
[----:B------:R-:W-:-:S11]  /*1510*/  IADD3.X R3, PT, PT, R3, UR19, RZ, P2, P3 ;  /* 0x0000001303037c10 */ /* 0x000fd600097e64ff */
.L_x_1117:
[----:B-12-4-:R-:W2:Y:S01]  /*1520*/  @P0 LDG.E.U8 R101, desc[UR12][R2.64] ;  /* 0x0000000c02650981 */ /* 0x016ea2000c1e1100 */
[----:B------:R-:W-:Y:S01]  /*1530*/  IADD3 R5, PT, PT, R7, -0x1, RZ ;  /* 0xffffffff07057810 */ /* 0x000fe20007ffe0ff */
[----:B------:R-:W-:Y:S01]  /*1540*/  UISETP.NE.AND UP0, UPT, UR17, URZ, UPT ;  /* 0x000000ff1100728c */ /* 0x000fe2000bf05270 */
[----:B------:R-:W-:Y:S01]  /*1550*/  MOV R0, UR26 ;  /* 0x0000001a00007c02 */ /* 0x000fe20008000f00 */
[----:B------:R-:W-:Y:S01]  /*1560*/  BSSY.RECONVERGENT B0, `(.L_x_1091) ;  /* 0x000021d000007945 */ /* 0x000fe20003800200 */
[----:B------:R-:W-:Y:S02]  /*1570*/  IABS R115, R5 ;  /* 0x0000000500737213 */ /* 0x000fe40000000000 */
[----:B------:R-:W-:Y:S02]  /*1580*/  IABS R102, R0 ;  /* 0x0000000000667213 */ /* 0x000fe40000000000 */
[----:B------:R-:W-:Y:S01]  /*1590*/  ISETP.GE.AND P3, PT, R5, RZ, PT ;  /* 0x000000ff0500720c */ /* 0x000fe20003f66270 */
[----:B------:R-:W-:Y:S01]  /*15a0*/  IMAD.HI.U32 R100, R115, UR9, RZ ;  /* 0x0000000973647c27 */ /* 0x000fe2000f8e00ff */
[----:B------:R-:W-:-:S03]  /*15b0*/  ISETP.NE.AND P5, PT, R0, RZ, PT ;  /* 0x000000ff0000720c */ /* 0x000fc60003fa5270 */
[----:B------:R-:W-:-:S04]  /*15c0*/  IMAD.MOV R100, RZ, RZ, -R100 ;  /* 0x000000ffff647224 */ /* 0x000fc800078e0a64 */
[----:B------:R-:W-:-:S05]  /*15d0*/  IMAD R115, R102, R100, R115 ;  /* 0x0000006466737224 */ /* 0x000fca00078e0273 */
[----:B------:R-:W-:-:S13]  /*15e0*/  ISETP.LT.U32.AND P2, PT, R115, UR10, PT ;  /* 0x0000000a73007c0c */ /* 0x000fda000bf41070 */
[----:B------:R-:W-:-:S04]  /*15f0*/  @!P2 IADD3 R115, PT, PT, R115, -R102, RZ ;  /* 0x800000667373a210 */ /* 0x000fc80007ffe0ff */
[----:B------:R-:W-:-:S13]  /*1600*/  ISETP.LT.U32.AND P2, PT, R115, UR10, PT ;  /* 0x0000000a73007c0c */ /* 0x000fda000bf41070 */
[----:B------:R-:W-:-:S05]  /*1610*/  @!P2 IADD3 R115, PT, PT, R115, -R102, RZ ;  /* 0x800000667373a210 */ /* 0x000fca0007ffe0ff */
[----:B------:R-:W-:Y:S01]  /*1620*/  @!P3 IMAD.MOV R115, RZ, RZ, -R115 ;  /* 0x000000ffff73b224 */ /* 0x000fe200078e0a73 */
[----:B------:R-:W-:Y:S02]  /*1630*/  @!P5 LOP3.LUT R115, RZ, R0, RZ, 0x33, !PT ;  /* 0x00000000ff73d212 */ /* 0x000fe400078e33ff */
[----:B--2---:R-:W-:Y:S01]  /*1640*/  ISETP.NE.AND P4, PT, R101, RZ, P0 ;  /* 0x000000ff6500720c */ /* 0x004fe20000785270 */
[----:B-----5:R-:W-:-:S12]  /*1650*/  BRA.U UP0, `(.L_x_1092) ;  /* 0x0000001d00047547 */ /* 0x020fd8000b800000 */
[----:B------:R-:W-:Y:S05]  /*1660*/  @!P1 BRA `(.L_x_1093) ;  /* 0x0000001000009947 */ /* 0x000fea0003800000 */
[----:B------:R-:W-:Y:S01]  /*1670*/  ISETP.GE.AND P2, PT, R5, UR11, PT ;  /* 0x0000000b05007c0c */ /* 0x000fe2000bf46270 */
[----:B------:R-:W-:-:S12]  /*1680*/  BSSY.RECONVERGENT B2, `(.L_x_1094) ;  /* 0x0000020000027945 */ /* 0x000fd80003800200 */
[----:B------:R-:W-:Y:S05]  /*1690*/  @P2 BRA `(.L_x_1095) ;  /* 0x0000000000782947 */ /* 0x000fea0003800000 */
[----:B------:R-:W1:Y:S01]  /*16a0*/  LDC.64 R106, c[0x0][0x450] ;  /* 0x00011400ff6a7b82 */ /* 0x000e620000000a00 */
[----:B------:R-:W-:Y:S01]  /*16b0*/  IMAD R101, R0, UR7, RZ ;  /* 0x0000000700657c24 */ /* 0x000fe2000f8e02ff */
[----:B------:R-:W-:Y:S02]  /*16c0*/  SHF.L.U32 R114, R115, 0x2, RZ ;  /* 0x0000000273727819 */ /* 0x000fe400000006ff */
[----:B------:R-:W-:Y:S02]  /*16d0*/  MOV R116, UR22 ;  /* 0x0000001600747c02 */ /* 0x000fe40008000f00 */
[----:B------:R-:W-:-:S03]  /*16e0*/  IADD3 R104, P3, PT, R114, R101, RZ ;  /* 0x0000006572687210 */ /* 0x000fc60007f7e0ff */
[----:B------:R-:W-:Y:S01]  /*16f0*/  IMAD R102, R113, R116, UR14 ;  /* 0x0000000e71667e24 */ /* 0x000fe2000f8e0274 */
[----:B------:R-:W-:Y:S02]  /*1700*/  LEA.HI.X.SX32 R101, R101, RZ, 0x1, P3 ;  /* 0x000000ff65657211 */ /* 0x000fe400018f0eff */
[----:B0-----:R-:W-:Y:S01]  /*1710*/  LEA R100, P3, R104, UR20, 0x2 ;  /* 0x0000001468647c11 */ /* 0x001fe2000f8610ff */
[----:B------:R-:W-:-:S03]  /*1720*/  IMAD.SHL.U32 R103, R102, 0x20, RZ ;  /* 0x0000002066677824 */ /* 0x000fc600078e00ff */
[----:B------:R-:W-:Y:S01]  /*1730*/  LEA.HI.X R101, R104, UR21, R101, 0x2, P3 ;  /* 0x0000001568657c11 */ /* 0x000fe200098f1465 */
[----:B-1----:R-:W-:-:S05]  /*1740*/  IMAD.WIDE R106, R103, 0x4, R106 ;  /* 0x00000004676a7825 */ /* 0x002fca00078e026a */
[----:B------:R-:W2:Y:S04]  /*1750*/  LDG.E.128 R100, desc[UR12][R100.64] ;  /* 0x0000000c64647981 */ /* 0x000ea8000c1e1d00 */
[----:B------:R-:W4:Y:S01]  /*1760*/  LDG.E.128 R104, desc[UR12][R106.64] ;  /* 0x0000000c6a687981 */ /* 0x000f22000c1e1d00 */
[----:B------:R-:W0:Y:S02]  /*1770*/  S2R R117, SR_CTAID.Y ;  /* 0x0000000000757919 */ /* 0x000e240000002600 */
[----:B0-----:R-:W-:-:S04]  /*1780*/  IMAD R117, R117, R116, UR14 ;  /* 0x0000000e75757e24 */ /* 0x001fc8000f8e0274 */
[----:B------:R-:W-:-:S05]  /*1790*/  IMAD R118, R117, R0, RZ ;  /* 0x0000000075767224 */ /* 0x000fca00078e02ff */
[----:B------:R-:W-:-:S04]  /*17a0*/  SHF.L.U32 R119, R118, 0x5, RZ ;  /* 0x0000000576777819 */ /* 0x000fc800000006ff */
[----:B------:R-:W-:-:S04]  /*17b0*/  IADD3 R114, P3, PT, R114, R119, RZ ;  /* 0x0000007772727210 */ /* 0x000fc80007f7e0ff */
[----:B------:R-:W-:Y:S01]  /*17c0*/  LEA.HI.X.SX32 R119, R119, RZ, 0x1, P3 ;  /* 0x000000ff77777211 */ /* 0x000fe200018f0eff */
[----:B--2---:R-:W-:Y:S01]  /*17d0*/  FADD.FTZ R117, R36, R100 ;  /* 0x0000006424757221 */ /* 0x004fe20000010000 */
[----:B------:R-:W-:Y:S01]  /*17e0*/  FADD.FTZ R116, R37, R101 ;  /* 0x0000006525747221 */ /* 0x000fe20000010000 */
[----:B------:R-:W-:Y:S02]  /*17f0*/  LEA R100, P3, R114, UR20, 0x2 ;  /* 0x0000001472647c11 */ /* 0x000fe4000f8610ff */
[----:B----4-:R-:W-:Y:S01]  /*1800*/  FMUL.FTZ R104, R117, R104 ;  /* 0x0000006875687220 */ /* 0x010fe20000410000 */
[----:B------:R-:W-:Y:S01]  /*1810*/  FADD.FTZ R117, R38, R102 ;  /* 0x0000006626757221 */ /* 0x000fe20000010000 */
[----:B------:R-:W-:Y:S01]  /*1820*/  FADD.FTZ R102, R39, R103 ;  /* 0x0000006727667221 */ /* 0x000fe20000010000 */
[----:B------:R-:W-:Y:S01]  /*1830*/  FMUL.FTZ R105, R116, R105 ;  /* 0x0000006974697220 */ /* 0x000fe20000410000 */
[----:B------:R-:W-:Y:S01]  /*1840*/  LEA.HI.X R101, R114, UR21, R119, 0x2, P3 ;  /* 0x0000001572657c11 */ /* 0x000fe200098f1477 */
[----:B------:R-:W-:Y:S01]  /*1850*/  FMUL.FTZ R106, R117, R106 ;  /* 0x0000006a756a7220 */ /* 0x000fe20000410000 */
[----:B------:R-:W-:-:S05]  /*1860*/  FMUL.FTZ R107, R102, R107 ;  /* 0x0000006b666b7220 */ /* 0x000fca0000410000 */
[----:B------:R1:W-:Y:S02]  /*1870*/  STG.E.128 desc[UR12][R100.64], R104 ;  /* 0x0000006864007986 */ /* 0x0003e4000c101d0c */
.L_x_1095:
[----:B0-----:R-:W-:Y:S05]  /*1880*/  BSYNC.RECONVERGENT B2 ;  /* 0x0000000000027941 */ /* 0x001fea0003800200 */
.L_x_1094:
[----:B------:R-:W-:Y:S01]  /*1890*/  BSSY.RECONVERGENT B2, `(.L_x_1096) ;  /* 0x000003a000027945 */ /* 0x000fe20003800200 */
[----:B------:R-:W-:-:S03]  /*18a0*/  IADD3 R119, PT, PT, R115, R0, RZ ;  /* 0x0000000073777210 */ /* 0x000fc60007ffe0ff */
[----:B------:R-:W-:Y:S05]  /*18b0*/  @P2 BRA `(.L_x_1097) ;  /* 0x0000000000dc2947 */ /* 0x000fea0003800000 */
[----:B-1----:R-:W0:Y:S01]  /*18c0*/  LDC.64 R100, c[0x0][0x450] ;  /* 0x00011400ff647b82 */ /* 0x002e220000000a00 */
[----:B------:R-:W-:Y:S01]  /*18d0*/  IMAD.SHL.U32 R117, R119, 0x4, RZ ;  /* 0x0000000477757824 */ /* 0x000fe200078e00ff */
[----:B------:R-:W-:Y:S01]  /*18e0*/  MOV R114, UR22 ;  /* 0x0000001600727c02 */ /* 0x000fe20008000f00 */
[----:B------:R-:W-:-:S03]  /*18f0*/  IMAD R116, R0, UR7, RZ ;  /* 0x0000000700747c24 */ /* 0x000fc6000f8e02ff */
[----:B------:R-:W-:Y:S01]  /*1900*/  SHF.R.S32.HI R103, RZ, 0x1f, R117 ;  /* 0x0000001fff677819 */ /* 0x000fe20000011475 */
[----:B------:R-:W-:Y:S01]  /*1910*/  IMAD R74, R113, R114, UR14 ;  /* 0x0000000e714a7e24 */ /* 0x000fe2000f8e0272 */
[----:B------:R-:W-:Y:S02]  /*1920*/  SHF.R.S32.HI R102, RZ, 0x1f, R116 ;  /* 0x0000001fff667819 */ /* 0x000fe40000011474 */
[----:B------:R-:W-:Y:S01]  /*1930*/  IADD3 R72, P3, PT, R116, R117, RZ ;  /* 0x0000007574487210 */ /* 0x000fe20007f7e0ff */
[----:B------:R-:W-:-:S03]  /*1940*/  IMAD.SHL.U32 R75, R74, 0x20, RZ ;  /* 0x000000204a4b7824 */ /* 0x000fc600078e00ff */
[----:B------:R-:W-:Y:S02]  /*1950*/  IADD3.X R73, PT, PT, R102, R103, RZ, P3, !PT ;  /* 0x0000006766497210 */ /* 0x000fe40001ffe4ff */
[----:B------:R-:W-:-:S04]  /*1960*/  LEA R120, P3, R72, UR20, 0x2 ;  /* 0x0000001448787c11 */ /* 0x000fc8000f8610ff */
[----:B------:R-:W-:Y:S01]  /*1970*/  LEA.HI.X R121, R72, UR21, R73, 0x2, P3 ;  /* 0x0000001548797c11 */ /* 0x000fe200098f1449 */
[----:B0-----:R-:W-:-:S04]  /*1980*/  IMAD.WIDE R100, R75, 0x4, R100 ;  /* 0x000000044b647825 */ /* 0x001fc800078e0264 */
[----:B------:R-:W2:Y:S04]  /*1990*/  LDG.E.128 R72, desc[UR12][R120.64] ;  /* 0x0000000c78487981 */ /* 0x000ea8000c1e1d00 */
[----:B------:R-:W4:Y:S01]  /*19a0*/  LDG.E.128 R76, desc[UR12][R100.64+0x10] ;  /* 0x0000100c644c7981 */ /* 0x000f22000c1e1d00 */
[----:B------:R-:W0:Y:S02]  /*19b0*/  S2R R125, SR_CTAID.Y ;  /* 0x00000000007d7919 */ /* 0x000e240000002600 */
[----:B0-----:R-:W-:-:S04]  /*19c0*/  IMAD R125, R125, R114, UR14 ;  /* 0x0000000e7d7d7e24 */ /* 0x001fc8000f8e0272 */
[----:B------:R-:W-:-:S05]  /*19d0*/  IMAD R114, R125, R0, RZ ;  /* 0x000000007d727224 */ /* 0x000fca00078e02ff */
[----:B------:R-:W-:-:S04]  /*19e0*/  SHF.L.U32 R114, R114, 0x5, RZ ;  /* 0x0000000572727819 */ /* 0x000fc800000006ff */
[----:B------:R-:W-:Y:S01]  /*19f0*/  IADD3 R117, P3, PT, R114, R117, RZ ;  /* 0x0000007572757210 */ /* 0x000fe20007f7e0ff */
[----:B--2---:R-:W-:Y:S01]  /*1a00*/  FADD.FTZ R123, R32, R72 ;  /* 0x00000048207b7221 */ /* 0x004fe20000010000 */
[----:B------:R-:W-:-:S03]  /*1a10*/  FADD.FTZ R118, R33, R73 ;  /* 0x0000004921767221 */ /* 0x000fc60000010000 */
[----:B----4-:R-:W-:Y:S01]  /*1a20*/  FMUL.FTZ R72, R123, R76 ;  /* 0x0000004c7b487220 */ /* 0x010fe20000410000 */
[----:B------:R-:W-:Y:S01]  /*1a30*/  FMUL.FTZ R73, R118, R77 ;  /* 0x0000004d76497220 */ /* 0x000fe20000410000 */
[----:B------:R-:W-:Y:S01]  /*1a40*/  FADD.FTZ R76, R35, R75 ;  /* 0x0000004b234c7221 */ /* 0x000fe20000010000 */
[----:B------:R-:W-:Y:S01]  /*1a50*/  LEA R123, R0, R115, 0x1 ;  /* 0x00000073007b7211 */ /* 0x000fe200078e08ff */
[----:B------:R-:W-:Y:S01]  /*1a60*/  FADD.FTZ R77, R34, R74 ;  /* 0x0000004a224d7221 */ /* 0x000fe20000010000 */
[----:B------:R-:W-:Y:S01]  /*1a70*/  SHF.R.S32.HI R118, RZ, 0x1f, R114 ;  /* 0x0000001fff767819 */ /* 0x000fe20000011472 */
[----:B------:R-:W-:Y:S02]  /*1a80*/  FMUL.FTZ R75, R76, R79 ;  /* 0x0000004f4c4b7220 */ /* 0x000fe40000410000 */
[----:B------:R-:W-:Y:S01]  /*1a90*/  IMAD.SHL.U32 R123, R123, 0x4, RZ ;  /* 0x000000047b7b7824 */ /* 0x000fe200078e00ff */
[----:B------:R-:W-:Y:S01]  /*1aa0*/  IADD3.X R76, PT, PT, R118, R103, RZ, P3, !PT ;  /* 0x00000067764c7210 */ /* 0x000fe20001ffe4ff */
[----:B------:R-:W-:Y:S01]  /*1ab0*/  FMUL.FTZ R74, R77, R78 ;  /* 0x0000004e4d4a7220 */ /* 0x000fe20000410000 */
[----:B------:R-:W-:-:S02]  /*1ac0*/  LEA R120, P3, R117, UR20, 0x2 ;  /* 0x0000001475787c11 */ /* 0x000fc4000f8610ff */
[----:B------:R-:W-:Y:S02]  /*1ad0*/  SHF.R.S32.HI R125, RZ, 0x1f, R123 ;  /* 0x0000001fff7d7819 */ /* 0x000fe4000001147b */
[----:B------:R-:W-:Y:S02]  /*1ae0*/  LEA.HI.X R121, R117, UR21, R76, 0x2, P3 ;  /* 0x0000001575797c11 */ /* 0x000fe400098f144c */
[----:B------:R-:W-:-:S03]  /*1af0*/  IADD3 R76, P3, PT, R116, R123, RZ ;  /* 0x0000007b744c7210 */ /* 0x000fc60007f7e0ff */
[----:B------:R0:W-:Y:S01]  /*1b00*/  STG.E.128 desc[UR12][R120.64], R72 ;  /* 0x0000004878007986 */ /* 0x0001e2000c101d0c */
[----:B------:R-:W-:Y:S02]  /*1b10*/  IADD3.X R77, PT, PT, R102, R125, RZ, P3, !PT ;  /* 0x0000007d664d7210 */ /* 0x000fe40001ffe4ff */
[C---:B------:R-:W-:Y:S01]  /*1b20*/  LEA R116, P3, R76.reuse, UR20, 0x2 ;  /* 0x000000144c747c11 */ /* 0x040fe2000f8610ff */
[----:B------:R-:W2:Y:S03]  /*1b30*/  LDG.E.128 R100, desc[UR12][R100.64+0x20] ;  /* 0x0000200c64647981 */ /* 0x000ea6000c1e1d00 */
[----:B------:R-:W-:-:S05]  /*1b40*/  LEA.HI.X R117, R76, UR21, R77, 0x2, P3 ;  /* 0x000000154c757c11 */ /* 0x000fca00098f144d */
[----:B------:R1:W4:Y:S01]  /*1b50*/  LDG.E.128 R76, desc[UR12][R116.64] ;  /* 0x0000000c744c7981 */ /* 0x000322000c1e1d00 */
[----:B------:R-:W-:-:S05]  /*1b60*/  IADD3 R114, P3, PT, R114, R123, RZ ;  /* 0x0000007b72727210 */ /* 0x000fca0007f7e0ff */
[----:B------:R-:W-:Y:S01]  /*1b70*/  IMAD.X R125, R118, 0x1, R125, P3 ;  /* 0x00000001767d7824 */ /* 0x000fe200018e067d */
[----:B-1----:R-:W-:-:S04]  /*1b80*/  LEA R116, P3, R114, UR20, 0x2 ;  /* 0x0000001472747c11 */ /* 0x002fc8000f8610ff */
[----:B------:R-:W-:Y:S01]  /*1b90*/  LEA.HI.X R117, R114, UR21, R125, 0x2, P3 ;  /* 0x0000001572757c11 */ /* 0x000fe200098f147d */
[----:B----4-:R-:W-:Y:S01]  /*1ba0*/  FADD.FTZ R78, R30, R78 ;  /* 0x0000004e1e4e7221 */ /* 0x010fe20000010000 */
[----:B------:R-:W-:Y:S01]  /*1bb0*/  FADD.FTZ R123, R28, R76 ;  /* 0x0000004c1c7b7221 */ /* 0x000fe20000010000 */
[----:B------:R-:W-:Y:S02]  /*1bc0*/  FADD.FTZ R118, R29, R77 ;  /* 0x0000004d1d767221 */ /* 0x000fe40000010000 */
[----:B--2---:R-:W-:Y:S01]  /*1bd0*/  FMUL.FTZ R78, R78, R102 ;  /* 0x000000664e4e7220 */ /* 0x004fe20000410000 */
[----:B------:R-:W-:Y:S01]  /*1be0*/  FADD.FTZ R102, R31, R79 ;  /* 0x0000004f1f667221 */ /* 0x000fe20000010000 */
[----:B------:R-:W-:Y:S01]  /*1bf0*/  FMUL.FTZ R76, R123, R100 ;  /* 0x000000647b4c7220 */ /* 0x000fe20000410000 */
[----:B------:R-:W-:Y:S02]  /*1c00*/  FMUL.FTZ R77, R118, R101 ;  /* 0x00000065764d7220 */ /* 0x000fe40000410000 */
[----:B------:R-:W-:-:S05]  /*1c10*/  FMUL.FTZ R79, R102, R103 ;  /* 0x00000067664f7220 */ /* 0x000fca0000410000 */
[----:B------:R0:W-:Y:S02]  /*1c20*/  STG.E.128 desc[UR12][R116.64], R76 ;  /* 0x0000004c74007986 */ /* 0x0001e4000c101d0c */
.L_x_1097:
[----:B------:R-:W-:Y:S05]  /*1c30*/  BSYNC.RECONVERGENT B2 ;  /* 0x0000000000027941 */ /* 0x000fea0003800200 */
.L_x_1096:
[----:B------:R-:W-:Y:S01]  /*1c40*/  BSSY.RECONVERGENT B2, `(.L_x_1098) ;  /* 0x000003b000027945 */ /* 0x000fe20003800200 */
[----:B0-----:R-:W-:-:S03]  /*1c50*/  LEA R117, R0, R119, 0x2 ;  /* 0x0000007700757211 */ /* 0x001fc600078e10ff */
[----:B------:R-:W-:Y:S05]  /*1c60*/  @P2 BRA `(.L_x_1099) ;  /* 0x0000000000e02947 */ /* 0x000fea0003800000 */
[----:B-1----:R-:W0:Y:S01]  /*1c70*/  LDC.64 R100, c[0x0][0x450] ;  /* 0x00011400ff647b82 */ /* 0x002e220000000a00 */
[C---:B------:R-:W-:Y:S01]  /*1c80*/  LEA R114, R0.reuse, R119, 0x1 ;  /* 0x0000007700727211 */ /* 0x040fe200078e08ff */
[----:B------:R-:W-:Y:S01]  /*1c90*/  IMAD R103, R0, UR7, RZ ;  /* 0x0000000700677c24 */ /* 0x000fe2000f8e02ff */
[----:B------:R-:W-:-:S03]  /*1ca0*/  MOV R116, UR22 ;  /* 0x0000001600747c02 */ /* 0x000fc60008000f00 */
[----:B------:R-:W-:Y:S01]  /*1cb0*/  IMAD.SHL.U32 R114, R114, 0x4, RZ ;  /* 0x0000000472727824 */ /* 0x000fe200078e00ff */
[----:B------:R-:W-:Y:S01]  /*1cc0*/  SHF.R.S32.HI R102, RZ, 0x1f, R103 ;  /* 0x0000001fff667819 */ /* 0x000fe20000011467 */
[----:B------:R-:W-:-:S03]  /*1cd0*/  IMAD R83, R113, R116, UR14 ;  /* 0x0000000e71537e24 */ /* 0x000fc6000f8e0274 */
[----:B------:R-:W-:Y:S01]  /*1ce0*/  SHF.R.S32.HI R119, RZ, 0x1f, R114 ;  /* 0x0000001fff777819 */ /* 0x000fe20000011472 */
[----:B------:R-:W-:Y:S01]  /*1cf0*/  IMAD.SHL.U32 R85, R83, 0x20, RZ ;  /* 0x0000002053557824 */ /* 0x000fe200078e00ff */
[----:B------:R-:W-:-:S04]  /*1d00*/  IADD3 R80, P3, PT, R103, R114, RZ ;  /* 0x0000007267507210 */ /* 0x000fc80007f7e0ff */
[----:B------:R-:W-:Y:S02]  /*1d10*/  IADD3.X R81, PT, PT, R102, R119, RZ, P3, !PT ;  /* 0x0000007766517210 */ /* 0x000fe40001ffe4ff */
[----:B------:R-:W-:-:S04]  /*1d20*/  LEA R82, P3, R80, UR20, 0x2 ;  /* 0x0000001450527c11 */ /* 0x000fc8000f8610ff */
[----:B------:R-:W-:Y:S01]  /*1d30*/  LEA.HI.X R83, R80, UR21, R81, 0x2, P3 ;  /* 0x0000001550537c11 */ /* 0x000fe200098f1451 */
[----:B0-----:R-:W-:-:S05]  /*1d40*/  IMAD.WIDE R100, R85, 0x4, R100 ;  /* 0x0000000455647825 */ /* 0x001fca00078e0264 */
[----:B------:R-:W2:Y:S04]  /*1d50*/  LDG.E.128 R80, desc[UR12][R82.64] ;  /* 0x0000000c52507981 */ /* 0x000ea8000c1e1d00 */
[----:B------:R-:W4:Y:S01]  /*1d60*/  LDG.E.128 R84, desc[UR12][R100.64+0x30] ;  /* 0x0000300c64547981 */ /* 0x000f22000c1e1d00 */
[----:B------:R-:W0:Y:S02]  /*1d70*/  S2R R123, SR_CTAID.Y ;  /* 0x00000000007b7919 */ /* 0x000e240000002600 */
[----:B0-----:R-:W-:-:S04]  /*1d80*/  IMAD R123, R123, R116, UR14 ;  /* 0x0000000e7b7b7e24 */ /* 0x001fc8000f8e0274 */
[----:B------:R-:W-:-:S05]  /*1d90*/  IMAD R116, R123, R0, RZ ;  /* 0x000000007b747224 */ /* 0x000fca00078e02ff */
[----:B------:R-:W-:-:S04]  /*1da0*/  SHF.L.U32 R116, R116, 0x5, RZ ;  /* 0x0000000574747819 */ /* 0x000fc800000006ff */
[----:B------:R-:W-:Y:S02]  /*1db0*/  IADD3 R114, P3, PT, R116, R114, RZ ;  /* 0x0000007274727210 */ /* 0x000fe40007f7e0ff */
[----:B------:R-:W-:-:S04]  /*1dc0*/  SHF.R.S32.HI R120, RZ, 0x1f, R116 ;  /* 0x0000001fff787819 */ /* 0x000fc80000011474 */
[----:B------:R-:W-:Y:S01]  /*1dd0*/  IADD3.X R119, PT, PT, R120, R119, RZ, P3, !PT ;  /* 0x0000007778777210 */ /* 0x000fe20001ffe4ff */
[----:B--2---:R-:W-:Y:S01]  /*1de0*/  FADD.FTZ R121, R24, R80 ;  /* 0x0000005018797221 */ /* 0x004fe20000010000 */
[----:B------:R-:W-:-:S03]  /*1df0*/  FADD.FTZ R118, R25, R81 ;  /* 0x0000005119767221 */ /* 0x000fc60000010000 */
[----:B----4-:R-:W-:Y:S01]  /*1e00*/  FMUL.FTZ R80, R121, R84 ;  /* 0x0000005479507220 */ /* 0x010fe20000410000 */
[----:B------:R-:W-:Y:S01]  /*1e10*/  LEA R121, R0, R115, 0x2 ;  /* 0x0000007300797211 */ /* 0x000fe200078e10ff */
[----:B------:R-:W-:Y:S01]  /*1e20*/  FMUL.FTZ R81, R118, R85 ;  /* 0x0000005576517220 */ /* 0x000fe20000410000 */
[----:B------:R-:W-:Y:S01]  /*1e30*/  LEA R118, P3, R114, UR20, 0x2 ;  /* 0x0000001472767c11 */ /* 0x000fe2000f8610ff */
[----:B------:R-:W-:Y:S01]  /*1e40*/  FADD.FTZ R85, R26, R82 ;  /* 0x000000521a557221 */ /* 0x000fe20000010000 */
[----:B------:R-:W-:Y:S01]  /*1e50*/  FADD.FTZ R84, R27, R83 ;  /* 0x000000531b547221 */ /* 0x000fe20000010000 */
[----:B------:R-:W-:Y:S01]  /*1e60*/  IMAD.SHL.U32 R121, R121, 0x4, RZ ;  /* 0x0000000479797824 */ /* 0x000fe200078e00ff */
[----:B------:R-:W-:Y:S01]  /*1e70*/  LEA.HI.X R119, R114, UR21, R119, 0x2, P3 ;  /* 0x0000001572777c11 */ /* 0x000fe200098f1477 */
[----:B------:R-:W-:Y:S01]  /*1e80*/  FMUL.FTZ R82, R85, R86 ;  /* 0x0000005655527220 */ /* 0x000fe20000410000 */
[----:B------:R-:W-:Y:S02]  /*1e90*/  FMUL.FTZ R83, R84, R87 ;  /* 0x0000005754537220 */ /* 0x000fe40000410000 */
[----:B------:R-:W-:-:S02]  /*1ea0*/  IADD3 R103, P3, PT, R103, R121, RZ ;  /* 0x0000007967677210 */ /* 0x000fc40007f7e0ff */
[----:B------:R-:W-:Y:S01]  /*1eb0*/  SHF.R.S32.HI R123, RZ, 0x1f, R121 ;  /* 0x0000001fff7b7819 */ /* 0x000fe20000011479 */
[----:B------:R0:W-:Y:S03]  /*1ec0*/  STG.E.128 desc[UR12][R118.64], R80 ;  /* 0x0000005076007986 */ /* 0x0001e6000c101d0c */
[----:B------:R-:W-:Y:S02]  /*1ed0*/  IADD3.X R102, PT, PT, R102, R123, RZ, P3, !PT ;  /* 0x0000007b66667210 */ /* 0x000fe40001ffe4ff */
[----:B------:R-:W-:-:S04]  /*1ee0*/  LEA R114, P3, R103, UR20, 0x2 ;  /* 0x0000001467727c11 */ /* 0x000fc8000f8610ff */
[----:B------:R-:W-:Y:S02]  /*1ef0*/  LEA.HI.X R115, R103, UR21, R102, 0x2, P3 ;  /* 0x0000001567737c11 */ /* 0x000fe400098f1466 */
[----:B------:R-:W2:Y:S04]  /*1f00*/  LDG.E.128 R100, desc[UR12][R100.64+0x40] ;  /* 0x0000400c64647981 */ /* 0x000ea8000c1e1d00 */
[----:B------:R-:W4:Y:S01]  /*1f10*/  LDG.E.128 R84, desc[UR12][R114.64] ;  /* 0x0000000c72547981 */ /* 0x000f22000c1e1d00 */
[----:B------:R-:W-:-:S05]  /*1f20*/  IADD3 R116, P3, PT, R116, R121, RZ ;  /* 0x0000007974747210 */ /* 0x000fca0007f7e0ff */
[----:B------:R-:W-:Y:S01]  /*1f30*/  IMAD.X R125, R120, 0x1, R123, P3 ;  /* 0x00000001787d7824 */ /* 0x000fe200018e067b */
[----:B0-----:R-:W-:-:S04]  /*1f40*/  LEA R118, P3, R116, UR20, 0x2 ;  /* 0x0000001474767c11 */ /* 0x001fc8000f8610ff */
        /* <DEDUP_REMOVED lines=10> */
.L_x_1099:
[----:B------:R-:W-:Y:S05]  /*1ff0*/  BSYNC.RECONVERGENT B2 ;  /* 0x0000000000027941 */ /* 0x000fea0003800200 */
.L_x_1098:
[----:B------:R-:W-:Y:S01]  /*2000*/  BSSY.RECONVERGENT B2, `(.L_x_1100) ;  /* 0x0000022000027945 */ /* 0x000fe20003800200 */
[----:B------:R-:W-:-:S03]  /*2010*/  IADD3 R115, PT, PT, R117, R0, RZ ;  /* 0x0000000075737210 */ /* 0x000fc60007ffe0ff */
[----:B------:R-:W-:Y:S05]  /*2020*/  @P2 BRA `(.L_x_1101) ;  /* 0x00000000007c2947 */ /* 0x000fea0003800000 */
[----:B-1----:R-:W1:Y:S01]  /*2030*/  LDC.64 R100, c[0x0][0x450] ;  /* 0x00011400ff647b82 */ /* 0x002e620000000a00 */
[----:B------:R-:W-:Y:S01]  /*2040*/  IMAD R91, R0, UR7, RZ ;  /* 0x00000007005b7c24 */ /* 0x000fe2000f8e02ff */
[----:B------:R-:W-:Y:S01]  /*2050*/  SHF.L.U32 R114, R117, 0x2, RZ ;  /* 0x0000000275727819 */ /* 0x000fe200000006ff */
[----:B0-----:R-:W-:-:S03]  /*2060*/  IMAD.U32 R118, RZ, RZ, UR22 ;  /* 0x00000016ff767e24 */ /* 0x001fc6000f8e00ff */
[----:B------:R-:W-:Y:S02]  /*2070*/  SHF.R.S32.HI R116, RZ, 0x1f, R114 ;  /* 0x0000001fff747819 */ /* 0x000fe40000011472 */
[----:B------:R-:W-:-:S04]  /*2080*/  IADD3 R89, P3, PT, R91, R114, RZ ;  /* 0x000000725b597210 */ /* 0x000fc80007f7e0ff */
[----:B------:R-:W-:Y:S01]  /*2090*/  LEA.HI.X.SX32 R90, R91, R116, 0x1, P3 ;  /* 0x000000745b5a7211 */ /* 0x000fe200018f0eff */
[----:B------:R-:W-:Y:S01]  /*20a0*/  IMAD R91, R113, R118, UR14 ;  /* 0x0000000e715b7e24 */ /* 0x000fe2000f8e0276 */
[----:B------:R-:W-:-:S04]  /*20b0*/  LEA R88, P3, R89, UR20, 0x2 ;  /* 0x0000001459587c11 */ /* 0x000fc8000f8610ff */
[----:B------:R-:W-:Y:S02]  /*20c0*/  SHF.L.U32 R91, R91, 0x5, RZ ;  /* 0x000000055b5b7819 */ /* 0x000fe400000006ff */
[----:B------:R-:W-:-:S03]  /*20d0*/  LEA.HI.X R89, R89, UR21, R90, 0x2, P3 ;  /* 0x0000001559597c11 */ /* 0x000fc600098f145a */
[----:B-1----:R-:W-:-:S03]  /*20e0*/  IMAD.WIDE R100, R91, 0x4, R100 ;  /* 0x000000045b647825 */ /* 0x002fc600078e0264 */
[----:B------:R-:W3:Y:S04]  /*20f0*/  LDG.E.128 R88, desc[UR12][R88.64] ;  /* 0x0000000c58587981 */ /* 0x000ee8000c1e1d00 */
[----:B------:R-:W2:Y:S01]  /*2100*/  LDG.E.128 R100, desc[UR12][R100.64+0x50] ;  /* 0x0000500c64647981 */ /* 0x000ea2000c1e1d00 */
[----:B------:R-:W0:Y:S02]  /*2110*/  S2R R117, SR_CTAID.Y ;  /* 0x0000000000757919 */ /* 0x000e240000002600 */
[----:B0-----:R-:W-:-:S04]  /*2120*/  IMAD R117, R117, R118, UR14 ;  /* 0x0000000e75757e24 */ /* 0x001fc8000f8e0276 */
[----:B------:R-:W-:-:S05]  /*2130*/  IMAD R117, R117, R0, RZ ;  /* 0x0000000075757224 */ /* 0x000fca00078e02ff */
[----:B------:R-:W-:-:S04]  /*2140*/  SHF.L.U32 R117, R117, 0x5, RZ ;  /* 0x0000000575757819 */ /* 0x000fc800000006ff */
[----:B------:R-:W-:-:S04]  /*2150*/  IADD3 R114, P3, PT, R117, R114, RZ ;  /* 0x0000007275727210 */ /* 0x000fc80007f7e0ff */
[----:B------:R-:W-:Y:S01]  /*2160*/  LEA.HI.X.SX32 R121, R117, R116, 0x1, P3 ;  /* 0x0000007475797211 */ /* 0x000fe200018f0eff */
[----:B---3--:R-:W-:Y:S01]  /*2170*/  FADD.FTZ R117, R16, R88 ;  /* 0x0000005810757221 */ /* 0x008fe20000010000 */
[----:B------:R-:W-:Y:S01]  /*2180*/  FADD.FTZ R119, R18, R90 ;  /* 0x0000005a12777221 */ /* 0x000fe20000010000 */
[----:B------:R-:W-:Y:S02]  /*2190*/  FADD.FTZ R116, R17, R89 ;  /* 0x0000005911747221 */ /* 0x000fe40000010000 */
[----:B--2---:R-:W-:Y:S01]  /*21a0*/  FMUL.FTZ R88, R117, R100 ;  /* 0x0000006475587220 */ /* 0x004fe20000410000 */
[----:B------:R-:W-:Y:S01]  /*21b0*/  FMUL.FTZ R90, R119, R102 ;  /* 0x00000066775a7220 */ /* 0x000fe20000410000 */
[----:B------:R-:W-:Y:S01]  /*21c0*/  LEA R100, P3, R114, UR20, 0x2 ;  /* 0x0000001472647c11 */ /* 0x000fe2000f8610ff */
[----:B------:R-:W-:Y:S01]  /*21d0*/  FADD.FTZ R102, R19, R91 ;  /* 0x0000005b13667221 */ /* 0x000fe20000010000 */
[----:B------:R-:W-:Y:S02]  /*21e0*/  FMUL.FTZ R89, R116, R101 ;  /* 0x0000006574597220 */ /* 0x000fe40000410000 */
[----:B------:R-:W-:Y:S01]  /*21f0*/  LEA.HI.X R101, R114, UR21, R121, 0x2, P3 ;  /* 0x0000001572657c11 */ /* 0x000fe200098f1479 */
[----:B------:R-:W-:-:S05]  /*2200*/  FMUL.FTZ R91, R102, R103 ;  /* 0x00000067665b7220 */ /* 0x000fca0000410000 */
[----:B------:R2:W-:Y:S03]  /*2210*/  STG.E.128 desc[UR12][R100.64], R88 ;  /* 0x0000005864007986 */ /* 0x0005e6000c101d0c */
.L_x_1101:
[----:B------:R-:W-:Y:S05]  /*2220*/  BSYNC.RECONVERGENT B2 ;  /* 0x0000000000027941 */ /* 0x000fea0003800200 */
.L_x_1100:
[----:B------:R-:W-:Y:S04]  /*2230*/  BSSY.RECONVERGENT B2, `(.L_x_1102) ;  /* 0x0000021000027945 */ /* 0x000fe80003800200 */
[----:B------:R-:W-:Y:S05]  /*2240*/  @P2 BRA `(.L_x_1103) ;  /* 0x00000000007c2947 */ /* 0x000fea0003800000 */
[----:B-12---:R-:W1:Y:S01]  /*2250*/  LDC.64 R100, c[0x0][0x450] ;  /* 0x00011400ff647b82 */ /* 0x006e620000000a00 */
[----:B------:R-:W-:Y:S01]  /*2260*/  IMAD.SHL.U32 R114, R115, 0x4, RZ ;  /* 0x0000000473727824 */ /* 0x000fe200078e00ff */
[----:B0-----:R-:W-:Y:S01]  /*2270*/  MOV R118, UR22 ;  /* 0x0000001600767c02 */ /* 0x001fe20008000f00 */
[----:B------:R-:W-:-:S03]  /*2280*/  IMAD R95, R0, UR7, RZ ;  /* 0x00000007005f7c24 */ /* 0x000fc6000f8e02ff */
        /* <DEDUP_REMOVED lines=8> */
[----:B------:R-:W2:Y:S04]  /*2310*/  LDG.E.128 R92, desc[UR12][R92.64] ;  /* 0x0000000c5c5c7981 */ /* 0x000ea8000c1e1d00 */
[----:B------:R-:W4:Y:S01]  /*2320*/  LDG.E.128 R100, desc[UR12][R100.64+0x60] ;  /* 0x0000600c64647981 */ /* 0x000f22000c1e1d00 */
[----:B------:R-:W0:Y:S02]  /*2330*/  S2R R117, SR_CTAID.Y ;  /* 0x0000000000757919 */ /* 0x000e240000002600 */
[----:B0-----:R-:W-:-:S04]  /*2340*/  IMAD R117, R117, R118, UR14 ;  /* 0x0000000e75757e24 */ /* 0x001fc8000f8e0276 */
[----:B------:R-:W-:-:S04]  /*2350*/  IMAD R117, R117, R0, RZ ;  /* 0x0000000075757224 */ /* 0x000fc800078e02ff */
[----:B------:R-:W-:-:S05]  /*2360*/  IMAD.SHL.U32 R117, R117, 0x20, RZ ;  /* 0x0000002075757824 */ /* 0x000fca00078e00ff */
[----:B------:R-:W-:-:S04]  /*2370*/  IADD3 R114, P3, PT, R117, R114, RZ ;  /* 0x0000007275727210 */ /* 0x000fc80007f7e0ff */
[----:B------:R-:W-:Y:S01]  /*2380*/  LEA.HI.X.SX32 R121, R117, R116, 0x1, P3 ;  /* 0x0000007475797211 */ /* 0x000fe200018f0eff */
[----:B--2---:R-:W-:Y:S01]  /*2390*/  FADD.FTZ R117, R12, R92 ;  /* 0x0000005c0c757221 */ /* 0x004fe20000010000 */
[----:B------:R-:W-:Y:S01]  /*23a0*/  FADD.FTZ R119, R14, R94 ;  /* 0x0000005e0e777221 */ /* 0x000fe20000010000 */
[----:B------:R-:W-:Y:S02]  /*23b0*/  FADD.FTZ R116, R13, R93 ;  /* 0x0000005d0d747221 */ /* 0x000fe40000010000 */
[----:B----4-:R-:W-:Y:S01]  /*23c0*/  FMUL.FTZ R92, R117, R100 ;  /* 0x00000064755c7220 */ /* 0x010fe20000410000 */
[----:B------:R-:W-:Y:S01]  /*23d0*/  FMUL.FTZ R94, R119, R102 ;  /* 0x00000066775e7220 */ /* 0x000fe20000410000 */
[----:B------:R-:W-:Y:S01]  /*23e0*/  LEA R100, P3, R114, UR20, 0x2 ;  /* 0x0000001472647c11 */ /* 0x000fe2000f8610ff */
[----:B------:R-:W-:Y:S01]  /*23f0*/  FADD.FTZ R102, R15, R95 ;  /* 0x0000005f0f667221 */ /* 0x000fe20000010000 */
[----:B------:R-:W-:Y:S02]  /*2400*/  FMUL.FTZ R93, R116, R101 ;  /* 0x00000065745d7220 */ /* 0x000fe40000410000 */
[----:B------:R-:W-:Y:S01]  /*2410*/  LEA.HI.X R101, R114, UR21, R121, 0x2, P3 ;  /* 0x0000001572657c11 */ /* 0x000fe200098f1479 */
[----:B------:R-:W-:-:S05]  /*2420*/  FMUL.FTZ R95, R102, R103 ;  /* 0x00000067665f7220 */ /* 0x000fca0000410000 */
[----:B------:R4:W-:Y:S03]  /*2430*/  STG.E.128 desc[UR12][R100.64], R92 ;  /* 0x0000005c64007986 */ /* 0x0009e6000c101d0c */
.L_x_1103:
[----:B------:R-:W-:Y:S05]  /*2440*/  BSYNC.RECONVERGENT B2 ;  /* 0x0000000000027941 */ /* 0x000fea0003800200 */
.L_x_1102:
[----:B------:R-:W-:Y:S05]  /*2450*/  @P2 BRA `(.L_x_1104) ;  /* 0x0000001000b42947 */ /* 0x000fea0003800000 */
[----:B-12-4-:R-:W1:Y:S01]  /*2460*/  LDC.64 R100, c[0x0][0x450] ;  /* 0x00011400ff647b82 */ /* 0x016e620000000a00 */
[----:B------:R-:W-:Y:S01]  /*2470*/  IADD3 R115, PT, PT, R115, R0, RZ ;  /* 0x0000000073737210 */ /* 0x000fe20007ffe0ff */
[----:B------:R-:W-:Y:S02]  /*2480*/  IMAD R97, R0, UR7, RZ ;  /* 0x0000000700617c24 */ /* 0x000fe4000f8e02ff */
[----:B------:R-:W-:Y:S01]  /*2490*/  IMAD.U32 R116, RZ, RZ, UR22 ;  /* 0x00000016ff747e24 */ /* 0x000fe2000f8e00ff */
[----:B------:R-:W-:-:S03]  /*24a0*/  SHF.L.U32 R115, R115, 0x2, RZ ;  /* 0x0000000273737819 */ /* 0x000fc600000006ff */
[----:B------:R-:W-:Y:S01]  /*24b0*/  IMAD R99, R113, R116, UR14 ;  /* 0x0000000e71637e24 */ /* 0x000fe2000f8e0274 */
[----:B------:R-:W-:Y:S02]  /*24c0*/  SHF.R.S32.HI R114, RZ, 0x1f, R115 ;  /* 0x0000001fff727819 */ /* 0x000fe40000011473 */
[----:B------:R-:W-:Y:S02]  /*24d0*/  IADD3 R96, P3, PT, R97, R115, RZ ;  /* 0x0000007361607210 */ /* 0x000fe40007f7e0ff */
[----:B------:R-:W-:Y:S02]  /*24e0*/  SHF.L.U32 R103, R99, 0x5, RZ ;  /* 0x0000000563677819 */ /* 0x000fe400000006ff */
[----:B------:R-:W-:Y:S02]  /*24f0*/  LEA.HI.X.SX32 R97, R97, R114, 0x1, P3 ;  /* 0x0000007261617211 */ /* 0x000fe400018f0eff */
[----:B------:R-:W-:-:S04]  /*2500*/  LEA R98, P3, R96, UR20, 0x2 ;  /* 0x0000001460627c11 */ /* 0x000fc8000f8610ff */
[----:B------:R-:W-:Y:S01]  /*2510*/  LEA.HI.X R99, R96, UR21, R97, 0x2, P3 ;  /* 0x0000001560637c11 */ /* 0x000fe200098f1461 */
[----:B-1----:R-:W-:-:S05]  /*2520*/  IMAD.WIDE R100, R103, 0x4, R100 ;  /* 0x0000000467647825 */ /* 0x002fca00078e0264 */
[----:B------:R-:W2:Y:S04]  /*2530*/  LDG.E.128 R96, desc[UR12][R98.64] ;  /* 0x0000000c62607981 */ /* 0x000ea8000c1e1d00 */
[----:B------:R-:W4:Y:S01]  /*2540*/  LDG.E.128 R100, desc[UR12][R100.64+0x70] ;  /* 0x0000700c64647981 */ /* 0x000f22000c1e1d00 */
[----:B------:R-:W1:Y:S02]  /*2550*/  S2R R117, SR_CTAID.Y ;  /* 0x0000000000757919 */ /* 0x000e640000002600 */
[----:B-1----:R-:W-:-:S04]  /*2560*/  IMAD R117, R117, R116, UR14 ;  /* 0x0000000e75757e24 */ /* 0x002fc8000f8e0274 */
[----:B------:R-:W-:-:S05]  /*2570*/  IMAD R117, R117, R0, RZ ;  /* 0x0000000075757224 */ /* 0x000fca00078e02ff */
[----:B------:R-:W-:-:S04]  /*2580*/  SHF.L.U32 R117, R117, 0x5, RZ ;  /* 0x0000000575757819 */ /* 0x000fc800000006ff */
[----:B------:R-:W-:-:S04]  /*2590*/  IADD3 R116, P3, PT, R117, R115, RZ ;  /* 0x0000007375747210 */ /* 0x000fc80007f7e0ff */
[----:B------:R-:W-:Y:S01]  /*25a0*/  LEA.HI.X.SX32 R117, R117, R114, 0x1, P3 ;  /* 0x0000007275757211 */ /* 0x000fe200018f0eff */
[----:B--2---:R-:W-:Y:S01]  /*25b0*/  FADD.FTZ R115, R8, R96 ;  /* 0x0000006008737221 */ /* 0x004fe20000010000 */
[----:B------:R-:W-:-:S03]  /*25c0*/  FADD.FTZ R114, R9, R97 ;  /* 0x0000006109727221 */ /* 0x000fc60000010000 */
[----:B----4-:R-:W-:Y:S01]  /*25d0*/  FMUL.FTZ R96, R115, R100 ;  /* 0x0000006473607220 */ /* 0x010fe20000410000 */
[----:B------:R-:W-:Y:S01]  /*25e0*/  FMUL.FTZ R97, R114, R101 ;  /* 0x0000006572617220 */ /* 0x000fe20000410000 */
[----:B------:R-:W-:Y:S01]  /*25f0*/  LEA R100, P3, R116, UR20, 0x2 ;  /* 0x0000001474647c11 */ /* 0x000fe2000f8610ff */
[----:B------:R-:W-:Y:S01]  /*2600*/  FADD.FTZ R115, R10, R98 ;  /* 0x000000620a737221 */ /* 0x000fe20000010000 */
[----:B------:R-:W-:Y:S02]  /*2610*/  FADD.FTZ R114, R11, R99 ;  /* 0x000000630b727221 */ /* 0x000fe40000010000 */
[----:B------:R-:W-:Y:S01]  /*2620*/  LEA.HI.X R101, R116, UR21, R117, 0x2, P3 ;  /* 0x0000001574657c11 */ /* 0x000fe200098f1475 */
[----:B------:R-:W-:Y:S01]  /*2630*/  FMUL.FTZ R98, R115, R102 ;  /* 0x0000006673627220 */ /* 0x000fe20000410000 */
[----:B------:R-:W-:-:S05]  /*2640*/  FMUL.FTZ R99, R114, R103 ;  /* 0x0000006772637220 */ /* 0x000fca0000410000 */
[----:B------:R1:W-:Y:S01]  /*2650*/  STG.E.128 desc[UR12][R100.64], R96 ;  /* 0x0000006064007986 */ /* 0x0003e2000c101d0c */
[----:B------:R-:W-:Y:S05]  /*2660*/  BRA `(.L_x_1104) ;  /* 0x0000001000307947 */ /* 0x000fea0003800000 */
.L_x_1093:
[----:B------:R-:W-:Y:S01]  /*2670*/  ISETP.GE.AND P2, PT, R5, UR11, PT ;  /* 0x0000000b05007c0c */ /* 0x000fe2000bf46270 */
[----:B------:R-:W-:Y:S01]  /*2680*/  BSSY.RECONVERGENT B2, `(.L_x_1105) ;  /* 0x0000018000027945 */ /* 0x000fe20003800200 */
[----:B------:R-:W-:-:S11]  /*2690*/  IMAD.IADD R103, R115, 0x1, R0 ;  /* 0x0000000173677824 */ /* 0x000fd600078e0200 */
[----:B------:R-:W-:Y:S05]  /*26a0*/  @P2 BRA `(.L_x_1106) ;  /* 0x0000000000542947 */ /* 0x000fea0003800000 */
[----:B------:R-:W-:Y:S01]  /*26b0*/  IMAD R101, R0, UR7, RZ ;  /* 0x0000000700657c24 */ /* 0x000fe2000f8e02ff */
[----:B------:R-:W-:-:S04]  /*26c0*/  SHF.L.U32 R100, R115, 0x2, RZ ;  /* 0x0000000273647819 */ /* 0x000fc800000006ff */
[----:B------:R-:W-:-:S04]  /*26d0*/  IADD3 R102, P3, PT, R100, R101, RZ ;  /* 0x0000006564667210 */ /* 0x000fc80007f7e0ff */
[----:B------:R-:W-:Y:S02]  /*26e0*/  LEA.HI.X.SX32 R101, R101, RZ, 0x1, P3 ;  /* 0x000000ff65657211 */ /* 0x000fe400018f0eff */
[----:B0-----:R-:W-:-:S04]  /*26f0*/  LEA R106, P3, R102, UR20, 0x2 ;  /* 0x00000014666a7c11 */ /* 0x001fc8000f8610ff */
[----:B------:R-:W-:Y:S02]  /*2700*/  LEA.HI.X R107, R102, UR21, R101, 0x2, P3 ;  /* 0x00000015666b7c11 */ /* 0x000fe400098f1465 */
[----:B------:R-:W0:Y:S01]  /*2710*/  S2R R102, SR_CTAID.Y ;  /* 0x0000000000667919 */ /* 0x000e220000002600 */
[----:B------:R-:W0:Y:S03]  /*2720*/  LDC R101, c[0x0][0x3f8] ;  /* 0x0000fe00ff657b82 */ /* 0x000e260000000800 */
[----:B------:R-:W2:Y:S01]  /*2730*/  LDG.E.128 R104, desc[UR12][R106.64] ;  /* 0x0000000c6a687981 */ /* 0x000ea2000c1e1d00 */
[----:B0-----:R-:W-:-:S04]  /*2740*/  IMAD R101, R102, R101, UR14 ;  /* 0x0000000e66657e24 */ /* 0x001fc8000f8e0265 */
[----:B------:R-:W-:-:S05]  /*2750*/  IMAD R101, R101, R0, RZ ;  /* 0x0000000065657224 */ /* 0x000fca00078e02ff */
[----:B------:R-:W-:-:S04]  /*2760*/  SHF.L.U32 R101, R101, 0x5, RZ ;  /* 0x0000000565657819 */ /* 0x000fc800000006ff */
        /* <DEDUP_REMOVED lines=9> */
.L_x_1106:
[----:B0-----:R-:W-:Y:S05]  /*2800*/  BSYNC.RECONVERGENT B2 ;  /* 0x0000000000027941 */ /* 0x001fea0003800200 */
.L_x_1105:
[----:B------:R-:W-:Y:S04]  /*2810*/  BSSY.RECONVERGENT B2, `(.L_x_1107) ;  /* 0x000002b000027945 */ /* 0x000fe80003800200 */
[----:B------:R-:W-:Y:S05]  /*2820*/  @P2 BRA `(.L_x_1108) ;  /* 0x0000000000a42947 */ /* 0x000fea0003800000 */
[----:B------:R-:W-:Y:S02]  /*2830*/  IMAD.SHL.U32 R77, R103, 0x4, RZ ;  /* 0x00000004674d7824 */ /* 0x000fe400078e00ff */
[----:B------:R-:W-:Y:S01]  /*2840*/  IMAD R78, R0, UR7, RZ ;  /* 0x00000007004e7c24 */ /* 0x000fe2000f8e02ff */
[----:B------:R-:W0:Y:S01]  /*2850*/  S2R R117, SR_CTAID.Y ;  /* 0x0000000000757919 */ /* 0x000e220000002600 */
[----:B-1----:R-:W0:Y:S01]  /*2860*/  LDC R100, c[0x0][0x3f8] ;  /* 0x0000fe00ff647b82 */ /* 0x002e220000000800 */
[----:B------:R-:W-:Y:S02]  /*2870*/  SHF.R.S32.HI R76, RZ, 0x1f, R77 ;  /* 0x0000001fff4c7819 */ /* 0x000fe4000001144d */
[----:B------:R-:W-:Y:S02]  /*2880*/  SHF.R.S32.HI R79, RZ, 0x1f, R78 ;  /* 0x0000001fff4f7819 */ /* 0x000fe4000001144e */
[----:B------:R-:W-:-:S04]  /*2890*/  IADD3 R73, P3, PT, R78, R77, RZ ;  /* 0x0000004d4e497210 */ /* 0x000fc80007f7e0ff */
[----:B------:R-:W-:Y:S02]  /*28a0*/  IADD3.X R74, PT, PT, R79, R76, RZ, P3, !PT ;  /* 0x0000004c4f4a7210 */ /* 0x000fe40001ffe4ff */
[----:B------:R-:W-:-:S04]  /*28b0*/  LEA R72, P3, R73, UR20, 0x2 ;  /* 0x0000001449487c11 */ /* 0x000fc8000f8610ff */
[----:B------:R-:W-:-:S06]  /*28c0*/  LEA.HI.X R73, R73, UR21, R74, 0x2, P3 ;  /* 0x0000001549497c11 */ /* 0x000fcc00098f144a */
[----:B------:R-:W2:Y:S01]  /*28d0*/  LDG.E.128 R72, desc[UR12][R72.64] ;  /* 0x0000000c48487981 */ /* 0x000ea2000c1e1d00 */
[----:B------:R-:W-:-:S05]  /*28e0*/  LEA R101, R0, R115, 0x1 ;  /* 0x0000007300657211 */ /* 0x000fca00078e08ff */
[----:B------:R-:W-:Y:S02]  /*28f0*/  IMAD.SHL.U32 R101, R101, 0x4, RZ ;  /* 0x0000000465657824 */ /* 0x000fe400078e00ff */
[----:B0-----:R-:W-:-:S03]  /*2900*/  IMAD R117, R117, R100, UR14 ;  /* 0x0000000e75757e24 */ /* 0x001fc6000f8e0264 */
[----:B------:R-:W-:Y:S02]  /*2910*/  IADD3 R78, P3, PT, R78, R101, RZ ;  /* 0x000000654e4e7210 */ /* 0x000fe40007f7e0ff */
[----:B------:R-:W-:Y:S01]  /*2920*/  SHF.R.S32.HI R102, RZ, 0x1f, R101 ;  /* 0x0000001fff667819 */ /* 0x000fe20000011465 */
[----:B------:R-:W-:-:S03]  /*2930*/  IMAD R100, R117, R0, RZ ;  /* 0x0000000075647224 */ /* 0x000fc600078e02ff */
[----:B------:R-:W-:Y:S02]  /*2940*/  IADD3.X R79, PT, PT, R79, R102, RZ, P3, !PT ;  /* 0x000000664f4f7210 */ /* 0x000fe40001ffe4ff */
[----:B------:R-:W-:Y:S02]  /*2950*/  LEA R116, P3, R78, UR20, 0x2 ;  /* 0x000000144e747c11 */ /* 0x000fe4000f8610ff */
[----:B------:R-:W-:Y:S02]  /*2960*/  SHF.L.U32 R100, R100, 0x5, RZ ;  /* 0x0000000564647819 */ /* 0x000fe400000006ff */
[----:B------:R-:W-:Y:S02]  /*2970*/  LEA.HI.X R117, R78, UR21, R79, 0x2, P3 ;  /* 0x000000154e757c11 */ /* 0x000fe400098f144f */
[----:B------:R-:W-:Y:S02]  /*2980*/  IADD3 R77, P3, PT, R100, R77, RZ ;  /* 0x0000004d644d7210 */ /* 0x000fe40007f7e0ff */
[----:B------:R-:W-:-:S05]  /*2990*/  SHF.R.S32.HI R121, RZ, 0x1f, R100 ;  /* 0x0000001fff797819 */ /* 0x000fca0000011464 */
[----:B------:R-:W-:Y:S01]  /*29a0*/  IMAD.X R76, R121, 0x1, R76, P3 ;  /* 0x00000001794c7824 */ /* 0x000fe200018e064c */
[----:B------:R-:W-:-:S04]  /*29b0*/  LEA R118, P3, R77, UR20, 0x2 ;  /* 0x000000144d767c11 */ /* 0x000fc8000f8610ff */
[----:B------:R-:W-:Y:S01]  /*29c0*/  LEA.HI.X R119, R77, UR21, R76, 0x2, P3 ;  /* 0x000000154d777c11 */ /* 0x000fe200098f144c */
[----:B--2---:R-:W-:Y:S01]  /*29d0*/  FADD.FTZ R72, R32, R72 ;  /* 0x0000004820487221 */ /* 0x004fe20000010000 */
[----:B------:R-:W-:Y:S01]  /*29e0*/  FADD.FTZ R73, R33, R73 ;  /* 0x0000004921497221 */ /* 0x000fe20000010000 */
[----:B------:R-:W-:Y:S01]  /*29f0*/  FADD.FTZ R74, R34, R74 ;  /* 0x0000004a224a7221 */ /* 0x000fe20000010000 */
[----:B------:R-:W-:-:S05]  /*2a00*/  FADD.FTZ R75, R35, R75 ;  /* 0x0000004b234b7221 */ /* 0x000fca0000010000 */
[----:B------:R0:W-:Y:S04]  /*2a10*/  STG.E.128 desc[UR12][R118.64], R72 ;  /* 0x0000004876007986 */ /* 0x0001e8000c101d0c */
[----:B------:R-:W2:Y:S01]  /*2a20*/  LDG.E.128 R76, desc[UR12][R116.64] ;  /* 0x0000000c744c7981 */ /* 0x000ea2000c1e1d00 */
[----:B------:R-:W-:-:S04]  /*2a30*/  IADD3 R101, P3, PT, R100, R101, RZ ;  /* 0x0000006564657210 */ /* 0x000fc80007f7e0ff */
[----:B------:R-:W-:Y:S02]  /*2a40*/  IADD3.X R102, PT, PT, R121, R102, RZ, P3, !PT ;  /* 0x0000006679667210 */ /* 0x000fe40001ffe4ff */
[----:B------:R-:W-:-:S04]  /*2a50*/  LEA R100, P3, R101, UR20, 0x2 ;  /* 0x0000001465647c11 */ /* 0x000fc8000f8610ff */
[----:B------:R-:W-:Y:S01]  /*2a60*/  LEA.HI.X R101, R101, UR21, R102, 0x2, P3 ;  /* 0x0000001565657c11 */ /* 0x000fe200098f1466 */
[----:B--2---:R-:W-:Y:S01]  /*2a70*/  FADD.FTZ R76, R28, R76 ;  /* 0x0000004c1c4c7221 */ /* 0x004fe20000010000 */
[----:B------:R-:W-:Y:S01]  /*2a80*/  FADD.FTZ R77, R29, R77 ;  /* 0x0000004d1d4d7221 */ /* 0x000fe20000010000 */
[----:B------:R-:W-:Y:S01]  /*2a90*/  FADD.FTZ R78, R30, R78 ;  /* 0x0000004e1e4e7221 */ /* 0x000fe20000010000 */
[----:B------:R-:W-:-:S05]  /*2aa0*/  FADD.FTZ R79, R31, R79 ;  /* 0x0000004f1f4f7221 */ /* 0x000fca0000010000 */
[----:B------:R0:W-:Y:S02]  /*2ab0*/  STG.E.128 desc[UR12][R100.64], R76 ;  /* 0x0000004c64007986 */ /* 0x0001e4000c101d0c */
.L_x_1108:
[----:B------:R-:W-:Y:S05]  /*2ac0*/  BSYNC.RECONVERGENT B2 ;  /* 0x0000000000027941 */ /* 0x000fea0003800200 */
.L_x_1107:
[----:B------:R-:W-:Y:S01]  /*2ad0*/  LEA R117, R0, R103, 0x2 ;  /* 0x0000006700757211 */ /* 0x000fe200078e10ff */
[----:B------:R-:W-:Y:S04]  /*2ae0*/  BSSY.RECONVERGENT B2, `(.L_x_1109) ;  /* 0x000002d000027945 */ /* 0x000fe80003800200 */
[----:B01----:R-:W-:Y:S01]  /*2af0*/  IMAD.IADD R101, R117, 0x1, R0 ;  /* 0x0000000175657824 */ /* 0x003fe200078e0200 */
[----:B------:R-:W-:Y:S06]  /*2b00*/  @P2 BRA `(.L_x_1110) ;  /* 0x0000000000a82947 */ /* 0x000fec0003800000 */
[C---:B------:R-:W-:Y:S01]  /*2b10*/  LEA R85, R0.reuse, R103, 0x1 ;  /* 0x0000006700557211 */ /* 0x040fe200078e08ff */
[----:B------:R-:W-:Y:S01]  /*2b20*/  IMAD R86, R0, UR7, RZ ;  /* 0x0000000700567c24 */ /* 0x000fe2000f8e02ff */
[----:B------:R-:W0:Y:S01]  /*2b30*/  S2R R119, SR_CTAID.Y ;  /* 0x0000000000777919 */ /* 0x000e220000002600 */
[----:B------:R-:W0:Y:S01]  /*2b40*/  LDC R100, c[0x0][0x3f8] ;  /* 0x0000fe00ff647b82 */ /* 0x000e220000000800 */
[----:B------:R-:W-:Y:S02]  /*2b50*/  SHF.L.U32 R85, R85, 0x2, RZ ;  /* 0x0000000255557819 */ /* 0x000fe400000006ff */
[----:B------:R-:W-:Y:S02]  /*2b60*/  SHF.R.S32.HI R87, RZ, 0x1f, R86 ;  /* 0x0000001fff577819 */ /* 0x000fe40000011456 */
[----:B------:R-:W-:Y:S02]  /*2b70*/  SHF.R.S32.HI R84, RZ, 0x1f, R85 ;  /* 0x0000001fff547819 */ /* 0x000fe40000011455 */
[----:B------:R-:W-:-:S05]  /*2b80*/  IADD3 R81, P3, PT, R86, R85, RZ ;  /* 0x0000005556517210 */ /* 0x000fca0007f7e0ff */
[----:B------:R-:W-:Y:S01]  /*2b90*/  IMAD.X R82, R87, 0x1, R84, P3 ;  /* 0x0000000157527824 */ /* 0x000fe200018e0654 */
[----:B------:R-:W-:-:S04]  /*2ba0*/  LEA R80, P3, R81, UR20, 0x2 ;  /* 0x0000001451507c11 */ /* 0x000fc8000f8610ff */
[----:B------:R-:W-:-:S06]  /*2bb0*/  LEA.HI.X R81, R81, UR21, R82, 0x2, P3 ;  /* 0x0000001551517c11 */ /* 0x000fcc00098f1452 */
[----:B------:R-:W2:Y:S01]  /*2bc0*/  LDG.E.128 R80, desc[UR12][R80.64] ;  /* 0x0000000c50507981 */ /* 0x000ea2000c1e1d00 */
[----:B------:R-:W-:-:S04]  /*2bd0*/  LEA R103, R0, R115, 0x2 ;  /* 0x0000007300677211 */ /* 0x000fc800078e10ff */
[----:B------:R-:W-:Y:S01]  /*2be0*/  SHF.L.U32 R103, R103, 0x2, RZ ;  /* 0x0000000267677819 */ /* 0x000fe200000006ff */
[----:B0-----:R-:W-:-:S03]  /*2bf0*/  IMAD R115, R119, R100, UR14 ;  /* 0x0000000e77737e24 */ /* 0x001fc6000f8e0264 */
[----:B------:R-:W-:Y:S02]  /*2c00*/  IADD3 R86, P3, PT, R86, R103, RZ ;  /* 0x0000006756567210 */ /* 0x000fe40007f7e0ff */
[----:B------:R-:W-:Y:S01]  /*2c10*/  SHF.R.S32.HI R102, RZ, 0x1f, R103 ;  /* 0x0000001fff667819 */ /* 0x000fe20000011467 */
[----:B------:R-:W-:-:S04]  /*2c20*/  IMAD R100, R115, R0, RZ ;  /* 0x0000000073647224 */ /* 0x000fc800078e02ff */
[----:B------:R-:W-:Y:S01]  /*2c30*/  IMAD.X R87, R87, 0x1, R102, P3 ;  /* 0x0000000157577824 */ /* 0x000fe200018e0666 */
[----:B------:R-:W-:Y:S02]  /*2c40*/  LEA R114, P3, R86, UR20, 0x2 ;  /* 0x0000001456727c11 */ /* 0x000fe4000f8610ff */
[----:B------:R-:W-:Y:S02]  /*2c50*/  SHF.L.U32 R100, R100, 0x5, RZ ;  /* 0x0000000564647819 */ /* 0x000fe400000006ff */
[----:B------:R-:W-:Y:S02]  /*2c60*/  LEA.HI.X R115, R86, UR21, R87, 0x2, P3 ;  /* 0x0000001556737c11 */ /* 0x000fe400098f1457 */
[----:B------:R-:W-:Y:S02]  /*2c70*/  IADD3 R85, P3, PT, R100, R85, RZ ;  /* 0x0000005564557210 */ /* 0x000fe40007f7e0ff */
[----:B------:R-:W-:-:S04]  /*2c80*/  SHF.R.S32.HI R121, RZ, 0x1f, R100 ;  /* 0x0000001fff797819 */ /* 0x000fc80000011464 */
[----:B------:R-:W-:Y:S02]  /*2c90*/  IADD3.X R84, PT, PT, R121, R84, RZ, P3, !PT ;  /* 0x0000005479547210 */ /* 0x000fe40001ffe4ff */
        /* <DEDUP_REMOVED lines=8> */
[----:B------:R-:W-:-:S05]  /*2d20*/  IADD3 R100, P3, PT, R100, R103, RZ ;  /* 0x0000006764647210 */ /* 0x000fca0007f7e0ff */
[----:B------:R-:W-:Y:S01]  /*2d30*/  IMAD.X R121, R121, 0x1, R102, P3 ;  /* 0x0000000179797824 */ /* 0x000fe200018e0666 */
[----:B------:R-:W-:-:S04]  /*2d40*/  LEA R102, P3, R100, UR20, 0x2 ;  /* 0x0000001464667c11 */ /* 0x000fc8000f8610ff */
[----:B------:R-:W-:Y:S01]  /*2d50*/  LEA.HI.X R103, R100, UR21, R121, 0x2, P3 ;  /* 0x0000001564677c11 */ /* 0x000fe200098f1479 */
[----:B--2---:R-:W-:Y:S01]  /*2d60*/  FADD.FTZ R84, R20, R84 ;  /* 0x0000005414547221 */ /* 0x004fe20000010000 */
[----:B------:R-:W-:Y:S01]  /*2d70*/  FADD.FTZ R85, R21, R85 ;  /* 0x0000005515557221 */ /* 0x000fe20000010000 */
[----:B------:R-:W-:Y:S01]  /*2d80*/  FADD.FTZ R86, R22, R86 ;  /* 0x0000005616567221 */ /* 0x000fe20000010000 */
[----:B------:R-:W-:-:S05]  /*2d90*/  FADD.FTZ R87, R23, R87 ;  /* 0x0000005717577221 */ /* 0x000fca0000010000 */
[----:B------:R0:W-:Y:S02]  /*2da0*/  STG.E.128 desc[UR12][R102.64], R84 ;  /* 0x0000005466007986 */ /* 0x0001e4000c101d0c */
.L_x_1110:
[----:B------:R-:W-:Y:S05]  /*2db0*/  BSYNC.RECONVERGENT B2 ;  /* 0x0000000000027941 */ /* 0x000fea0003800200 */
.L_x_1109:
[----:B------:R-:W-:Y:S04]  /*2dc0*/  BSSY.RECONVERGENT B2, `(.L_x_1111) ;  /* 0x0000018000027945 */ /* 0x000fe80003800200 */
[----:B------:R-:W-:Y:S05]  /*2dd0*/  @P2 BRA `(.L_x_1112) ;  /* 0x0000000000582947 */ /* 0x000fea0003800000 */
[----:B------:R-:W-:Y:S01]  /*2de0*/  IMAD R89, R0, UR7, RZ ;  /* 0x0000000700597c24 */ /* 0x000fe2000f8e02ff */
[----:B------:R-:W-:Y:S01]  /*2df0*/  SHF.L.U32 R117, R117, 0x2, RZ ;  /* 0x0000000275757819 */ /* 0x000fe200000006ff */
[----:B0-----:R-:W0:Y:S01]  /*2e00*/  S2R R103, SR_CTAID.Y ;  /* 0x0000000000677919 */ /* 0x001e220000002600 */
[----:B------:R-:W0:Y:S02]  /*2e10*/  LDC R102, c[0x0][0x3f8] ;  /* 0x0000fe00ff667b82 */ /* 0x000e240000000800 */
[----:B------:R-:W-:Y:S02]  /*2e20*/  SHF.R.S32.HI R100, RZ, 0x1f, R117 ;  /* 0x0000001fff647819 */ /* 0x000fe40000011475 */
[----:B------:R-:W-:-:S04]  /*2e30*/  IADD3 R88, P3, PT, R89, R117, RZ ;  /* 0x0000007559587210 */ /* 0x000fc80007f7e0ff */
[----:B------:R-:W-:Y:S02]  /*2e40*/  LEA.HI.X.SX32 R89, R89, R100, 0x1, P3 ;  /* 0x0000006459597211 */ /* 0x000fe400018f0eff */
[----:B------:R-:W-:-:S04]  /*2e50*/  LEA R90, P3, R88, UR20, 0x2 ;  /* 0x00000014585a7c11 */ /* 0x000fc8000f8610ff */
[----:B------:R-:W-:-:S06]  /*2e60*/  LEA.HI.X R91, R88, UR21, R89, 0x2, P3 ;  /* 0x00000015585b7c11 */ /* 0x000fcc00098f1459 */
[----:B------:R-:W3:Y:S01]  /*2e70*/  LDG.E.128 R88, desc[UR12][R90.64] ;  /* 0x0000000c5a587981 */ /* 0x000ee2000c1e1d00 */
[----:B0-----:R-:W-:-:S04]  /*2e80*/  IMAD R103, R103, R102, UR14 ;  /* 0x0000000e67677e24 */ /* 0x001fc8000f8e0266 */
[----:B------:R-:W-:-:S05]  /*2e90*/  IMAD R103, R103, R0, RZ ;  /* 0x0000000067677224 */ /* 0x000fca00078e02ff */
[----:B------:R-:W-:-:S04]  /*2ea0*/  SHF.L.U32 R103, R103, 0x5, RZ ;  /* 0x0000000567677819 */ /* 0x000fc800000006ff */
        /* <DEDUP_REMOVED lines=8> */
[----:B------:R1:W-:Y:S02]  /*2f30*/  STG.E.128 desc[UR12][R102.64], R88 ;  /* 0x0000005866007986 */ /* 0x0003e4000c101d0c */
.L_x_1112:
[----:B------:R-:W-:Y:S05]  /*2f40*/  BSYNC.RECONVERGENT B2 ;  /* 0x0000000000027941 */ /* 0x000fea0003800200 */
.L_x_1111:
[----:B------:R-:W-:Y:S04]  /*2f50*/  BSSY.RECONVERGENT B2, `(.L_x_1113) ;  /* 0x0000018000027945 */ /* 0x000fe80003800200 */
[----:B------:R-:W-:Y:S05]  /*2f60*/  @P2 BRA `(.L_x_1114) ;  /* 0x0000000000582947 */ /* 0x000fea0003800000 */
[----:B------:R-:W-:Y:S02]  /*2f70*/  IMAD.SHL.U32 R100, R101, 0x4, RZ ;  /* 0x0000000465647824 */ /* 0x000fe400078e00ff */
[----:B------:R-:W-:Y:S01]  /*2f80*/  IMAD R93, R0, UR7, RZ ;  /* 0x00000007005d7c24 */ /* 0x000fe2000f8e02ff */
[----:B------:R-:W2:Y:S01]  /*2f90*/  S2R R114, SR_CTAID.Y ;  /* 0x0000000000727919 */ /* 0x000ea20000002600 */
[----:B01----:R-:W2:Y:S01]  /*2fa0*/  LDC R103, c[0x0][0x3f8] ;  /* 0x0000fe00ff677b82 */ /* 0x003ea20000000800 */
[----:B------:R-:W-:Y:S02]  /*2fb0*/  SHF.R.S32.HI R102, RZ, 0x1f, R100 ;  /* 0x0000001fff667819 */ /* 0x000fe40000011464 */
        /* <DEDUP_REMOVED lines=17> */
.L_x_1114:
[----:B------:R-:W-:Y:S05]  /*30d0*/  BSYNC.RECONVERGENT B2 ;  /* 0x0000000000027941 */ /* 0x000fea0003800200 */
.L_x_1113:
[----:B------:R-:W-:Y:S05]  /*30e0*/  @P2 BRA `(.L_x_1104) ;  /* 0x0000000400902947 */ /* 0x000fea0003800000 */
[----:B------:R-:W-:Y:S01]  /*30f0*/  IADD3 R101, PT, PT, R101, R0, RZ ;  /* 0x0000000065657210 */ /* 0x000fe20007ffe0ff */
[----:B------:R-:W-:Y:S01]  /*3100*/  IMAD R97, R0, UR7, RZ ;  /* 0x0000000700617c24 */ /* 0x000fe2000f8e02ff */
[----:B012---:R-:W0:Y:S01]  /*3110*/  S2R R103, SR_CTAID.Y ;  /* 0x0000000000677919 */ /* 0x007e220000002600 */
[----:B------:R-:W0:Y:S02]  /*3120*/  LDC R102, c[0x0][0x3f8] ;  /* 0x0000fe00ff667b82 */ /* 0x000e240000000800 */
[----:B------:R-:W-:-:S05]  /*3130*/  IMAD.SHL.U32 R101, R101, 0x4, RZ ;  /* 0x0000000465657824 */ /* 0x000fca00078e00ff */
[----:B------:R-:W-:Y:S02]  /*3140*/  SHF.R.S32.HI R100, RZ, 0x1f, R101 ;  /* 0x0000001fff647819 */ /* 0x000fe40000011465 */
[----:B------:R-:W-:-:S04]  /*3150*/  IADD3 R96, P3, PT, R97, R101, RZ ;  /* 0x0000006561607210 */ /* 0x000fc80007f7e0ff */
[----:B------:R-:W-:Y:S02]  /*3160*/  LEA.HI.X.SX32 R97, R97, R100, 0x1, P3 ;  /* 0x0000006461617211 */ /* 0x000fe400018f0eff */
[----:B------:R-:W-:-:S04]  /*3170*/  LEA R98, P3, R96, UR20, 0x2 ;  /* 0x0000001460627c11 */ /* 0x000fc8000f8610ff */
[----:B------:R-:W-:-:S06]  /*3180*/  LEA.HI.X R99, R96, UR21, R97, 0x2, P3 ;  /* 0x0000001560637c11 */ /* 0x000fcc00098f1461 */
[----:B------:R-:W2:Y:S01]  /*3190*/  LDG.E.128 R96, desc[UR12][R98.64] ;  /* 0x0000000c62607981 */ /* 0x000ea2000c1e1d00 */
[----:B0-----:R-:W-:-:S04]  /*31a0*/  IMAD R103, R103, R102, UR14 ;  /* 0x0000000e67677e24 */ /* 0x001fc8000f8e0266 */
        /* <DEDUP_REMOVED lines=10> */
[----:B------:R0:W-:Y:S01]  /*3250*/  STG.E.128 desc[UR12][R100.64], R96 ;  /* 0x0000006064007986 */ /* 0x0001e2000c101d0c */
[----:B------:R-:W-:Y:S05]  /*3260*/  BRA `(.L_x_1104) ;  /* 0x0000000400307947 */ /* 0x000fea0003800000 */
.L_x_1092:
[----:B------:R-:W-:Y:S01]  /*3270*/  ISETP.GE.AND P2, PT, R5, UR11, PT ;  /* 0x0000000b05007c0c */ /* 0x000fe2000bf46270 */
[----:B------:R-:W-:-:S12]  /*3280*/  IMAD.IADD R121, R115, 0x1, R0 ;  /* 0x0000000173797824 */ /* 0x000fd800078e0200 */
[----:B------:R-:W1:Y:S01]  /*3290*/  @!P2 LDC.64 R100, c[0x0][0x3b8] ;  /* 0x0000ee00ff64ab82 */ /* 0x000e620000000a00 */
[C---:B------:R-:W-:Y:S01]  /*32a0*/  @!P2 LEA R102, R0.reuse, R115, 0x1 ;  /* 0x000000730066a211 */ /* 0x040fe200078e08ff */
[----:B------:R-:W-:-:S03]  /*32b0*/  @!P2 IMAD R117, R0, UR7, RZ ;  /* 0x000000070075ac24 */ /* 0x000fc6000f8e02ff */
[----:B------:R-:W-:Y:S02]  /*32c0*/  @!P2 SHF.L.U32 R116, R102, 0x2, RZ ;  /* 0x000000026674a819 */ /* 0x000fe400000006ff */
[----:B------:R-:W-:Y:S02]  /*32d0*/  @!P2 SHF.L.U32 R102, R121, 0x2, RZ ;  /* 0x000000027966a819 */ /* 0x000fe400000006ff */
[----:B------:R-:W-:Y:S02]  /*32e0*/  @!P2 SHF.R.S32.HI R119, RZ, 0x1f, R117 ;  /* 0x0000001fff77a819 */ /* 0x000fe40000011475 */
[C---:B------:R-:W-:Y:S02]  /*32f0*/  @!P2 IADD3 R103, P3, PT, R117.reuse, R102, RZ ;  /* 0x000000667567a210 */ /* 0x040fe40007f7e0ff */
[----:B------:R-:W-:Y:S02]  /*3300*/  @!P2 IADD3 R117, P5, PT, R117, R116, RZ ;  /* 0x000000747575a210 */ /* 0x000fe40007fbe0ff */
[----:B------:R-:W-:-:S02]  /*3310*/  @!P2 LEA.HI.X.SX32 R114, R102, R119, 0x1, P3 ;  /* 0x000000776672a211 */ /* 0x000fc400018f0eff */
[----:B------:R-:W-:Y:S02]  /*3320*/  @!P2 LEA.HI.X.SX32 R116, R116, R119, 0x1, P5 ;  /* 0x000000777474a211 */ /* 0x000fe400028f0eff */
[-C--:B-1----:R-:W-:Y:S02]  /*3330*/  @!P2 LEA R102, P3, R103, R100.reuse, 0x2 ;  /* 0x000000646766a211 */ /* 0x082fe400078610ff */
[----:B------:R-:W-:Y:S02]  /*3340*/  @!P2 LEA R120, P5, R117, R100, 0x2 ;  /* 0x000000647578a211 */ /* 0x000fe400078a10ff */
[-C--:B------:R-:W-:Y:S02]  /*3350*/  @!P2 LEA.HI.X R103, R103, R101.reuse, R114, 0x2, P3 ;  /* 0x000000656767a211 */ /* 0x080fe400018f1472 */
[----:B------:R-:W-:Y:S02]  /*3360*/  @!P2 LEA.HI.X R123, R117, R101, R116, 0x2, P5 ;  /* 0x00000065757ba211 */ /* 0x000fe400028f1474 */
[----:B------:R-:W1:Y:S01]  /*3370*/  @!P2 LDC.64 R100, c[0x0][0x3b8] ;  /* 0x0000ee00ff64ab82 */ /* 0x000e620000000a00 */
[C---:B------:R-:W-:Y:S01]  /*3380*/  @!P2 IMAD R114, R0.reuse, 0x2, R121 ;  /* 0x000000020072a824 */ /* 0x040fe200078e0279 */
[----:B------:R2:W5:Y:S01]  /*3390*/  @!P2 LDG.E.128 R72, desc[UR12][R102.64] ;  /* 0x0000000c6648a981 */ /* 0x000562000c1e1d00 */
[C---:B------:R-:W-:Y:S01]  /*33a0*/  @!P2 IMAD R117, R0.reuse, UR7, RZ ;  /* 0x000000070075ac24 */ /* 0x040fe2000f8e02ff */
[----:B------:R-:W-:-:S02]  /*33b0*/  @!P2 LEA R116, R0, R115, 0x2 ;  /* 0x000000730074a211 */ /* 0x000fc400078e10ff */
[----:B------:R-:W-:Y:S02]  /*33c0*/  @!P2 SHF.L.U32 R114, R114, 0x2, RZ ;  /* 0x000000027272a819 */ /* 0x000fe400000006ff */
[----:B------:R-:W-:Y:S01]  /*33d0*/  @!P2 SHF.R.S32.HI R125, RZ, 0x1f, R117 ;  /* 0x0000001fff7da819 */ /* 0x000fe20000011475 */
[----:B------:R-:W-:Y:S01]  /*33e0*/  @!P2 IMAD.SHL.U32 R116, R116, 0x4, RZ ;  /* 0x000000047474a824 */ /* 0x000fe200078e00ff */
[C---:B------:R-:W-:Y:S01]  /*33f0*/  @!P2 IADD3 R119, P3, PT, R117.reuse, R114, RZ ;  /* 0x000000727577a210 */ /* 0x040fe20007f7e0ff */
[----:B--2---:R-:W2:Y:S03]  /*3400*/  @!P2 LDC.64 R102, c[0x0][0x3b8] ;  /* 0x0000ee00ff66ab82 */ /* 0x004ea60000000a00 */
[----:B------:R-:W-:Y:S02]  /*3410*/  @!P2 LEA.HI.X.SX32 R114, R114, R125, 0x1, P3 ;  /* 0x0000007d7272a211 */ /* 0x000fe400018f0eff */
[----:B------:R-:W-:-:S04]  /*3420*/  @!P2 IADD3 R117, P5, PT, R117, R116, RZ ;  /* 0x000000747575a210 */ /* 0x000fc80007fbe0ff */
[----:B------:R-:W-:Y:S02]  /*3430*/  @!P2 LEA.HI.X.SX32 R116, R116, R125, 0x1, P5 ;  /* 0x0000007d7474a211 */ /* 0x000fe400028f0eff */
[----:B-1----:R-:W-:-:S04]  /*3440*/  @!P2 LEA R118, P3, R119, R100, 0x2 ;  /* 0x000000647776a211 */ /* 0x002fc800078610ff */
[-C--:B------:R-:W-:Y:S02]  /*3450*/  @!P2 LEA.HI.X R119, R119, R101.reuse, R114, 0x2, P3 ;  /* 0x000000657777a211 */ /* 0x080fe400018f1472 */
[C---:B------:R-:W-:Y:S01]  /*3460*/  @!P2 LEA R114, P3, R117.reuse, R100, 0x2 ;  /* 0x000000647572a211 */ /* 0x040fe200078610ff */
[C---:B------:R-:W-:Y:S02]  /*3470*/  @!P2 IMAD R100, R0.reuse, UR7, RZ ;  /* 0x000000070064ac24 */ /* 0x040fe4000f8e02ff */
[----:B------:R-:W-:Y:S01]  /*3480*/  @!P2 IMAD R124, R0, UR7, RZ ;  /* 0x00000007007cac24 */ /* 0x000fe2000f8e02ff */
[----:B------:R-:W-:Y:S01]  /*3490*/  @!P2 LEA.HI.X R117, R117, R101, R116, 0x2, P3 ;  /* 0x000000657575a211 */ /* 0x000fe200018f1474 */
[----:B------:R-:W5:Y:S01]  /*34a0*/  @!P2 LDG.E.128 R80, desc[UR12][R118.64] ;  /* 0x0000000c7650a981 */ /* 0x000f62000c1e1d00 */
[----:B------:R-:W-:-:S04]  /*34b0*/  @!P2 LEA R115, P3, R115, R100, 0x2 ;  /* 0x000000647373a211 */ /* 0x000fc800078610ff */
[----:B------:R-:W-:Y:S02]  /*34c0*/  @!P2 LEA.HI.X.SX32 R100, R100, RZ, 0x1, P3 ;  /* 0x000000ff6464a211 */ /* 0x000fe400018f0eff */
[C---:B--2---:R-:W-:Y:S02]  /*34d0*/  @!P2 LEA R116, P3, R115.reuse, R102, 0x2 ;  /* 0x000000667374a211 */ /* 0x044fe400078610ff */
[----:B------:R-:W-:Y:S02]  /*34e0*/  @!P2 MOV R102, R120 ;  /* 0x000000780066a202 */ /* 0x000fe40000000f00 */
[----:B------:R-:W-:Y:S02]  /*34f0*/  @!P2 LEA.HI.X R115, R115, R103, R100, 0x2, P3 ;  /* 0x000000677373a211 */ /* 0x000fe400018f1464 */
[----:B------:R-:W1:Y:S01]  /*3500*/  @!P2 LDC.64 R100, c[0x0][0x3b8] ;  /* 0x0000ee00ff64ab82 */ /* 0x000e620000000a00 */
[----:B------:R-:W-:Y:S01]  /*3510*/  @!P2 MOV R103, R123 ;  /* 0x0000007b0067a202 */ /* 0x000fe20000000f00 */
[----:B------:R-:W-:-:S04]  /*3520*/  IMAD R123, R0, 0x4, R121 ;  /* 0x00000004007b7824 */ /* 0x000fc800078e0279 */
[----:B------:R2:W5:Y:S01]  /*3530*/  @!P2 LDG.E.128 R76, desc[UR12][R102.64] ;  /* 0x0000000c664ca981 */ /* 0x000562000c1e1d00 */
[----:B------:R-:W-:-:S04]  /*3540*/  @!P2 SHF.L.U32 R120, R123, 0x2, RZ ;  /* 0x000000027b78a819 */ /* 0x000fc800000006ff */
[----:B------:R-:W-:Y:S02]  /*3550*/  @!P2 SHF.R.S32.HI R121, RZ, 0x1f, R120 ;  /* 0x0000001fff79a819 */ /* 0x000fe40000011478 */
[----:B------:R-:W-:-:S04]  /*3560*/  @!P2 IADD3 R122, P3, PT, R124, R120, RZ ;  /* 0x000000787c7aa210 */ /* 0x000fc80007f7e0ff */
[----:B------:R-:W-:Y:S02]  /*3570*/  @!P2 LEA.HI.X.SX32 R121, R124, R121, 0x1, P3 ;  /* 0x000000797c79a211 */ /* 0x000fe400018f0eff */
[----:B-1----:R-:W-:-:S04]  /*3580*/  @!P2 LEA R120, P3, R122, R100, 0x2 ;  /* 0x000000647a78a211 */ /* 0x002fc800078610ff */
[----:B------:R-:W-:Y:S02]  /*3590*/  @!P2 LEA.HI.X R121, R122, R101, R121, 0x2, P3 ;  /* 0x000000657a79a211 */ /* 0x000fe400018f1479 */
[----:B------:R-:W1:Y:S01]  /*35a0*/  @!P2 LDC.64 R100, c[0x0][0x3b8] ;  /* 0x0000ee00ff64ab82 */ /* 0x000e620000000a00 */
[----:B------:R-:W-:Y:S02]  /*35b0*/  IADD3 R123, PT, PT, R123, R0, RZ ;  /* 0x000000007b7b7210 */ /* 0x000fe40007ffe0ff */
[----:B------:R4:W5:Y:S03]  /*35c0*/  @!P2 LDG.E.128 R88, desc[UR12][R120.64] ;  /* 0x0000000c7858a981 */ /* 0x000966000c1e1d00 */
[----:B--2---:R-:W-:-:S05]  /*35d0*/  @!P2 IMAD.SHL.U32 R102, R123, 0x4, RZ ;  /* 0x000000047b66a824 */ /* 0x004fca00078e00ff */
[----:B------:R-:W-:Y:S02]  /*35e0*/  @!P2 SHF.R.S32.HI R103, RZ, 0x1f, R102 ;  /* 0x0000001fff67a819 */ /* 0x000fe40000011466 */
[----:B------:R-:W-:-:S04]  /*35f0*/  @!P2 IADD3 R122, P3, PT, R124, R102, RZ ;  /* 0x000000667c7aa210 */ /* 0x000fc80007f7e0ff */
[----:B------:R-:W-:Y:S02]  /*3600*/  @!P2 LEA.HI.X.SX32 R103, R124, R103, 0x1, P3 ;  /* 0x000000677c67a211 */ /* 0x000fe400018f0eff */
[C---:B-1----:R-:W-:Y:S02]  /*3610*/  @!P2 LEA R102, P3, R122.reuse, R100, 0x2 ;  /* 0x000000647a66a211 */ /* 0x042fe400078610ff */
[----:B------:R-:W-:Y:S02]  /*3620*/  @!P2 IADD3 R100, PT, PT, R123, R0, RZ ;  /* 0x000000007b64a210 */ /* 0x000fe40007ffe0ff */
[----:B------:R-:W-:Y:S01]  /*3630*/  @!P2 LEA.HI.X R103, R122, R101, R103, 0x2, P3 ;  /* 0x000000657a67a211 */ /* 0x000fe200018f1467 */
[----:B------:R-:W-:Y:S01]  /*3640*/  @!P2 IMAD R122, R0, UR7, RZ ;  /* 0x00000007007aac24 */ /* 0x000fe2000f8e02ff */
[----:B------:R-:W-:-:S03]  /*3650*/  @!P2 SHF.L.U32 R100, R100, 0x2, RZ ;  /* 0x000000026464a819 */ /* 0x000fc600000006ff */
[----:B------:R4:W5:Y:S01]  /*3660*/  @!P2 LDG.E.128 R92, desc[UR12][R102.64] ;  /* 0x0000000c665ca981 */ /* 0x000962000c1e1d00 */
[----:B------:R-:W-:Y:S02]  /*3670*/  @!P2 SHF.R.S32.HI R101, RZ, 0x1f, R100 ;  /* 0x0000001fff65a819 */ /* 0x000fe40000011464 */
[----:B------:R-:W-:-:S04]  /*3680*/  @!P2 IADD3 R119, P3, PT, R122, R100, RZ ;  /* 0x000000647a77a210 */ /* 0x000fc80007f7e0ff */
[----:B------:R-:W-:Y:S02]  /*3690*/  @!P2 LEA.HI.X.SX32 R122, R122, R101, 0x1, P3 ;  /* 0x000000657a7aa211 */ /* 0x000fe400018f0eff */
[----:B------:R-:W1:Y:S02]  /*36a0*/  @!P2 LDC.64 R100, c[0x0][0x3b8] ;  /* 0x0000ee00ff64ab82 */ /* 0x000e640000000a00 */
[----:B-1----:R-:W-:Y:S01]  /*36b0*/  @!P2 LEA R118, P3, R119, R100, 0x2 ;  /* 0x000000647776a211 */ /* 0x002fe200078610ff */
[----:B------:R-:W-:-:S03]  /*36c0*/  @!P2 IMAD.MOV.U32 R100, RZ, RZ, R114 ;  /* 0x000000ffff64a224 */ /* 0x000fc600078e0072 */
[----:B------:R-:W-:Y:S02]  /*36d0*/  @!P2 LEA.HI.X R119, R119, R101, R122, 0x2, P3 ;  /* 0x000000657777a211 */ /* 0x000fe400018f147a */
[----:B------:R-:W-:Y:S02]  /*36e0*/  @!P2 MOV R101, R117 ;  /* 0x000000750065a202 */ /* 0x000fe40000000f00 */
[----:B------:R-:W-:Y:S01]  /*36f0*/  @!P2 MOV R117, R115 ;  /* 0x000000730075a202 */ /* 0x000fe20000000f00 */
[----:B------:R4:W5:Y:S04]  /*3700*/  @!P2 LDG.E.128 R96, desc[UR12][R118.64] ;  /* 0x0000000c7660a981 */ /* 0x000968000c1e1d00 */
[----:B------:R4:W5:Y:S04]  /*3710*/  @!P2 LDG.E.128 R84, desc[UR12][R100.64] ;  /* 0x0000000c6454a981 */ /* 0x000968000c1e1d00 */
[----:B------:R4:W5:Y:S02]  /*3720*/  @!P2 LDG.E.128 R104, desc[UR12][R116.64] ;  /* 0x0000000c7468a981 */ /* 0x000964000c1e1d00 */
.L_x_1104:
[----:B0-----:R-:W-:Y:S05]  /*3730*/  BSYNC.RECONVERGENT B0 ;  /* 0x0000000000007941 */ /* 0x001fea0003800200 */
.L_x_1091:
[----:B------:R-:W-:Y:S04]  /*3740*/  BSSY.RECONVERGENT B0, `(.L_x_1115) ;  /* 0x000003a000007945 */ /* 0x000fe80003800200 */
[----:B------:R-:W-:Y:S05]  /*3750*/  @P2 BRA `(.L_x_1116) ;  /* 0x0000000000e02947 */ /* 0x000fea0003800000 */
[----:B-12-4-:R-:W0:Y:S01]  /*3760*/  LDC.64 R100, c[0x0][0x448] ;  /* 0x00011200ff647b82 */ /* 0x016e220000000a00 */
[----:B------:R-:W-:Y:S01]  /*3770*/  ISETP.NE.U32.AND P3, PT, RZ, UR24, PT ;  /* 0x00000018ff007c0c */ /* 0x000fe2000bf65070 */
[----:B------:R-:W-:-:S03]  /*3780*/  IMAD.U32 R115, RZ, RZ, UR14 ;  /* 0x0000000eff737e24 */ /* 0x000fc6000f8e00ff */
        /* <DEDUP_REMOVED lines=8> */
[----:B------:R0:W4:Y:S01]  /*3810*/  @P2 LDG.E R102, desc[UR12][R102.64] ;  /* 0x0000000c66662981 */ /* 0x000122000c1e1900 */
[----:B-----5:R-:W-:Y:S01]  /*3820*/  FMUL.FTZ R115, R64, R72 ;  /* 0x0000004840737220 */ /* 0x020fe20000410000 */
[----:B------:R-:W-:-:S03]  /*3830*/  FMUL.FTZ R114, R65, R73 ;  /* 0x0000004941727220 */ /* 0x000fc60000410000 */
        /* <DEDUP_REMOVED lines=11> */
[----:B------:R-:W-:Y:S01]  /*38f0*/  FFMA.FTZ R114, R45, R93, R114 ;  /* 0x0000005d2d727223 */ /* 0x000fe20000010072 */
[----:B0-----:R-:W-:Y:S02]  /*3900*/  FMUL.FTZ R103, R66, R74 ;  /* 0x0000004a42677220 */ /* 0x001fe40000410000 */
[----:B------:R-:W-:Y:S01]  /*3910*/  FFMA.FTZ R101, R40, R96, R115 ;  /* 0x0000006028657223 */ /* 0x000fe20000010073 */
[----:B------:R-:W-:Y:S01]  /*3920*/  FFMA.FTZ R114, R41, R97, R114 ;  /* 0x0000006129727223 */ /* 0x000fe20000010072 */
[----:B------:R-:W-:-:S03]  /*3930*/  FFMA.FTZ R103, R70, R106, R103 ;  /* 0x0000006a46677223 */ /* 0x000fc60000010067 */
[----:B------:R-:W-:Y:S01]  /*3940*/  FADD.FTZ R101, R101, R114 ;  /* 0x0000007265657221 */ /* 0x000fe20000010000 */
[----:B------:R-:W-:Y:S01]  /*3950*/  FMUL.FTZ R114, R67, R75 ;  /* 0x0000004b43727220 */ /* 0x000fe20000410000 */
        /* <DEDUP_REMOVED lines=12> */
[----:B------:R-:W-:Y:S01]  /*3a20*/  @P2 ISETP.GE.AND P5, PT, R5, R110, PT ;  /* 0x0000006e0500220c */ /* 0x000fe20003fa6270 */
[----:B------:R-:W-:Y:S02]  /*3a30*/  FADD.FTZ R101, R116, R101 ;  /* 0x0000006574657221 */ /* 0x000fe40000010000 */
[----:B------:R-:W-:Y:S01]  /*3a40*/  FFMA.FTZ R114, R43, R99, R114 ;  /* 0x000000632b727223 */ /* 0x000fe20000010072 */
[----:B------:R-:W-:-:S03]  /*3a50*/  @P2 SEL R116, R111, RZ, !P5 ;  /* 0x000000ff6f742207 */ /* 0x000fc60006800000 */
[----:B------:R-:W-:Y:S01]  /*3a60*/  FADD.FTZ R101, R114, R101 ;  /* 0x0000006572657221 */ /* 0x000fe20000010000 */
[----:B------:R-:W-:-:S03]  /*3a70*/  @P2 IADD3 R116, PT, PT, R7, -UR15, R116 ;  /* 0x8000000f07742c10 */ /* 0x000fc6000fffe074 */
[----:B------:R-:W-:Y:S01]  /*3a80*/  FMUL.FTZ R101, R101, UR23 ;  /* 0x0000001765657c20 */ /* 0x000fe20008410000 */
[----:B------:R-:W-:-:S03]  /*3a90*/  @P2 I2FP.F32.S32 R116, R116 ;  /* 0x0000007400742245 */ /* 0x000fc60000201400 */
[----:B--2---:R-:W-:-:S04]  /*3aa0*/  @P3 FADD.FTZ R101, R101, R100 ;  /* 0x0000006465653221 */ /* 0x004fc80000010000 */
[----:B----4-:R-:W-:-:S05]  /*3ab0*/  @P2 FFMA.FTZ R101, R116, R102, R101 ;  /* 0x0000006674652223 */ /* 0x010fca0000010065 */
[----:B------:R0:W-:Y:S01]  /*3ac0*/  STS [R6], R101 ;  /* 0x0000006506007388 */ /* 0x0001e20000000800 */
[----:B------:R-:W-:-:S07]  /*3ad0*/  @!P4 FMNMX.FTZ R109, R109, R101, !PT ;  /* 0x000000656d6dc209 */ /* 0x000fce0007810000 */
.L_x_1116:
[----:B------:R-:W-:Y:S05]  /*3ae0*/  BSYNC.RECONVERGENT B0 ;  /* 0x0000000000007941 */ /* 0x000fea0003800200 */
.L_x_1115:
[----:B------:R-:W-:Y:S01]  /*3af0*/  IADD3 R5, PT, PT, R7, 0xff, RZ ;  /* 0x000000ff07057810 */ /* 0x000fe20007ffe0ff */
[----:B0-----:R-:W-:Y:S01]  /*3b00*/  VIADD R6, R6, 0x400 ;  /* 0x0000040006067836 */ /* 0x001fe20000000000 */
[----:B------:R-:W-:Y:S02]  /*3b10*/  IADD3 R2, P3, PT, R2, 0x100, RZ ;  /* 0x0000010002027810 */ /* 0x000fe40007f7e0ff */
[----:B------:R-:W-:Y:S02]  /*3b20*/  ISETP.GE.AND P2, PT, R5, R108, PT ;  /* 0x0000006c0500720c */ /* 0x000fe40003f46270 */
[----:B------:R-:W-:Y:S02]  /*3b30*/  IADD3 R7, PT, PT, R7, 0x100, RZ ;  /* 0x0000010007077810 */ /* 0x000fe40007ffe0ff */
[----:B------:R-:W-:Y:S02]  /*3b40*/  IADD3 R4, PT, PT, R4, 0x100, RZ ;  /* 0x0000010004047810 */ /* 0x000fe40007ffe0ff */
[----:B------:R-:W-:-:S07]  /*3b50*/  IADD3.X R3, PT, PT, RZ, R3, RZ, P3, !PT ;  /* 0x00000003ff037210 */ /* 0x000fce0001ffe4ff */
[----:B------:R-:W-:Y:S05]  /*3b60*/  @!P2 BRA `(.L_x_1117) ;  /* 0xffffffd8006ca947 */ /* 0x000fea000383ffff */
.L_x_1090:
[----:B0-----:R-:W-:Y:S05]  /*3b70*/  BSYNC.RECONVERGENT B1 ;  /* 0x0000000000017941 */ /* 0x001fea0003800200 */
.L_x_1089:
[----:B------:R-:W0:Y:S01]  /*3b80*/  SHFL.BFLY PT, R2, R109, 0x10, 0x1f ;  /* 0x0e001f006d027f89 */ /* 0x000e2200000e0000 */
[----:B------:R-:W1:Y:S01]  /*3b90*/  S2UR UR8, SR_CgaCtaId ;  /* 0x00000000000879c3 */ /* 0x000e620000008800 */
[----:B------:R-:W-:Y:S01]  /*3ba0*/  UMOV UR5, 0x400 ;  /* 0x0000040000057882 */ /* 0x000fe20000000000 */
[----:B------:R-:W-:Y:S01]  /*3bb0*/  BSSY.RECONVERGENT B0, `(.L_x_1118) ;  /* 0x000016b000007945 */ /* 0x000fe20003800200 */
[----:B------:R-:W2:Y:S01]  /*3bc0*/  S2R R14, SR_TID.X ;  /* 0x00000000000e7919 */ /* 0x000ea20000002100 */
[----:B0-----:R-:W-:Y:S01]  /*3bd0*/  FMNMX.FTZ R3, R2, R109, !PT ;  /* 0x0000006d02037209 */ /* 0x001fe20007810000 */
[----:B-1----:R-:W-:-:S04]  /*3be0*/  ULEA UR9, UR8, UR5, 0x18 ;  /* 0x0000000508097291 */ /* 0x002fc8000f8ec0ff */
[----:B------:R-:W0:Y:S01]  /*3bf0*/  SHFL.BFLY PT, R2, R3, 0x8, 0x1f ;  /* 0x0d001f0003027f89 */ /* 0x000e2200000e0000 */
[----:B--2---:R-:W-:Y:S02]  /*3c00*/  SHF.R.U32.HI R15, RZ, 0x3, R14 ;  /* 0x00000003ff0f7819 */ /* 0x004fe4000001160e */
[----:B0-----:R-:W-:-:S05]  /*3c10*/  FMNMX.FTZ R4, R3, R2, !PT ;  /* 0x0000000203047209 */ /* 0x001fca0007810000 */
[----:B------:R-:W0:Y:S02]  /*3c20*/  SHFL.BFLY PT, R5, R4, 0x4, 0x1f ;  /* 0x0c801f0004057f89 */ /* 0x000e2400000e0000 */
[----:B0-----:R-:W-:-:S05]  /*3c30*/  FMNMX.FTZ R5, R4, R5, !PT ;  /* 0x0000000504057209 */ /* 0x001fca0007810000 */
[----:B------:R-:W0:Y:S02]  /*3c40*/  SHFL.BFLY PT, R2, R5, 0x2, 0x1f ;  /* 0x0c401f0005027f89 */ /* 0x000e2400000e0000 */
[----:B0-----:R-:W-:Y:S02]  /*3c50*/  FMNMX.FTZ R6, R5, R2, !PT ;  /* 0x0000000205067209 */ /* 0x001fe40007810000 */
[----:B------:R-:W-:-:S03]  /*3c60*/  LOP3.LUT P0, R2, R14, 0x1f, RZ, 0xc0, !PT ;  /* 0x0000001f0e027812 */ /* 0x000fc6000780c0ff */
[----:B------:R-:W0:Y:S01]  /*3c70*/  SHFL.BFLY PT, R7, R6, 0x1, 0x1f ;  /* 0x0c201f0006077f89 */ /* 0x000e2200000e0000 */
[C---:B------:R-:W-:Y:S02]  /*3c80*/  ISETP.GT.U32.AND P2, PT, R2.reuse, 0x7, PT ;  /* 0x000000070200780c */ /* 0x040fe40003f44070 */
[----:B------:R-:W-:Y:S02]  /*3c90*/  LEA R4, R2, UR9, 0x2 ;  /* 0x0000000902047c11 */ /* 0x000fe4000f8e10ff */
[----:B0-----:R-:W-:Y:S01]  /*3ca0*/  FMNMX.FTZ R10, R6, R7, !PT ;  /* 0x00000007060a7209 */ /* 0x001fe20007810000 */
[----:B------:R-:W-:-:S04]  /*3cb0*/  IMAD.MOV.U32 R7, RZ, RZ, -0x800001 ;  /* 0xff7fffffff077424 */ /* 0x000fc800078e00ff */
[----:B------:R-:W-:Y:S01]  /*3cc0*/  @!P0 STS [R15+UR9], R10 ;  /* 0x0000000a0f008988 */ /* 0x000fe20008000809 */
        /* <DEDUP_REMOVED lines=10> */
[----:B------:R-:W-:-:S05]  /*3d70*/  HFMA2 R6, -RZ, RZ, 0, 0 ;  /* 0x00000000ff067431 */ /* 0x000fca00000001ff */
[----:B------:R-:W0:Y:S05]  /*3d80*/  SHFL.IDX PT, R5, R5, RZ, 0x1f ;  /* 0x00001fff05057589 */ /* 0x000e2a00000e0000 */
[----:B------:R-:W-:Y:S05]  /*3d90*/  @P0 BRA `(.L_x_1119) ;  /* 0x0000001400300947 */ /* 0x000fea0003800000 */
[----:B------:R-:W1:Y:S02]  /*3da0*/  LDC.64 R8, c[0x0][0x420] ;  /* 0x00010800ff087b82 */ /* 0x000e640000000a00 */
[----:B-1----:R-:W-:-:S04]  /*3db0*/  ISETP.NE.U32.AND P0, PT, R8, RZ, PT ;  /* 0x000000ff0800720c */ /* 0x002fc80003f05070 */
[----:B------:R-:W-:-:S13]  /*3dc0*/  ISETP.NE.AND.EX P0, PT, R9, RZ, PT, P0 ;  /* 0x000000ff0900720c */ /* 0x000fda0003f05300 */
[----:B------:R-:W-:Y:S05]  /*3dd0*/  @P0 BRA `(.L_x_1120) ;  /* 0x0000000c009c0947 */ /* 0x000fea0003800000 */
        /* <DEDUP_REMOVED lines=11> */
[----:B------:R-:W-:Y:S01]  /*3e90*/  UIADD3 UR4, UPT, UPT, UR5, 0x140, URZ ;  /* 0x0000014005047890 */ /* 0x000fe2000fffe0ff */
[----:B------:R-:W-:Y:S01]  /*3ea0*/  LEA.HI R0, R0, 0x1, RZ, 0x18 ;  /* 0x0000000100007811 */ /* 0x000fe200078fc0ff */
[----:B------:R-:W-:Y:S01]  /*3eb0*/  IMAD.MOV.U32 R6, RZ, RZ, RZ ;  /* 0x000000ffff067224 */ /* 0x000fe200078e00ff */
[----:B------:R-:W-:Y:S01]  /*3ec0*/  MOV R7, R3 ;  /* 0x0000000300077202 */ /* 0x000fe20000000f00 */
[----:B------:R-:W-:Y:S01]  /*3ed0*/  ULEA UR4, UR8, UR4, 0x18 ;  /* 0x0000000408047291 */ /* 0x000fe2000f8ec0ff */
[----:B------:R-:W-:-:S04]  /*3ee0*/  LOP3.LUT R0, R0, 0x3, RZ, 0xc0, !PT ;  /* 0x0000000300007812 */ /* 0x000fc800078ec0ff */
[----:B------:R-:W-:Y:S02]  /*3ef0*/  IADD3 R8, PT, PT, -R0, RZ, RZ ;  /* 0x000000ff00087210 */ /* 0x000fe40007ffe1ff */
[----:B------:R-:W-:-:S07]  /*3f00*/  LEA R0, R14, UR4, 0x2 ;  /* 0x000000040e007c11 */ /* 0x000fce000f8e10ff */
.L_x_1123:
[----:B------:R-:W0:Y:S01]  /*3f10*/  LDS R10, [R0] ;  /* 0x00000000000a7984 */ /* 0x000e220000000800 */
[----:B------:R-:W-:Y:S01]  /*3f20*/  VIADD R8, R8, 0x1 ;  /* 0x0000000108087836 */ /* 0x000fe20000000000 */
[----:B------:R-:W-:-:S04]  /*3f30*/  IADD3 R7, PT, PT, R7, 0x100, RZ ;  /* 0x0000010007077810 */ /* 0x000fc80007ffe0ff */
        /* <DEDUP_REMOVED lines=8> */
.L_x_1122:
[----:B------:R-:W-:Y:S05]  /*3fc0*/  BSYNC.RECONVERGENT B1 ;  /* 0x0000000000017941 */ /* 0x000fea0003800200 */
.L_x_1121:
[----:B------:R-:W-:Y:S05]  /*3fd0*/  @!P2 BRA `(.L_x_1119) ;  /* 0x0000001000a0a947 */ /* 0x000fea0003800000 */
[----:B------:R-:W-:Y:S01]  /*3fe0*/  IADD3 R8, PT, PT, -R7, UR15, RZ ;  /* 0x0000000f07087c10 */ /* 0x000fe2000fffe1ff */
[----:B------:R-:W-:Y:S01]  /*3ff0*/  UIADD3 UR4, UPT, UPT, UR5, 0x140, URZ ;  /* 0x0000014005047890 */ /* 0x000fe2000fffe0ff */
[----:B------:R-:W-:Y:S01]  /*4000*/  IMAD.U32 R0, RZ, RZ, UR16 ;  /* 0x00000010ff007e24 */ /* 0x000fe2000f8e00ff */
[----:B------:R-:W-:Y:S01]  /*4010*/  BSSY.RECONVERGENT B1, `(.L_x_1124) ;  /* 0x0000070000017945 */ /* 0x000fe20003800200 */
[----:B------:R-:W-:Y:S01]  /*4020*/  ISETP.GT.AND P2, PT, R8, 0xc00, PT ;  /* 0x00000c000800780c */ /* 0x000fe20003f44270 */
[----:B------:R-:W-:Y:S01]  /*4030*/  ULEA UR4, UR8, UR4, 0x18 ;  /* 0x0000000408047291 */ /* 0x000fe2000f8ec0ff */
[----:B------:R-:W-:Y:S02]  /*4040*/  PLOP3.LUT P0, PT, PT, PT, PT, 0x80, 0x8 ;  /* 0x000000000008781c */ /* 0x000fe40003f0f070 */
[----:B------:R-:W-:-:S03]  /*4050*/  SHF.L.U32 R0, R0, 0x2, RZ ;  /* 0x0000000200007819 */ /* 0x000fc600000006ff */
[----:B------:R-:W-:Y:S01]  /*4060*/  IMAD.U32 R9, RZ, RZ, UR4 ;  /* 0x00000004ff097e24 */ /* 0x000fe2000f8e00ff */
[----:B------:R-:W-:-:S04]  /*4070*/  LEA R0, R7, -R0, 0x2 ;  /* 0x8000000007007211 */ /* 0x000fc800078e10ff */
[----:B------:R-:W-:Y:S01]  /*4080*/  IADD3 R0, PT, PT, R0, 0x800, R9 ;  /* 0x0000080000007810 */ /* 0x000fe20007ffe009 */
[----:B------:R-:W-:Y:S06]  /*4090*/  @!P2 BRA `(.L_x_1125) ;  /* 0x00000004009ca947 */ /* 0x000fec0003800000 */
[----:B------:R-:W-:Y:S02]  /*40a0*/  MOV R42, UR15 ;  /* 0x0000000f002a7c02 */ /* 0x000fe40008000f00 */
[----:B------:R-:W-:Y:S02]  /*40b0*/  PLOP3.LUT P0, PT, PT, PT, PT, 0x8, 0x80 ;  /* 0x000000000080781c */ /* 0x000fe40003f0e170 */
[----:B------:R-:W-:-:S11]  /*40c0*/  IADD3 R42, PT, PT, R42, -0xc00, RZ ;  /* 0xfffff4002a2a7810 */ /* 0x000fd60007ffe0ff */
.L_x_1126:
[----:B------:R-:W0:Y:S01]  /*40d0*/  LDS R8, [R0+-0x800] ;  /* 0xfff8000000087984 */ /* 0x000e220000000800 */
[----:B------:R-:W-:-:S03]  /*40e0*/  VIADD R7, R7, 0x1000 ;  /* 0x0000100007077836 */ /* 0x000fc60000000000 */
[----:B------:R-:W1:Y:S02]  /*40f0*/  LDS R10, [R0+-0x400] ;  /* 0xfffc0000000a7984 */ /* 0x000e640000000800 */
[----:B------:R-:W-:Y:S02]  /*4100*/  ISETP.GE.AND P2, PT, R7, R42, PT ;  /* 0x0000002a0700720c */ /* 0x000fe40003f46270 */
[----:B------:R-:W2:Y:S04]  /*4110*/  LDS R12, [R0] ;  /* 0x00000000000c7984 */ /* 0x000ea80000000800 */
[----:B---3--:R-:W3:Y:S04]  /*4120*/  LDS R16, [R0+0x400] ;  /* 0x0004000000107984 */ /* 0x008ee80000000800 */
[----:B------:R-:W3:Y:S04]  /*4130*/  LDS R18, [R0+0x800] ;  /* 0x0008000000127984 */ /* 0x000ee80000000800 */
[----:B------:R-:W3:Y:S04]  /*4140*/  LDS R20, [R0+0xc00] ;  /* 0x000c000000147984 */ /* 0x000ee80000000800 */
[----:B------:R-:W3:Y:S04]  /*4150*/  LDS R22, [R0+0x1000] ;  /* 0x0010000000167984 */ /* 0x000ee80000000800 */
[----:B------:R-:W3:Y:S04]  /*4160*/  LDS R24, [R0+0x1400] ;  /* 0x0014000000187984 */ /* 0x000ee80000000800 */
[----:B------:R-:W3:Y:S04]  /*4170*/  LDS R26, [R0+0x1800] ;  /* 0x00180000001a7984 */ /* 0x000ee80000000800 */
[----:B------:R-:W3:Y:S04]  /*4180*/  LDS R28, [R0+0x1c00] ;  /* 0x001c0000001c7984 */ /* 0x000ee80000000800 */
[----:B------:R-:W3:Y:S01]  /*4190*/  LDS R30, [R0+0x2000] ;  /* 0x00200000001e7984 */ /* 0x000ee20000000800 */
[----:B0-----:R-:W-:-:S03]  /*41a0*/  FADD.FTZ R8, -R5, R8 ;  /* 0x0000000805087221 */ /* 0x001fc60000010100 */
[----:B------:R-:W0:Y:S01]  /*41b0*/  LDS R32, [R0+0x2400] ;  /* 0x0024000000207984 */ /* 0x000e220000000800 */
[C---:B-1----:R-:W-:Y:S01]  /*41c0*/  FADD.FTZ R10, -R5.reuse, R10 ;  /* 0x0000000a050a7221 */ /* 0x042fe20000010100 */
[----:B------:R-:W-:Y:S02]  /*41d0*/  FMUL.FTZ R8, R8, 1.4426950216293334961 ;  /* 0x3fb8aa3b08087820 */ /* 0x000fe40000410000 */
[----:B------:R-:W1:Y:S01]  /*41e0*/  LDS R34, [R0+0x2800] ;  /* 0x0028000000227984 */ /* 0x000e620000000800 */
[C---:B--2---:R-:W-:Y:S01]  /*41f0*/  FADD.FTZ R12, -R5.reuse, R12 ;  /* 0x0000000c050c7221 */ /* 0x044fe20000010100 */
[----:B------:R-:W-:Y:S01]  /*4200*/  FMUL.FTZ R10, R10, 1.4426950216293334961 ;  /* 0x3fb8aa3b0a0a7820 */ /* 0x000fe20000410000 */
[----:B------:R-:W2:Y:S01]  /*4210*/  MUFU.EX2 R9, R8 ;  /* 0x0000000800097308 */ /* 0x000ea20000000800 */
[----:B----4-:R-:W4:Y:S01]  /*4220*/  LDS R36, [R0+0x2c00] ;  /* 0x002c000000247984 */ /* 0x010f220000000800 */
[C---:B---3--:R-:W-:Y:S01]  /*4230*/  FADD.FTZ R16, -R5.reuse, R16 ;  /* 0x0000001005107221 */ /* 0x048fe20000010100 */
[----:B------:R-:W-:Y:S01]  /*4240*/  FMUL.FTZ R12, R12, 1.4426950216293334961 ;  /* 0x3fb8aa3b0c0c7820 */ /* 0x000fe20000410000 */
[----:B------:R-:W3:Y:S01]  /*4250*/  MUFU.EX2 R11, R10 ;  /* 0x0000000a000b7308 */ /* 0x000ee20000000800 */
[----:B------:R-:W4:Y:S01]  /*4260*/  LDS R38, [R0+0x3000] ;  /* 0x0030000000267984 */ /* 0x000f220000000800 */
[C---:B------:R-:W-:Y:S01]  /*4270*/  FADD.FTZ R18, -R5.reuse, R18 ;  /* 0x0000001205127221 */ /* 0x040fe20000010100 */
[----:B------:R-:W-:Y:S01]  /*4280*/  FMUL.FTZ R16, R16, 1.4426950216293334961 ;  /* 0x3fb8aa3b10107820 */ /* 0x000fe20000410000 */
[----:B------:R-:W3:Y:S01]  /*4290*/  MUFU.EX2 R13, R12 ;  /* 0x0000000c000d7308 */ /* 0x000ee20000000800 */
[----:B------:R-:W4:Y:S01]  /*42a0*/  LDS R40, [R0+0x3400] ;  /* 0x0034000000287984 */ /* 0x000f220000000800 */
[C---:B------:R-:W-:Y:S01]  /*42b0*/  FADD.FTZ R20, -R5.reuse, R20 ;  /* 0x0000001405147221 */ /* 0x040fe20000010100 */
        /* <DEDUP_REMOVED lines=32> */
[C---:B----4-:R-:W-:Y:S01]  /*44c0*/  FADD.FTZ R36, -R5.reuse, R36 ;  /* 0x0000002405247221 */ /* 0x050fe20000010100 */
[----:B------:R-:W-:Y:S01]  /*44d0*/  FMUL.FTZ R34, R34, 1.4426950216293334961 ;  /* 0x3fb8aa3b22227820 */ /* 0x000fe20000410000 */
[C---:B------:R-:W-:Y:S01]  /*44e0*/  FADD.FTZ R38, -R5.reuse, R38 ;  /* 0x0000002605267221 */ /* 0x040fe20000010100 */
[----:B--2---:R-:W-:Y:S01]  /*44f0*/  FADD.FTZ R6, R6, R27 ;  /* 0x0000001b06067221 */ /* 0x004fe20000010000 */
[----:B------:R-:W0:Y:S01]  /*4500*/  MUFU.EX2 R9, R30 ;  /* 0x0000001e00097308 */ /* 0x000e220000000800 */
[----:B------:R-:W-:Y:S01]  /*4510*/  FMUL.FTZ R36, R36, 1.4426950216293334961 ;  /* 0x3fb8aa3b24247820 */ /* 0x000fe20000410000 */
[----:B------:R-:W-:Y:S01]  /*4520*/  FADD.FTZ R40, -R5, R40 ;  /* 0x0000002805287221 */ /* 0x000fe20000010100 */
[----:B---3--:R-:W-:Y:S01]  /*4530*/  FADD.FTZ R6, R6, R29 ;  /* 0x0000001d06067221 */ /* 0x008fe20000010000 */
[----:B-1----:R-:W1:Y:S01]  /*4540*/  MUFU.EX2 R11, R32 ;  /* 0x00000020000b7308 */ /* 0x002e620000000800 */
[----:B------:R-:W-:Y:S01]  /*4550*/  FMUL.FTZ R38, R38, 1.4426950216293334961 ;  /* 0x3fb8aa3b26267820 */ /* 0x000fe20000410000 */
[----:B------:R-:W-:Y:S01]  /*4560*/  FMUL.FTZ R40, R40, 1.4426950216293334961 ;  /* 0x3fb8aa3b28287820 */ /* 0x000fe20000410000 */
[----:B------:R-:W-:Y:S01]  /*4570*/  STS [R0], R13 ;  /* 0x0000000d00007388 */ /* 0x000fe20000000800 */
[----:B------:R-:W2:Y:S03]  /*4580*/  MUFU.EX2 R31, R34 ;  /* 0x00000022001f7308 */ /* 0x000ea60000000800 */
[----:B------:R-:W-:Y:S01]  /*4590*/  STS [R0+0x400], R17 ;  /* 0x0004001100007388 */ /* 0x000fe20000000800 */
[----:B------:R-:W3:Y:S01]  /*45a0*/  MUFU.EX2 R33, R36 ;  /* 0x0000002400217308 */ /* 0x000ee20000000800 */
[----:B0-----:R-:W-:-:S02]  /*45b0*/  FADD.FTZ R6, R6, R9 ;  /* 0x0000000906067221 */ /* 0x001fc40000010000 */
[----:B------:R-:W-:Y:S01]  /*45c0*/  STS [R0+0x800], R19 ;  /* 0x0008001300007388 */ /* 0x000fe20000000800 */
[----:B------:R-:W0:Y:S01]  /*45d0*/  MUFU.EX2 R35, R38 ;  /* 0x0000002600237308 */ /* 0x000e220000000800 */
[----:B-1----:R-:W-:Y:S02]  /*45e0*/  FADD.FTZ R6, R6, R11 ;  /* 0x0000000b06067221 */ /* 0x002fe40000010000 */
[----:B------:R-:W-:Y:S01]  /*45f0*/  STS [R0+0xc00], R21 ;  /* 0x000c001500007388 */ /* 0x000fe20000000800 */
[----:B------:R-:W1:Y:S01]  /*4600*/  MUFU.EX2 R37, R40 ;  /* 0x0000002800257308 */ /* 0x000e620000000800 */
[----:B--2---:R-:W-:Y:S02]  /*4610*/  FADD.FTZ R6, R6, R31 ;  /* 0x0000001f06067221 */ /* 0x004fe40000010000 */
[----:B------:R-:W-:Y:S02]  /*4620*/  STS [R0+0x1000], R23 ;  /* 0x0010001700007388 */ /* 0x000fe40000000800 */
[----:B---3--:R-:W-:-:S02]  /*4630*/  FADD.FTZ R6, R6, R33 ;  /* 0x0000002106067221 */ /* 0x008fc40000010000 */
[----:B------:R-:W-:Y:S02]  /*4640*/  STS [R0+0x1400], R25 ;  /* 0x0014001900007388 */ /* 0x000fe40000000800 */
[----:B0-----:R-:W-:Y:S02]  /*4650*/  FADD.FTZ R6, R6, R35 ;  /* 0x0000002306067221 */ /* 0x001fe40000010000 */
[----:B------:R-:W-:Y:S02]  /*4660*/  STS [R0+0x1800], R27 ;  /* 0x0018001b00007388 */ /* 0x000fe40000000800 */
[----:B-1----:R-:W-:Y:S02]  /*4670*/  FADD.FTZ R6, R6, R37 ;  /* 0x0000002506067221 */ /* 0x002fe40000010000 */
        /* <DEDUP_REMOVED lines=9> */
.L_x_1125:
[----:B------:R-:W-:Y:S05]  /*4710*/  BSYNC.RECONVERGENT B1 ;  /* 0x0000000000017941 */ /* 0x000fea0003800200 */
.L_x_1124:
        /* <DEDUP_REMOVED lines=9> */
[----:B---3--:R-:W3:Y:S04]  /*47b0*/  LDS R16, [R0+0x400] ;  /* 0x0004000000107984 */ /* 0x008ee80000000800 */
        /* <DEDUP_REMOVED lines=44> */
[----:B0-----:R-:W-:-:S07]  /*4a80*/  VIADD R0, R0, 0x2000 ;  /* 0x0000200000007836 */ /* 0x001fce0000000000 */
.L_x_1128:
[----:B------:R-:W-:Y:S05]  /*4a90*/  BSYNC.RECONVERGENT B1 ;  /* 0x0000000000017941 */ /* 0x000fea0003800200 */
.L_x_1127:
[----:B------:R-:W-:-:S13]  /*4aa0*/  ISETP.LT.OR P0, PT, R7, UR15, P0 ;  /* 0x0000000f07007c0c */ /* 0x000fda0008701670 */
[----:B------:R-:W-:Y:S05]  /*4ab0*/  @!P0 BRA `(.L_x_1119) ;  /* 0x0000000400e88947 */ /* 0x000fea0003800000 */
[----:B------:R-:W0:Y:S04]  /*4ac0*/  LDS R8, [R0+-0x800] ;  /* 0xfff8000000087984 */ /* 0x000e280000000800 */
[----:B------:R-:W1:Y:S04]  /*4ad0*/  LDS R10, [R0+-0x400] ;  /* 0xfffc0000000a7984 */ /* 0x000e680000000800 */
[----:B------:R-:W2:Y:S04]  /*4ae0*/  LDS R12, [R0] ;  /* 0x00000000000c7984 */ /* 0x000ea80000000800 */
[----:B---3--:R-:W3:Y:S01]  /*4af0*/  LDS R16, [R0+0x400] ;  /* 0x0004000000107984 */ /* 0x008ee20000000800 */
        /* <DEDUP_REMOVED lines=21> */
.L_x_1120:
[----:B------:R-:W-:Y:S01]  /*4c50*/  HFMA2 R6, -RZ, RZ, 0, 1.52587890625e-05 ;  /* 0x00000100ff067431 */ /* 0x000fe200000001ff */
[----:B------:R-:W1:Y:S01]  /*4c60*/  S2UR UR4, SR_CTAID.Y ;  /* 0x00000000000479c3 */ /* 0x000e620000002600 */
[----:B------:R-:W-:Y:S01]  /*4c70*/  LOP3.LUT R7, RZ, R14, RZ, 0x33, !PT ;  /* 0x0000000eff077212 */ /* 0x000fe200078e33ff */
[----:B------:R-:W-:Y:S02]  /*4c80*/  BSSY.RECONVERGENT B1, `(.L_x_1129) ;  /* 0x0000025000017945 */ /* 0x000fe40003800200 */
[----:B------:R-:W-:-:S04]  /*4c90*/  VIADDMNMX R6, R3, R6, UR15, !PT ;  /* 0x0000000f03067e46 */ /* 0x000fc8000f800106 */
[----:B------:R-:W-:-:S04]  /*4ca0*/  IADD3 R7, PT, PT, R6, -UR16, R7 ;  /* 0x8000001006077c10 */ /* 0x000fc8000fffe007 */
[C---:B------:R-:W-:Y:S02]  /*4cb0*/  LOP3.LUT R6, R7.reuse, 0x300, RZ, 0xc0, !PT ;  /* 0x0000030007067812 */ /* 0x040fe400078ec0ff */
[----:B------:R-:W-:Y:S02]  /*4cc0*/  ISETP.GE.U32.AND P0, PT, R7, 0x300, PT ;  /* 0x000003000700780c */ /* 0x000fe40003f06070 */
[----:B------:R-:W-:Y:S02]  /*4cd0*/  ISETP.NE.AND P2, PT, R6, 0x300, PT ;  /* 0x000003000600780c */ /* 0x000fe40003f45270 */
[----:B------:R-:W-:Y:S01]  /*4ce0*/  MOV R6, RZ ;  /* 0x000000ff00067202 */ /* 0x000fe20000000f00 */
[----:B-1----:R-:W-:Y:S02]  /*4cf0*/  IMAD R13, R0, UR4, RZ ;  /* 0x00000004000d7c24 */ /* 0x002fe4000f8e02ff */
[----:B------:R-:W-:-:S03]  /*4d00*/  IMAD.MOV.U32 R0, RZ, RZ, R3 ;  /* 0x000000ffff007224 */ /* 0x000fc600078e0003 */
[----:B---3--:R-:W-:-:S05]  /*4d10*/  SHF.R.S32.HI R16, RZ, 0x1f, R13 ;  /* 0x0000001fff107819 */ /* 0x008fca000001140d */
[----:B------:R-:W-:Y:S05]  /*4d20*/  @!P2 BRA `(.L_x_1130) ;  /* 0x000000000068a947 */ /* 0x000fea0003800000 */
[----:B------:R-:W-:Y:S01]  /*4d30*/  UIADD3 UR4, UPT, UPT, UR5, 0x140, URZ ;  /* 0x0000014005047890 */ /* 0x000fe2000fffe0ff */
[----:B------:R-:W-:Y:S02]  /*4d40*/  LEA.HI R0, R7, 0x1, RZ, 0x18 ;  /* 0x0000000107007811 */ /* 0x000fe400078fc0ff */
[----:B------:R-:W-:Y:S01]  /*4d50*/  IADD3 R8, P2, P3, R13, R8, R3 ;  /* 0x000000080d087210 */ /* 0x000fe20007b5e003 */
[----:B------:R-:W-:Y:S01]  /*4d60*/  ULEA UR4, UR8, UR4, 0x18 ;  /* 0x0000000408047291 */ /* 0x000fe2000f8ec0ff */
[----:B------:R-:W-:Y:S02]  /*4d70*/  LOP3.LUT R7, R0, 0x3, RZ, 0xc0, !PT ;  /* 0x0000000300077812 */ /* 0x000fe400078ec0ff */
[----:B------:R-:W-:Y:S02]  /*4d80*/  IADD3.X R9, PT, PT, R16, R9, RZ, P2, P3 ;  /* 0x0000000910097210 */ /* 0x000fe400017e64ff */
[----:B------:R-:W-:Y:S01]  /*4d90*/  MOV R6, RZ ;  /* 0x000000ff00067202 */ /* 0x000fe20000000f00 */
[----:B------:R-:W-:Y:S01]  /*4da0*/  IMAD.MOV R10, RZ, RZ, -R7 ;  /* 0x000000ffff0a7224 */ /* 0x000fe200078e0a07 */
[----:B------:R-:W-:-:S02]  /*4db0*/  MOV R0, R3 ;  /* 0x0000000300007202 */ /* 0x000fc40000000f00 */
[----:B------:R-:W-:-:S07]  /*4dc0*/  LEA R7, R14, UR4, 0x2 ;  /* 0x000000040e077c11 */ /* 0x000fce000f8e10ff */
.L_x_1131:
[----:B------:R1:W2:Y:S01]  /*4dd0*/  LDG.E.U8 R11, desc[UR12][R8.64] ;  /* 0x0000000c080b7981 */ /* 0x0002a2000c1e1100 */
[----:B------:R-:W-:Y:S01]  /*4de0*/  IADD3 R10, PT, PT, R10, 0x1, RZ ;  /* 0x000000010a0a7810 */ /* 0x000fe20007ffe0ff */
[----:B------:R-:W-:Y:S01]  /*4df0*/  VIADD R0, R0, 0x100 ;  /* 0x0000010000007836 */ /* 0x000fe20000000000 */
[----:B-1----:R-:W-:-:S04]  /*4e00*/  IADD3 R8, P3, PT, R8, 0x100, RZ ;  /* 0x0000010008087810 */ /* 0x002fc80007f7e0ff */
[----:B------:R-:W-:Y:S02]  /*4e10*/  IADD3.X R9, PT, PT, RZ, R9, RZ, P3, !PT ;  /* 0x00000009ff097210 */ /* 0x000fe40001ffe4ff */
[----:B--2---:R-:W-:Y:S01]  /*4e20*/  ISETP.NE.AND P2, PT, R11, RZ, PT ;  /* 0x000000ff0b00720c */ /* 0x004fe20003f45270 */
[----:B------:R-:W-:-:S12]  /*4e30*/  HFMA2 R11, -RZ, RZ, 0, 0 ;  /* 0x00000000ff0b7431 */ /* 0x000fd800000001ff */
        /* <DEDUP_REMOVED lines=9> */
.L_x_1130:
[----:B------:R-:W-:Y:S05]  /*4ed0*/  BSYNC.RECONVERGENT B1 ;  /* 0x0000000000017941 */ /* 0x000fea0003800200 */
.L_x_1129:
[----:B------:R-:W-:Y:S05]  /*4ee0*/  @!P0 BRA `(.L_x_1119) ;  /* 0x0000000000dc8947 */ /* 0x000fea0003800000 */
[----:B------:R-:W1:Y:S01]  /*4ef0*/  S2R R10, SR_CgaCtaId ;  /* 0x00000000000a7919 */ /* 0x000e620000008800 */
[----:B------:R-:W2:Y:S01]  /*4f00*/  LDCU.64 UR18, c[0x0][0x420] ;  /* 0x00008400ff1277ac */ /* 0x000ea20008000a00 */
[----:B------:R-:W-:Y:S01]  /*4f10*/  MOV R7, 0x400 ;  /* 0x0000040000077802 */ /* 0x000fe20000000f00 */
[----:B------:R-:W-:-:S03]  /*4f20*/  IMAD.U32 R11, RZ, RZ, UR16 ;  /* 0x00000010ff0b7e24 */ /* 0x000fc6000f8e00ff */
[----:B------:R-:W-:Y:S02]  /*4f30*/  IADD3 R9, PT, PT, R7, 0x140, RZ ;  /* 0x0000014007097810 */ /* 0x000fe40007ffe0ff */
        /* <DEDUP_REMOVED lines=8> */
.L_x_1132:
        /* <DEDUP_REMOVED lines=25> */
[----:B------:R-:W-:Y:S01]  /*5150*/  MOV R18, RZ ;  /* 0x000000ff00127202 */ /* 0x000fe20000000f00 */
[----:B------:R-:W-:Y:S01]  /*5160*/  @!P4 FMUL.FTZ R19, R19, 1.4426950216293334961 ;  /* 0x3fb8aa3b1313c820 */ /* 0x000fe20000410000 */
[----:B------:R-:W-:Y:S01]  /*5170*/  ISETP.GE.AND P0, PT, R0, UR15, PT ;  /* 0x0000000f00007c0c */ /* 0x000fe2000bf06270 */
[----:B------:R-:W2:Y:S01]  /*5180*/  @!P3 MUFU.EX2 R16, R17 ;  /* 0x000000110010b308 */ /* 0x000ea20000000800 */
[----:B------:R-:W-:-:S03]  /*5190*/  IADD3 R8, P2, PT, R8, 0x400, RZ ;  /* 0x0000040008087810 */ /* 0x000fc60007f5e0ff */
[----:B------:R-:W3:Y:S01]  /*51a0*/  @!P4 MUFU.EX2 R18, R19 ;  /* 0x000000130012c308 */ /* 0x000ee20000000800 */
[----:B0-----:R-:W-:Y:S01]  /*51b0*/  FADD.FTZ R11, R10, R6 ;  /* 0x000000060a0b7221 */ /* 0x001fe20000010000 */
[----:B------:R-:W-:Y:S01]  /*51c0*/  STS [R7+-0x800], R10 ;  /* 0xfff8000a07007388 */ /* 0x000fe20000000800 */
[----:B------:R-:W-:Y:S02]  /*51d0*/  IADD3.X R9, PT, PT, RZ, R9, RZ, P2, !PT ;  /* 0x00000009ff097210 */ /* 0x000fe400017fe4ff */
[----:B-1----:R-:W-:Y:S01]  /*51e0*/  FADD.FTZ R11, R11, R12 ;  /* 0x0000000c0b0b7221 */ /* 0x002fe20000010000 */
[----:B------:R-:W-:Y:S03]  /*51f0*/  STS [R7+-0x400], R12 ;  /* 0xfffc000c07007388 */ /* 0x000fe60000000800 */
[----:B--2---:R-:W-:Y:S01]  /*5200*/  FADD.FTZ R11, R11, R16 ;  /* 0x000000100b0b7221 */ /* 0x004fe20000010000 */
[----:B------:R-:W-:Y:S03]  /*5210*/  STS [R7], R16 ;  /* 0x0000001007007388 */ /* 0x000fe60000000800 */
[----:B---3--:R-:W-:Y:S01]  /*5220*/  FADD.FTZ R6, R11, R18 ;  /* 0x000000120b067221 */ /* 0x008fe20000010000 */
[----:B------:R0:W-:Y:S02]  /*5230*/  STS [R7+0x400], R18 ;  /* 0x0004001207007388 */ /* 0x0001e40000000800 */
[----:B0-----:R-:W-:Y:S01]  /*5240*/  IADD3 R7, PT, PT, R7, 0x1000, RZ ;  /* 0x0000100007077810 */ /* 0x001fe20007ffe0ff */
[----:B------:R-:W-:Y:S06]  /*5250*/  @!P0 BRA `(.L_x_1132) ;  /* 0xfffffffc00588947 */ /* 0x000fec000383ffff */
.L_x_1119:
[----:B------:R-:W-:Y:S05]  /*5260*/  BSYNC.RECONVERGENT B0 ;  /* 0x0000000000007941 */ /* 0x000fea0003800200 */
.L_x_1118:
[----:B0-----:R-:W0:Y:S01]  /*5270*/  SHFL.BFLY PT, R5, R6, 0x10, 0x1f ;  /* 0x0e001f0006057f89 */ /* 0x001e2200000e0000 */
        /* <DEDUP_REMOVED lines=24> */
[----:B0-----:R-:W-:-:S06]  /*5400*/  FADD.FTZ R7, R6, R7 ;  /* 0x0000000706077221 */ /* 0x001fcc0000010000 */
[----:B------:R-:W0:Y:S02]  /*5410*/  SHFL.IDX PT, R7, R7, RZ, 0x1f ;  /* 0x00001fff07077589 */ /* 0x000e2400000e0000 */
[----:B0-----:R-:W-:-:S06]  /*5420*/  FADD.FTZ R0, R7, 9.9999999747524270788e-07 ;  /* 0x358637bd07007421 */ /* 0x001fcc0000010000 */
[----:B------:R-:W0:Y:S01]  /*5430*/  MUFU.RCP R0, R0 ;  /* 0x0000000000007308 */ /* 0x000e220000001000 */
[----:B------:R-:W-:Y:S05]  /*5440*/  BRA.U !UP0, `(.L_x_1133) ;  /* 0x0000000108247547 */ /* 0x000fea000b800000 */
[----:B------:R-:W1:Y:S01]  /*5450*/  S2UR UR5, SR_CTAID.Y ;  /* 0x00000000000579c3 */ /* 0x000e620000002600 */
[----:B------:R-:W1:Y:S01]  /*5460*/  LDCU UR8, c[0x0][0x3f8] ;  /* 0x00007f00ff0877ac */ /* 0x000e620008000800 */
[----:B------:R-:W2:Y:S01]  /*5470*/  LDCU UR4, c[0x0][0x488] ;  /* 0x00009100ff0477ac */ /* 0x000ea20008000800 */
[----:B------:R-:W2:Y:S01]  /*5480*/  LDCU UR9, c[0x0][0x40c] ;  /* 0x00008180ff0977ac */ /* 0x000ea20008000800 */
[----:B------:R-:W3:Y:S01]  /*5490*/  LDCU UR10, c[0x0][0x3f4] ;  /* 0x00007e80ff0a77ac */ /* 0x000ee20008000800 */
[----:B-1----:R-:W-:-:S04]  /*54a0*/  UIMAD UR5, UR5, UR8, UR14 ;  /* 0x00000008050572a4 */ /* 0x002fc8000f8e020e */
[----:B--2---:R-:W-:-:S04]  /*54b0*/  UIMAD UR4, UR5, UR4, UR9 ;  /* 0x00000004050472a4 */ /* 0x004fc8000f8e0209 */
[----:B---3--:R-:W-:-:S04]  /*54c0*/  UIMAD UR4, UR4, UR10, URZ ;  /* 0x0000000a040472a4 */ /* 0x008fc8000f8e02ff */
[----:B------:R-:W-:-:S12]  /*54d0*/  USHF.R.S32.HI UR5, URZ, 0x1f, UR4 ;  /* 0x0000001fff057899 */ /* 0x000fd80008011404 */
.L_x_1133:
[----:B------:R-:W-:Y:S04]  /*54e0*/  BSSY.RECONVERGENT B0, `(.L_x_1134) ;  /* 0x000015a000007945 */ /* 0x000fe80003800200 */
[----:B------:R-:W-:Y:S05]  /*54f0*/  @P0 BRA `(.L_x_1135) ;  /* 0x0000001400600947 */ /* 0x000fea0003800000 */
[----:B------:R-:W-:-:S09]  /*5500*/  UISETP.NE.AND UP0, UPT, UR17, URZ, UPT ;  /* 0x000000ff1100728c */ /* 0x000fd2000bf05270 */
[----:B------:R-:W-:Y:S05]  /*5510*/  BRA.U UP0, `(.L_x_1136) ;  /* 0x0000000900447547 */ /* 0x000fea000b800000 */
        /* <DEDUP_REMOVED lines=12> */
[----:B------:R-:W-:Y:S01]  /*55e0*/  UIADD3 UR8, UPT, UPT, UR8, 0x140, URZ ;  /* 0x0000014008087890 */ /* 0x000fe2000fffe0ff */
[C---:B------:R-:W-:Y:S02]  /*55f0*/  SHF.L.U32 R4, R2.reuse, 0x8, RZ ;  /* 0x0000000802047819 */ /* 0x040fe400000006ff */
[----:B------:R-:W-:Y:S02]  /*5600*/  LOP3.LUT R2, R2, 0x3, RZ, 0xc0, !PT ;  /* 0x0000000302027812 */ /* 0x000fe400078ec0ff */
[----:B------:R-:W-:Y:S02]  /*5610*/  LOP3.LUT R4, R4, 0x300, RZ, 0xc0, !PT ;  /* 0x0000030004047812 */ /* 0x000fe400078ec0ff */
[----:B------:R-:W-:-:S03]  /*5620*/  IADD3 R5, PT, PT, -R2, RZ, RZ ;  /* 0x000000ff02057210 */ /* 0x000fc60007ffe1ff */
[----:B------:R-:W-:Y:S01]  /*5630*/  IMAD.IADD R3, R3, 0x1, R4 ;  /* 0x0000000103037824 */ /* 0x000fe200078e0204 */
[----:B-1----:R-:W-:-:S06]  /*5640*/  ULEA UR8, UR9, UR8, 0x18 ;  /* 0x0000000809087291 */ /* 0x002fcc000f8ec0ff */
[----:B------:R-:W-:-:S07]  /*5650*/  LEA R2, R14, UR8, 0x2 ;  /* 0x000000080e027c11 */ /* 0x000fce000f8e10ff */
.L_x_1139:
[----:B------:R-:W0:Y:S01]  /*5660*/  LDS R7, [R2] ;  /* 0x0000000002077984 */ /* 0x000e220000000800 */
[----:B------:R-:W-:-:S04]  /*5670*/  IADD3 R5, PT, PT, R5, 0x1, RZ ;  /* 0x0000000105057810 */ /* 0x000fc80007ffe0ff */
[----:B------:R-:W-:Y:S01]  /*5680*/  ISETP.NE.AND P0, PT, R5, RZ, PT ;  /* 0x000000ff0500720c */ /* 0x000fe20003f05270 */
[----:B0-----:R-:W-:-:S05]  /*5690*/  FMUL.FTZ R7, R7, R0 ;  /* 0x0000000007077220 */ /* 0x001fca0000410000 */
[----:B------:R0:W-:Y:S02]  /*56a0*/  STS [R2], R7 ;  /* 0x0000000702007388 */ /* 0x0001e40000000800 */
[----:B0-----:R-:W-:-:S05]  /*56b0*/  IADD3 R2, PT, PT, R2, 0x400, RZ ;  /* 0x0000040002027810 */ /* 0x001fca0007ffe0ff */
[----:B------:R-:W-:Y:S05]  /*56c0*/  @P0 BRA `(.L_x_1139) ;  /* 0xfffffffc00e40947 */ /* 0x000fea000383ffff */
.L_x_1138:
[----:B------:R-:W-:Y:S05]  /*56d0*/  BSYNC.RECONVERGENT B1 ;  /* 0x0000000000017941 */ /* 0x000fea0003800200 */
.L_x_1137:
[----:B------:R-:W-:Y:S05]  /*56e0*/  @!P2 BRA `(.L_x_1135) ;  /* 0x0000001000e4a947 */ /* 0x000fea0003800000 */
[----:B------:R-:W1:Y:S01]  /*56f0*/  S2R R5, SR_CgaCtaId ;  /* 0x0000000000057919 */ /* 0x000e620000008800 */
[----:B------:R-:W-:Y:S01]  /*5700*/  IADD3 R4, PT, PT, -R3, UR15, RZ ;  /* 0x0000000f03047c10 */ /* 0x000fe2000fffe1ff */
[----:B------:R-:W-:Y:S01]  /*5710*/  IMAD.U32 R6, RZ, RZ, UR16 ;  /* 0x00000010ff067e24 */ /* 0x000fe2000f8e00ff */
[----:B------:R-:W-:Y:S01]  /*5720*/  MOV R2, 0x400 ;  /* 0x0000040000027802 */ /* 0x000fe20000000f00 */
[----:B------:R-:W-:Y:S01]  /*5730*/  BSSY.RECONVERGENT B1, `(.L_x_1140) ;  /* 0x0000040000017945 */ /* 0x000fe20003800200 */
[----:B------:R-:W-:Y:S02]  /*5740*/  ISETP.GT.AND P2, PT, R4, 0xc00, PT ;  /* 0x00000c000400780c */ /* 0x000fe40003f44270 */
[----:B------:R-:W-:Y:S02]  /*5750*/  IADD3 R4, PT, PT, R2, 0x140, RZ ;  /* 0x0000014002047810 */ /* 0x000fe40007ffe0ff */
[----:B------:R-:W-:Y:S02]  /*5760*/  SHF.L.U32 R2, R6, 0x2, RZ ;  /* 0x0000000206027819 */ /* 0x000fe400000006ff */
[----:B------:R-:W-:-:S03]  /*5770*/  PLOP3.LUT P0, PT, PT, PT, PT, 0x80, 0x8 ;  /* 0x000000000008781c */ /* 0x000fc60003f0f070 */
[----:B------:R-:W-:Y:S01]  /*5780*/  IMAD R2, R3, 0x4, -R2 ;  /* 0x0000000403027824 */ /* 0x000fe200078e0a02 */
[----:B-1----:R-:W-:-:S04]  /*5790*/  LEA R5, R5, R4, 0x18 ;  /* 0x0000000405057211 */ /* 0x002fc800078ec0ff */
[----:B------:R-:W-:Y:S01]  /*57a0*/  IADD3 R2, PT, PT, R2, 0x800, R5 ;  /* 0x0000080002027810 */ /* 0x000fe20007ffe005 */
[----:B------:R-:W-:Y:S06]  /*57b0*/  @!P2 BRA `(.L_x_1141) ;  /* 0x0000000000dca947 */ /* 0x000fec0003800000 */
[----:B------:R-:W-:Y:S02]  /*57c0*/  MOV R4, UR15 ;  /* 0x0000000f00047c02 */ /* 0x000fe40008000f00 */
[----:B------:R-:W-:Y:S02]  /*57d0*/  PLOP3.LUT P0, PT, PT, PT, PT, 0x8, 0x80 ;  /* 0x000000000080781c */ /* 0x000fe40003f0e170 */
[----:B------:R-:W-:-:S11]  /*57e0*/  IADD3 R4, PT, PT, R4, -0xc00, RZ ;  /* 0xfffff40004047810 */ /* 0x000fd60007ffe0ff */
.L_x_1142:
[----:B------:R-:W0:Y:S01]  /*57f0*/  LDS R5, [R2+-0x800] ;  /* 0xfff8000002057984 */ /* 0x000e220000000800 */
[----:B------:R-:W-:-:S03]  /*5800*/  VIADD R3, R3, 0x1000 ;  /* 0x0000100003037836 */ /* 0x000fc60000000000 */
[----:B------:R-:W1:Y:S02]  /*5810*/  LDS R7, [R2+-0x400] ;  /* 0xfffc000002077984 */ /* 0x000e640000000800 */
[----:B------:R-:W-:Y:S02]  /*5820*/  ISETP.GE.AND P2, PT, R3, R4, PT ;  /* 0x000000040300720c */ /* 0x000fe40003f46270 */
        /* <DEDUP_REMOVED lines=19> */
[C---:B---3--:R-:W-:Y:S01]  /*5960*/  FMUL.FTZ R17, R0.reuse, R17 ;  /* 0x0000001100117220 */ /* 0x048fe20000410000 */
[C---:B------:R-:W-:Y:S02]  /*5970*/  FMUL.FTZ R19, R0.reuse, R19 ;  /* 0x0000001300137220 */ /* 0x040fe40000410000 */
        /* <DEDUP_REMOVED lines=27> */
.L_x_1141:
[----:B------:R-:W-:Y:S05]  /*5b30*/  BSYNC.RECONVERGENT B1 ;  /* 0x0000000000017941 */ /* 0x000fea0003800200 */
.L_x_1140:
        /* <DEDUP_REMOVED lines=23> */
[----:B---3--:R-:W-:-:S03]  /*5cb0*/  FMUL.FTZ R17, R0, R17 ;  /* 0x0000001100117220 */ /* 0x008fc60000410000 */
[----:B------:R-:W-:Y:S01]  /*5cc0*/  STS [R2+0x800], R13 ;  /* 0x0008000d02007388 */ /* 0x000fe20000000800 */
[----:B------:R-:W-:-:S03]  /*5cd0*/  FMUL.FTZ R19, R0, R19 ;  /* 0x0000001300137220 */ /* 0x000fc60000410000 */
[----:B------:R-:W-:Y:S01]  /*5ce0*/  STS [R2+0xc00], R17 ;  /* 0x000c001102007388 */ /* 0x000fe20000000800 */
[----:B------:R-:W-:-:S03]  /*5cf0*/  FMUL.FTZ R21, R0, R21 ;  /* 0x0000001500157220 */ /* 0x000fc60000410000 */
[----:B------:R-:W-:Y:S04]  /*5d00*/  STS [R2+0x1000], R19 ;  /* 0x0010001302007388 */ /* 0x000fe80000000800 */
[----:B------:R0:W-:Y:S02]  /*5d10*/  STS [R2+0x1400], R21 ;  /* 0x0014001502007388 */ /* 0x0001e40000000800 */
[----:B0-----:R-:W-:-:S07]  /*5d20*/  VIADD R2, R2, 0x2000 ;  /* 0x0000200002027836 */ /* 0x001fce0000000000 */
.L_x_1144:
[----:B------:R-:W-:Y:S05]  /*5d30*/  BSYNC.RECONVERGENT B1 ;  /* 0x0000000000017941 */ /* 0x000fea0003800200 */
.L_x_1143:
[----:B------:R-:W-:-:S13]  /*5d40*/  ISETP.LT.OR P0, PT, R3, UR15, P0 ;  /* 0x0000000f03007c0c */ /* 0x000fda0008701670 */
        /* <DEDUP_REMOVED lines=14> */
.L_x_1136:
        /* <DEDUP_REMOVED lines=19> */
[----:B------:R-:W-:Y:S02]  /*5f60*/  IADD3 R3, PT, PT, R3, R4, RZ ;  /* 0x0000000403037210 */ /* 0x000fe40007ffe0ff */
[----:B--2---:R-:W-:-:S04]  /*5f70*/  LEA R8, P0, R9, UR18, 0x2 ;  /* 0x0000001209087c11 */ /* 0x004fc8000f8010ff */
[----:B------:R-:W-:Y:S01]  /*5f80*/  LEA.HI.X R9, R9, UR19, R6, 0x2, P0 ;  /* 0x0000001309097c11 */ /* 0x000fe200080f1406 */
[----:B-1----:R-:W-:Y:S01]  /*5f90*/  ULEA UR8, UR9, UR8, 0x18 ;  /* 0x0000000809087291 */ /* 0x002fe2000f8ec0ff */
[----:B------:R-:W-:-:S05]  /*5fa0*/  IADD3 R6, PT, PT, -R2, RZ, RZ ;  /* 0x000000ff02067210 */ /* 0x000fca0007ffe1ff */
[----:B------:R-:W-:-:S07]  /*5fb0*/  LEA R2, R14, UR8, 0x2 ;  /* 0x000000080e027c11 */ /* 0x000fce000f8e10ff */
.L_x_1147:
[----:B-1----:R-:W0:Y:S01]  /*5fc0*/  LDS R5, [R2] ;  /* 0x0000000002057984 */ /* 0x002e220000000800 */
[----:B------:R-:W-:Y:S01]  /*5fd0*/  IMAD.MOV.U32 R4, RZ, RZ, R8 ;  /* 0x000000ffff047224 */ /* 0x000fe200078e0008 */
[----:B------:R-:W-:Y:S02]  /*5fe0*/  IADD3 R6, PT, PT, R6, 0x1, RZ ;  /* 0x0000000106067810 */ /* 0x000fe40007ffe0ff */
[----:B------:R-:W-:Y:S02]  /*5ff0*/  IADD3 R8, P3, PT, R8, 0x400, RZ ;  /* 0x0000040008087810 */ /* 0x000fe40007f7e0ff */
[----:B------:R-:W-:Y:S01]  /*6000*/  ISETP.NE.AND P0, PT, R6, RZ, PT ;  /* 0x000000ff0600720c */ /* 0x000fe20003f05270 */
[----:B0-----:R-:W-:Y:S01]  /*6010*/  FMUL.FTZ R7, R5, R0 ;  /* 0x0000000005077220 */ /* 0x001fe20000410000 */
[----:B------:R-:W-:Y:S01]  /*6020*/  MOV R5, R9 ;  /* 0x0000000900057202 */ /* 0x000fe20000000f00 */
[----:B------:R-:W-:-:S03]  /*6030*/  IMAD.X R9, RZ, RZ, R9, P3 ;  /* 0x000000ffff097224 */ /* 0x000fc600018e0609 */
[----:B------:R0:W-:Y:S04]  /*6040*/  STS [R2], R7 ;  /* 0x0000000702007388 */ /* 0x0001e80000000800 */
[----:B------:R1:W-:Y:S01]  /*6050*/  STG.E desc[UR12][R4.64], R7 ;  /* 0x0000000704007986 */ /* 0x0003e2000c10190c */
[----:B0-----:R-:W-:Y:S02]  /*6060*/  IADD3 R2, PT, PT, R2, 0x400, RZ ;  /* 0x0000040002027810 */ /* 0x001fe40007ffe0ff */
[----:B------:R-:W-:Y:S05]  /*6070*/  @P0 BRA `(.L_x_1147) ;  /* 0xfffffffc00d00947 */ /* 0x000fea000383ffff */
.L_x_1146:
[----:B------:R-:W-:Y:S05]  /*6080*/  BSYNC.RECONVERGENT B1 ;  /* 0x0000000000017941 */ /* 0x000fea0003800200 */
.L_x_1145:
[----:B------:R-:W-:Y:S05]  /*6090*/  @!P2 BRA `(.L_x_1135) ;  /* 0x000000080078a947 */ /* 0x000fea0003800000 */
[----:B------:R-:W2:Y:S01]  /*60a0*/  S2R R6, SR_CgaCtaId ;  /* 0x0000000000067919 */ /* 0x000ea20000008800 */
[----:B------:R-:W0:Y:S01]  /*60b0*/  LDCU.64 UR8, c[0x0][0x480] ;  /* 0x00009000ff0877ac */ /* 0x000e220008000a00 */
[C---:B-1----:R-:W-:Y:S01]  /*60c0*/  IADD3 R4, P0, PT, R3.reuse, UR4, RZ ;  /* 0x0000000403047c10 */ /* 0x042fe2000ff1e0ff */
[----:B------:R-:W-:Y:S01]  /*60d0*/  IMAD.U32 R9, RZ, RZ, UR16 ;  /* 0x00000010ff097e24 */ /* 0x000fe2000f8e00ff */
[----:B------:R-:W-:Y:S01]  /*60e0*/  IADD3 R10, PT, PT, -R3, UR15, RZ ;  /* 0x0000000f030a7c10 */ /* 0x000fe2000fffe1ff */
[----:B------:R-:W-:Y:S01]  /*60f0*/  BSSY.RECONVERGENT B1, `(.L_x_1148) ;  /* 0x000005a000017945 */ /* 0x000fe20003800200 */
[----:B------:R-:W-:Y:S02]  /*6100*/  IADD3.X R5, PT, PT, RZ, UR5, RZ, P0, !PT ;  /* 0x00000005ff057c10 */ /* 0x000fe400087fe4ff */
[----:B------:R-:W-:Y:S02]  /*6110*/  MOV R2, 0x400 ;  /* 0x0000040000027802 */ /* 0x000fe40000000f00 */
[----:B------:R-:W-:-:S02]  /*6120*/  ISETP.GT.AND P2, PT, R10, 0xc00, PT ;  /* 0x00000c000a00780c */ /* 0x000fc40003f44270 */
[----:B0-----:R-:W-:-:S04]  /*6130*/  LEA R7, P0, R4, UR8, 0x2 ;  /* 0x0000000804077c11 */ /* 0x001fc8000f8010ff */
[----:B------:R-:W-:Y:S02]  /*6140*/  LEA.HI.X R8, R4, UR9, R5, 0x2, P0 ;  /* 0x0000000904087c11 */ /* 0x000fe400080f1405 */
[----:B------:R-:W-:Y:S02]  /*6150*/  IADD3 R5, PT, PT, R2, 0x140, RZ ;  /* 0x0000014002057810 */ /* 0x000fe40007ffe0ff */
        /* <DEDUP_REMOVED lines=8> */
[----:B------:R-:W-:Y:S02]  /*61e0*/  MOV R8, UR15 ;  /* 0x0000000f00087c02 */ /* 0x000fe40008000f00 */
[----:B------:R-:W-:-:S03]  /*61f0*/  PLOP3.LUT P0, PT, PT, PT, PT, 0x8, 0x80 ;  /* 0x000000000080781c */ /* 0x000fc60003f0e170 */
[----:B------:R-:W-:-:S10]  /*6200*/  VIADD R8, R8, 0xfffff400 ;  /* 0xfffff40008087836 */ /* 0x000fd40000000000 */
.L_x_1150:
[----:B------:R-:W0:Y:S01]  /*6210*/  LDS R7, [R2+-0x800] ;  /* 0xfff8000002077984 */ /* 0x000e220000000800 */
[----:B------:R-:W-:Y:S02]  /*6220*/  IADD3 R3, PT, PT, R3, 0x1000, RZ ;  /* 0x0000100003037810 */ /* 0x000fe40007ffe0ff */
[----:B------:R-:W-:Y:S01]  /*6230*/  IADD3 R6, P2, PT, R4, 0x4000, RZ ;  /* 0x0000400004067810 */ /* 0x000fe20007f5e0ff */
[----:B------:R-:W1:Y:S01]  /*6240*/  LDS R9, [R2+-0x400] ;  /* 0xfffc000002097984 */ /* 0x000e620000000800 */
[----:B------:R-:W-:-:S03]  /*6250*/  ISETP.GE.AND P3, PT, R3, R8, PT ;  /* 0x000000080300720c */ /* 0x000fc60003f66270 */
[----:B------:R-:W2:Y:S04]  /*6260*/  LDS R11, [R2] ;  /* 0x00000000020b7984 */ /* 0x000ea80000000800 */
[----:B------:R-:W4:Y:S04]  /*6270*/  LDS R13, [R2+0x400] ;  /* 0x00040000020d7984 */ /* 0x000f280000000800 */
[----:B---3--:R-:W3:Y:S04]  /*6280*/  LDS R17, [R2+0x800] ;  /* 0x0008000002117984 */ /* 0x008ee80000000800 */
[----:B------:R-:W3:Y:S04]  /*6290*/  LDS R19, [R2+0xc00] ;  /* 0x000c000002137984 */ /* 0x000ee80000000800 */
        /* <DEDUP_REMOVED lines=13> */
[----:B---3--:R-:W-:-:S03]  /*6370*/  FMUL.FTZ R17, R0, R17 ;  /* 0x0000001100117220 */ /* 0x008fc60000410000 */
[----:B------:R-:W3:Y:S01]  /*6380*/  LDS R39, [R2+0x3400] ;  /* 0x0034000002277984 */ /* 0x000ee20000000800 */
[C---:B------:R-:W-:Y:S01]  /*6390*/  FMUL.FTZ R19, R0.reuse, R19 ;  /* 0x0000001300137220 */ /* 0x040fe20000410000 */
[C---:B------:R-:W-:Y:S02]  /*63a0*/  FMUL.FTZ R21, R0.reuse, R21 ;  /* 0x0000001500157220 */ /* 0x040fe40000410000 */
[----:B------:R-:W-:Y:S01]  /*63b0*/  STG.E desc[UR12][R4.64+-0x800], R7 ;  /* 0xfff8000704007986 */ /* 0x000fe2000c10190c */
[----:B------:R-:W-:-:S03]  /*63c0*/  FMUL.FTZ R23, R0, R23 ;  /* 0x0000001700177220 */ /* 0x000fc60000410000 */
[----:B------:R0:W-:Y:S01]  /*63d0*/  STS [R2+-0x800], R7 ;  /* 0xfff8000702007388 */ /* 0x0001e20000000800 */
[----:B------:R-:W-:-:S03]  /*63e0*/  FMUL.FTZ R25, R0, R25 ;  /* 0x0000001900197220 */ /* 0x000fc60000410000 */
[----:B------:R-:W-:Y:S01]  /*63f0*/  STG.E desc[UR12][R4.64+-0x400], R9 ;  /* 0xfffc000904007986 */ /* 0x000fe2000c10190c */
[----:B------:R-:W-:-:S03]  /*6400*/  FMUL.FTZ R27, R0, R27 ;  /* 0x0000001b001b7220 */ /* 0x000fc60000410000 */
[----:B------:R-:W-:Y:S01]  /*6410*/  STS [R2+-0x400], R9 ;  /* 0xfffc000902007388 */ /* 0x000fe20000000800 */
[----:B0-----:R-:W-:Y:S01]  /*6420*/  IADD3.X R7, PT, PT, RZ, R5, RZ, P2, !PT ;  /* 0x00000005ff077210 */ /* 0x001fe200017fe4ff */
[C---:B------:R-:W-:Y:S02]  /*6430*/  FMUL.FTZ R29, R0.reuse, R29 ;  /* 0x0000001d001d7220 */ /* 0x040fe40000410000 */
[----:B------:R-:W-:Y:S01]  /*6440*/  STG.E desc[UR12][R4.64], R11 ;  /* 0x0000000b04007986 */ /* 0x000fe2000c10190c */
[----:B------:R-:W-:-:S03]  /*6450*/  FMUL.FTZ R31, R0, R31 ;  /* 0x0000001f001f7220 */ /* 0x000fc60000410000 */
[----:B------:R-:W-:Y:S01]  /*6460*/  STS [R2], R11 ;  /* 0x0000000b02007388 */ /* 0x000fe20000000800 */
[----:B-1----:R-:W-:-:S03]  /*6470*/  FMUL.FTZ R33, R0, R33 ;  /* 0x0000002100217220 */ /* 0x002fc60000410000 */
[----:B------:R-:W-:Y:S01]  /*6480*/  STG.E desc[UR12][R4.64+0x400], R13 ;  /* 0x0004000d04007986 */ /* 0x000fe2000c10190c */
[----:B--2---:R-:W-:-:S03]  /*6490*/  FMUL.FTZ R35, R0, R35 ;  /* 0x0000002300237220 */ /* 0x004fc60000410000 */
[----:B------:R-:W-:Y:S01]  /*64a0*/  STS [R2+0x400], R13 ;  /* 0x0004000d02007388 */ /* 0x000fe20000000800 */
[----:B----4-:R-:W-:-:S03]  /*64b0*/  FMUL.FTZ R37, R0, R37 ;  /* 0x0000002500257220 */ /* 0x010fc60000410000 */
[----:B------:R-:W-:Y:S01]  /*64c0*/  STG.E desc[UR12][R4.64+0x800], R17 ;  /* 0x0008001104007986 */ /* 0x000fe2000c10190c */
[----:B---3--:R-:W-:-:S03]  /*64d0*/  FMUL.FTZ R39, R0, R39 ;  /* 0x0000002700277220 */ /* 0x008fc60000410000 */
        /* <DEDUP_REMOVED lines=24> */
[----:B-1----:R-:W-:Y:S01]  /*6660*/  VIADD R2, R2, 0x4000 ;  /* 0x0000400002027836 */ /* 0x002fe20000000000 */
[----:B------:R-:W-:Y:S01]  /*6670*/  MOV R5, R7 ;  /* 0x0000000700057202 */ /* 0x000fe20000000f00 */
[----:B------:R-:W-:Y:S06]  /*6680*/  @!P3 BRA `(.L_x_1150) ;  /* 0xfffffff800e0b947 */ /* 0x000fec000383ffff */
.L_x_1149:
[----:B------:R-:W-:Y:S05]  /*6690*/  BSYNC.RECONVERGENT B1 ;  /* 0x0000000000017941 */ /* 0x000fea0003800200 */
.L_x_1148:
        /* <DEDUP_REMOVED lines=11> */
[----:B---3--:R-:W3:Y:S04]  /*6750*/  LDS R17, [R2+0x800] ;  /* 0x0008000002117984 */ /* 0x008ee80000000800 */
[----:B------:R-:W3:Y:S04]  /*6760*/  LDS R19, [R2+0xc00] ;  /* 0x000c000002137984 */ /* 0x000ee80000000800 */
        /* <DEDUP_REMOVED lines=9> */
[----:B---3--:R-:W-:-:S03]  /*6800*/  FMUL.FTZ R17, R0, R17 ;  /* 0x0000001100117220 */ /* 0x008fc60000410000 */
[----:B------:R-:W-:Y:S01]  /*6810*/  STS [R2+-0x400], R9 ;  /* 0xfffc000902007388 */ /* 0x000fe20000000800 */
[----:B0-----:R-:W-:Y:S02]  /*6820*/  IMAD.X R7, RZ, RZ, R5, P2 ;  /* 0x000000ffff077224 */ /* 0x001fe400010e0605 */
[C---:B------:R-:W-:Y:S01]  /*6830*/  FMUL.FTZ R19, R0.reuse, R19 ;  /* 0x0000001300137220 */ /* 0x040fe20000410000 */
        /* <DEDUP_REMOVED lines=17> */
.L_x_1152:
[----:B------:R-:W-:Y:S05]  /*6950*/  BSYNC.RECONVERGENT B1 ;  /* 0x0000000000017941 */ /* 0x000fea0003800200 */
.L_x_1151:
        /* <DEDUP_REMOVED lines=18> */
.L_x_1135:
[----:B------:R-:W-:Y:S05]  /*6a80*/  BSYNC.RECONVERGENT B0 ;  /* 0x0000000000007941 */ /* 0x000fea0003800200 */
.L_x_1134:
[----:B------:R-:W-:Y:S01]  /*6a90*/  USHF.R.S32.HI UR4, URZ, 0x1f, UR11 ;  /* 0x0000001fff047899 */ /* 0x000fe2000801140b */
[----:B------:R-:W2:Y:S01]  /*6aa0*/  S2R R28, SR_CgaCtaId ;  /* 0x00000000001c7919 */ /* 0x000ea20000008800 */
[----:B------:R-:W4:Y:S01]  /*6ab0*/  LDCU UR8, c[0x0][0x40c] ;  /* 0x00008180ff0877ac */ /* 0x000f220008000800 */
[----:B------:R-:W-:Y:S01]  /*6ac0*/  MOV R29, 0x400 ;  /* 0x00000400001d7802 */ /* 0x000fe20000000f00 */
[C---:B01----:R-:W-:Y:S01]  /*6ad0*/  IMAD.SHL.U32 R2, R14.reuse, 0x10, RZ ;  /* 0x000000100e027824 */ /* 0x043fe200078e00ff */
[----:B---3--:R-:W-:Y:S01]  /*6ae0*/  SHF.L.U32 R17, R14, 0x2, RZ ;  /* 0x000000020e117819 */ /* 0x008fe200000006ff */
[----:B------:R-:W-:Y:S01]  /*6af0*/  BSSY.RECONVERGENT B0, `(.L_x_1153) ;  /* 0x000001a000007945 */ /* 0x000fe20003800200 */
[----:B------:R-:W-:Y:S02]  /*6b00*/  MOV R0, UR4 ;  /* 0x0000000400007c02 */ /* 0x000fe40008000f00 */
[----:B------:R-:W-:Y:S02]  /*6b10*/  CS2R R6, SRZ ;  /* 0x0000000000067805 */ /* 0x000fe4000001ff00 */
[----:B------:R-:W-:-:S02]  /*6b20*/  IADD3 R3, PT, PT, R29, 0xc0, RZ ;  /* 0x000000c01d037810 */ /* 0x000fc40007ffe0ff */
[----:B------:R-:W-:Y:S02]  /*6b30*/  CS2R R4, SRZ ;  /* 0x0000000000047805 */ /* 0x000fe4000001ff00 */
[----:B------:R-:W-:Y:S02]  /*6b40*/  LEA.HI R0, R0, UR11, RZ, 0x5 ;  /* 0x0000000b00007c11 */ /* 0x000fe4000f8f28ff */
[----:B------:R-:W-:Y:S02]  /*6b50*/  LOP3.LUT R2, R2, 0x70, RZ, 0xc0, !PT ;  /* 0x0000007002027812 */ /* 0x000fe400078ec0ff */
[----:B------:R-:W-:Y:S02]  /*6b60*/  LOP3.LUT R0, R0, 0xffffffe0, RZ, 0xc0, !PT ;  /* 0xffffffe000007812 */ /* 0x000fe400078ec0ff */
[----:B------:R-:W-:Y:S02]  /*6b70*/  LOP3.LUT R17, R17, 0x1c, RZ, 0xc0, !PT ;  /* 0x0000001c11117812 */ /* 0x000fe400078ec0ff */
[----:B------:R-:W-:-:S04]  /*6b80*/  IADD3 R0, PT, PT, -R0, UR11, RZ ;  /* 0x0000000b00007c10 */ /* 0x000fc8000fffe1ff */
[----:B------:R-:W-:-:S04]  /*6b90*/  ISETP.NE.AND P0, PT, R15, R0, PT ;  /* 0x000000000f00720c */ /* 0x000fc80003f05270 */
[----:B----4-:R-:W-:Y:S02]  /*6ba0*/  ISETP.NE.OR P0, PT, RZ, UR8, P0 ;  /* 0x00000008ff007c0c */ /* 0x010fe40008705670 */
[----:B--2---:R-:W-:-:S05]  /*6bb0*/  LEA R3, R28, R3, 0x18 ;  /* 0x000000031c037211 */ /* 0x004fca00078ec0ff */
[----:B------:R-:W-:-:S06]  /*6bc0*/  IMAD.IADD R16, R3, 0x1, R2 ;  /* 0x0000000103107824 */ /* 0x000fcc00078e0202 */
        /* <DEDUP_REMOVED lines=11> */
.L_x_1155:
[----:B-----5:R0:W-:Y:S02]  /*6c80*/  STS.128 [R16], R4 ;  /* 0x0000000410007388 */ /* 0x0201e40000000c00 */
.L_x_1154:
[----:B------:R-:W-:Y:S05]  /*6c90*/  BSYNC.RECONVERGENT B0 ;  /* 0x0000000000007941 */ /* 0x000fea0003800200 */
.L_x_1153:
[----:B------:R-:W1:Y:S01]  /*6ca0*/  S2R R3, SR_CTAID.Y ;  /* 0x0000000000037919 */ /* 0x000e620000002600 */
[----:B------:R-:W2:Y:S01]  /*6cb0*/  LDCU UR5, c[0x0][0x3f4] ;  /* 0x00007e80ff0577ac */ /* 0x000ea20008000800 */
[----:B------:R-:W1:Y:S01]  /*6cc0*/  LDC R20, c[0x0][0x3f8] ;  /* 0x0000fe00ff147b82 */ /* 0x000e620000000800 */
[----:B------:R-:W-:Y:S01]  /*6cd0*/  VIADD R19, R15, UR16 ;  /* 0x000000100f137c36 */ /* 0x000fe20008000000 */
[----:B------:R-:W-:Y:S01]  /*6ce0*/  BSSY.RECONVERGENT B0, `(.L_x_1156) ;  /* 0x000014c000007945 */ /* 0x000fe20003800200 */
[----:B------:R-:W-:-:S05]  /*6cf0*/  CS2R R10, SRZ ;  /* 0x00000000000a7805 */ /* 0x000fca000001ff00 */
[----:B------:R-:W3:Y:S01]  /*6d00*/  LDC.64 R12, c[0x0][0x3c0] ;  /* 0x0000f000ff0c7b82 */ /* 0x000ee20000000a00 */
[----:B--2---:R-:W-:Y:S02]  /*6d10*/  UISETP.LT.AND UP0, UPT, UR11, UR5, UPT ;  /* 0x000000050b00728c */ /* 0x004fe4000bf01270 */
[----:B------:R-:W-:Y:S02]  /*6d20*/  MOV R2, UR5 ;  /* 0x0000000500027c02 */ /* 0x000fe40008000f00 */
[----:B------:R-:W-:-:S03]  /*6d30*/  USEL UR4, UR11, UR5, UP0 ;  /* 0x000000050b047287 */ /* 0x000fc60008000000 */
[----:B------:R-:W-:Y:S03]  /*6d40*/  BAR.SYNC.DEFER_BLOCKING 0x0 ;  /* 0x0000000000007b1d */ /* 0x000fe60000010000 */
[----:B------:R-:W-:Y:S01]  /*6d50*/  ISETP.GE.AND P0, PT, R19, UR4, PT ;  /* 0x0000000413007c0c */ /* 0x000fe2000bf06270 */
[----:B-1----:R-:W-:Y:S02]  /*6d60*/  IMAD R18, R3, R20, UR14 ;  /* 0x0000000e03127e24 */ /* 0x002fe4000f8e0214 */
[----:B------:R-:W-:-:S03]  /*6d70*/  IMAD R3, R2, UR7, R17 ;  /* 0x0000000702037c24 */ /* 0x000fc6000f8e0211 */
[----:B------:R-:W-:Y:S01]  /*6d80*/  SHF.L.U32 R18, R18, 0x5, RZ ;  /* 0x0000000512127819 */ /* 0x000fe200000006ff */
[----:B---3--:R-:W-:-:S04]  /*6d90*/  IMAD.WIDE R2, R3, 0x4, R12 ;  /* 0x0000000403027825 */ /* 0x008fc800078e020c */
[----:B------:R-:W-:-:S04]  /*6da0*/  IMAD R9, R18, UR5, R17 ;  /* 0x0000000512097c24 */ /* 0x000fc8000f8e0211 */
[----:B------:R-:W-:Y:S01]  /*6db0*/  IMAD.WIDE R12, R9, 0x4, R12 ;  /* 0x00000004090c7825 */ /* 0x000fe200078e020c */
[----:B------:R-:W-:Y:S01]  /*6dc0*/  CS2R R8, SRZ ;  /* 0x0000000000087805 */ /* 0x000fe2000001ff00 */
[----:B------:R-:W-:Y:S06]  /*6dd0*/  @P0 BRA `(.L_x_1157) ;  /* 0x0000001000f00947 */ /* 0x000fec0003800000 */
[----:B------:R-:W-:-:S09]  /*6de0*/  UISETP.NE.AND UP0, UPT, UR8, URZ, UPT ;  /* 0x000000ff0800728c */ /* 0x000fd2000bf05270 */
[----:B------:R-:W-:Y:S05]  /*6df0*/  BRA.U UP0, `(.L_x_1158) ;  /* 0x0000000900347547 */ /* 0x000fea000b800000 */
[----:B------:R-:W-:Y:S01]  /*6e00*/  MOV R8, UR4 ;  /* 0x0000000400087c02 */ /* 0x000fe20008000f00 */
[----:B------:R-:W-:Y:S01]  /*6e10*/  ULOP3.LUT UR5, URZ, UR16, URZ, 0x33, !UPT ;  /* 0x00000010ff057292 */ /* 0x000fe2000f8e33ff */
[----:B------:R-:W1:Y:S01]  /*6e20*/  LDC.64 R30, c[0x0][0x458] ;  /* 0x00011600ff1e7b82 */ /* 0x000e620000000a00 */
[----:B------:R-:W-:Y:S01]  /*6e30*/  IMAD R20, R113, R20, UR14 ;  /* 0x0000000e71147e24 */ /* 0x000fe2000f8e0214 */
[----:B------:R-:W-:Y:S01]  /*6e40*/  VIADDMNMX R8, R19, 0x20, R8, !PT ;  /* 0x0000002013087846 */ /* 0x000fe20007800108 */
[----:B------:R-:W-:Y:S01]  /*6e50*/  BSSY.RECONVERGENT B1, `(.L_x_1159) ;  /* 0x000002d000017945 */ /* 0x000fe20003800200 */
[----:B------:R-:W-:Y:S01]  /*6e60*/  IMAD.MOV.U32 R40, RZ, RZ, R19 ;  /* 0x000000ffff287224 */ /* 0x000fe200078e0013 */
[----:B------:R-:W-:Y:S02]  /*6e70*/  CS2R R10, SRZ ;  /* 0x00000000000a7805 */ /* 0x000fe4000001ff00 */
[----:B------:R-:W-:Y:S02]  /*6e80*/  IADD3 R24, PT, PT, -R15, UR5, R8 ;  /* 0x000000050f187c10 */ /* 0x000fe4000fffe108 */
[----:B------:R-:W-:-:S02]  /*6e90*/  LEA R9, R20, R17, 0x5 ;  /* 0x0000001114097211 */ /* 0x000fc400078e28ff */
[C---:B------:R-:W-:Y:S02]  /*6ea0*/  LOP3.LUT R8, R24.reuse, 0x60, RZ, 0xc0, !PT ;  /* 0x0000006018087812 */ /* 0x040fe400078ec0ff */
[----:B------:R-:W-:Y:S02]  /*6eb0*/  ISETP.GE.U32.AND P2, PT, R24, 0x60, PT ;  /* 0x000000601800780c */ /* 0x000fe40003f46070 */
[----:B------:R-:W-:Y:S01]  /*6ec0*/  ISETP.NE.AND P0, PT, R8, 0x60, PT ;  /* 0x000000600800780c */ /* 0x000fe20003f05270 */
[----:B-1----:R-:W-:Y:S01]  /*6ed0*/  IMAD.WIDE R30, R9, 0x4, R30 ;  /* 0x00000004091e7825 */ /* 0x002fe200078e021e */
[----:B------:R-:W-:-:S11]  /*6ee0*/  CS2R R8, SRZ ;  /* 0x0000000000087805 */ /* 0x000fd6000001ff00 */
[----:B------:R-:W-:Y:S05]  /*6ef0*/  @!P0 BRA `(.L_x_1160) ;  /* 0x0000000000888947 */ /* 0x000fea0003800000 */
[----:B------:R1:W2:Y:S01]  /*6f00*/  LDS.128 R20, [R16] ;  /* 0x0000000010147984 */ /* 0x0002a20000000c00 */
[----:B------:R-:W-:Y:S01]  /*6f10*/  LEA.HI R24, R24, 0x1, RZ, 0x1b ;  /* 0x0000000118187811 */ /* 0x000fe200078fd8ff */
[----:B------:R-:W-:Y:S01]  /*6f20*/  IMAD.MOV.U32 R40, RZ, RZ, R19 ;  /* 0x000000ffff287224 */ /* 0x000fe200078e0013 */
[----:B------:R-:W-:Y:S02]  /*6f30*/  IADD3 R29, PT, PT, R29, 0x140, RZ ;  /* 0x000001401d1d7810 */ /* 0x000fe40007ffe0ff */
[----:B------:R-:W-:Y:S02]  /*6f40*/  LOP3.LUT R24, R24, 0x3, RZ, 0xc0, !PT ;  /* 0x0000000318187812 */ /* 0x000fe400078ec0ff */
[----:B------:R-:W-:Y:S02]  /*6f50*/  LEA R26, R28, R29, 0x18 ;  /* 0x0000001d1c1a7211 */ /* 0x000fe400078ec0ff */
[----:B------:R-:W-:Y:S01]  /*6f60*/  SHF.L.U32 R27, R19, 0x5, RZ ;  /* 0x00000005131b7819 */ /* 0x000fe200000006ff */
[----:B------:R-:W-:Y:S01]  /*6f70*/  IMAD.MOV R28, RZ, RZ, -R24 ;  /* 0x000000ffff1c7224 */ /* 0x000fe200078e0a18 */
[----:B------:R-:W-:-:S02]  /*6f80*/  MOV R8, RZ ;  /* 0x000000ff00087202 */ /* 0x000fc40000000f00 */
[----:B-1----:R-:W-:-:S07]  /*6f90*/  LEA R26, R15, R26, 0x2 ;  /* 0x0000001a0f1a7211 */ /* 0x002fce00078e10ff */
.L_x_1161:
[C---:B-1----:R-:W-:Y:S01]  /*6fa0*/  IMAD.WIDE.U32 R24, R27.reuse, 0x4, R2 ;  /* 0x000000041b187825 */ /* 0x042fe200078e0002 */
[----:B------:R-:W3:Y:S04]  /*6fb0*/  @P1 LDG.E.128 R36, desc[UR12][R30.64] ;  /* 0x0000000c1e241981 */ /* 0x000ee8000c1e1d00 */
[----:B------:R1:W2:Y:S04]  /*6fc0*/  LDG.E.128 R32, desc[UR12][R24.64] ;  /* 0x0000000c18207981 */ /* 0x0002a8000c1e1d00 */
[----:B------:R4:W0:Y:S01]  /*6fd0*/  LDS R29, [R26] ;  /* 0x000000001a1d7984 */ /* 0x0008220000000800 */
[----:B-1----:R-:W-:Y:S01]  /*6fe0*/  IMAD.WIDE.U32 R24, R27, 0x4, R12 ;  /* 0x000000041b187825 */ /* 0x002fe200078e000c */
[----:B------:R-:W-:-:S04]  /*6ff0*/  IADD3 R28, PT, PT, R28, 0x1, RZ ;  /* 0x000000011c1c7810 */ /* 0x000fc80007ffe0ff */
[----:B------:R-:W-:Y:S01]  /*7000*/  ISETP.NE.AND P0, PT, R28, RZ, PT ;  /* 0x000000ff1c00720c */ /* 0x000fe20003f05270 */
[----:B------:R-:W-:Y:S01]  /*7010*/  VIADD R27, R27, 0x400 ;  /* 0x000004001b1b7836 */ /* 0x000fe20000000000 */
[----:B------:R-:W-:Y:S02]  /*7020*/  IADD3 R40, PT, PT, R40, 0x20, RZ ;  /* 0x0000002028287810 */ /* 0x000fe40007ffe0ff */
[----:B----4-:R-:W-:Y:S01]  /*7030*/  IADD3 R26, PT, PT, R26, 0x80, RZ ;  /* 0x000000801a1a7810 */ /* 0x010fe20007ffe0ff */
[----:B--2---:R-:W-:Y:S01]  /*7040*/  FADD.FTZ R32, R20, R32 ;  /* 0x0000002014207221 */ /* 0x004fe20000010000 */
[----:B------:R-:W-:Y:S01]  /*7050*/  FADD.FTZ R33, R21, R33 ;  /* 0x0000002115217221 */ /* 0x000fe20000010000 */
[----:B------:R-:W-:Y:S01]  /*7060*/  FADD.FTZ R34, R22, R34 ;  /* 0x0000002216227221 */ /* 0x000fe20000010000 */
[----:B------:R-:W-:Y:S01]  /*7070*/  FADD.FTZ R35, R23, R35 ;  /* 0x0000002317237221 */ /* 0x000fe20000010000 */
[----:B---3--:R-:W-:Y:S01]  /*7080*/  @P1 FMUL.FTZ R32, R32, R36 ;  /* 0x0000002420201220 */ /* 0x008fe20000410000 */
[----:B------:R-:W-:Y:S01]  /*7090*/  @P1 FMUL.FTZ R33, R33, R37 ;  /* 0x0000002521211220 */ /* 0x000fe20000410000 */
[----:B------:R-:W-:Y:S01]  /*70a0*/  @P1 FMUL.FTZ R34, R34, R38 ;  /* 0x0000002622221220 */ /* 0x000fe20000410000 */
[----:B------:R-:W-:-:S05]  /*70b0*/  @P1 FMUL.FTZ R35, R35, R39 ;  /* 0x0000002723231220 */ /* 0x000fca0000410000 */
[----:B------:R1:W-:Y:S01]  /*70c0*/  STG.E.128 desc[UR12][R24.64], R32 ;  /* 0x0000002018007986 */ /* 0x0003e2000c101d0c */
[C---:B0-----:R-:W-:Y:S01]  /*70d0*/  FFMA.FTZ R8, R29.reuse, R32, R8 ;  /* 0x000000201d087223 */ /* 0x041fe20000010008 */
[C---:B------:R-:W-:Y:S01]  /*70e0*/  FFMA.FTZ R9, R29.reuse, R33, R9 ;  /* 0x000000211d097223 */ /* 0x040fe20000010009 */
[C---:B------:R-:W-:Y:S01]  /*70f0*/  FFMA.FTZ R10, R29.reuse, R34, R10 ;  /* 0x000000221d0a7223 */ /* 0x040fe2000001000a */
[----:B------:R-:W-:Y:S01]  /*7100*/  FFMA.FTZ R11, R29, R35, R11 ;  /* 0x000000231d0b7223 */ /* 0x000fe2000001000b */
[----:B------:R-:W-:Y:S06]  /*7110*/  @P0 BRA `(.L_x_1161) ;  /* 0xfffffffc00a00947 */ /* 0x000fec000383ffff */
.L_x_1160:
[----:B------:R-:W-:Y:S05]  /*7120*/  BSYNC.RECONVERGENT B1 ;  /* 0x0000000000017941 */ /* 0x000fea0003800200 */
.L_x_1159:
[----:B------:R-:W-:Y:S05]  /*7130*/  @!P2 BRA `(.L_x_1157) ;  /* 0x000000100018a947 */ /* 0x000fea0003800000 */
[----:B------:R2:W3:Y:S01]  /*7140*/  LDS.128 R20, [R16] ;  /* 0x0000000010147984 */ /* 0x0004e20000000c00 */
[----:B-1----:R-:W-:Y:S01]  /*7150*/  MOV R24, 0x400 ;  /* 0x0000040000187802 */ /* 0x002fe20000000f00 */
[----:B------:R-:W-:Y:S01]  /*7160*/  BSSY.RECONVERGENT B1, `(.L_x_1162) ;  /* 0x0000055000017945 */ /* 0x000fe20003800200 */
[----:B------:R-:W1:Y:S02]  /*7170*/  S2R R25, SR_CgaCtaId ;  /* 0x0000000000197919 */ /* 0x000e640000008800 */
[----:B------:R-:W-:-:S04]  /*7180*/  IADD3 R24, PT, PT, R24, 0x140, RZ ;  /* 0x0000014018187810 */ /* 0x000fc80007ffe0ff */
[----:B-12---:R-:W-:-:S07]  /*7190*/  LEA R56, R25, R24, 0x18 ;  /* 0x0000001819387211 */ /* 0x006fce00078ec0ff */
.L_x_1163:
[----:B------:R-:W-:Y:S01]  /*71a0*/  IMAD.SHL.U32 R41, R40, 0x20, RZ ;  /* 0x0000002028297824 */ /* 0x000fe200078e00ff */
[----:B------:R-:W2:Y:S03]  /*71b0*/  @P1 LDG.E.128 R32, desc[UR12][R30.64] ;  /* 0x0000000c1e201981 */ /* 0x000ea6000c1e1d00 */
[----:B-1----:R-:W-:-:S05]  /*71c0*/  IMAD.WIDE.U32 R28, R41, 0x4, R2 ;  /* 0x00000004291c7825 */ /* 0x002fca00078e0002 */
[----:B------:R1:W3:Y:S01]  /*71d0*/  LDG.E.128 R24, desc[UR12][R28.64] ;  /* 0x0000000c1c187981 */ /* 0x0002e2000c1e1d00 */
[----:B------:R-:W-:-:S05]  /*71e0*/  IADD3 R39, PT, PT, R41, 0x400, RZ ;  /* 0x0000040029277810 */ /* 0x000fca0007ffe0ff */
[----:B------:R-:W-:-:S04]  /*71f0*/  IMAD.WIDE.U32 R36, R39, 0x4, R2 ;  /* 0x0000000427247825 */ /* 0x000fc800078e0002 */
[----:B-1----:R-:W-:-:S04]  /*7200*/  IMAD.WIDE.U32 R28, R41, 0x4, R12 ;  /* 0x00000004291c7825 */ /* 0x002fc800078e000c */
[----:B---3--:R-:W-:Y:S01]  /*7210*/  FADD.FTZ R24, R20, R24 ;  /* 0x0000001814187221 */ /* 0x008fe20000010000 */
[----:B------:R-:W-:Y:S01]  /*7220*/  FADD.FTZ R25, R21, R25 ;  /* 0x0000001915197221 */ /* 0x000fe20000010000 */
[----:B------:R-:W-:Y:S01]  /*7230*/  FADD.FTZ R26, R22, R26 ;  /* 0x0000001a161a7221 */ /* 0x000fe20000010000 */
[----:B------:R-:W-:Y:S01]  /*7240*/  FADD.FTZ R27, R23, R27 ;  /* 0x0000001b171b7221 */ /* 0x000fe20000010000 */
[----:B--2---:R-:W-:Y:S01]  /*7250*/  @P1 FMUL.FTZ R24, R24, R32 ;  /* 0x0000002018181220 */ /* 0x004fe20000410000 */
[----:B------:R-:W-:Y:S01]  /*7260*/  @P1 FMUL.FTZ R25, R25, R33 ;  /* 0x0000002119191220 */ /* 0x000fe20000410000 */
[----:B------:R-:W-:Y:S01]  /*7270*/  @P1 FMUL.FTZ R26, R26, R34 ;  /* 0x000000221a1a1220 */ /* 0x000fe20000410000 */
[----:B------:R-:W-:-:S05]  /*7280*/  @P1 FMUL.FTZ R27, R27, R35 ;  /* 0x000000231b1b1220 */ /* 0x000fca0000410000 */
[----:B------:R1:W-:Y:S04]  /*7290*/  STG.E.128 desc[UR12][R28.64], R24 ;  /* 0x000000181c007986 */ /* 0x0003e8000c101d0c */
[----:B------:R-:W2:Y:S04]  /*72a0*/  LDG.E.128 R32, desc[UR12][R36.64] ;  /* 0x0000000c24207981 */ /* 0x000ea8000c1e1d00 */
[----:B------:R-:W3:Y:S01]  /*72b0*/  @P1 LDG.E.128 R44, desc[UR12][R30.64] ;  /* 0x0000000c1e2c1981 */ /* 0x000ee2000c1e1d00 */
[----:B------:R-:W-:-:S05]  /*72c0*/  IADD3 R49, PT, PT, R41, 0x800, RZ ;  /* 0x0000080029317810 */ /* 0x000fca0007ffe0ff */
[----:B------:R-:W-:-:S04]  /*72d0*/  IMAD.WIDE.U32 R42, R49, 0x4, R2 ;  /* 0x00000004312a7825 */ /* 0x000fc800078e0002 */
[----:B-1----:R-:W-:-:S04]  /*72e0*/  IMAD.WIDE.U32 R28, R39, 0x4, R12 ;  /* 0x00000004271c7825 */ /* 0x002fc800078e000c */
        /* <DEDUP_REMOVED lines=8> */
[----:B------:R1:W-:Y:S04]  /*7370*/  STG.E.128 desc[UR12][R28.64], R32 ;  /* 0x000000201c007986 */ /* 0x0003e8000c101d0c */
[----:B------:R2:W3:Y:S04]  /*7380*/  LDG.E.128 R36, desc[UR12][R42.64] ;  /* 0x0000000c2a247981 */ /* 0x0004e8000c1e1d00 */
[----:B------:R-:W4:Y:S01]  /*7390*/  @P1 LDG.E.128 R44, desc[UR12][R30.64] ;  /* 0x0000000c1e2c1981 */ /* 0x000f22000c1e1d00 */
[----:B------:R-:W-:-:S04]  /*73a0*/  VIADD R57, R41, 0xc00 ;  /* 0x00000c0029397836 */ /* 0x000fc80000000000 */
[----:B--2---:R-:W-:-:S04]  /*73b0*/  IMAD.WIDE.U32 R42, R57, 0x4, R2 ;  /* 0x00000004392a7825 */ /* 0x004fc800078e0002 */
[----:B-1----:R-:W-:Y:S01]  /*73c0*/  IMAD.WIDE.U32 R28, R49, 0x4, R12 ;  /* 0x00000004311c7825 */ /* 0x002fe200078e000c */
[----:B------:R-:W-:-:S04]  /*73d0*/  IADD3 R41, PT, PT, R40, -UR16, RZ ;  /* 0x8000001028297c10 */ /* 0x000fc8000fffe0ff */
[----:B------:R-:W-:-:S05]  /*73e0*/  LEA R51, R41, R56, 0x2 ;  /* 0x0000003829337211 */ /* 0x000fca00078e10ff */
[----:B------:R-:W1:Y:S04]  /*73f0*/  LDS R41, [R51] ;  /* 0x0000000033297984 */ /* 0x000e680000000800 */
[----:B------:R-:W2:Y:S04]  /*7400*/  LDS R48, [R51+0x80] ;  /* 0x0000800033307984 */ /* 0x000ea80000000800 */
[----:B------:R-:W0:Y:S04]  /*7410*/  LDS R49, [R51+0x100] ;  /* 0x0001000033317984 */ /* 0x000e280000000800 */
[----:B------:R-:W0:Y:S01]  /*7420*/  LDS R50, [R51+0x180] ;  /* 0x0001800033327984 */ /* 0x000e220000000800 */
[----:B---3--:R-:W-:Y:S01]  /*7430*/  FADD.FTZ R36, R20, R36 ;  /* 0x0000002414247221 */ /* 0x008fe20000010000 */
[----:B------:R-:W-:Y:S01]  /*7440*/  FADD.FTZ R37, R21, R37 ;  /* 0x0000002515257221 */ /* 0x000fe20000010000 */
[----:B------:R-:W-:Y:S01]  /*7450*/  FADD.FTZ R38, R22, R38 ;  /* 0x0000002616267221 */ /* 0x000fe20000010000 */
[----:B------:R-:W-:Y:S01]  /*7460*/  FADD.FTZ R39, R23, R39 ;  /* 0x0000002717277221 */ /* 0x000fe20000010000 */
[----:B----4-:R-:W-:Y:S01]  /*7470*/  @P1 FMUL.FTZ R36, R36, R44 ;  /* 0x0000002c24241220 */ /* 0x010fe20000410000 */
[----:B------:R-:W-:Y:S01]  /*7480*/  @P1 FMUL.FTZ R37, R37, R45 ;  /* 0x0000002d25251220 */ /* 0x000fe20000410000 */
[----:B------:R-:W-:Y:S01]  /*7490*/  @P1 FMUL.FTZ R38, R38, R46 ;  /* 0x0000002e26261220 */ /* 0x000fe20000410000 */
[----:B------:R-:W-:-:S05]  /*74a0*/  @P1 FMUL.FTZ R39, R39, R47 ;  /* 0x0000002f27271220 */ /* 0x000fca0000410000 */
[----:B------:R3:W-:Y:S04]  /*74b0*/  STG.E.128 desc[UR12][R28.64], R36 ;  /* 0x000000241c007986 */ /* 0x0007e8000c101d0c */
[----:B------:R1:W4:Y:S04]  /*74c0*/  LDG.E.128 R44, desc[UR12][R42.64] ;  /* 0x0000000c2a2c7981 */ /* 0x000328000c1e1d00 */
[----:B------:R-:W4:Y:S01]  /*74d0*/  @P1 LDG.E.128 R52, desc[UR12][R30.64] ;  /* 0x0000000c1e341981 */ /* 0x000f22000c1e1d00 */
[----:B------:R-:W-:Y:S01]  /*74e0*/  IADD3 R40, PT, PT, R40, 0x80, RZ ;  /* 0x0000008028287810 */ /* 0x000fe20007ffe0ff */
[----:B---3--:R-:W-:-:S04]  /*74f0*/  IMAD.WIDE.U32 R28, R57, 0x4, R12 ;  /* 0x00000004391c7825 */ /* 0x008fc800078e000c */
[C---:B-1----:R-:W-:Y:S01]  /*7500*/  FFMA.FTZ R43, R41.reuse, R24, R8 ;  /* 0x00000018292b7223 */ /* 0x042fe20000010008 */
[----:B------:R-:W-:Y:S01]  /*7510*/  ISETP.GE.AND P0, PT, R40, UR4, PT ;  /* 0x0000000428007c0c */ /* 0x000fe2000bf06270 */
[C---:B------:R-:W-:Y:S01]  /*7520*/  FFMA.FTZ R8, R41.reuse, R25, R9 ;  /* 0x0000001929087223 */ /* 0x040fe20000010009 */
[C---:B------:R-:W-:Y:S01]  /*7530*/  FFMA.FTZ R9, R41.reuse, R26, R10 ;  /* 0x0000001a29097223 */ /* 0x040fe2000001000a */
[----:B------:R-:W-:Y:S01]  /*7540*/  FFMA.FTZ R10, R41, R27, R11 ;  /* 0x0000001b290a7223 */ /* 0x000fe2000001000b */
[C---:B--2---:R-:W-:Y:S01]  /*7550*/  FFMA.FTZ R32, R48.reuse, R32, R43 ;  /* 0x0000002030207223 */ /* 0x044fe2000001002b */
[C---:B------:R-:W-:Y:S01]  /*7560*/  FFMA.FTZ R8, R48.reuse, R33, R8 ;  /* 0x0000002130087223 */ /* 0x040fe20000010008 */
[C---:B------:R-:W-:Y:S01]  /*7570*/  FFMA.FTZ R9, R48.reuse, R34, R9 ;  /* 0x0000002230097223 */ /* 0x040fe20000010009 */
[----:B------:R-:W-:Y:S01]  /*7580*/  FFMA.FTZ R10, R48, R35, R10 ;  /* 0x00000023300a7223 */ /* 0x000fe2000001000a */
[C---:B0-----:R-:W-:Y:S01]  /*7590*/  FFMA.FTZ R11, R49.reuse, R36, R32 ;  /* 0x00000024310b7223 */ /* 0x041fe20000010020 */
[C---:B------:R-:W-:Y:S01]  /*75a0*/  FFMA.FTZ R24, R49.reuse, R37, R8 ;  /* 0x0000002531187223 */ /* 0x040fe20000010008 */
[C---:B------:R-:W-:Y:S01]  /*75b0*/  FFMA.FTZ R25, R49.reuse, R38, R9 ;  /* 0x0000002631197223 */ /* 0x040fe20000010009 */
[----:B------:R-:W-:Y:S01]  /*75c0*/  FFMA.FTZ R26, R49, R39, R10 ;  /* 0x00000027311a7223 */ /* 0x000fe2000001000a */
[----:B----4-:R-:W-:Y:S01]  /*75d0*/  FADD.FTZ R44, R20, R44 ;  /* 0x0000002c142c7221 */ /* 0x010fe20000010000 */
[----:B------:R-:W-:Y:S01]  /*75e0*/  FADD.FTZ R45, R21, R45 ;  /* 0x0000002d152d7221 */ /* 0x000fe20000010000 */
[----:B------:R-:W-:Y:S01]  /*75f0*/  FADD.FTZ R46, R22, R46 ;  /* 0x0000002e162e7221 */ /* 0x000fe20000010000 */
[----:B------:R-:W-:Y:S01]  /*7600*/  FADD.FTZ R47, R23, R47 ;  /* 0x0000002f172f7221 */ /* 0x000fe20000010000 */
[----:B------:R-:W-:Y:S01]  /*7610*/  @P1 FMUL.FTZ R44, R44, R52 ;  /* 0x000000342c2c1220 */ /* 0x000fe20000410000 */
[----:B------:R-:W-:Y:S01]  /*7620*/  @P1 FMUL.FTZ R45, R45, R53 ;  /* 0x000000352d2d1220 */ /* 0x000fe20000410000 */
[----:B------:R-:W-:Y:S01]  /*7630*/  @P1 FMUL.FTZ R46, R46, R54 ;  /* 0x000000362e2e1220 */ /* 0x000fe20000410000 */
[----:B------:R-:W-:-:S05]  /*7640*/  @P1 FMUL.FTZ R47, R47, R55 ;  /* 0x000000372f2f1220 */ /* 0x000fca0000410000 */
[----:B------:R1:W-:Y:S01]  /*7650*/  STG.E.128 desc[UR12][R28.64], R44 ;  /* 0x0000002c1c007986 */ /* 0x0003e2000c101d0c */
[C---:B------:R-:W-:Y:S01]  /*7660*/  FFMA.FTZ R8, R50.reuse, R44, R11 ;  /* 0x0000002c32087223 */ /* 0x040fe2000001000b */
[C---:B------:R-:W-:Y:S01]  /*7670*/  FFMA.FTZ R9, R50.reuse, R45, R24 ;  /* 0x0000002d32097223 */ /* 0x040fe20000010018 */
[C---:B------:R-:W-:Y:S01]  /*7680*/  FFMA.FTZ R10, R50.reuse, R46, R25 ;  /* 0x0000002e320a7223 */ /* 0x040fe20000010019 */
[----:B------:R-:W-:Y:S01]  /*7690*/  FFMA.FTZ R11, R50, R47, R26 ;  /* 0x0000002f320b7223 */ /* 0x000fe2000001001a */
[----:B------:R-:W-:Y:S06]  /*76a0*/  @!P0 BRA `(.L_x_1163) ;  /* 0xfffffff800bc8947 */ /* 0x000fec000383ffff */
[----:B------:R-:W-:Y:S05]  /*76b0*/  BSYNC.RECONVERGENT B1 ;  /* 0x0000000000017941 */ /* 0x000fea0003800200 */
.L_x_1162:
[----:B------:R-:W-:Y:S05]  /*76c0*/  BRA `(.L_x_1157) ;  /* 0x0000000800b47947 */ /* 0x000fea0003800000 */
.L_x_1158:
[----:B------:R-:W-:Y:S01]  /*76d0*/  IMAD.U32 R8, RZ, RZ, UR4 ;  /* 0x00000004ff087e24 */ /* 0x000fe2000f8e00ff */
[----:B------:R-:W-:Y:S01]  /*76e0*/  ULOP3.LUT UR5, URZ, UR16, URZ, 0x33, !UPT ;  /* 0x00000010ff057292 */ /* 0x000fe2000f8e33ff */
[----:B------:R-:W-:Y:S01]  /*76f0*/  BSSY.RECONVERGENT B1, `(.L_x_1164) ;  /* 0x0000057000017945 */ /* 0x000fe20003800200 */
[----:B------:R-:W-:Y:S02]  /*7700*/  MOV R30, R19 ;  /* 0x00000013001e7202 */ /* 0x000fe40000000f00 */
[----:B------:R-:W-:Y:S02]  /*7710*/  CS2R R10, SRZ ;  /* 0x00000000000a7805 */ /* 0x000fe4000001ff00 */
[----:B------:R-:W-:-:S04]  /*7720*/  VIADDMNMX R8, R19, 0x20, R8, !PT ;  /* 0x0000002013087846 */ /* 0x000fc80007800108 */
[----:B------:R-:W-:Y:S02]  /*7730*/  IADD3 R31, PT, PT, -R15, UR5, R8 ;  /* 0x000000050f1f7c10 */ /* 0x000fe4000fffe108 */
[----:B------:R-:W-:Y:S02]  /*7740*/  CS2R R8, SRZ ;  /* 0x0000000000087805 */ /* 0x000fe4000001ff00 */
[C---:B------:R-:W-:Y:S02]  /*7750*/  ISETP.GE.U32.AND P0, PT, R31.reuse, 0xe0, PT ;  /* 0x000000e01f00780c */ /* 0x040fe40003f06070 */
[----:B------:R-:W-:-:S04]  /*7760*/  LEA.HI R68, R31, 0x1, RZ, 0x1b ;  /* 0x000000011f447811 */ /* 0x000fc800078fd8ff */
[----:B------:R-:W-:-:S04]  /*7770*/  LOP3.LUT R70, R68, 0x7, RZ, 0xc0, !PT ;  /* 0x0000000744467812 */ /* 0x000fc800078ec0ff */
[----:B------:R-:W-:-:S03]  /*7780*/  ISETP.NE.AND P2, PT, R70, RZ, PT ;  /* 0x000000ff4600720c */ /* 0x000fc60003f45270 */
[----:B------:R-:W-:Y:S10]  /*7790*/  @!P0 BRA `(.L_x_1165) ;  /* 0x0000000400308947 */ /* 0x000ff40003800000 */
[----:B------:R-:W-:Y:S01]  /*77a0*/  IADD3 R21, PT, PT, R29, 0x140, RZ ;  /* 0x000001401d157810 */ /* 0x000fe20007ffe0ff */
[----:B------:R-:W-:Y:S01]  /*77b0*/  HFMA2 R57, -RZ, RZ, 0, 0 ;  /* 0x00000000ff397431 */ /* 0x000fe200000001ff */
[----:B------:R-:W-:Y:S01]  /*77c0*/  LOP3.LUT R56, R68, 0xffffff8, RZ, 0xc0, !PT ;  /* 0x0ffffff844387812 */ /* 0x000fe200078ec0ff */
[----:B------:R-:W-:Y:S01]  /*77d0*/  IMAD.MOV.U32 R30, RZ, RZ, R19 ;  /* 0x000000ffff1e7224 */ /* 0x000fe200078e0013 */
[----:B------:R-:W-:Y:S02]  /*77e0*/  MOV R8, RZ ;  /* 0x000000ff00087202 */ /* 0x000fe40000000f00 */
[----:B------:R-:W-:-:S07]  /*77f0*/  LEA R69, R28, R21, 0x18 ;  /* 0x000000151c457211 */ /* 0x000fce00078ec0ff */
.L_x_1166:
[----:B------:R-:W-:-:S04]  /*7800*/  SHF.L.U32 R47, R30, 0x5, RZ ;  /* 0x000000051e2f7819 */ /* 0x000fc800000006ff */
[C---:B------:R-:W-:Y:S01]  /*7810*/  IADD3 R25, PT, PT, R47.reuse, 0x400, RZ ;  /* 0x000004002f197810 */ /* 0x040fe20007ffe0ff */
[C---:B------:R-:W-:Y:S01]  /*7820*/  IMAD.WIDE.U32 R20, R47.reuse, 0x4, R2 ;  /* 0x000000042f147825 */ /* 0x040fe200078e0002 */
[----:B------:R-:W-:-:S03]  /*7830*/  IADD3 R37, PT, PT, R47, 0xc00, RZ ;  /* 0x00000c002f257810 */ /* 0x000fc60007ffe0ff */
[----:B------:R-:W-:Y:S02]  /*7840*/  VIADD R33, R47, 0x800 ;  /* 0x000008002f217836 */ /* 0x000fe40000000000 */
[--C-:B------:R-:W-:Y:S01]  /*7850*/  IMAD.WIDE.U32 R24, R25, 0x4, R2.reuse ;  /* 0x0000000419187825 */ /* 0x100fe200078e0002 */
[----:B------:R-:W2:Y:S03]  /*7860*/  LDG.E.128 R20, desc[UR12][R20.64] ;  /* 0x0000000c14147981 */ /* 0x000ea6000c1e1d00 */
[--C-:B------:R-:W-:Y:S01]  /*7870*/  IMAD.WIDE.U32 R32, R33, 0x4, R2.reuse ;  /* 0x0000000421207825 */ /* 0x100fe200078e0002 */
[----:B------:R-:W-:Y:S01]  /*7880*/  IADD3 R41, PT, PT, R47, 0x1000, RZ ;  /* 0x000010002f297810 */ /* 0x000fe20007ffe0ff */
[----:B------:R-:W3:Y:S02]  /*7890*/  LDG.E.128 R24, desc[UR12][R24.64] ;  /* 0x0000000c18187981 */ /* 0x000ee4000c1e1d00 */
[--C-:B------:R-:W-:Y:S01]  /*78a0*/  IMAD.WIDE.U32 R36, R37, 0x4, R2.reuse ;  /* 0x0000000425247825 */ /* 0x100fe200078e0002 */
[----:B------:R-:W-:Y:S01]  /*78b0*/  IADD3 R45, PT, PT, R47, 0x1400, RZ ;  /* 0x000014002f2d7810 */ /* 0x000fe20007ffe0ff */
[----:B------:R-:W4:Y:S02]  /*78c0*/  LDG.E.128 R32, desc[UR12][R32.64] ;  /* 0x0000000c20207981 */ /* 0x000f24000c1e1d00 */
[----:B------:R-:W-:-:S02]  /*78d0*/  IMAD.WIDE.U32 R40, R41, 0x4, R2 ;  /* 0x0000000429287825 */ /* 0x000fc400078e0002 */
[----:B------:R-:W4:Y:S02]  /*78e0*/  LDG.E.128 R36, desc[UR12][R36.64] ;  /* 0x0000000c24247981 */ /* 0x000f24000c1e1d00 */
[----:B------:R-:W-:Y:S02]  /*78f0*/  VIADD R49, R47, 0x1800 ;  /* 0x000018002f317836 */ /* 0x000fe40000000000 */
[--C-:B------:R-:W-:Y:S01]  /*7900*/  IMAD.WIDE.U32 R44, R45, 0x4, R2.reuse ;  /* 0x000000042d2c7825 */ /* 0x100fe200078e0002 */
[----:B------:R-:W4:Y:S01]  /*7910*/  LDG.E.128 R40, desc[UR12][R40.64] ;  /* 0x0000000c28287981 */ /* 0x000f22000c1e1d00 */
[----:B------:R-:W-:Y:S02]  /*7920*/  IADD3 R53, PT, PT, R47, 0x1c00, RZ ;  /* 0x00001c002f357810 */ /* 0x000fe40007ffe0ff */
[--C-:B------:R-:W-:Y:S02]  /*7930*/  IMAD.WIDE.U32 R48, R49, 0x4, R2.reuse ;  /* 0x0000000431307825 */ /* 0x100fe400078e0002 */
[----:B------:R-:W4:Y:S02]  /*7940*/  LDG.E.128 R44, desc[UR12][R44.64] ;  /* 0x0000000c2c2c7981 */ /* 0x000f24000c1e1d00 */
[----:B------:R-:W-:-:S02]  /*7950*/  IMAD.WIDE.U32 R52, R53, 0x4, R2 ;  /* 0x0000000435347825 */ /* 0x000fc400078e0002 */
[----:B------:R-:W4:Y:S04]  /*7960*/  LDG.E.128 R48, desc[UR12][R48.64] ;  /* 0x0000000c30307981 */ /* 0x000f28000c1e1d00 */
[----:B------:R-:W4:Y:S01]  /*7970*/  LDG.E.128 R52, desc[UR12][R52.64] ;  /* 0x0000000c34347981 */ /* 0x000f22000c1e1d00 */
[C---:B------:R-:W-:Y:S01]  /*7980*/  IADD3 R58, PT, PT, R30.reuse, -UR16, RZ ;  /* 0x800000101e3a7c10 */ /* 0x040fe2000fffe0ff */
[----:B------:R-:W-:Y:S01]  /*7990*/  VIADD R57, R57, 0x8 ;  /* 0x0000000839397836 */ /* 0x000fe20000000000 */
[----:B------:R-:W-:Y:S02]  /*79a0*/  IADD3 R30, PT, PT, R30, 0x100, RZ ;  /* 0x000001001e1e7810 */ /* 0x000fe40007ffe0ff */
[----:B------:R-:W-:Y:S02]  /*79b0*/  LEA R58, R58, R69, 0x2 ;  /* 0x000000453a3a7211 */ /* 0x000fe400078e10ff */
[----:B------:R-:W-:-:S03]  /*79c0*/  ISETP.NE.AND P0, PT, R57, R56, PT ;  /* 0x000000383900720c */ /* 0x000fc60003f05270 */
[----:B------:R-:W2:Y:S04]  /*79d0*/  LDS R59, [R58] ;  /* 0x000000003a3b7984 */ /* 0x000ea80000000800 */
[----:B------:R-:W3:Y:S04]  /*79e0*/  LDS R60, [R58+0x80] ;  /* 0x000080003a3c7984 */ /* 0x000ee80000000800 */
[----:B------:R-:W4:Y:S04]  /*79f0*/  LDS R62, [R58+0x100] ;  /* 0x000100003a3e7984 */ /* 0x000f280000000800 */
[----:B------:R-:W1:Y:S04]  /*7a00*/  LDS R63, [R58+0x180] ;  /* 0x000180003a3f7984 */ /* 0x000e680000000800 */
[----:B------:R-:W0:Y:S04]  /*7a10*/  LDS R64, [R58+0x200] ;  /* 0x000200003a407984 */ /* 0x000e280000000800 */
[----:B------:R-:W0:Y:S04]  /*7a20*/  LDS R65, [R58+0x280] ;  /* 0x000280003a417984 */ /* 0x000e280000000800 */
[----:B------:R-:W0:Y:S04]  /*7a30*/  LDS R66, [R58+0x300] ;  /* 0x000300003a427984 */ /* 0x000e280000000800 */
[----:B------:R-:W0:Y:S01]  /*7a40*/  LDS R67, [R58+0x380] ;  /* 0x000380003a437984 */ /* 0x000e220000000800 */
[-C--:B--2---:R-:W-:Y:S01]  /*7a50*/  FFMA.FTZ R61, R20, R59.reuse, R8 ;  /* 0x0000003b143d7223 */ /* 0x084fe20000010008 */
[-C--:B------:R-:W-:Y:S01]  /*7a60*/  FFMA.FTZ R8, R21, R59.reuse, R9 ;  /* 0x0000003b15087223 */ /* 0x080fe20000010009 */
[-C--:B------:R-:W-:Y:S01]  /*7a70*/  FFMA.FTZ R9, R22, R59.reuse, R10 ;  /* 0x0000003b16097223 */ /* 0x080fe2000001000a */
[----:B------:R-:W-:Y:S01]  /*7a80*/  FFMA.FTZ R10, R23, R59, R11 ;  /* 0x0000003b170a7223 */ /* 0x000fe2000001000b */
[-C--:B---3--:R-:W-:Y:S01]  /*7a90*/  FFMA.FTZ R61, R24, R60.reuse, R61 ;  /* 0x0000003c183d7223 */ /* 0x088fe2000001003d */
[-C--:B------:R-:W-:Y:S01]  /*7aa0*/  FFMA.FTZ R8, R25, R60.reuse, R8 ;  /* 0x0000003c19087223 */ /* 0x080fe20000010008 */
[-C--:B------:R-:W-:Y:S01]  /*7ab0*/  FFMA.FTZ R9, R26, R60.reuse, R9 ;  /* 0x0000003c1a097223 */ /* 0x080fe20000010009 */
[----:B------:R-:W-:Y:S01]  /*7ac0*/  FFMA.FTZ R10, R27, R60, R10 ;  /* 0x0000003c1b0a7223 */ /* 0x000fe2000001000a */
[-C--:B----4-:R-:W-:Y:S01]  /*7ad0*/  FFMA.FTZ R61, R32, R62.reuse, R61 ;  /* 0x0000003e203d7223 */ /* 0x090fe2000001003d */
[-C--:B------:R-:W-:Y:S01]  /*7ae0*/  FFMA.FTZ R8, R33, R62.reuse, R8 ;  /* 0x0000003e21087223 */ /* 0x080fe20000010008 */
[-C--:B------:R-:W-:Y:S01]  /*7af0*/  FFMA.FTZ R9, R34, R62.reuse, R9 ;  /* 0x0000003e22097223 */ /* 0x080fe20000010009 */
[----:B------:R-:W-:Y:S01]  /*7b00*/  FFMA.FTZ R10, R35, R62, R10 ;  /* 0x0000003e230a7223 */ /* 0x000fe2000001000a */
[-C--:B-1----:R-:W-:Y:S01]  /*7b10*/  FFMA.FTZ R61, R36, R63.reuse, R61 ;  /* 0x0000003f243d7223 */ /* 0x082fe2000001003d */
[-C--:B------:R-:W-:Y:S01]  /*7b20*/  FFMA.FTZ R8, R37, R63.reuse, R8 ;  /* 0x0000003f25087223 */ /* 0x080fe20000010008 */
[-C--:B------:R-:W-:Y:S01]  /*7b30*/  FFMA.FTZ R9, R38, R63.reuse, R9 ;  /* 0x0000003f26097223 */ /* 0x080fe20000010009 */
[----:B------:R-:W-:Y:S01]  /*7b40*/  FFMA.FTZ R10, R39, R63, R10 ;  /* 0x0000003f270a7223 */ /* 0x000fe2000001000a */
[-C--:B0-----:R-:W-:Y:S01]  /*7b50*/  FFMA.FTZ R61, R40, R64.reuse, R61 ;  /* 0x00000040283d7223 */ /* 0x081fe2000001003d */
[-C--:B------:R-:W-:Y:S01]  /*7b60*/  FFMA.FTZ R8, R41, R64.reuse, R8 ;  /* 0x0000004029087223 */ /* 0x080fe20000010008 */
[-C--:B------:R-:W-:Y:S01]  /*7b70*/  FFMA.FTZ R9, R42, R64.reuse, R9 ;  /* 0x000000402a097223 */ /* 0x080fe20000010009 */
[----:B------:R-:W-:Y:S01]  /*7b80*/  FFMA.FTZ R10, R43, R64, R10 ;  /* 0x000000402b0a7223 */ /* 0x000fe2000001000a */
[-C--:B------:R-:W-:Y:S01]  /*7b90*/  FFMA.FTZ R61, R44, R65.reuse, R61 ;  /* 0x000000412c3d7223 */ /* 0x080fe2000001003d */
        /* <DEDUP_REMOVED lines=11> */
[----:B------:R-:W-:Y:S06]  /*7c50*/  @P0 BRA `(.L_x_1166) ;  /* 0xfffffff800e80947 */ /* 0x000fec000383ffff */
.L_x_1165:
[----:B------:R-:W-:Y:S05]  /*7c60*/  BSYNC.RECONVERGENT B1 ;  /* 0x0000000000017941 */ /* 0x000fea0003800200 */
.L_x_1164:
[----:B------:R-:W-:Y:S05]  /*7c70*/  @!P2 BRA `(.L_x_1157) ;  /* 0x000000040048a947 */ /* 0x000fea0003800000 */
[----:B------:R-:W-:Y:S01]  /*7c80*/  ISETP.GE.U32.AND P0, PT, R70, 0x4, PT ;  /* 0x000000044600780c */ /* 0x000fe20003f06070 */
[----:B------:R-:W-:Y:S01]  /*7c90*/  BSSY.RECONVERGENT B1, `(.L_x_1167) ;  /* 0x0000028000017945 */ /* 0x000fe20003800200 */
[----:B------:R-:W-:-:S11]  /*7ca0*/  LOP3.LUT P2, R46, R68, 0x3, RZ, 0xc0, !PT ;  /* 0x00000003442e7812 */ /* 0x000fd6000784c0ff */
[----:B------:R-:W-:Y:S05]  /*7cb0*/  @!P0 BRA `(.L_x_1168) ;  /* 0x0000000000948947 */ /* 0x000fea0003800000 */
[----:B------:R-:W-:-:S04]  /*7cc0*/  SHF.L.U32 R27, R30, 0x5, RZ ;  /* 0x000000051e1b7819 */ /* 0x000fc800000006ff */
[C---:B------:R-:W-:Y:S01]  /*7cd0*/  IADD3 R25, PT, PT, R27.reuse, 0x400, RZ ;  /* 0x000004001b197810 */ /* 0x040fe20007ffe0ff */
[C---:B------:R-:W-:Y:S01]  /*7ce0*/  IMAD.WIDE.U32 R20, R27.reuse, 0x4, R2 ;  /* 0x000000041b147825 */ /* 0x040fe200078e0002 */
[----:B------:R-:W-:-:S03]  /*7cf0*/  IADD3 R37, PT, PT, R27, 0xc00, RZ ;  /* 0x00000c001b257810 */ /* 0x000fc60007ffe0ff */
[----:B------:R-:W-:Y:S02]  /*7d00*/  VIADD R33, R27, 0x800 ;  /* 0x000008001b217836 */ /* 0x000fe40000000000 */
[--C-:B------:R-:W-:Y:S01]  /*7d10*/  IMAD.WIDE.U32 R24, R25, 0x4, R2.reuse ;  /* 0x0000000419187825 */ /* 0x100fe200078e0002 */
[----:B------:R-:W2:Y:S03]  /*7d20*/  LDG.E.128 R20, desc[UR12][R20.64] ;  /* 0x0000000c14147981 */ /* 0x000ea6000c1e1d00 */
[--C-:B------:R-:W-:Y:S02]  /*7d30*/  IMAD.WIDE.U32 R32, R33, 0x4, R2.reuse ;  /* 0x0000000421207825 */ /* 0x100fe400078e0002 */
[----:B------:R-:W3:Y:S02]  /*7d40*/  LDG.E.128 R24, desc[UR12][R24.64] ;  /* 0x0000000c18187981 */ /* 0x000ee4000c1e1d00 */
[----:B------:R-:W-:-:S02]  /*7d50*/  IMAD.WIDE.U32 R36, R37, 0x4, R2 ;  /* 0x0000000425247825 */ /* 0x000fc400078e0002 */
[----:B------:R-:W4:Y:S04]  /*7d60*/  LDG.E.128 R32, desc[UR12][R32.64] ;  /* 0x0000000c20207981 */ /* 0x000f28000c1e1d00 */
[----:B------:R-:W4:Y:S01]  /*7d70*/  LDG.E.128 R36, desc[UR12][R36.64] ;  /* 0x0000000c24247981 */ /* 0x000f22000c1e1d00 */
[----:B------:R-:W-:Y:S02]  /*7d80*/  IADD3 R41, PT, PT, R29, 0x140, RZ ;  /* 0x000001401d297810 */ /* 0x000fe40007ffe0ff */
[----:B------:R-:W-:Y:S02]  /*7d90*/  IADD3 R40, PT, PT, R30, -UR16, RZ ;  /* 0x800000101e287c10 */ /* 0x000fe4000fffe0ff */
[----:B------:R-:W-:Y:S02]  /*7da0*/  LEA R41, R28, R41, 0x18 ;  /* 0x000000291c297211 */ /* 0x000fe400078ec0ff */
[----:B------:R-:W-:-:S03]  /*7db0*/  IADD3 R30, PT, PT, R30, 0x80, RZ ;  /* 0x000000801e1e7810 */ /* 0x000fc60007ffe0ff */
[----:B------:R-:W-:-:S05]  /*7dc0*/  IMAD R40, R40, 0x4, R41 ;  /* 0x0000000428287824 */ /* 0x000fca00078e0229 */
[----:B------:R-:W2:Y:S04]  /*7dd0*/  LDS R41, [R40] ;  /* 0x0000000028297984 */ /* 0x000ea80000000800 */
[----:B------:R-:W3:Y:S04]  /*7de0*/  LDS R42, [R40+0x80] ;  /* 0x00008000282a7984 */ /* 0x000ee80000000800 */
[----:B------:R-:W4:Y:S04]  /*7df0*/  LDS R44, [R40+0x100] ;  /* 0x00010000282c7984 */ /* 0x000f280000000800 */
[----:B------:R-:W1:Y:S01]  /*7e00*/  LDS R45, [R40+0x180] ;  /* 0x00018000282d7984 */ /* 0x000e620000000800 */
        /* <DEDUP_REMOVED lines=15> */
[----:B------:R-:W-:-:S07]  /*7f00*/  FFMA.FTZ R11, R39, R45, R44 ;  /* 0x0000002d270b7223 */ /* 0x000fce000001002c */
.L_x_1168:
[----:B------:R-:W-:Y:S05]  /*7f10*/  BSYNC.RECONVERGENT B1 ;  /* 0x0000000000017941 */ /* 0x000fea0003800200 */
.L_x_1167:
[----:B------:R-:W-:Y:S05]  /*7f20*/  @!P2 BRA `(.L_x_1157) ;  /* 0x00000000009ca947 */ /* 0x000fea0003800000 */
[----:B------:R-:W-:Y:S01]  /*7f30*/  ISETP.NE.AND P2, PT, R46, 0x1, PT ;  /* 0x000000012e00780c */ /* 0x000fe20003f45270 */
[----:B------:R-:W-:Y:S01]  /*7f40*/  BSSY.RECONVERGENT B1, `(.L_x_1169) ;  /* 0x0000018000017945 */ /* 0x000fe20003800200 */
[----:B------:R-:W-:-:S11]  /*7f50*/  LOP3.LUT P0, RZ, R31, 0x20, RZ, 0xc0, !PT ;  /* 0x000000201fff7812 */ /* 0x000fd6000780c0ff */
[----:B------:R-:W-:Y:S05]  /*7f60*/  @!P2 BRA `(.L_x_1170) ;  /* 0x000000000054a947 */ /* 0x000fea0003800000 */
[----:B------:R-:W-:-:S04]  /*7f70*/  SHF.L.U32 R21, R30, 0x5, RZ ;  /* 0x000000051e157819 */ /* 0x000fc800000006ff */
[C---:B------:R-:W-:Y:S01]  /*7f80*/  IADD3 R23, PT, PT, R21.reuse, 0x400, RZ ;  /* 0x0000040015177810 */ /* 0x040fe20007ffe0ff */
[----:B------:R-:W-:-:S04]  /*7f90*/  IMAD.WIDE.U32 R20, R21, 0x4, R2 ;  /* 0x0000000415147825 */ /* 0x000fc800078e0002 */
[----:B------:R-:W-:Y:S01]  /*7fa0*/  IMAD.WIDE.U32 R22, R23, 0x4, R2 ;  /* 0x0000000417167825 */ /* 0x000fe200078e0002 */
[----:B------:R-:W2:Y:S04]  /*7fb0*/  LDG.E.128 R24, desc[UR12][R20.64] ;  /* 0x0000000c14187981 */ /* 0x000ea8000c1e1d00 */
[----:B------:R-:W3:Y:S01]  /*7fc0*/  LDG.E.128 R36, desc[UR12][R22.64] ;  /* 0x0000000c16247981 */ /* 0x000ee2000c1e1d00 */
[----:B------:R-:W-:Y:S01]  /*7fd0*/  VIADD R33, R29, 0x140 ;  /* 0x000001401d217836 */ /* 0x000fe20000000000 */
[C---:B------:R-:W-:Y:S02]  /*7fe0*/  IADD3 R31, PT, PT, R30.reuse, -UR16, RZ ;  /* 0x800000101e1f7c10 */ /* 0x040fe4000fffe0ff */
[----:B------:R-:W-:Y:S02]  /*7ff0*/  IADD3 R30, PT, PT, R30, 0x40, RZ ;  /* 0x000000401e1e7810 */ /* 0x000fe40007ffe0ff */
[----:B------:R-:W-:-:S04]  /*8000*/  LEA R32, R28, R33, 0x18 ;  /* 0x000000211c207211 */ /* 0x000fc800078ec0ff */
[----:B------:R-:W-:-:S05]  /*8010*/  LEA R31, R31, R32, 0x2 ;  /* 0x000000201f1f7211 */ /* 0x000fca00078e10ff */
[----:B------:R-:W2:Y:S04]  /*8020*/  LDS R32, [R31] ;  /* 0x000000001f207984 */ /* 0x000ea80000000800 */
[----:B------:R-:W3:Y:S01]  /*8030*/  LDS R34, [R31+0x80] ;  /* 0x000080001f227984 */ /* 0x000ee20000000800 */
[-C--:B--2---:R-:W-:Y:S01]  /*8040*/  FFMA.FTZ R33, R24, R32.reuse, R8 ;  /* 0x0000002018217223 */ /* 0x084fe20000010008 */
[-C--:B------:R-:W-:Y:S01]  /*8050*/  FFMA.FTZ R24, R25, R32.reuse, R9 ;  /* 0x0000002019187223 */ /* 0x080fe20000010009 */
[-C--:B------:R-:W-:Y:S01]  /*8060*/  FFMA.FTZ R25, R26, R32.reuse, R10 ;  /* 0x000000201a197223 */ /* 0x080fe2000001000a */
[----:B------:R-:W-:Y:S01]  /*8070*/  FFMA.FTZ R32, R27, R32, R11 ;  /* 0x000000201b207223 */ /* 0x000fe2000001000b */
[-C--:B---3--:R-:W-:Y:S01]  /*8080*/  FFMA.FTZ R8, R36, R34.reuse, R33 ;  /* 0x0000002224087223 */ /* 0x088fe20000010021 */
[-C--:B------:R-:W-:Y:S01]  /*8090*/  FFMA.FTZ R9, R37, R34.reuse, R24 ;  /* 0x0000002225097223 */ /* 0x080fe20000010018 */
[-C--:B------:R-:W-:Y:S01]  /*80a0*/  FFMA.FTZ R10, R38, R34.reuse, R25 ;  /* 0x00000022260a7223 */ /* 0x080fe20000010019 */
[----:B------:R-:W-:-:S07]  /*80b0*/  FFMA.FTZ R11, R39, R34, R32 ;  /* 0x00000022270b7223 */ /* 0x000fce0000010020 */
.L_x_1170:
[----:B------:R-:W-:Y:S05]  /*80c0*/  BSYNC.RECONVERGENT B1 ;  /* 0x0000000000017941 */ /* 0x000fea0003800200 */
.L_x_1169:
[----:B------:R-:W-:Y:S05]  /*80d0*/  @P0 BRA `(.L_x_1157) ;  /* 0x0000000000300947 */ /* 0x000fea0003800000 */
[----:B------:R-:W-:-:S04]  /*80e0*/  IMAD.SHL.U32 R21, R30, 0x20, RZ ;  /* 0x000000201e157824 */ /* 0x000fc800078e00ff */
[----:B------:R-:W-:-:S06]  /*80f0*/  IMAD.WIDE.U32 R20, R21, 0x4, R2 ;  /* 0x0000000415147825 */ /* 0x000fcc00078e0002 */
[----:B------:R-:W2:Y:S01]  /*8100*/  LDG.E.128 R20, desc[UR12][R20.64] ;  /* 0x0000000c14147981 */ /* 0x000ea2000c1e1d00 */
[----:B------:R-:W-:Y:S02]  /*8110*/  IADD3 R29, PT, PT, R29, 0x140, RZ ;  /* 0x000001401d1d7810 */ /* 0x000fe40007ffe0ff */
[----:B------:R-:W-:Y:S02]  /*8120*/  IADD3 R24, PT, PT, R30, -UR16, RZ ;  /* 0x800000101e187c10 */ /* 0x000fe4000fffe0ff */
[----:B------:R-:W-:-:S04]  /*8130*/  LEA R29, R28, R29, 0x18 ;  /* 0x0000001d1c1d7211 */ /* 0x000fc800078ec0ff */
[----:B------:R-:W-:-:S06]  /*8140*/  LEA R24, R24, R29, 0x2 ;  /* 0x0000001d18187211 */ /* 0x000fcc00078e10ff */
[----:B------:R-:W2:Y:S02]  /*8150*/  LDS R24, [R24] ;  /* 0x0000000018187984 */ /* 0x000ea40000000800 */
[-C--:B--2---:R-:W-:Y:S01]  /*8160*/  FFMA.FTZ R8, R20, R24.reuse, R8 ;  /* 0x0000001814087223 */ /* 0x084fe20000010008 */
[-C--:B------:R-:W-:Y:S01]  /*8170*/  FFMA.FTZ R9, R21, R24.reuse, R9 ;  /* 0x0000001815097223 */ /* 0x080fe20000010009 */
[-C--:B------:R-:W-:Y:S01]  /*8180*/  FFMA.FTZ R10, R22, R24.reuse, R10 ;  /* 0x00000018160a7223 */ /* 0x080fe2000001000a */
[----:B------:R-:W-:-:S07]  /*8190*/  FFMA.FTZ R11, R23, R24, R11 ;  /* 0x00000018170b7223 */ /* 0x000fce000001000b */
.L_x_1157:
[----:B------:R-:W-:Y:S05]  /*81a0*/  BSYNC.RECONVERGENT B0 ;  /* 0x0000000000007941 */ /* 0x000fea0003800200 */
.L_x_1156:
[----:B------:R-:W-:Y:S01]  /*81b0*/  ISETP.GE.AND P0, PT, R19, UR11, PT ;  /* 0x0000000b13007c0c */ /* 0x000fe2000bf06270 */
[----:B------:R-:W2:Y:S01]  /*81c0*/  LDCU UR7, c[0x0][0x40c] ;  /* 0x00008180ff0777ac */ /* 0x000ea20008000800 */
[----:B------:R-:W-:Y:S11]  /*81d0*/  BSSY.RECONVERGENT B0, `(.L_x_1171) ;  /* 0x00000be000007945 */ /* 0x000ff60003800200 */
[----:B------:R-:W-:Y:S05]  /*81e0*/  @P0 BRA `(.L_x_1172) ;  /* 0x0000000800f00947 */ /* 0x000fea0003800000 */
[----:B------:R-:W3:Y:S01]  /*81f0*/  LDCU UR4, c[0x0][0x3f8] ;  /* 0x00007f00ff0477ac */ /* 0x000ee20008000800 */
[----:B-1----:R-:W-:Y:S01]  /*8200*/  VIADD R24, R19, 0x20 ;  /* 0x0000002013187836 */ /* 0x002fe20000000000 */
[----:B------:R-:W1:Y:S01]  /*8210*/  LDC.64 R20, c[0x0][0x458] ;  /* 0x00011600ff147b82 */ /* 0x000e620000000a00 */
[----:B------:R-:W-:Y:S01]  /*8220*/  BSSY.RECONVERGENT B1, `(.L_x_1173) ;  /* 0x0000043000017945 */ /* 0x000fe20003800200 */
[----:B------:R-:W-:Y:S02]  /*8230*/  ULOP3.LUT UR5, URZ, UR16, URZ, 0x33, !UPT ;  /* 0x00000010ff057292 */ /* 0x000fe4000f8e33ff */
[----:B------:R-:W-:-:S04]  /*8240*/  VIMNMX R22, PT, PT, R24, UR11, !PT ;  /* 0x0000000b18167c48 */ /* 0x000fc8000ffe0100 */
[----:B------:R-:W-:Y:S02]  /*8250*/  IADD3 R25, PT, PT, -R15, UR5, R22 ;  /* 0x000000050f197c10 */ /* 0x000fe4000fffe116 */
[----:B------:R-:W-:Y:S02]  /*8260*/  MOV R22, R19 ;  /* 0x0000001300167202 */ /* 0x000fe40000000f00 */
[----:B------:R-:W-:Y:S02]  /*8270*/  LOP3.LUT P0, RZ, R25, 0x20, RZ, 0xc0, !PT ;  /* 0x0000002019ff7812 */ /* 0x000fe4000780c0ff */
[----:B---3--:R-:W-:-:S05]  /*8280*/  MOV R26, UR4 ;  /* 0x00000004001a7c02 */ /* 0x008fca0008000f00 */
[----:B------:R-:W-:-:S05]  /*8290*/  IMAD R26, R113, R26, UR14 ;  /* 0x0000000e711a7e24 */ /* 0x000fca000f8e021a */
[----:B------:R-:W-:-:S05]  /*82a0*/  LEA R23, R26, R17, 0x5 ;  /* 0x000000111a177211 */ /* 0x000fca00078e28ff */
[----:B-1----:R-:W-:Y:S01]  /*82b0*/  IMAD.WIDE R20, R23, 0x4, R20 ;  /* 0x0000000417147825 */ /* 0x002fe200078e0214 */
[----:B------:R-:W-:Y:S06]  /*82c0*/  @P0 BRA `(.L_x_1174) ;  /* 0x0000000000e00947 */ /* 0x000fec0003800000 */
[----:B------:R-:W1:Y:S01]  /*82d0*/  LDC R26, c[0x0][0x3f4] ;  /* 0x0000fd00ff1a7b82 */ /* 0x000e620000000800 */
[----:B------:R-:W-:Y:S01]  /*82e0*/  IMAD.MOV.U32 R22, RZ, RZ, R24 ;  /* 0x000000ffff167224 */ /* 0x000fe200078e0018 */
[----:B-1----:R-:W-:-:S13]  /*82f0*/  ISETP.GE.AND P0, PT, R19, R26, PT ;  /* 0x0000001a1300720c */ /* 0x002fda0003f06270 */
[----:B------:R-:W-:Y:S05]  /*8300*/  @!P0 BRA `(.L_x_1174) ;  /* 0x0000000000d08947 */ /* 0x000fea0003800000 */
[----:B------:R-:W-:Y:S02]  /*8310*/  IABS R27, R26 ;  /* 0x0000001a001b7213 */ /* 0x000fe40000000000 */
[----:B------:R-:W-:Y:S02]  /*8320*/  IABS R30, R19 ;  /* 0x00000013001e7213 */ /* 0x000fe40000000000 */
[----:B------:R-:W1:Y:S01]  /*8330*/  I2F.RP R28, R27 ;  /* 0x0000001b001c7306 */ /* 0x000e620000209400 */
[----:B------:R-:W-:Y:S02]  /*8340*/  ISETP.GE.AND P2, PT, R19, RZ, PT ;  /* 0x000000ff1300720c */ /* 0x000fe40003f46270 */
[----:B------:R-:W-:-:S05]  /*8350*/  ISETP.NE.AND P3, PT, R26, RZ, PT ;  /* 0x000000ff1a00720c */ /* 0x000fca0003f65270 */
[----:B-1----:R-:W1:Y:S02]  /*8360*/  MUFU.RCP R28, R28 ;  /* 0x0000001c001c7308 */ /* 0x002e640000001000 */
[----:B-1----:R-:W-:-:S06]  /*8370*/  IADD3 R29, PT, PT, R28, 0xffffffe, RZ ;  /* 0x0ffffffe1c1d7810 */ /* 0x002fcc0007ffe0ff */
[----:B------:R-:W1:Y:S02]  /*8380*/  F2I.FTZ.U32.TRUNC.NTZ R23, R29 ;  /* 0x0000001d00177305 */ /* 0x000e64000021f000 */
[----:B-1----:R-:W-:-:S05]  /*8390*/  IADD3 R22, PT, PT, RZ, -R23, RZ ;  /* 0x80000017ff167210 */ /* 0x002fca0007ffe0ff */
        /* <DEDUP_REMOVED lines=14> */
[----:B------:R-:W-:-:S05]  /*8480*/  IMAD.WIDE.U32 R22, R23, 0x4, R2 ;  /* 0x0000000417167825 */ /* 0x000fca00078e0002 */
[----:B------:R1:W5:Y:S01]  /*8490*/  LDG.E.128 R28, desc[UR12][R22.64] ;  /* 0x0000000c161c7981 */ /* 0x000362000c1e1d00 */
[----:B------:R-:W3:Y:S01]  /*84a0*/  S2UR UR5, SR_CgaCtaId ;  /* 0x00000000000579c3 */ /* 0x000ee20000008800 */
[----:B------:R-:W-:Y:S02]  /*84b0*/  UMOV UR4, 0x400 ;  /* 0x0000040000047882 */ /* 0x000fe40000000000 */
[----:B------:R-:W-:-:S04]  /*84c0*/  UIADD3 UR4, UPT, UPT, UR4, 0x140, URZ ;  /* 0x0000014004047890 */ /* 0x000fc8000fffe0ff */
[----:B---3--:R-:W-:-:S06]  /*84d0*/  ULEA UR4, UR5, UR4, 0x18 ;  /* 0x0000000405047291 */ /* 0x008fcc000f8ec0ff */
[----:B------:R-:W-:-:S05]  /*84e0*/  LEA R27, R15, UR4, 0x2 ;  /* 0x000000040f1b7c11 */ /* 0x000fca000f8e10ff */
[----:B------:R-:W3:Y:S01]  /*84f0*/  LDCU UR4, c[0x0][0x40c] ;  /* 0x00008180ff0477ac */ /* 0x000ee20008000800 */
[----:B------:R-:W4:Y:S01]  /*8500*/  LDS R27, [R27] ;  /* 0x000000001b1b7984 */ /* 0x000f220000000800 */
[----:B---3--:R-:W-:-:S09]  /*8510*/  UISETP.NE.AND UP0, UPT, UR4, URZ, UPT ;  /* 0x000000ff0400728c */ /* 0x008fd2000bf05270 */
[----:B-1----:R-:W-:Y:S05]  /*8520*/  BRA.U UP0, `(.L_x_1175) ;  /* 0x0000000100347547 */ /* 0x002fea000b800000 */
[----:B------:R-:W3:Y:S01]  /*8530*/  @P1 LDG.E.128 R36, desc[UR12][R20.64] ;  /* 0x0000000c14241981 */ /* 0x000ee2000c1e1d00 */
[----:B------:R-:W-:-:S03]  /*8540*/  SHF.L.U32 R23, R19, 0x5, RZ ;  /* 0x0000000513177819 */ /* 0x000fc600000006ff */
[----:B------:R-:W1:Y:S02]  /*8550*/  LDS.128 R32, [R16] ;  /* 0x0000000010207984 */ /* 0x000e640000000c00 */
[----:B------:R-:W-:-:S04]  /*8560*/  IMAD.WIDE.U32 R22, R23, 0x4, R12 ;  /* 0x0000000417167825 */ /* 0x000fc800078e000c */
[----:B-1---5:R-:W-:Y:S01]  /*8570*/  FADD.FTZ R28, R28, R32 ;  /* 0x000000201c1c7221 */ /* 0x022fe20000010000 */
[----:B------:R-:W-:Y:S01]  /*8580*/  FADD.FTZ R29, R29, R33 ;  /* 0x000000211d1d7221 */ /* 0x000fe20000010000 */
[----:B------:R-:W-:Y:S01]  /*8590*/  FADD.FTZ R30, R30, R34 ;  /* 0x000000221e1e7221 */ /* 0x000fe20000010000 */
[----:B------:R-:W-:Y:S01]  /*85a0*/  FADD.FTZ R31, R31, R35 ;  /* 0x000000231f1f7221 */ /* 0x000fe20000010000 */
[----:B---3--:R-:W-:Y:S01]  /*85b0*/  @P1 FMUL.FTZ R28, R28, R36 ;  /* 0x000000241c1c1220 */ /* 0x008fe20000410000 */
[----:B------:R-:W-:Y:S01]  /*85c0*/  @P1 FMUL.FTZ R29, R29, R37 ;  /* 0x000000251d1d1220 */ /* 0x000fe20000410000 */
[----:B------:R-:W-:Y:S01]  /*85d0*/  @P1 FMUL.FTZ R30, R30, R38 ;  /* 0x000000261e1e1220 */ /* 0x000fe20000410000 */
[----:B------:R-:W-:-:S05]  /*85e0*/  @P1 FMUL.FTZ R31, R31, R39 ;  /* 0x000000271f1f1220 */ /* 0x000fca0000410000 */
[----:B------:R1:W-:Y:S02]  /*85f0*/  STG.E.128 desc[UR12][R22.64], R28 ;  /* 0x0000001c16007986 */ /* 0x0003e4000c101d0c */
.L_x_1175:
[C---:B----45:R-:W-:Y:S01]  /*8600*/  FFMA.FTZ R8, R27.reuse, R28, R8 ;  /* 0x0000001c1b087223 */ /* 0x070fe20000010008 */
[C---:B------:R-:W-:Y:S01]  /*8610*/  FFMA.FTZ R9, R27.reuse, R29, R9 ;  /* 0x0000001d1b097223 */ /* 0x040fe20000010009 */
[C---:B------:R-:W-:Y:S01]  /*8620*/  FFMA.FTZ R10, R27.reuse, R30, R10 ;  /* 0x0000001e1b0a7223 */ /* 0x040fe2000001000a */
[----:B------:R-:W-:Y:S01]  /*8630*/  FFMA.FTZ R11, R27, R31, R11 ;  /* 0x0000001f1b0b7223 */ /* 0x000fe2000001000b */
[----:B-1----:R-:W-:-:S07]  /*8640*/  MOV R22, R24 ;  /* 0x0000001800167202 */ /* 0x002fce0000000f00 */
.L_x_1174:
[----:B--2---:R-:W-:Y:S05]  /*8650*/  BSYNC.RECONVERGENT B1 ;  /* 0x0000000000017941 */ /* 0x004fea0003800200 */
.L_x_1173:
[----:B------:R-:W-:-:S13]  /*8660*/  ISETP.GE.U32.AND P0, PT, R25, 0x20, PT ;  /* 0x000000201900780c */ /* 0x000fda0003f06070 */
[----:B------:R-:W-:Y:S05]  /*8670*/  @!P0 BRA `(.L_x_1172) ;  /* 0x0000000400cc8947 */ /* 0x000fea0003800000 */
[----:B------:R-:W1:Y:S01]  /*8680*/  S2R R24, SR_CgaCtaId ;  /* 0x0000000000187919 */ /* 0x000e620000008800 */
[----:B------:R-:W-:Y:S01]  /*8690*/  MOV R19, 0x400 ;  /* 0x0000040000137802 */ /* 0x000fe20000000f00 */
[----:B------:R-:W-:-:S03]  /*86a0*/  IMAD.U32 R25, RZ, RZ, UR16 ;  /* 0x00000010ff197e24 */ /* 0x000fc6000f8e00ff */
[----:B------:R-:W-:Y:S02]  /*86b0*/  IADD3 R23, PT, PT, R19, 0x140, RZ ;  /* 0x0000014013177810 */ /* 0x000fe40007ffe0ff */
[----:B------:R-:W-:Y:S02]  /*86c0*/  SHF.L.U32 R19, R25, 0x2, RZ ;  /* 0x0000000219137819 */ /* 0x000fe400000006ff */
[C---:B------:R-:W-:Y:S02]  /*86d0*/  SHF.L.U32 R25, R22.reuse, 0x5, RZ ;  /* 0x0000000516197819 */ /* 0x040fe400000006ff */
[----:B------:R-:W-:Y:S02]  /*86e0*/  LEA R19, R22, -R19, 0x2 ;  /* 0x8000001316137211 */ /* 0x000fe400078e10ff */
[----:B-1----:R-:W-:Y:S01]  /*86f0*/  LEA R26, R24, R23, 0x18 ;  /* 0x00000017181a7211 */ /* 0x002fe200078ec0ff */
[----:B------:R-:W-:-:S03]  /*8700*/  VIADD R24, R22, 0x20 ;  /* 0x0000002016187836 */ /* 0x000fc60000000000 */
[----:B------:R-:W-:-:S07]  /*8710*/  IADD3 R19, PT, PT, R19, 0x80, R26 ;  /* 0x0000008013137810 */ /* 0x000fce0007ffe01a */
.L_x_1182:
[----:B------:R-:W1:Y:S01]  /*8720*/  LDC R41, c[0x0][0x3f4] ;  /* 0x0000fd00ff297b82 */ /* 0x000e620000000800 */
[----:B------:R-:W-:Y:S01]  /*8730*/  IADD3 R26, PT, PT, R24, -0x20, RZ ;  /* 0xffffffe0181a7810 */ /* 0x000fe20007ffe0ff */
[----:B------:R-:W-:Y:S03]  /*8740*/  BSSY.RECONVERGENT B1, `(.L_x_1176) ;  /* 0x000002f000017945 */ /* 0x000fe60003800200 */
        /* <DEDUP_REMOVED lines=10> */
[----:B-1----:R-:W-:-:S04]  /*87f0*/  IMAD.MOV R22, RZ, RZ, -R23 ;  /* 0x000000ffff167224 */ /* 0x002fc800078e0a17 */
        /* <DEDUP_REMOVED lines=10> */
[----:B------:R-:W-:Y:S02]  /*88a0*/  @!P0 IADD3 R22, PT, PT, R22, -R27, RZ ;  /* 0x8000001b16168210 */ /* 0x000fe40007ffe0ff */
[----:B------:R1:W2:Y:S02]  /*88b0*/  LDS R27, [R19+-0x80] ;  /* 0xffff8000131b7984 */ /* 0x0002a40000000800 */
[----:B------:R-:W-:Y:S02]  /*88c0*/  @!P2 IADD3 R22, PT, PT, -R22, RZ, RZ ;  /* 0x000000ff1616a210 */ /* 0x000fe40007ffe1ff */
[----:B------:R-:W-:-:S04]  /*88d0*/  @!P3 LOP3.LUT R22, RZ, R41, RZ, 0x33, !PT ;  /* 0x00000029ff16b212 */ /* 0x000fc800078e33ff */
[----:B------:R-:W-:-:S05]  /*88e0*/  SHF.L.U32 R23, R22, 0x5, RZ ;  /* 0x0000000516177819 */ /* 0x000fca00000006ff */
[----:B------:R-:W-:-:S05]  /*88f0*/  IMAD.WIDE.U32 R22, R23, 0x4, R2 ;  /* 0x0000000417167825 */ /* 0x000fca00078e0002 */
[----:B------:R1:W5:Y:S01]  /*8900*/  LDG.E.128 R28, desc[UR12][R22.64] ;  /* 0x0000000c161c7981 */ /* 0x000362000c1e1d00 */
[----:B------:R-:W-:-:S09]  /*8910*/  UISETP.NE.AND UP0, UPT, UR7, URZ, UPT ;  /* 0x000000ff0700728c */ /* 0x000fd2000bf05270 */
[----:B-1----:R-:W-:Y:S05]  /*8920*/  BRA.U UP0, `(.L_x_1178) ;  /* 0x0000000100307547 */ /* 0x002fea000b800000 */
[----:B------:R-:W3:Y:S01]  /*8930*/  @P1 LDG.E.128 R36, desc[UR12][R20.64] ;  /* 0x0000000c14241981 */ /* 0x000ee2000c1e1d00 */
[----:B------:R-:W-:-:S03]  /*8940*/  IMAD.WIDE.U32 R22, R25, 0x4, R12 ;  /* 0x0000000419167825 */ /* 0x000fc600078e000c */
[----:B------:R-:W1:Y:S02]  /*8950*/  LDS.128 R32, [R16] ;  /* 0x0000000010207984 */ /* 0x000e640000000c00 */
        /* <DEDUP_REMOVED lines=9> */
.L_x_1178:
[C---:B--2--5:R-:W-:Y:S01]  /*89f0*/  FFMA.FTZ R8, R27.reuse, R28, R8 ;  /* 0x0000001c1b087223 */ /* 0x064fe20000010008 */
[C---:B------:R-:W-:Y:S01]  /*8a00*/  FFMA.FTZ R9, R27.reuse, R29, R9 ;  /* 0x0000001d1b097223 */ /* 0x040fe20000010009 */
[C---:B------:R-:W-:Y:S01]  /*8a10*/  FFMA.FTZ R10, R27.reuse, R30, R10 ;  /* 0x0000001e1b0a7223 */ /* 0x040fe2000001000a */
[----:B------:R-:W-:-:S07]  /*8a20*/  FFMA.FTZ R11, R27, R31, R11 ;  /* 0x0000001f1b0b7223 */ /* 0x000fce000001000b */
.L_x_1177:
[----:B------:R-:W-:Y:S05]  /*8a30*/  BSYNC.RECONVERGENT B1 ;  /* 0x0000000000017941 */ /* 0x000fea0003800200 */
.L_x_1176:
[----:B------:R-:W-:Y:S01]  /*8a40*/  ISETP.GE.AND P0, PT, R24, R41, PT ;  /* 0x000000291800720c */ /* 0x000fe20003f06270 */
[----:B------:R-:W-:-:S12]  /*8a50*/  BSSY.RECONVERGENT B1, `(.L_x_1179) ;  /* 0x000002f000017945 */ /* 0x000fd80003800200 */
[----:B------:R-:W-:Y:S05]  /*8a60*/  @!P0 BRA `(.L_x_1180) ;  /* 0x0000000000b48947 */ /* 0x000fea0003800000 */
[----:B------:R-:W-:Y:S02]  /*8a70*/  IABS R27, R41 ;  /* 0x00000029001b7213 */ /* 0x000fe40000000000 */
[----:B-1----:R-:W-:Y:S02]  /*8a80*/  IABS R30, R24 ;  /* 0x00000018001e7213 */ /* 0x002fe40000000000 */
[----:B------:R-:W1:Y:S01]  /*8a90*/  I2F.RP R26, R27 ;  /* 0x0000001b001a7306 */ /* 0x000e620000209400 */
[----:B------:R-:W-:Y:S02]  /*8aa0*/  ISETP.GE.AND P2, PT, R24, RZ, PT ;  /* 0x000000ff1800720c */ /* 0x000fe40003f46270 */
[----:B------:R-:W-:-:S05]  /*8ab0*/  ISETP.NE.AND P3, PT, R41, RZ, PT ;  /* 0x000000ff2900720c */ /* 0x000fca0003f65270 */
[----:B-1----:R-:W1:Y:S02]  /*8ac0*/  MUFU.RCP R26, R26 ;  /* 0x0000001a001a7308 */ /* 0x002e640000001000 */
[----:B-1----:R-:W-:-:S06]  /*8ad0*/  VIADD R28, R26, 0xffffffe ;  /* 0x0ffffffe1a1c7836 */ /* 0x002fcc0000000000 */
[----:B------:R-:W1:Y:S02]  /*8ae0*/  F2I.FTZ.U32.TRUNC.NTZ R23, R28 ;  /* 0x0000001c00177305 */ /* 0x000e64000021f000 */
[----:B-1----:R-:W-:-:S05]  /*8af0*/  IADD3 R22, PT, PT, RZ, -R23, RZ ;  /* 0x80000017ff167210 */ /* 0x002fca0007ffe0ff */
        /* <DEDUP_REMOVED lines=11> */
[----:B------:R1:W2:Y:S02]  /*8bb0*/  LDS R27, [R19] ;  /* 0x00000000131b7984 */ /* 0x0002a40000000800 */
[----:B------:R-:W-:Y:S02]  /*8bc0*/  @!P2 IADD3 R22, PT, PT, -R22, RZ, RZ ;  /* 0x000000ff1616a210 */ /* 0x000fe40007ffe1ff */
[----:B------:R-:W-:-:S05]  /*8bd0*/  @!P3 LOP3.LUT R22, RZ, R41, RZ, 0x33, !PT ;  /* 0x00000029ff16b212 */ /* 0x000fca00078e33ff */
[----:B------:R-:W-:-:S04]  /*8be0*/  IMAD.SHL.U32 R23, R22, 0x20, RZ ;  /* 0x0000002016177824 */ /* 0x000fc800078e00ff */
[----:B------:R-:W-:-:S05]  /*8bf0*/  IMAD.WIDE.U32 R22, R23, 0x4, R2 ;  /* 0x0000000417167825 */ /* 0x000fca00078e0002 */
[----:B------:R1:W5:Y:S01]  /*8c00*/  LDG.E.128 R28, desc[UR12][R22.64] ;  /* 0x0000000c161c7981 */ /* 0x000362000c1e1d00 */
[----:B------:R-:W-:-:S09]  /*8c10*/  UISETP.NE.AND UP0, UPT, UR7, URZ, UPT ;  /* 0x000000ff0700728c */ /* 0x000fd2000bf05270 */
[----:B-1----:R-:W-:Y:S05]  /*8c20*/  BRA.U UP0, `(.L_x_1181) ;  /* 0x0000000100347547 */ /* 0x002fea000b800000 */
[----:B------:R-:W3:Y:S01]  /*8c30*/  @P1 LDG.E.128 R32, desc[UR12][R20.64] ;  /* 0x0000000c14201981 */ /* 0x000ee2000c1e1d00 */
[----:B------:R-:W-:-:S03]  /*8c40*/  IADD3 R23, PT, PT, R25, 0x400, RZ ;  /* 0x0000040019177810 */ /* 0x000fc60007ffe0ff */
        /* <DEDUP_REMOVED lines=11> */
.L_x_1181:
[C---:B--2--5:R-:W-:Y:S01]  /*8d00*/  FFMA.FTZ R8, R27.reuse, R28, R8 ;  /* 0x0000001c1b087223 */ /* 0x064fe20000010008 */
[C---:B------:R-:W-:Y:S01]  /*8d10*/  FFMA.FTZ R9, R27.reuse, R29, R9 ;  /* 0x0000001d1b097223 */ /* 0x040fe20000010009 */
[C---:B------:R-:W-:Y:S01]  /*8d20*/  FFMA.FTZ R10, R27.reuse, R30, R10 ;  /* 0x0000001e1b0a7223 */ /* 0x040fe2000001000a */
[----:B------:R-:W-:-:S07]  /*8d30*/  FFMA.FTZ R11, R27, R31, R11 ;  /* 0x0000001f1b0b7223 */ /* 0x000fce000001000b */
.L_x_1180:
[----:B------:R-:W-:Y:S05]  /*8d40*/  BSYNC.RECONVERGENT B1 ;  /* 0x0000000000017941 */ /* 0x000fea0003800200 */
.L_x_1179:
[C---:B-1----:R-:W-:Y:S01]  /*8d50*/  IADD3 R22, PT, PT, R24.reuse, 0x20, RZ ;  /* 0x0000002018167810 */ /* 0x042fe20007ffe0ff */
[----:B------:R-:W-:Y:S01]  /*8d60*/  VIADD R25, R25, 0x800 ;  /* 0x0000080019197836 */ /* 0x000fe20000000000 */
[----:B------:R-:W-:Y:S02]  /*8d70*/  IADD3 R24, PT, PT, R24, 0x40, RZ ;  /* 0x0000004018187810 */ /* 0x000fe40007ffe0ff */
[----:B------:R-:W-:Y:S02]  /*8d80*/  ISETP.GE.AND P0, PT, R22, UR11, PT ;  /* 0x0000000b16007c0c */ /* 0x000fe4000bf06270 */
[----:B------:R-:W-:-:S11]  /*8d90*/  IADD3 R19, PT, PT, R19, 0x100, RZ ;  /* 0x0000010013137810 */ /* 0x000fd60007ffe0ff */
[----:B------:R-:W-:Y:S05]  /*8da0*/  @!P0 BRA `(.L_x_1182) ;  /* 0xfffffff8005c8947 */ /* 0x000fea000383ffff */
.L_x_1172:
[----:B--2---:R-:W-:Y:S05]  /*8db0*/  BSYNC.RECONVERGENT B0 ;  /* 0x0000000000007941 */ /* 0x004fea0003800200 */
.L_x_1171:
[----:B------:R-:W-:Y:S01]  /*8dc0*/  ISETP.NE.AND P0, PT, R15, R0, PT ;  /* 0x000000000f00720c */ /* 0x000fe20003f05270 */
[----:B------:R-:W-:-:S12]  /*8dd0*/  BSSY.RECONVERGENT B0, `(.L_x_1183) ;  /* 0x0000023000007945 */ /* 0x000fd80003800200 */
[----:B------:R-:W-:Y:S05]  /*8de0*/  @P0 BRA `(.L_x_1184) ;  /* 0x0000000000840947 */ /* 0x000fea0003800000 */
[----:B------:R-:W-:Y:S01]  /*8df0*/  USHF.L.U32 UR4, UR11, 0x5, URZ ;  /* 0x000000050b047899 */ /* 0x000fe200080006ff */
[----:B------:R2:W3:Y:S05]  /*8e00*/  LDS R19, [R112+-0x4] ;  /* 0xfffffc0070137984 */ /* 0x0004ea0000000800 */
[----:B------:R-:W-:-:S05]  /*8e10*/  MOV R3, UR4 ;  /* 0x0000000400037c02 */ /* 0x000fca0008000f00 */
[----:B------:R-:W-:Y:S01]  /*8e20*/  IMAD.WIDE R2, R3, 0x4, R12 ;  /* 0x0000000403027825 */ /* 0x000fe200078e020c */
[----:B------:R-:W4:Y:S04]  /*8e30*/  LDCU UR4, c[0x0][0x40c] ;  /* 0x00008180ff0477ac */ /* 0x000f280008000800 */
[----:B------:R2:W5:Y:S01]  /*8e40*/  LDG.E.128 R20, desc[UR12][R2.64] ;  /* 0x0000000c02147981 */ /* 0x000562000c1e1d00 */
[----:B----4-:R-:W-:-:S09]  /*8e50*/  UISETP.NE.AND UP0, UPT, UR4, URZ, UPT ;  /* 0x000000ff0400728c */ /* 0x010fd2000bf05270 */
[----:B--2---:R-:W-:Y:S05]  /*8e60*/  BRA.U UP0, `(.L_x_1185) ;  /* 0x0000000100547547 */ /* 0x004fea000b800000 */
[----:B------:R-:W2:Y:S02]  /*8e70*/  LDCU.64 UR4, c[0x0][0x460] ;  /* 0x00008c00ff0477ac */ /* 0x000ea40008000a00 */
[----:B--2---:R-:W-:-:S04]  /*8e80*/  ISETP.NE.U32.AND P0, PT, RZ, UR4, PT ;  /* 0x00000004ff007c0c */ /* 0x004fc8000bf05070 */
[----:B------:R-:W-:-:S13]  /*8e90*/  ISETP.NE.AND.EX P0, PT, RZ, UR5, PT, P0 ;  /* 0x00000005ff007c0c */ /* 0x000fda000bf05300 */
[----:B------:R-:W2:Y:S08]  /*8ea0*/  @P0 LDC R0, c[0x0][0x3f8] ;  /* 0x0000fe00ff000b82 */ /* 0x000eb00000000800 */
[----:B------:R-:W4:Y:S01]  /*8eb0*/  @P0 LDC.64 R2, c[0x0][0x458] ;  /* 0x00011600ff020b82 */ /* 0x000f220000000a00 */
[----:B--2---:R-:W-:-:S05]  /*8ec0*/  @P0 IMAD R0, R113, R0, UR14 ;  /* 0x0000000e71000e24 */ /* 0x004fca000f8e0200 */
[----:B-1----:R-:W-:-:S05]  /*8ed0*/  @P0 LEA R25, R0, R17, 0x5 ;  /* 0x0000001100190211 */ /* 0x002fca00078e28ff */
[----:B----4-:R-:W-:-:S05]  /*8ee0*/  @P0 IMAD.WIDE R2, R25, 0x4, R2 ;  /* 0x0000000419020825 */ /* 0x010fca00078e0202 */
        /* <DEDUP_REMOVED lines=13> */
.L_x_1185:
[C---:B---3-5:R-:W-:Y:S01]  /*8fc0*/  FFMA.FTZ R8, R19.reuse, R20, R8 ;  /* 0x0000001413087223 */ /* 0x068fe20000010008 */
[C---:B------:R-:W-:Y:S01]  /*8fd0*/  FFMA.FTZ R9, R19.reuse, R21, R9 ;  /* 0x0000001513097223 */ /* 0x040fe20000010009 */
[C---:B------:R-:W-:Y:S01]  /*8fe0*/  FFMA.FTZ R10, R19.reuse, R22, R10 ;  /* 0x00000016130a7223 */ /* 0x040fe2000001000a */
[----:B------:R-:W-:-:S07]  /*8ff0*/  FFMA.FTZ R11, R19, R23, R11 ;  /* 0x00000017130b7223 */ /* 0x000fce000001000b */
.L_x_1184:
[----:B------:R-:W-:Y:S05]  /*9000*/  BSYNC.RECONVERGENT B0 ;  /* 0x0000000000007941 */ /* 0x000fea0003800200 */
.L_x_1183:
[----:B------:R-:W3:Y:S08]  /*9010*/  S2UR UR5, SR_CgaCtaId ;  /* 0x00000000000579c3 */ /* 0x000ef00000008800 */
[----:B------:R-:W-:Y:S01]  /*9020*/  BAR.SYNC.DEFER_BLOCKING 0x0 ;  /* 0x0000000000007b1d */ /* 0x000fe20000010000 */
[C---:B------:R-:W-:Y:S02]  /*9030*/  LOP3.LUT R0, R14.reuse, 0x380, RZ, 0xc0, !PT ;  /* 0x000003800e007812 */ /* 0x040fe400078ec0ff */
[----:B------:R-:W-:-:S02]  /*9040*/  ISETP.GT.U32.AND P1, PT, R14, 0x7f, PT ;  /* 0x0000007f0e00780c */ /* 0x000fc40003f24070 */
[----:B------:R-:W-:Y:S01]  /*9050*/  ISETP.NE.AND P0, PT, R0, 0x80, PT ;  /* 0x000000800000780c */ /* 0x000fe20003f05270 */
[----:B------:R-:W-:Y:S01]  /*9060*/  UMOV UR4, 0x400 ;  /* 0x0000040000047882 */ /* 0x000fe20000000000 */
[----:B------:R-:W-:Y:S01]  /*9070*/  SHF.L.U32 R0, R17, 0x2, RZ ;  /* 0x0000000211007819 */ /* 0x000fe200000006ff */
[----:B------:R-:W-:Y:S01]  /*9080*/  UIADD3 UR4, UPT, UPT, UR4, 0x140, URZ ;  /* 0x0000014004047890 */ /* 0x000fe2000fffe0ff */
[C---:B------:R-:W-:Y:S02]  /*9090*/  LOP3.LUT R2, R14.reuse, 0x3c0, RZ, 0xc0, !PT ;  /* 0x000003c00e027812 */ /* 0x040fe400078ec0ff */
[----:B------:R-:W-:Y:S02]  /*90a0*/  LEA R15, R15, R0, 0x7 ;  /* 0x000000000f0f7211 */ /* 0x000fe400078e38ff */
[C---:B------:R-:W-:Y:S02]  /*90b0*/  ISETP.GT.U32.AND P2, PT, R14.reuse, 0x3f, PT ;  /* 0x0000003f0e00780c */ /* 0x040fe40003f44070 */
[----:B------:R-:W-:Y:S01]  /*90c0*/  ISETP.GT.U32.AND P3, PT, R14, 0x1f, PT ;  /* 0x0000001f0e00780c */ /* 0x000fe20003f64070 */
[----:B---3--:R-:W-:-:S09]  /*90d0*/  ULEA UR4, UR5, UR4, 0x18 ;  /* 0x0000000405047291 */ /* 0x008fd2000f8ec0ff */
        /* <DEDUP_REMOVED lines=43> */
[----:B--2---:R-:W2:Y:S02]  /*9390*/  @!P2 LDS.128 R12, [R15+UR4] ;  /* 0x000000040f0ca984 */ /* 0x004ea40008000c00 */
        /* <DEDUP_REMOVED lines=12> */
[----:B------:R-:W-:Y:S02]  /*9460*/  IMAD.IADD R17, R18, 0x1, R17 ;  /* 0x0000000112117824 */ /* 0x000fe400078e0211 */
        /* <DEDUP_REMOVED lines=11> */
[----:B------:R-:W-:Y:S02]  /*9520*/  SHF.L.U32 R2, R0, 0x10, RZ ;  /* 0x0000001000027819 */ /* 0x000fe400000006ff */
[----:B------:R-:W-:Y:S02]  /*9530*/  PRMT R0, R3, 0x7710, RZ ;  /* 0x0000771003007816 */ /* 0x000fe400000000ff */
[----:B------:R-:W-:Y:S02]  /*9540*/  LOP3.LUT R3, R2, 0xff0000, RZ, 0xc0, !PT ;  /* 0x00ff000002037812 */ /* 0x000fe400078ec0ff */
[----:B0-----:R-:W-:Y:S02]  /*9550*/  PRMT R9, R9, 0x8880, RZ ;  /* 0x0000888009097816 */ /* 0x001fe400000000ff */
[----:B------:R-:W-:Y:S02]  /*9560*/  LEA R3, R0, R3, 0x18 ;  /* 0x0000000300037211 */ /* 0x000fe400078ec0ff */
[----:B------:R-:W-:-:S02]  /*9570*/  PRMT R2, R9, 0x7710, RZ ;  /* 0x0000771009027816 */ /* 0x000fc400000000ff */
[----:B---3--:R-:W-:-:S04]  /*9580*/  PRMT R4, R8, 0x8880, RZ ;  /* 0x0000888008047816 */ /* 0x008fc800000000ff */
[----:B------:R-:W-:Y:S02]  /*9590*/  PRMT R0, R4, 0x7710, RZ ;  /* 0x0000771004007816 */ /* 0x000fe400000000ff */
[----:B------:R-:W-:Y:S02]  /*95a0*/  LOP3.LUT R4, R2, 0xff, RZ, 0xc0, !PT ;  /* 0x000000ff02047812 */ /* 0x000fe400078ec0ff */
[C---:B--2---:R-:W-:Y:S02]  /*95b0*/  IADD3 R2, P0, PT, R17.reuse, UR4, RZ ;  /* 0x0000000411027c10 */ /* 0x044fe4000ff1e0ff */
[----:B------:R-:W-:Y:S02]  /*95c0*/  LOP3.LUT R5, R0, 0xff, RZ, 0xc0, !PT ;  /* 0x000000ff00057812 */ /* 0x000fe400078ec0ff */
[----:B------:R-:W-:Y:S02]  /*95d0*/  LEA R4, R4, R3, 0x8 ;  /* 0x0000000304047211 */ /* 0x000fe400078e40ff */
[----:B------:R-:W-:-:S02]  /*95e0*/  LEA.HI.X.SX32 R3, R17, UR5, 0x1, P0 ;  /* 0x0000000511037c11 */ /* 0x000fc400080f0eff */
[----:B------:R-:W-:-:S05]  /*95f0*/  IADD3 R5, PT, PT, R4, R5, RZ ;  /* 0x0000000504057210 */ /* 0x000fca0007ffe0ff */
[----:B------:R-:W-:Y:S01]  /*9600*/  STG.E desc[UR12][R2.64], R5 ;  /* 0x0000000502007986 */ /* 0x000fe2000c10190c */
[----:B------:R-:W-:Y:S05]  /*9610*/  EXIT ;  /* 0x000000000000794d */ /* 0x000fea0003800000 */
.L_x_1186:
[----:B------:R-:W0:Y:S01]  /*9620*/  LDC.64 R2, c[0x0][0x380] ;  /* 0x0000e000ff027b82 */ /* 0x000e220000000a00 */
[----:B------:R-:W-:-:S04]  /*9630*/  IMAD.IADD R17, R18, 0x1, R17 ;  /* 0x0000000112117824 */ /* 0x000fc800078e0211 */
[----:B0-----:R-:W-:-:S05]  /*9640*/  IMAD.WIDE R2, R17, 0x4, R2 ;  /* 0x0000000411027825 */ /* 0x001fca00078e0202 */
[----:B------:R-:W-:Y:S01]  /*9650*/  STG.E.128 desc[UR12][R2.64], R8 ;  /* 0x0000000802007986 */ /* 0x000fe2000c101d0c */
[----:B------:R-:W-:Y:S05]  /*9660*/  EXIT ;  /* 0x000000000000794d */ /* 0x000fea0003800000 */
.L_x_1086:
[----:B------:R-:W-:Y:S01]  /*9670*/  HFMA2 R13, -RZ, RZ, 0, 9.5367431640625e-07 ;  /* 0x00000010ff0d7431 */ /* 0x000fe200000001ff */
[----:B------:R-:W-:Y:S02]  /*9680*/  MOV R14, 0x1f ;  /* 0x0000001f000e7802 */ /* 0x000fe40000000f00 */
[----:B------:R-:W-:-:S07]  /*9690*/  MOV R12, 0xffffffff ;  /* 0xffffffff000c7802 */ /* 0x000fce0000000f00 */
[----:B-1---5:R-:W-:Y:S05]  /*96a0*/  WARPSYNC.COLLECTIVE R12, `(.L_x_1187) ;  /* 0x000000000c087348 */ /* 0x022fea0003c00000 */
[----:B-1----:R0:W1:Y:S02]  /*96b0*/  SHFL.BFLY P0, R10, R11, R13, R14 ;  /* 0x0c00000d0b0a7389 */ /* 0x002064000000000e */
[----:B01---5:R-:W-:Y:S05]  /*96c0*/  ENDCOLLECTIVE ;  /* 0x000000000000791b */ /* 0x023fea0003800000 */
.L_x_1187:
[----:B------:R-:W-:Y:S02]  /*96d0*/  HFMA2 R13, -RZ, RZ, 0, 4.76837158203125e-07 ;  /* 0x00000008ff0d7431 */ /* 0x000fe400000001ff */
[----:B------:R-:W-:-:S04]  /*96e0*/  IMAD.MOV.U32 R4, RZ, RZ, R10 ;  /* 0x000000ffff047224 */ /* 0x000fc800078e000a */
[----:B------:R-:W-:-:S05]  /*96f0*/  FADD.FTZ R4, R11, R4 ;  /* 0x000000040b047221 */ /* 0x000fca0000010000 */
[----:B------:R-:W-:-:S07]  /*9700*/  MOV R11, R4 ;  /* 0x00000004000b7202 */ /* 0x000fce0000000f00 */
[----:B------:R-:W-:Y:S05]  /*9710*/  WARPSYNC.COLLECTIVE R12, `(.L_x_1188) ;  /* 0x000000000c087348 */ /* 0x000fea0003c00000 */
[----:B------:R0:W1:Y:S02]  /*9720*/  SHFL.BFLY P0, R10, R11, R13, R14 ;  /* 0x0c00000d0b0a7389 */ /* 0x000064000000000e */
[----:B01----:R-:W-:Y:S05]  /*9730*/  ENDCOLLECTIVE ;  /* 0x000000000000791b */ /* 0x003fea0003800000 */
.L_x_1188:
[----:B------:R-:W-:Y:S01]  /*9740*/  HFMA2 R13, -RZ, RZ, 0, 2.384185791015625e-07 ;  /* 0x00000004ff0d7431 */ /* 0x000fe200000001ff */
[----:B------:R-:W-:-:S05]  /*9750*/  MOV R7, R10 ;  /* 0x0000000a00077202 */ /* 0x000fca0000000f00 */
[----:B------:R-:W-:-:S04]  /*9760*/  FADD.FTZ R7, R4, R7 ;  /* 0x0000000704077221 */ /* 0x000fc80000010000 */
[----:B------:R-:W-:-:S07]  /*9770*/  IMAD.MOV.U32 R11, RZ, RZ, R7 ;  /* 0x000000ffff0b7224 */ /* 0x000fce00078e0007 */
[----:B------:R-:W-:Y:S05]  /*9780*/  WARPSYNC.COLLECTIVE R12, `(.L_x_1189) ;  /* 0x000000000c087348 */ /* 0x000fea0003c00000 */
[----:B------:R0:W1:Y:S02]  /*9790*/  SHFL.BFLY P0, R10, R11, R13, R14 ;  /* 0x0c00000d0b0a7389 */ /* 0x000064000000000e */
[----:B01----:R-:W-:Y:S05]  /*97a0*/  ENDCOLLECTIVE ;  /* 0x000000000000791b */ /* 0x003fea0003800000 */
.L_x_1189:
[----:B------:R-:W-:Y:S01]  /*97b0*/  IMAD.MOV.U32 R13, RZ, RZ, 0x2 ;  /* 0x00000002ff0d7424 */ /* 0x000fe200078e00ff */
[----:B------:R-:W-:-:S05]  /*97c0*/  MOV R8, R10 ;  /* 0x0000000a00087202 */ /* 0x000fca0000000f00 */
[----:B------:R-:W-:-:S05]  /*97d0*/  FADD.FTZ R8, R7, R8 ;  /* 0x0000000807087221 */ /* 0x000fca0000010000 */
[----:B------:R-:W-:-:S07]  /*97e0*/  MOV R11, R8 ;  /* 0x00000008000b7202 */ /* 0x000fce0000000f00 */
[----:B------:R-:W-:Y:S05]  /*97f0*/  WARPSYNC.COLLECTIVE R12, `(.L_x_1190) ;  /* 0x000000000c087348 */ /* 0x000fea0003c00000 */
[----:B------:R0:W1:Y:S02]  /*9800*/  SHFL.BFLY P0, R10, R11, R13, R14 ;  /* 0x0c00000d0b0a7389 */ /* 0x000064000000000e */
[----:B01----:R-:W-:Y:S05]  /*9810*/  ENDCOLLECTIVE ;  /* 0x000000000000791b */ /* 0x003fea0003800000 */
.L_x_1190:
[----:B------:R-:W-:Y:S01]  /*9820*/  HFMA2 R13, -RZ, RZ, 0, 5.9604644775390625e-08 ;  /* 0x00000001ff0d7431 */ /* 0x000fe200000001ff */
[----:B------:R-:W-:-:S05]  /*9830*/  MOV R9, R10 ;  /* 0x0000000a00097202 */ /* 0x000fca0000000f00 */
[----:B------:R-:W-:-:S05]  /*9840*/  FADD.FTZ R9, R8, R9 ;  /* 0x0000000908097221 */ /* 0x000fca0000010000 */
[----:B------:R-:W-:-:S07]  /*9850*/  MOV R11, R9 ;  /* 0x00000009000b7202 */ /* 0x000fce0000000f00 */
[----:B------:R-:W-:Y:S05]  /*9860*/  WARPSYNC.COLLECTIVE R12, `(.L_x_1191) ;  /* 0x000000000c087348 */ /* 0x000fea0003c00000 */
[----:B------:R0:W1:Y:S02]  /*9870*/  SHFL.BFLY P0, R10, R11, R13, R14 ;  /* 0x0c00000d0b0a7389 */ /* 0x000064000000000e */
[----:B01----:R-:W-:Y:S05]  /*9880*/  ENDCOLLECTIVE ;  /* 0x000000000000791b */ /* 0x003fea0003800000 */
.L_x_1191:
[----:B------:R-:W-:Y:S05]  /*9890*/  BRA `(.L_x_1192) ;  /* 0xffffff7800047947 */ /* 0x000fea000383ffff */
.L_x_1193:
        /* <DEDUP_REMOVED lines=14> */
.L_x_2691:


//--------------------- .text._ZN4mmha33masked_multihead_attention_kernelIfLi32ELi32ELi2ELi8ELi128ELb1ELb0EEEv26Multihead_attention_paramsIT_XT5_EE --------------------------
	.section	.text._ZN4mmha33masked_multihead_attention_kernelIfLi32ELi32ELi2ELi8ELi128ELb1ELb0EEEv26Multihead_attention_paramsIT_XT5_EE,"ax",@progbits
	.align	128
        .global         _ZN4mmha33masked_multihead_attention_kernelIfLi32ELi32ELi2ELi8ELi128ELb1ELb0EEEv26Multihead_attention_paramsIT_XT5_EE
        .type           _ZN4mmha33masked_multihead_attention_kernelIfLi32ELi32ELi2ELi8ELi128ELb1ELb0EEEv26Multihead_attention_paramsIT_XT5_EE,@function
        .size           _ZN4mmha33masked_multihead_attention_kernelIfLi32ELi32ELi2ELi8ELi128ELb1ELb0EEEv26Multihead_attention_paramsIT_XT5_EE,(.L_x_2692 - _ZN4mmha33masked_multihead_attention_kernelIfLi32ELi32ELi2ELi8ELi128ELb1ELb0EEEv26Multihead_attention_paramsIT_XT5_EE)
        .other          _ZN4mmha33masked_multihead_attention_kernelIfLi32ELi32ELi2ELi8ELi128ELb1ELb0EEEv26Multihead_attention_paramsIT_XT5_EE,@"STO_CUDA_ENTRY STV_DEFAULT"
_ZN4mmha33masked_multihead_attention_kernelIfLi32ELi32ELi2ELi8ELi128ELb1ELb0EEEv26Multihead_attention_paramsIT_XT5_EE:
.text._ZN4mmha33masked_multihead_attention_kernelIfLi32ELi32ELi2ELi8ELi128ELb1ELb0EEEv26Multihead_attention_paramsIT_XT5_EE:
        /* <DEDUP_REMOVED lines=12> */
.L_x_1194:
[----:B------:R-:W1:Y:S01]  /*00c0*/  LDC.64 R2, c[0x0][0x498] ;  /* 0x00012600ff027b82 */ /* 0x000e620000000a00 */
[----:B------:R-:W0:Y:S01]  /*00d0*/  LDCU UR9, c[0x0][0x3f0] ;  /* 0x00007e00ff0977ac */ /* 0x000e220008000800 */
[----:B------:R-:W2:Y:S06]  /*00e0*/  LDCU UR4, c[0x0][0x3f4] ;  /* 0x00007e80ff0477ac */ /* 0x000eac0008000800 */
[----:B------:R-:W3:Y:S01]  /*00f0*/  LDC R26, c[0x0][0x40c] ;  /* 0x00010300ff1a7b82 */ /* 0x000ee20000000800 */
[----:B------:R-:W-:-:S07]  /*0100*/  IMAD.MOV.U32 R65, RZ, RZ, RZ ;  /* 0x000000ffff417224 */ /* 0x000fce00078e00ff */
        /* <DEDUP_REMOVED lines=29> */
[----:B------:R-:W-:Y:S02]  /*02e0*/  @!P2 R2UR UR7, R0 ;  /* 0x000000000007a2ca */ /* 0x000fe400000e0000 */
[----:B------:R-:W-:-:S04]  /*02f0*/  MOV R0, UR4 ;  /* 0x0000000400007c02 */ /* 0x000fc80008000f00 */
[----:B------:R-:W-:-:S04]  /*0300*/  IABS R4, R0 ;  /* 0x0000000000047213 */ /* 0x000fc80000000000 */
[----:B------:R-:W-:Y:S02]  /*0310*/  R2UR UR10, R4 ;  /* 0x00000000040a72ca */ /* 0x000fe400000e0000 */
[----:B-1----:R-:W-:-:S04]  /*0320*/  ISETP.NE.U32.AND P1, PT, R10, RZ, PT ;  /* 0x000000ff0a00720c */ /* 0x002fc80003f25070 */
[----:B------:R-:W-:-:S04]  /*0330*/  ISETP.NE.AND.EX P1, PT, R11, RZ, PT, P1 ;  /* 0x000000ff0b00720c */ /* 0x000fc80003f25310 */
[----:B---3--:R-:W-:-:S03]  /*0340*/  ISETP.EQ.AND P1, PT, R26, RZ, P1 ;  /* 0x000000ff1a00720c */ /* 0x008fc60000f22270 */
[----:B------:R-:W1:Y:S10]  /*0350*/  I2F.RP R4, UR10 ;  /* 0x0000000a00047d06 */ /* 0x000e740008209400 */
[----:B0-----:R-:W0:Y:S01]  /*0360*/  @P1 LDC.64 R2, c[0x0][0x460] ;  /* 0x00011800ff021b82 */ /* 0x001e220000000a00 */
[----:B-1----:R-:W1:Y:S01]  /*0370*/  MUFU.RCP R4, R4 ;  /* 0x0000000400047308 */ /* 0x002e620000001000 */
[----:B------:R-:W-:Y:S01]  /*0380*/  MOV R7, UR7 ;  /* 0x0000000700077c02 */ /* 0x000fe20008000f00 */
[----:B-1----:R-:W-:-:S04]  /*0390*/  VIADD R6, R4, 0xffffffe ;  /* 0x0ffffffe04067836 */ /* 0x002fc80000000000 */
[----:B0-----:R-:W-:Y:S02]  /*03a0*/  @P1 IMAD.WIDE R2, R7, 0x4, R2 ;  /* 0x0000000407021825 */ /* 0x001fe400078e0202 */
[----:B------:R0:W1:Y:S03]  /*03b0*/  F2I.FTZ.U32.TRUNC.NTZ R7, R6 ;  /* 0x0000000600077305 */ /* 0x000066000021f000 */
[----:B------:R2:W5:Y:S01]  /*03c0*/  @P1 LDG.E R65, desc[UR12][R2.64] ;  /* 0x0000000c02411981 */ /* 0x000562000c1e1900 */
[----:B0-----:R-:W-:-:S04]  /*03d0*/  MOV R6, RZ ;  /* 0x000000ff00067202 */ /* 0x001fc80000000f00 */
[----:B------:R-:W-:Y:S02]  /*03e0*/  R2UR UR4, R6 ;  /* 0x00000000060472ca */ /* 0x000fe400000e0000 */
[----:B-1----:R-:W-:Y:S01]  /*03f0*/  R2UR UR5, R7 ;  /* 0x00000000070572ca */ /* 0x002fe200000e0000 */
[----:B------:R-:W-:-:S04]  /*0400*/  IMAD.MOV R9, RZ, RZ, -R7 ;  /* 0x000000ffff097224 */ /* 0x000fc800078e0a07 */
[----:B------:R-:W-:-:S08]  /*0410*/  IMAD R9, R9, UR10, RZ ;  /* 0x0000000a09097c24 */ /* 0x000fd0000f8e02ff */
[----:B--2---:R-:W-:-:S05]  /*0420*/  IMAD.HI.U32 R2, R7, R9, UR4 ;  /* 0x0000000407027e27 */ /* 0x004fca000f8e0009 */
[----:B------:R-:W-:Y:S02]  /*0430*/  R2UR UR4, R2 ;  /* 0x00000000020472ca */ /* 0x000fe400000e0000 */
[----:B------:R-:W0:Y:S01]  /*0440*/  S2R R2, SR_TID.X ;  /* 0x0000000000027919 */ /* 0x000e220000002100 */
[----:B------:R-:W1:Y:S01]  /*0450*/  S2UR UR14, SR_CTAID.X ;  /* 0x00000000000e79c3 */ /* 0x000e620000002500 */
[----:B----4-:R-:W-:-:S07]  /*0460*/  R2UR UR15, R8 ;  /* 0x00000000080f72ca */ /* 0x010fce00000e0000 */
[----:B------:R-:W2:Y:S06]  /*0470*/  LDC R8, c[0x0][0x3e8] ;  /* 0x0000fa00ff087b82 */ /* 0x000eac0000000800 */
        /* <DEDUP_REMOVED lines=11> */
[----:B--2---:R-:W-:-:S03]  /*0530*/  ISETP.NE.AND P0, PT, R8, RZ, PT ;  /* 0x000000ff0800720c */ /* 0x004fc60003f05270 */
[----:B------:R-:W-:Y:S01]  /*0540*/  UISETP.GT.U32.AND UP1, UPT, UR10, UR6, UPT ;  /* 0x000000060a00728c */ /* 0x000fe2000bf24070 */
[----:B------:R-:W-:Y:S01]  /*0550*/  R2UR UR4, R24 ;  /* 0x00000000180472ca */ /* 0x000fe200000e0000 */
[----:B------:R-:W-:Y:S01]  /*0560*/  UISETP.GE.AND UP2, UPT, UR11, URZ, UPT ;  /* 0x000000ff0b00728c */ /* 0x000fe2000bf46270 */
[----:B0-----:R-:W-:-:S05]  /*0570*/  ISETP.GT.U32.AND P3, PT, R2, 0x1f, PT ;  /* 0x0000001f0200780c */ /* 0x001fca0003f64070 */
[----:B------:R-:W-:Y:S02]  /*0580*/  @!P2 R2UR UR5, R0 ;  /* 0x000000000005a2ca */ /* 0x000fe400000e0000 */
[----:B-1----:R-:W-:Y:S01]  /*0590*/  MOV R4, UR14 ;  /* 0x0000000e00047c02 */ /* 0x002fe20008000f00 */
[----:B------:R-:W-:Y:S01]  /*05a0*/  @!UP1 UIADD3 UR6, UPT, UPT, UR6, -UR10, URZ ;  /* 0x8000000a06069290 */ /* 0x000fe2000fffe0ff */
[----:B------:R-:W-:Y:S01]  /*05b0*/  IMAD R3, R5, R24, UR14 ;  /* 0x0000000e05037e24 */ /* 0x000fe2000f8e0218 */
[----:B------:R-:W-:Y:S02]  /*05c0*/  BSSY.RECONVERGENT B0, `(.L_x_1195) ;  /* 0x0000017000007945 */ /* 0x000fe40003800200 */
[----:B------:R-:W-:Y:S01]  /*05d0*/  @P0 IMAD.SHL.U32 R4, R4, 0x20, RZ ;  /* 0x0000002004040824 */ /* 0x000fe200078e00ff */
[----:B------:R-:W-:Y:S01]  /*05e0*/  @!UP2 UIADD3 UR6, UPT, UPT, -UR6, URZ, URZ ;  /* 0x000000ff0606a290 */ /* 0x000fe2000fffe1ff */
[----:B------:R-:W-:Y:S01]  /*05f0*/  @!P0 SHF.L.U32 R11, R3, 0x5, RZ ;  /* 0x00000005030b8819 */ /* 0x000fe200000006ff */
[----:B------:R-:W-:Y:S01]  /*0600*/  UIMAD UR7, UR7, UR4, URZ ;  /* 0x00000004070772a4 */ /* 0x000fe2000f8e02ff */
[----:B------:R-:W-:-:S02]  /*0610*/  @P0 IMAD R11, R5, R8, R4 ;  /* 0x00000008050b0224 */ /* 0x000fc400078e0204 */
[----:B------:R-:W-:Y:S01]  /*0620*/  @!UP0 ULOP3.LUT UR6, URZ, UR5, URZ, 0x33, !UPT ;  /* 0x00000005ff068292 */ /* 0x000fe2000f8e33ff */
[----:B------:R-:W-:Y:S01]  /*0630*/  IMAD.MOV.U32 R4, RZ, RZ, RZ ;  /* 0x000000ffff047224 */ /* 0x000fe200078e00ff */
[----:B------:R-:W-:Y:S10]  /*0640*/  @P3 BRA `(.L_x_1196) ;  /* 0x0000000000383947 */ /* 0x000ff40003800000 */
        /* <DEDUP_REMOVED lines=14> */
.L_x_1196:
[----:B------:R-:W-:Y:S05]  /*0730*/  BSYNC.RECONVERGENT B0 ;  /* 0x0000000000007941 */ /* 0x000fea0003800200 */
.L_x_1195:
[----:B------:R-:W1:Y:S01]  /*0740*/  LDCU.64 UR16, c[0x0][0x3a0] ;  /* 0x00007400ff1077ac */ /* 0x000e620008000a00 */
[----:B0-----:R-:W0:Y:S01]  /*0750*/  LDC.64 R12, c[0x0][0x418] ;  /* 0x00010600ff0c7b82 */ /* 0x001e220000000a00 */
[C---:B------:R-:W-:Y:S01]  /*0760*/  ISETP.GT.U32.OR P4, PT, R2.reuse, 0x1f, !P1 ;  /* 0x0000001f0200780c */ /* 0x040fe20004f84470 */
[----:B------:R-:W-:Y:S01]  /*0770*/  HFMA2 R10, -RZ, RZ, 0, 0 ;  /* 0x00000000ff0a7431 */ /* 0x000fe200000001ff */
[----:B------:R-:W2:Y:S01]  /*0780*/  LDCU.64 UR4, c[0x0][0x390] ;  /* 0x00007200ff0477ac */ /* 0x000ea20008000a00 */
[----:B------:R-:W-:Y:S02]  /*0790*/  LOP3.LUT R11, R2, 0x3, RZ, 0xc0, !PT ;  /* 0x00000003020b7812 */ /* 0x000fe400078ec0ff */
[----:B------:R-:W-:Y:S02]  /*07a0*/  MOV R27, UR14 ;  /* 0x0000000e001b7c02 */ /* 0x000fe40008000f00 */
[----:B------:R-:W3:Y:S08]  /*07b0*/  @!P3 LDC.64 R14, c[0x0][0x3b8] ;  /* 0x0000ee00ff0ebb82 */ /* 0x000ef00000000a00 */
[----:B------:R-:W4:Y:S01]  /*07c0*/  @!P4 LDC.64 R20, c[0x0][0x450] ;  /* 0x00011400ff14cb82 */ /* 0x000f220000000a00 */
[----:B-1----:R-:W-:-:S04]  /*07d0*/  ISETP.NE.U32.AND P0, PT, RZ, UR16, PT ;  /* 0x00000010ff007c0c */ /* 0x002fc8000bf05070 */
[----:B------:R-:W-:Y:S02]  /*07e0*/  ISETP.NE.AND.EX P0, PT, RZ, UR17, PT, P0 ;  /* 0x00000011ff007c0c */ /* 0x000fe4000bf05300 */
[----:B--2---:R-:W-:Y:S01]  /*07f0*/  ISETP.NE.U32.AND P2, PT, RZ, UR4, PT ;  /* 0x00000004ff007c0c */ /* 0x004fe2000bf45070 */
[----:B------:R-:W1:Y:S01]  /*0800*/  LDCU.U8 UR4, c[0x0][0x404] ;  /* 0x00008080ff0477ac */ /* 0x000e620008000000 */
[----:B------:R-:W-:Y:S02]  /*0810*/  ISETP.GT.U32.OR P0, PT, R2, 0x1f, !P0 ;  /* 0x0000001f0200780c */ /* 0x000fe40004704470 */
[----:B------:R-:W-:Y:S02]  /*0820*/  ISETP.NE.AND.EX P2, PT, RZ, UR5, PT, P2 ;  /* 0x00000005ff007c0c */ /* 0x000fe4000bf45320 */
[----:B------:R-:W-:Y:S02]  /*0830*/  ISETP.NE.OR P0, PT, R26, RZ, P0 ;  /* 0x000000ff1a00720c */ /* 0x000fe40000705670 */
[----:B------:R-:W-:-:S02]  /*0840*/  ISETP.GT.U32.OR P2, PT, R2, 0x1f, !P2 ;  /* 0x0000001f0200780c */ /* 0x000fc40005744470 */
[----:B0-----:R-:W-:Y:S01]  /*0850*/  ISETP.NE.U32.AND P5, PT, R12, RZ, PT ;  /* 0x000000ff0c00720c */ /* 0x001fe20003fa5070 */
[----:B------:R-:W-:-:S03]  /*0860*/  IMAD.SHL.U32 R12, R3, 0x20, RZ ;  /* 0x00000020030c7824 */ /* 0x000fc600078e00ff */
[----:B------:R-:W-:Y:S01]  /*0870*/  ISETP.NE.AND.EX P5, PT, R13, RZ, PT, P5 ;  /* 0x000000ff0d00720c */ /* 0x000fe20003fa5350 */
[----:B------:R-:W-:Y:S01]  /*0880*/  @!P3 IMAD R3, R12, R0, R11 ;  /* 0x000000000c03b224 */ /* 0x000fe200078e020b */
[----:B------:R-:W-:-:S03]  /*0890*/  SHF.R.U32.HI R13, RZ, 0x2, R2 ;  /* 0x00000002ff0d7819 */ /* 0x000fc60000011602 */
[----:B------:R-:W0:Y:S02]  /*08a0*/  @!P0 LDC.64 R18, c[0x0][0x3a0] ;  /* 0x0000e800ff128b82 */ /* 0x000e240000000a00 */
[----:B------:R-:W-:-:S04]  /*08b0*/  @!P3 IMAD R8, R13, R0, UR11 ;  /* 0x0000000b0d08be24 */ /* 0x000fc8000f8e0200 */
[----:B------:R-:W-:Y:S01]  /*08c0*/  @!P3 IMAD R25, R8, 0x4, R3 ;  /* 0x000000040819b824 */ /* 0x000fe200078e0203 */
[----:B------:R-:W-:Y:S01]  /*08d0*/  LEA R3, R27, R2, 0x5 ;  /* 0x000000021b037211 */ /* 0x000fe200078e28ff */
[----:B------:R-:W2:Y:S01]  /*08e0*/  @!P2 LDC.64 R16, c[0x0][0x390] ;  /* 0x0000e400ff10ab82 */ /* 0x000ea20000000a00 */
[----:B-----5:R-:W-:Y:S02]  /*08f0*/  @!P4 IMAD R8, R65, R24, RZ ;  /* 0x000000184108c224 */ /* 0x020fe400078e02ff */
[----:B---3--:R-:W-:-:S04]  /*0900*/  @!P3 IMAD.WIDE R14, R25, 0x4, R14 ;  /* 0x00000004190eb825 */ /* 0x008fc800078e020e */
[----:B------:R-:W-:Y:S01]  /*0910*/  IMAD.MOV.U32 R25, RZ, RZ, RZ ;  /* 0x000000ffff197224 */ /* 0x000fe200078e00ff */
[----:B------:R-:W3:Y:S01]  /*0920*/  @P5 LDC.64 R22, c[0x0][0x418] ;  /* 0x00010600ff165b82 */ /* 0x000ee20000000a00 */
[----:B------:R-:W-:-:S04]  /*0930*/  @!P4 IMAD R27, R8, 0x20, R3 ;  /* 0x00000020081bc824 */ /* 0x000fc800078e0203 */
[----:B------:R3:W3:Y:S01]  /*0940*/  @!P3 LDG.E R25, desc[UR12][R14.64] ;  /* 0x0000000c0e19b981 */ /* 0x0006e2000c1e1900 */
[----:B0-----:R-:W-:Y:S02]  /*0950*/  @!P0 IMAD.WIDE.U32 R18, R3, 0x4, R18 ;  /* 0x0000000403128825 */ /* 0x001fe400078e0012 */
[----:B------:R-:W0:Y:S02]  /*0960*/  LDC R8, c[0x0][0x400] ;  /* 0x00010000ff087b82 */ /* 0x000e240000000800 */
[----:B----4-:R-:W-:Y:S01]  /*0970*/  @!P4 IMAD.WIDE R20, R27, 0x4, R20 ;  /* 0x000000041b14c825 */ /* 0x010fe200078e0214 */
[----:B------:R-:W4:Y:S03]  /*0980*/  @!P0 LDG.E R10, desc[UR12][R18.64] ;  /* 0x0000000c120a8981 */ /* 0x000f26000c1e1900 */
[----:B--2---:R-:W-:Y:S01]  /*0990*/  @!P2 IMAD.WIDE.U32 R16, R3, 0x4, R16 ;  /* 0x000000040310a825 */ /* 0x004fe200078e0010 */
[----:B------:R-:W-:Y:S01]  /*09a0*/  MOV R3, RZ ;  /* 0x000000ff00037202 */ /* 0x000fe20000000f00 */
[----:B------:R-:W2:Y:S05]  /*09b0*/  @!P4 LDG.E R20, desc[UR12][R20.64] ;  /* 0x0000000c1414c981 */ /* 0x000eaa000c1e1900 */
[----:B------:R-:W2:Y:S01]  /*09c0*/  @!P2 LDG.E R3, desc[UR12][R16.64] ;  /* 0x0000000c1003a981 */ /* 0x000ea2000c1e1900 */
[----:B-1----:R-:W-:-:S04]  /*09d0*/  ISETP.NE.AND P2, PT, RZ, UR4, PT ;  /* 0x00000004ff007c0c */ /* 0x002fc8000bf45270 */
[C---:B0-----:R-:W-:Y:S02]  /*09e0*/  ISETP.GT.AND P0, PT, R8.reuse, RZ, !P2 ;  /* 0x000000ff0800720c */ /* 0x041fe40005704270 */
[----:B------:R-:W-:-:S04]  /*09f0*/  ISETP.LT.OR P2, PT, R8, 0x1, !P2 ;  /* 0x000000010800780c */ /* 0x000fc80005741670 */
[----:B------:R-:W-:Y:S02]  /*0a00*/  PLOP3.LUT P0, PT, P0, P2, PT, 0xf8, 0x8f ;  /* 0x00000000008f781c */ /* 0x000fe40000705f70 */
[----:B---3--:R-:W-:Y:S01]  /*0a10*/  IADD3 R15, PT, PT, RZ, -R0, RZ ;  /* 0x80000000ff0f7210 */ /* 0x008fe20007ffe0ff */
[----:B------:R-:W-:Y:S01]  /*0a20*/  IMAD.MOV.U32 R64, RZ, RZ, RZ ;  /* 0x000000ffff407224 */ /* 0x000fe200078e00ff */
[----:B------:R-:W-:Y:S01]  /*0a30*/  ISETP.NE.AND P6, PT, R26, RZ, PT ;  /* 0x000000ff1a00720c */ /* 0x000fe20003fc5270 */
[----:B------:R-:W-:Y:S01]  /*0a40*/  @P5 IMAD.WIDE.U32 R22, R5, 0x4, R22 ;  /* 0x0000000405165825 */ /* 0x000fe200078e0016 */
[----:B------:R-:W-:-:S04]  /*0a50*/  VIADDMNMX R15, R15, UR15, RZ, !PT ;  /* 0x0000000f0f0f7c46 */ /* 0x000fc8000f8001ff */
[----:B------:R-:W-:Y:S01]  /*0a60*/  R2UR UR16, R15 ;  /* 0x000000000f1072ca */ /* 0x000fe200000e0000 */
[----:B------:R0:W5:Y:S01]  /*0a70*/  @P5 LDG.E R64, desc[UR12][R22.64] ;  /* 0x0000000c16405981 */ /* 0x000162000c1e1900 */
[----:B------:R-:W-:Y:S01]  /*0a80*/  ISETP.NE.AND P5, PT, R26, RZ, PT ;  /* 0x000000ff1a00720c */ /* 0x000fe20003fa5270 */
[----:B----4-:R-:W-:-:S05]  /*0a90*/  FADD.FTZ R14, R10, R25 ;  /* 0x000000190a0e7221 */ /* 0x010fca0000010000 */
[C---:B------:R-:W-:Y:S01]  /*0aa0*/  FSEL R25, R14.reuse, R25, !P6 ;  /* 0x000000190e197208 */ /* 0x040fe20007000000 */
[----:B--2---:R-:W-:Y:S01]  /*0ab0*/  @!P4 FMUL.FTZ R25, R14, R20 ;  /* 0x000000140e19c220 */ /* 0x004fe20000410000 */
        /* <DEDUP_REMOVED lines=21> */
[----:B------:R-:W-:Y:S01]  /*0c10*/  @!P2 IMAD.IADD R3, R3, 0x1, -R16 ;  /* 0x000000010303a824 */ /* 0x000fe200078e0a10 */
[----:B------:R-:W-:Y:S02]  /*0c20*/  @!P2 IADD3 R15, PT, PT, R15, 0x1, RZ ;  /* 0x000000010f0fa810 */ /* 0x000fe40007ffe0ff */
[----:B------:R-:W-:Y:S02]  /*0c30*/  ISETP.NE.AND P2, PT, R17, RZ, PT ;  /* 0x000000ff1100720c */ /* 0x000fe40003f45270 */
[----:B------:R-:W-:Y:S02]  /*0c40*/  ISETP.GE.U32.AND P0, PT, R3, R16, PT ;  /* 0x000000100300720c */ /* 0x000fe40003f06070 */
[----:B------:R-:W-:-:S04]  /*0c50*/  LOP3.LUT R3, R2, R17, RZ, 0x3c, !PT ;  /* 0x0000001102037212 */ /* 0x000fc800078e3cff */
[----:B------:R-:W-:Y:S02]  /*0c60*/  ISETP.GE.AND P4, PT, R3, RZ, PT ;  /* 0x000000ff0300720c */ /* 0x000fe40003f86270 */
[----:B------:R-:W-:-:S04]  /*0c70*/  MOV R3, 0x400 ;  /* 0x0000040000037802 */ /* 0x000fc80000000f00 */
[----:B------:R-:W-:Y:S01]  /*0c80*/  IADD3 R3, PT, PT, R3, 0x120, RZ ;  /* 0x0000012003037810 */ /* 0x000fe20007ffe0ff */
[----:B------:R-:W-:Y:S01]  /*0c90*/  @P0 VIADD R15, R15, 0x1 ;  /* 0x000000010f0f0836 */ /* 0x000fe20000000000 */
[----:B------:R-:W-:Y:S02]  /*0ca0*/  ISETP.GE.AND P0, PT, R2, R8, PT ;  /* 0x000000080200720c */ /* 0x000fe40003f06270 */
[----:B0-----:R-:W-:Y:S02]  /*0cb0*/  LEA R3, R4, R3, 0x18 ;  /* 0x0000000304037211 */ /* 0x001fe400078ec0ff */
[----:B------:R-:W-:Y:S02]  /*0cc0*/  MOV R16, R15 ;  /* 0x0000000f00107202 */ /* 0x000fe40000000f00 */
[----:B------:R-:W-:Y:S02]  /*0cd0*/  ISETP.GT.U32.OR P0, PT, R2, 0x1f, P0 ;  /* 0x0000001f0200780c */ /* 0x000fe40000704470 */
[----:B------:R-:W-:Y:S01]  /*0ce0*/  LEA R4, R8, R3, 0x2 ;  /* 0x0000000308047211 */ /* 0x000fe200078e10ff */
[----:B------:R-:W-:Y:S01]  /*0cf0*/  @!P4 IMAD.MOV R16, RZ, RZ, -R16 ;  /* 0x000000ffff10c224 */ /* 0x000fe200078e0a10 */
[----:B------:R-:W-:-:S05]  /*0d00*/  @!P2 LOP3.LUT R16, RZ, R17, RZ, 0x33, !PT ;  /* 0x00000011ff10a212 */ /* 0x000fca00078e33ff */
[----:B------:R-:W-:-:S04]  /*0d10*/  IMAD.MOV R14, RZ, RZ, -R16 ;  /* 0x000000ffff0e7224 */ /* 0x000fc800078e0a10 */
[----:B------:R-:W-:Y:S01]  /*0d20*/  IMAD R14, R17, R14, R2 ;  /* 0x0000000e110e7224 */ /* 0x000fe200078e0202 */
[----:B------:R-:W-:Y:S06]  /*0d30*/  @P0 BRA `(.L_x_1199) ;  /* 0x0000000000140947 */ /* 0x000fec0003800000 */
[----:B------:R-:W-:-:S04]  /*0d40*/  IMAD R8, R17, R16, R14 ;  /* 0x0000001011087224 */ /* 0x000fc800078e020e */
[C---:B------:R-:W-:Y:S01]  /*0d50*/  IMAD R15, R8.reuse, 0x4, R3 ;  /* 0x00000004080f7824 */ /* 0x040fe200078e0203 */
[----:B------:R-:W-:-:S04]  /*0d60*/  @!P5 LEA R8, R8, R4, 0x2 ;  /* 0x000000040808d211 */ /* 0x000fc800078e10ff */
[----:B------:R0:W-:Y:S04]  /*0d70*/  STS [R15], R18 ;  /* 0x000000120f007388 */ /* 0x0001e80000000800 */
[----:B------:R0:W-:Y:S02]  /*0d80*/  @!P5 STS [R8], R25 ;  /* 0x000000190800d388 */ /* 0x0001e40000000800 */
.L_x_1199:
[----:B------:R-:W-:Y:S05]  /*0d90*/  BSYNC.RECONVERGENT B0 ;  /* 0x0000000000007941 */ /* 0x000fea0003800200 */
.L_x_1198:
        /* <DEDUP_REMOVED lines=9> */
.L_x_1201:
[----:B------:R-:W-:Y:S05]  /*0e30*/  BSYNC.RECONVERGENT B0 ;  /* 0x0000000000007941 */ /* 0x000fea0003800200 */
.L_x_1200:
[----:B------:R-:W-:Y:S06]  /*0e40*/  BAR.SYNC.DEFER_BLOCKING 0x0 ;  /* 0x0000000000007b1d */ /* 0x000fec0000010000 */
.L_x_1197:
[----:B------:R-:W4:Y:S01]  /*0e50*/  S2R R14, SR_CgaCtaId ;  /* 0x00000000000e7919 */ /* 0x000f220000008800 */
[----:B0-----:R-:W-:Y:S01]  /*0e60*/  MOV R15, 0x400 ;  /* 0x00000400000f7802 */ /* 0x001fe20000000f00 */
[----:B------:R-:W-:-:S03]  /*0e70*/  IMAD.U32 R17, RZ, RZ, UR15 ;  /* 0x0000000fff117e24 */ /* 0x000fc6000f8e00ff */
[----:B-1----:R-:W-:Y:S01]  /*0e80*/  IADD3 R3, PT, PT, R15, 0x120, RZ ;  /* 0x000001200f037810 */ /* 0x002fe20007ffe0ff */
[----:B------:R-:W-:-:S03]  /*0e90*/  VIADD R17, R17, -UR16 ;  /* 0x8000001011117c36 */ /* 0x000fc60008000000 */
[----:B----4-:R-:W-:Y:S02]  /*0ea0*/  LEA R8, R14, R3, 0x18 ;  /* 0x000000030e087211 */ /* 0x010fe400078ec0ff */
[----:B------:R-:W-:-:S03]  /*0eb0*/  MOV R3, 0xff7fffff ;  /* 0xff7fffff00037802 */ /* 0x000fc60000000f00 */
[----:B------:R-:W-:Y:S01]  /*0ec0*/  IMAD R4, R17, 0x4, R8 ;  /* 0x0000000411047824 */ /* 0x000fe200078e0208 */
[----:B------:R-:W-:Y:S06]  /*0ed0*/  @P3 BRA `(.L_x_1202) ;  /* 0x0000000000b43947 */ /* 0x000fec0003800000 */
[----:B------:R-:W0:Y:S01]  /*0ee0*/  @!P5 LDC.64 R16, c[0x0][0x3b8] ;  /* 0x0000ee00ff10db82 */ /* 0x000e220000000a00 */
[-C--:B------:R-:W-:Y:S01]  /*0ef0*/  IMAD R21, R12, R0.reuse, R11 ;  /* 0x000000000c157224 */ /* 0x080fe200078e020b */
[----:B------:R-:W-:Y:S01]  /*0f00*/  IADD3 R11, PT, PT, R15, 0x20, RZ ;  /* 0x000000200f0b7810 */ /* 0x000fe20007ffe0ff */
[----:B------:R-:W-:Y:S01]  /*0f10*/  IMAD R12, R13, R0, UR6 ;  /* 0x000000060d0c7e24 */ /* 0x000fe2000f8e0200 */
[----:B------:R-:W-:Y:S01]  /*0f20*/  UMOV UR4, 0xffffffff ;  /* 0xffffffff00047882 */ /* 0x000fe20000000000 */
[----:B------:R-:W-:Y:S01]  /*0f30*/  @!P5 VIADD R13, R15, 0xa0 ;  /* 0x000000a00f0dd836 */ /* 0x000fe20000000000 */
[----:B------:R-:W-:Y:S02]  /*0f40*/  LEA R11, R14, R11, 0x18 ;  /* 0x0000000b0e0b7211 */ /* 0x000fe400078ec0ff */
[----:B------:R-:W-:Y:S02]  /*0f50*/  LEA R21, R12, R21, 0x2 ;  /* 0x000000150c157211 */ /* 0x000fe400078e10ff */
[----:B------:R-:W-:Y:S01]  /*0f60*/  @!P5 LEA R19, R14, R13, 0x18 ;  /* 0x0000000d0e13d211 */ /* 0x000fe200078ec0ff */
[----:B------:R-:W-:-:S03]  /*0f70*/  IMAD R11, R2, 0x4, R11 ;  /* 0x00000004020b7824 */ /* 0x000fc600078e020b */
[----:B------:R-:W-:Y:S02]  /*0f80*/  @!P5 LEA R19, R2, R19, 0x2 ;  /* 0x000000130213d211 */ /* 0x000fe400078e10ff */
[----:B---3--:R1:W-:Y:S04]  /*0f90*/  STS [R11], R18 ;  /* 0x000000120b007388 */ /* 0x0083e80000000800 */
[----:B------:R1:W-:Y:S01]  /*0fa0*/  @!P5 STS [R19], R10 ;  /* 0x0000000a1300d388 */ /* 0x0003e20000000800 */
[----:B0-----:R-:W-:-:S04]  /*0fb0*/  @!P5 IMAD.WIDE R12, R21, 0x4, R16 ;  /* 0x00000004150cd825 */ /* 0x001fc800078e0210 */
[----:B--2---:R-:W-:Y:S01]  /*0fc0*/  FMUL.FTZ R16, R25, R18 ;  /* 0x0000001219107220 */ /* 0x004fe20000410000 */
        /* <DEDUP_REMOVED lines=11> */
.L_x_1312:
        /* <DEDUP_REMOVED lines=9> */
[----:B------:R-:W0:Y:S01]  /*1110*/  LDCU UR4, c[0x0][0x440] ;  /* 0x00008800ff0477ac */ /* 0x000e220008000800 */
[----:B------:R-:W1:Y:S01]  /*1120*/  LDC.64 R10, c[0x0][0x438] ;  /* 0x00010e00ff0a7b82 */ /* 0x000e620000000a00 */
[----:B-----5:R-:W-:Y:S01]  /*1130*/  IADD3 R12, PT, PT, -R64, UR11, RZ ;  /* 0x0000000b400c7c10 */ /* 0x020fe2000fffe1ff */
[----:B0-----:R-:W-:-:S04]  /*1140*/  IMAD.U32 R13, RZ, RZ, UR4 ;  /* 0x00000004ff0d7e24 */ /* 0x001fc8000f8e00ff */
[----:B------:R-:W-:-:S04]  /*1150*/  IMAD R13, R13, UR14, R12 ;  /* 0x0000000e0d0d7c24 */ /* 0x000fc8000f8e020c */
[----:B------:R-:W-:-:S04]  /*1160*/  IMAD R13, R13, UR4, R12 ;  /* 0x000000040d0d7c24 */ /* 0x000fc8000f8e020c */
[----:B-1----:R-:W-:-:S06]  /*1170*/  IMAD.WIDE R10, R13, 0x4, R10 ;  /* 0x000000040d0a7825 */ /* 0x002fcc00078e020a */
[----:B------:R-:W2:Y:S02]  /*1180*/  LDG.E R10, desc[UR12][R10.64] ;  /* 0x0000000c0a0a7981 */ /* 0x000ea4000c1e1900 */
[----:B--2---:R-:W-:-:S07]  /*1190*/  FADD.FTZ R3, R3, R10 ;  /* 0x0000000a03037221 */ /* 0x004fce0000010000 */
.L_x_1204:
[----:B------:R1:W-:Y:S02]  /*11a0*/  STS [R4+-0x4], R3 ;  /* 0xfffffc0304007388 */ /* 0x0003e40000000800 */
.L_x_1202:
[----:B------:R-:W-:Y:S05]  /*11b0*/  WARPSYNC.ALL ;  /* 0x0000000000007948 */ /* 0x000fea0003800000 */
[----:B------:R-:W-:Y:S01]  /*11c0*/  BAR.SYNC.DEFER_BLOCKING 0x0 ;  /* 0x0000000000007b1d */ /* 0x000fe20000010000 */
[----:B------:R-:W-:Y:S01]  /*11d0*/  VIADD R11, R15, 0x20 ;  /* 0x000000200f0b7836 */ /* 0x000fe20000000000 */
[----:B------:R-:W-:-:S04]  /*11e0*/  SHF.L.U32 R10, R2, 0x3, RZ ;  /* 0x00000003020a7819 */ /* 0x000fc800000006ff */
[----:B------:R-:W-:Y:S02]  /*11f0*/  LOP3.LUT R10, R10, 0x8, RZ, 0xc0, !PT ;  /* 0x000000080a0a7812 */ /* 0x000fe400078ec0ff */
[----:B------:R-:W-:-:S04]  /*1200*/  LEA R11, R14, R11, 0x18 ;  /* 0x0000000b0e0b7211 */ /* 0x000fc800078ec0ff */
[----:B------:R-:W-:-:S05]  /*1210*/  IADD3 R10, PT, PT, R11, R10, RZ ;  /* 0x0000000a0b0a7210 */ /* 0x000fca0007ffe0ff */
        /* <DEDUP_REMOVED lines=14> */
[----:B------:R4:W0:Y:S04]  /*1300*/  LDS.64 R28, [R10] ;  /* 0x000000000a1c7984 */ /* 0x0008280000000a00 */
[----:B------:R4:W0:Y:S04]  /*1310*/  LDS.64 R26, [R10+0x10] ;  /* 0x000010000a1a7984 */ /* 0x0008280000000a00 */
[----:B--2---:R4:W2:Y:S04]  /*1320*/  LDS.64 R24, [R10+0x20] ;  /* 0x000020000a187984 */ /* 0x0048a80000000a00 */
[----:B------:R4:W0:Y:S04]  /*1330*/  LDS.64 R22, [R10+0x30] ;  /* 0x000030000a167984 */ /* 0x0008280000000a00 */
[----:B------:R4:W0:Y:S04]  /*1340*/  LDS.64 R20, [R10+0x40] ;  /* 0x000040000a147984 */ /* 0x0008280000000a00 */
[----:B---3--:R4:W3:Y:S04]  /*1350*/  LDS.64 R18, [R10+0x50] ;  /* 0x000050000a127984 */ /* 0x0088e80000000a00 */
[----:B------:R4:W0:Y:S04]  /*1360*/  LDS.64 R16, [R10+0x60] ;  /* 0x000060000a107984 */ /* 0x0008280000000a00 */
[----:B------:R4:W0:Y:S02]  /*1370*/  LDS.64 R14, [R10+0x70] ;  /* 0x000070000a0e7984 */ /* 0x0008240000000a00 */
.L_x_1205:
[----:B------:R-:W-:Y:S01]  /*1380*/  UIADD3 UR4, UPT, UPT, UR11, 0xf, -UR16 ;  /* 0x0000000f0b047890 */ /* 0x000fe2000fffe810 */
[----:B------:R-:W-:Y:S01]  /*1390*/  SHF.R.U32.HI R11, RZ, 0x1, R2 ;  /* 0x00000001ff0b7819 */ /* 0x000fe20000011602 */
[----:B------:R-:W0:Y:S01]  /*13a0*/  LDCU UR22, c[0x0][0x3f8] ;  /* 0x00007f00ff1677ac */ /* 0x000e220008000800 */
[----:B------:R-:W-:Y:S03]  /*13b0*/  BSSY B1, `(.L_x_1206) ;  /* 0x0000276000017945 */ /* 0x000fe60003800000 */
[----:B----4-:R-:W-:Y:S01]  /*13c0*/  MOV R10, UR4 ;  /* 0x00000004000a7c02 */ /* 0x010fe20008000f00 */
[----:B------:R-:W4:Y:S03]  /*13d0*/  LDCU UR17, c[0x0][0x40c] ;  /* 0x00008180ff1177ac */ /* 0x000f260008000800 */
[----:B------:R-:W-:Y:S01]  /*13e0*/  SHF.R.S32.HI R10, RZ, 0x1f, R10 ;  /* 0x0000001fff0a7819 */ /* 0x000fe2000001140a */
[----:B------:R-:W0:Y:S03]  /*13f0*/  LDCU UR26, c[0x0][0x3f4] ;  /* 0x00007e80ff1a77ac */ /* 0x000e260008000800 */
[----:B------:R-:W-:Y:S01]  /*1400*/  LEA.HI R10, R10, UR4, RZ, 0x4 ;  /* 0x000000040a0a7c11 */ /* 0x000fe2000f8f20ff */
[----:B------:R-:W-:Y:S01]  /*1410*/  UIMAD UR4, UR7, UR9, UR14 ;  /* 0x00000009070472a4 */ /* 0x000fe2000f8e020e */
[----:B------:R-:W0:Y:S02]  /*1420*/  LDCU UR23, c[0x0][0x410] ;  /* 0x00008200ff1777ac */ /* 0x000e240008000800 */
        /* <DEDUP_REMOVED lines=8> */
[----:B0-----:R-:W-:Y:S01]  /*14b0*/  IMAD R13, R5, R0, RZ ;  /* 0x00000000050d7224 */ /* 0x001fe200078e02ff */
[C---:B------:R-:W-:Y:S01]  /*14c0*/  IADD3 R0, PT, PT, R11.reuse, UR16, RZ ;  /* 0x000000100b007c10 */ /* 0x040fe2000fffe0ff */
[----:B------:R-:W0:Y:S01]  /*14d0*/  LDCU.64 UR18, c[0x0][0x420] ;  /* 0x00008400ff1277ac */ /* 0x000e220008000a00 */
[----:B------:R-:W-:Y:S01]  /*14e0*/  IMAD R5, R11, 0x4, R8 ;  /* 0x000000040b057824 */ /* 0x000fe200078e0208 */
[----:B------:R-:W-:Y:S01]  /*14f0*/  MOV R11, R7 ;  /* 0x00000007000b7202 */ /* 0x000fe20000000f00 */
[----:B------:R-:W-:Y:S01]  /*1500*/  IMAD.MOV.U32 R10, RZ, RZ, RZ ;  /* 0x000000ffff0a7224 */ /* 0x000fe200078e00ff */
[----:B------:R-:W1:Y:S01]  /*1510*/  LDCU UR5, c[0x0][0x408] ;  /* 0x00008100ff0577ac */ /* 0x000e620008000800 */
[----:B------:R-:W-:Y:S02]  /*1520*/  SHF.R.S32.HI R8, RZ, 0x1f, R13 ;  /* 0x0000001fff087819 */ /* 0x000fe4000001140d */
[----:B------:R-:W-:-:S04]  /*1530*/  IMAD.HI.U32 R7, R7, R9, R10 ;  /* 0x0000000907077227 */ /* 0x000fc800078e000a */
[----:B------:R-:W-:Y:S01]  /*1540*/  VIADD R11, R0, 0x1 ;  /* 0x00000001000b7836 */ /* 0x000fe20000000000 */
[----:B----4-:R-:W-:Y:S01]  /*1550*/  UIMAD UR4, UR14, UR7, UR11 ;  /* 0x000000070e0472a4 */ /* 0x010fe2000f8e020b */
[--C-:B0-----:R-:W-:Y:S01]  /*1560*/  IADD3 R6, P2, P3, R13, UR18, R0.reuse ;  /* 0x000000120d067c10 */ /* 0x101fe2000fb5e000 */
[----:B------:R-:W-:Y:S01]  /*1570*/  IMAD.U32 R13, RZ, RZ, UR7 ;  /* 0x00000007ff0d7e24 */ /* 0x000fe2000f8e00ff */
[----:B------:R-:W-:Y:S02]  /*1580*/  ISETP.NE.U32.AND P0, PT, RZ, UR18, PT ;  /* 0x00000012ff007c0c */ /* 0x000fe4000bf05070 */
[----:B------:R-:W-:Y:S01]  /*1590*/  IADD3.X R9, PT, PT, R8, UR19, RZ, P2, P3 ;  /* 0x0000001308097c10 */ /* 0x000fe200097e64ff */
[----:B------:R-:W-:Y:S01]  /*15a0*/  IMAD R10, R13, UR4, R0 ;  /* 0x000000040d0a7c24 */ /* 0x000fe2000f8e0200 */
[----:B------:R-:W-:Y:S02]  /*15b0*/  IADD3 R8, PT, PT, R12, UR16, RZ ;  /* 0x000000100c087c10 */ /* 0x000fe4000fffe0ff */
[----:B------:R-:W-:-:S02]  /*15c0*/  ISETP.NE.AND.EX P0, PT, RZ, UR19, PT, P0 ;  /* 0x00000013ff007c0c */ /* 0x000fc4000bf05300 */
[----:B-1----:R-:W-:-:S11]  /*15d0*/  IADD3 R12, PT, PT, R46, UR5, RZ ;  /* 0x000000052e0c7c10 */ /* 0x002fd6000fffe0ff */
.L_x_1236:
[----:B------:R-:W-:Y:S01]  /*15e0*/  @P0 IMAD.MOV.U32 R60, RZ, RZ, R6 ;  /* 0x000000ffff3c0224 */ /* 0x000fe200078e0006 */
[----:B------:R-:W-:-:S05]  /*15f0*/  @P0 MOV R61, R9 ;  /* 0x00000009003d0202 */ /* 0x000fca0000000f00 */
[----:B------:R-:W4:Y:S01]  /*1600*/  @P0 LDG.E.U8 R60, desc[UR12][R60.64] ;  /* 0x0000000c3c3c0981 */ /* 0x000f22000c1e1100 */
[----:B------:R-:W-:Y:S01]  /*1610*/  VIADD R13, R11, 0xffffffff ;  /* 0xffffffff0b0d7836 */ /* 0x000fe20000000000 */
[----:B------:R-:W-:Y:S01]  /*1620*/  MOV R0, UR26 ;  /* 0x0000001a00007c02 */ /* 0x000fe20008000f00 */
[----:B------:R-:W-:Y:S01]  /*1630*/  UISETP.NE.AND UP0, UPT, UR17, URZ, UPT ;  /* 0x000000ff1100728c */ /* 0x000fe2000bf05270 */
[----:B------:R-:W-:Y:S02]  /*1640*/  BSSY.RECONVERGENT B0, `(.L_x_1208) ;  /* 0x0000215000007945 */ /* 0x000fe40003800200 */
[----:B------:R-:W-:Y:S02]  /*1650*/  IABS R68, R13 ;  /* 0x0000000d00447213 */ /* 0x000fe40000000000 */
[----:B------:R-:W-:Y:S02]  /*1660*/  IABS R70, R0 ;  /* 0x0000000000467213 */ /* 0x000fe40000000000 */
[----:B------:R-:W-:Y:S01]  /*1670*/  ISETP.GE.AND P4, PT, R13, RZ, PT ;  /* 0x000000ff0d00720c */ /* 0x000fe20003f86270 */
[----:B------:R-:W-:Y:S01]  /*1680*/  IMAD.HI.U32 R66, R7, R68, RZ ;  /* 0x0000004407427227 */ /* 0x000fe200078e00ff */
[----:B------:R-:W-:-:S03]  /*1690*/  ISETP.NE.AND P5, PT, R0, RZ, PT ;  /* 0x000000ff0000720c */ /* 0x000fc60003fa5270 */
[----:B------:R-:W-:-:S04]  /*16a0*/  IMAD.MOV R67, RZ, RZ, -R66 ;  /* 0x000000ffff437224 */ /* 0x000fc800078e0a42 */
[----:B------:R-:W-:-:S05]  /*16b0*/  IMAD R67, R70, R67, R68 ;  /* 0x0000004346437224 */ /* 0x000fca00078e0244 */
[----:B------:R-:W-:-:S13]  /*16c0*/  ISETP.LT.U32.AND P2, PT, R67, UR10, PT ;  /* 0x0000000a43007c0c */ /* 0x000fda000bf41070 */
[----:B------:R-:W-:-:S04]  /*16d0*/  @!P2 IADD3 R67, PT, PT, R67, -R70, RZ ;  /* 0x800000464343a210 */ /* 0x000fc80007ffe0ff */
[----:B------:R-:W-:-:S13]  /*16e0*/  ISETP.LT.U32.AND P2, PT, R67, UR10, PT ;  /* 0x0000000a43007c0c */ /* 0x000fda000bf41070 */
[----:B------:R-:W-:-:S05]  /*16f0*/  @!P2 IMAD.IADD R67, R67, 0x1, -R70 ;  /* 0x000000014343a824 */ /* 0x000fca00078e0a46 */
[----:B------:R-:W-:Y:S02]  /*1700*/  @!P4 IADD3 R67, PT, PT, -R67, RZ, RZ ;  /* 0x000000ff4343c210 */ /* 0x000fe40007ffe1ff */
[----:B------:R-:W-:Y:S02]  /*1710*/  @!P5 LOP3.LUT R67, RZ, R0, RZ, 0x33, !PT ;  /* 0x00000000ff43d212 */ /* 0x000fe400078e33ff */
[----:B----4-:R-:W-:Y:S01]  /*1720*/  ISETP.NE.AND P3, PT, R60, RZ, P0 ;  /* 0x000000ff3c00720c */ /* 0x010fe20000765270 */
[----:B------:R-:W-:-:S12]  /*1730*/  BRA.U UP0, `(.L_x_1209) ;  /* 0x0000001900a47547 */ /* 0x000fd8000b800000 */
[----:B------:R-:W-:Y:S05]  /*1740*/  @!P1 BRA `(.L_x_1210) ;  /* 0x0000000c00b09947 */ /* 0x000fea0003800000 */
[----:B------:R-:W-:Y:S01]  /*1750*/  ISETP.GE.AND P2, PT, R13, UR11, PT ;  /* 0x0000000b0d007c0c */ /* 0x000fe2000bf46270 */
[----:B------:R-:W-:-:S12]  /*1760*/  BSSY.RECONVERGENT B2, `(.L_x_1211) ;  /* 0x000001e000027945 */ /* 0x000fd80003800200 */
[----:B------:R-:W-:Y:S05]  /*1770*/  @P2 BRA `(.L_x_1212) ;  /* 0x0000000000702947 */ /* 0x000fea0003800000 */
[----:B------:R-:W-:Y:S01]  /*1780*/  IMAD.SHL.U32 R69, R2, 0x2, RZ ;  /* 0x0000000202457824 */ /* 0x000fe200078e00ff */
[----:B------:R-:W0:Y:S01]  /*1790*/  LDC.64 R62, c[0x0][0x450] ;  /* 0x00011400ff3e7b82 */ /* 0x000e220000000a00 */
[----:B------:R-:W-:Y:S01]  /*17a0*/  SHF.L.U32 R66, R67, 0x2, RZ ;  /* 0x0000000243427819 */ /* 0x000fe200000006ff */
[----:B------:R-:W-:Y:S02]  /*17b0*/  IMAD.U32 R68, RZ, RZ, UR22 ;  /* 0x00000016ff447e24 */ /* 0x000fe4000f8e00ff */
[----:B------:R-:W-:Y:S02]  /*17c0*/  LOP3.LUT R69, R69, 0x2, RZ, 0xc0, !PT ;  /* 0x0000000245457812 */ /* 0x000fe400078ec0ff */
[----:B------:R-:W-:-:S03]  /*17d0*/  IMAD R70, R65, R68, UR14 ;  /* 0x0000000e41467e24 */ /* 0x000fc6000f8e0244 */
[----:B------:R-:W-:-:S05]  /*17e0*/  IMAD R61, R0, UR8, R69 ;  /* 0x00000008003d7c24 */ /* 0x000fca000f8e0245 */
[----:B------:R-:W-:-:S04]  /*17f0*/  IADD3 R71, P4, PT, R66, R61, RZ ;  /* 0x0000003d42477210 */ /* 0x000fc80007f9e0ff */
[----:B------:R-:W-:Y:S02]  /*1800*/  LEA.HI.X.SX32 R72, R61, RZ, 0x1, P4 ;  /* 0x000000ff3d487211 */ /* 0x000fe400020f0eff */
[----:B------:R-:W-:-:S04]  /*1810*/  LEA R60, P4, R71, UR20, 0x2 ;  /* 0x00000014473c7c11 */ /* 0x000fc8000f8810ff */
[----:B------:R-:W-:Y:S02]  /*1820*/  LEA.HI.X R61, R71, UR21, R72, 0x2, P4 ;  /* 0x00000015473d7c11 */ /* 0x000fe4000a0f1448 */
[----:B------:R-:W-:-:S04]  /*1830*/  LEA R71, R70, R69, 0x5 ;  /* 0x0000004546477211 */ /* 0x000fc800078e28ff */
[----:B------:R-:W4:Y:S01]  /*1840*/  LDG.E.64 R60, desc[UR12][R60.64] ;  /* 0x0000000c3c3c7981 */ /* 0x000f22000c1e1b00 */
[----:B0-----:R-:W-:-:S06]  /*1850*/  IMAD.WIDE R62, R71, 0x4, R62 ;  /* 0x00000004473e7825 */ /* 0x001fcc00078e023e */
        /* <DEDUP_REMOVED lines=9> */
[----:B----4-:R-:W-:Y:S01]  /*18f0*/  FADD.FTZ R71, R28, R60 ;  /* 0x0000003c1c477221 */ /* 0x010fe20000010000 */
[----:B------:R-:W-:-:S03]  /*1900*/  FADD.FTZ R66, R29, R61 ;  /* 0x0000003d1d427221 */ /* 0x000fc60000010000 */
[----:B--2---:R-:W-:Y:S01]  /*1910*/  FMUL.FTZ R62, R71, R62 ;  /* 0x0000003e473e7220 */ /* 0x004fe20000410000 */
[----:B------:R-:W-:-:S05]  /*1920*/  FMUL.FTZ R63, R66, R63 ;  /* 0x0000003f423f7220 */ /* 0x000fca0000410000 */
[----:B------:R0:W-:Y:S02]  /*1930*/  STG.E.64 desc[UR12][R68.64], R62 ;  /* 0x0000003e44007986 */ /* 0x0001e4000c101b0c */
.L_x_1212:
[----:B------:R-:W-:Y:S05]  /*1940*/  BSYNC.RECONVERGENT B2 ;  /* 0x0000000000027941 */ /* 0x000fea0003800200 */
.L_x_1211:
[----:B------:R-:W-:Y:S01]  /*1950*/  BSSY.RECONVERGENT B2, `(.L_x_1213) ;  /* 0x0000034000027945 */ /* 0x000fe20003800200 */
[----:B0-----:R-:W-:-:S03]  /*1960*/  IADD3 R69, PT, PT, R67, R0, RZ ;  /* 0x0000000043457210 */ /* 0x001fc60007ffe0ff */
[----:B------:R-:W-:Y:S05]  /*1970*/  @P2 BRA `(.L_x_1214) ;  /* 0x0000000000c42947 */ /* 0x000fea0003800000 */
[----:B------:R-:W-:Y:S01]  /*1980*/  IMAD.SHL.U32 R77, R2, 0x2, RZ ;  /* 0x00000002024d7824 */ /* 0x000fe200078e00ff */
[----:B------:R-:W0:Y:S01]  /*1990*/  S2R R48, SR_CTAID.Y ;  /* 0x0000000000307919 */ /* 0x000e220000002600 */
[----:B------:R-:W1:Y:S01]  /*19a0*/  LDC.64 R60, c[0x0][0x450] ;  /* 0x00011400ff3c7b82 */ /* 0x000e620000000a00 */
[----:B------:R-:W-:Y:S01]  /*19b0*/  SHF.L.U32 R75, R69, 0x2, RZ ;  /* 0x00000002454b7819 */ /* 0x000fe200000006ff */
[----:B------:R-:W-:Y:S01]  /*19c0*/  IMAD.U32 R49, RZ, RZ, UR22 ;  /* 0x00000016ff317e24 */ /* 0x000fe2000f8e00ff */
[----:B------:R-:W-:Y:S02]  /*19d0*/  LOP3.LUT R77, R77, 0x2, RZ, 0xc0, !PT ;  /* 0x000000024d4d7812 */ /* 0x000fe400078ec0ff */
[----:B------:R-:W-:-:S03]  /*19e0*/  SHF.R.S32.HI R74, RZ, 0x1f, R75 ;  /* 0x0000001fff4a7819 */ /* 0x000fc6000001144b */
[----:B------:R-:W-:-:S05]  /*19f0*/  IMAD R72, R0, UR8, R77 ;  /* 0x0000000800487c24 */ /* 0x000fca000f8e024d */
[----:B------:R-:W-:Y:S02]  /*1a00*/  SHF.R.S32.HI R73, RZ, 0x1f, R72 ;  /* 0x0000001fff497819 */ /* 0x000fe40000011448 */
[----:B------:R-:W-:-:S04]  /*1a10*/  IADD3 R46, P4, PT, R72, R75, RZ ;  /* 0x0000004b482e7210 */ /* 0x000fc80007f9e0ff */
[----:B------:R-:W-:Y:S02]  /*1a20*/  IADD3.X R47, PT, PT, R73, R74, RZ, P4, !PT ;  /* 0x0000004a492f7210 */ /* 0x000fe400027fe4ff */
[----:B------:R-:W-:-:S04]  /*1a30*/  LEA R70, P4, R46, UR20, 0x2 ;  /* 0x000000142e467c11 */ /* 0x000fc8000f8810ff */
[----:B------:R-:W-:Y:S01]  /*1a40*/  LEA.HI.X R71, R46, UR21, R47, 0x2, P4 ;  /* 0x000000152e477c11 */ /* 0x000fe2000a0f142f */
[----:B------:R-:W-:-:S04]  /*1a50*/  IMAD R46, R65, R49, UR14 ;  /* 0x0000000e412e7e24 */ /* 0x000fc8000f8e0231 */
[----:B------:R-:W-:-:S04]  /*1a60*/  IMAD R47, R46, 0x20, R77 ;  /* 0x000000202e2f7824 */ /* 0x000fc800078e024d */
[----:B-1----:R-:W-:Y:S02]  /*1a70*/  IMAD.WIDE R60, R47, 0x4, R60 ;  /* 0x000000042f3c7825 */ /* 0x002fe400078e023c */
[----:B------:R1:W4:Y:S02]  /*1a80*/  LDG.E.64 R46, desc[UR12][R70.64] ;  /* 0x0000000c462e7981 */ /* 0x000324000c1e1b00 */
[----:B0-----:R-:W-:Y:S02]  /*1a90*/  IMAD R66, R48, R49, UR14 ;  /* 0x0000000e30427e24 */ /* 0x001fe4000f8e0231 */
[----:B------:R-:W2:Y:S02]  /*1aa0*/  LDG.E.64 R48, desc[UR12][R60.64+0x10] ;  /* 0x0000100c3c307981 */ /* 0x000ea4000c1e1b00 */
[----:B------:R-:W-:-:S05]  /*1ab0*/  IMAD R66, R66, R0, RZ ;  /* 0x0000000042427224 */ /* 0x000fca00078e02ff */
[----:B------:R-:W-:-:S04]  /*1ac0*/  LEA R66, R66, R77, 0x5 ;  /* 0x0000004d42427211 */ /* 0x000fc800078e28ff */
[----:B------:R-:W-:Y:S02]  /*1ad0*/  IADD3 R75, P4, PT, R66, R75, RZ ;  /* 0x0000004b424b7210 */ /* 0x000fe40007f9e0ff */
[----:B------:R-:W-:-:S05]  /*1ae0*/  SHF.R.S32.HI R68, RZ, 0x1f, R66 ;  /* 0x0000001fff447819 */ /* 0x000fca0000011442 */
[----:B------:R-:W-:Y:S01]  /*1af0*/  IMAD.X R74, R68, 0x1, R74, P4 ;  /* 0x00000001444a7824 */ /* 0x000fe200020e064a */
[----:B-1----:R-:W-:-:S04]  /*1b00*/  LEA R70, P4, R75, UR20, 0x2 ;  /* 0x000000144b467c11 */ /* 0x002fc8000f8810ff */
[----:B------:R-:W-:Y:S02]  /*1b10*/  LEA.HI.X R71, R75, UR21, R74, 0x2, P4 ;  /* 0x000000154b477c11 */ /* 0x000fe4000a0f144a */
[----:B------:R-:W-:-:S05]  /*1b20*/  LEA R75, R0, R67, 0x1 ;  /* 0x00000043004b7211 */ /* 0x000fca00078e08ff */
[----:B------:R-:W-:-:S05]  /*1b30*/  IMAD.SHL.U32 R75, R75, 0x4, RZ ;  /* 0x000000044b4b7824 */ /* 0x000fca00078e00ff */
[----:B------:R-:W-:Y:S01]  /*1b40*/  SHF.R.S32.HI R74, RZ, 0x1f, R75 ;  /* 0x0000001fff4a7819 */ /* 0x000fe2000001144b */
[----:B----4-:R-:W-:-:S04]  /*1b50*/  FADD.FTZ R77, R26, R46 ;  /* 0x0000002e1a4d7221 */ /* 0x010fc80000010000 */
[----:B--2---:R-:W-:Y:S01]  /*1b60*/  FMUL.FTZ R46, R77, R48 ;  /* 0x000000304d2e7220 */ /* 0x004fe20000410000 */
[----:B------:R-:W-:-:S04]  /*1b70*/  FADD.FTZ R48, R27, R47 ;  /* 0x0000002f1b307221 */ /* 0x000fc80000010000 */
[----:B------:R-:W-:Y:S01]  /*1b80*/  FMUL.FTZ R47, R48, R49 ;  /* 0x00000031302f7220 */ /* 0x000fe20000410000 */
[----:B------:R-:W-:-:S04]  /*1b90*/  IADD3 R48, P4, PT, R72, R75, RZ ;  /* 0x0000004b48307210 */ /* 0x000fc80007f9e0ff */
[----:B------:R-:W-:Y:S01]  /*1ba0*/  IADD3.X R73, PT, PT, R73, R74, RZ, P4, !PT ;  /* 0x0000004a49497210 */ /* 0x000fe200027fe4ff */
[----:B------:R0:W-:Y:S01]  /*1bb0*/  STG.E.64 desc[UR12][R70.64], R46 ;  /* 0x0000002e46007986 */ /* 0x0001e2000c101b0c */
[----:B------:R-:W-:-:S03]  /*1bc0*/  LEA R72, P4, R48, UR20, 0x2 ;  /* 0x0000001430487c11 */ /* 0x000fc6000f8810ff */
[----:B------:R-:W2:Y:S01]  /*1bd0*/  LDG.E.64 R60, desc[UR12][R60.64+0x20] ;  /* 0x0000200c3c3c7981 */ /* 0x000ea2000c1e1b00 */
[----:B------:R-:W-:-:S05]  /*1be0*/  LEA.HI.X R73, R48, UR21, R73, 0x2, P4 ;  /* 0x0000001530497c11 */ /* 0x000fca000a0f1449 */
[----:B------:R-:W4:Y:S01]  /*1bf0*/  LDG.E.64 R48, desc[UR12][R72.64] ;  /* 0x0000000c48307981 */ /* 0x000f22000c1e1b00 */
[----:B------:R-:W-:-:S05]  /*1c00*/  IADD3 R75, P4, PT, R66, R75, RZ ;  /* 0x0000004b424b7210 */ /* 0x000fca0007f9e0ff */
[----:B------:R-:W-:Y:S01]  /*1c10*/  IMAD.X R68, R68, 0x1, R74, P4 ;  /* 0x0000000144447824 */ /* 0x000fe200020e064a */
[----:B0-----:R-:W-:Y:S01]  /*1c20*/  LEA R70, P4, R75, UR20, 0x2 ;  /* 0x000000144b467c11 */ /* 0x001fe2000f8810ff */
[----:B----4-:R-:W-:Y:S01]  /*1c30*/  FADD.FTZ R71, R24, R48 ;  /* 0x0000003018477221 */ /* 0x010fe20000010000 */
[----:B------:R-:W-:-:S03]  /*1c40*/  FADD.FTZ R66, R25, R49 ;  /* 0x0000003119427221 */ /* 0x000fc60000010000 */
[----:B--2---:R-:W-:Y:S01]  /*1c50*/  FMUL.FTZ R48, R71, R60 ;  /* 0x0000003c47307220 */ /* 0x004fe20000410000 */
[----:B------:R-:W-:Y:S01]  /*1c60*/  LEA.HI.X R71, R75, UR21, R68, 0x2, P4 ;  /* 0x000000154b477c11 */ /* 0x000fe2000a0f1444 */
[----:B------:R-:W-:-:S05]  /*1c70*/  FMUL.FTZ R49, R66, R61 ;  /* 0x0000003d42317220 */ /* 0x000fca0000410000 */
[----:B------:R0:W-:Y:S02]  /*1c80*/  STG.E.64 desc[UR12][R70.64], R48 ;  /* 0x0000003046007986 */ /* 0x0001e4000c101b0c */
.L_x_1214:
[----:B------:R-:W-:Y:S05]  /*1c90*/  BSYNC.RECONVERGENT B2 ;  /* 0x0000000000027941 */ /* 0x000fea0003800200 */
.L_x_1213:
[----:B------:R-:W-:Y:S01]  /*1ca0*/  BSSY.RECONVERGENT B2, `(.L_x_1215) ;  /* 0x0000035000027945 */ /* 0x000fe20003800200 */
[----:B0-----:R-:W-:-:S03]  /*1cb0*/  LEA R71, R0, R69, 0x2 ;  /* 0x0000004500477211 */ /* 0x001fc600078e10ff */
[----:B------:R-:W-:Y:S05]  /*1cc0*/  @P2 BRA `(.L_x_1216) ;  /* 0x0000000000c82947 */ /* 0x000fea0003800000 */
[----:B------:R-:W-:Y:S01]  /*1cd0*/  IMAD.SHL.U32 R77, R2, 0x2, RZ ;  /* 0x00000002024d7824 */ /* 0x000fe200078e00ff */
[----:B------:R-:W-:Y:S01]  /*1ce0*/  LEA R73, R0, R69, 0x1 ;  /* 0x0000004500497211 */ /* 0x000fe200078e08ff */
[----:B------:R-:W0:Y:S01]  /*1cf0*/  S2R R52, SR_CTAID.Y ;  /* 0x0000000000347919 */ /* 0x000e220000002600 */
[----:B------:R-:W1:Y:S01]  /*1d00*/  LDC.64 R60, c[0x0][0x450] ;  /* 0x00011400ff3c7b82 */ /* 0x000e620000000a00 */
[----:B------:R-:W-:Y:S02]  /*1d10*/  MOV R53, UR22 ;  /* 0x0000001600357c02 */ /* 0x000fe40008000f00 */
[----:B------:R-:W-:Y:S01]  /*1d20*/  LOP3.LUT R77, R77, 0x2, RZ, 0xc0, !PT ;  /* 0x000000024d4d7812 */ /* 0x000fe200078ec0ff */
[----:B------:R-:W-:-:S04]  /*1d30*/  IMAD.SHL.U32 R73, R73, 0x4, RZ ;  /* 0x0000000449497824 */ /* 0x000fc800078e00ff */
[----:B------:R-:W-:Y:S01]  /*1d40*/  IMAD R70, R0, UR8, R77 ;  /* 0x0000000800467c24 */ /* 0x000fe2000f8e024d */
[----:B------:R-:W-:-:S04]  /*1d50*/  SHF.R.S32.HI R72, RZ, 0x1f, R73 ;  /* 0x0000001fff487819 */ /* 0x000fc80000011449 */
[----:B------:R-:W-:Y:S02]  /*1d60*/  SHF.R.S32.HI R75, RZ, 0x1f, R70 ;  /* 0x0000001fff4b7819 */ /* 0x000fe40000011446 */
[----:B------:R-:W-:-:S05]  /*1d70*/  IADD3 R50, P4, PT, R70, R73, RZ ;  /* 0x0000004946327210 */ /* 0x000fca0007f9e0ff */
[----:B------:R-:W-:Y:S01]  /*1d80*/  IMAD.X R51, R75, 0x1, R72, P4 ;  /* 0x000000014b337824 */ /* 0x000fe200020e0648 */
[----:B------:R-:W-:-:S04]  /*1d90*/  LEA R68, P4, R50, UR20, 0x2 ;  /* 0x0000001432447c11 */ /* 0x000fc8000f8810ff */
[----:B------:R-:W-:Y:S01]  /*1da0*/  LEA.HI.X R69, R50, UR21, R51, 0x2, P4 ;  /* 0x0000001532457c11 */ /* 0x000fe2000a0f1433 */
[----:B------:R-:W-:-:S05]  /*1db0*/  IMAD R50, R65, R53, UR14 ;  /* 0x0000000e41327e24 */ /* 0x000fca000f8e0235 */
[----:B------:R-:W-:Y:S01]  /*1dc0*/  LEA R51, R50, R77, 0x5 ;  /* 0x0000004d32337211 */ /* 0x000fe200078e28ff */
[----:B0-----:R-:W-:-:S04]  /*1dd0*/  IMAD R66, R52, R53, UR14 ;  /* 0x0000000e34427e24 */ /* 0x001fc8000f8e0235 */
[----:B-1----:R-:W-:Y:S02]  /*1de0*/  IMAD.WIDE R60, R51, 0x4, R60 ;  /* 0x00000004333c7825 */ /* 0x002fe400078e023c */
[----:B------:R-:W4:Y:S04]  /*1df0*/  LDG.E.64 R50, desc[UR12][R68.64] ;  /* 0x0000000c44327981 */ /* 0x000f28000c1e1b00 */
[----:B------:R-:W2:Y:S01]  /*1e00*/  LDG.E.64 R52, desc[UR12][R60.64+0x30] ;  /* 0x0000300c3c347981 */ /* 0x000ea2000c1e1b00 */
[----:B------:R-:W-:-:S04]  /*1e10*/  IMAD R66, R66, R0, RZ ;  /* 0x0000000042427224 */ /* 0x000fc800078e02ff */
[----:B------:R-:W-:Y:S02]  /*1e20*/  IMAD R66, R66, 0x20, R77 ;  /* 0x0000002042427824 */ /* 0x000fe400078e024d */
[----:B----4-:R-:W-:Y:S01]  /*1e30*/  FADD.FTZ R77, R22, R50 ;  /* 0x00000032164d7221 */ /* 0x010fe20000010000 */
[----:B------:R-:W-:-:S03]  /*1e40*/  FADD.FTZ R74, R23, R51 ;  /* 0x00000033174a7221 */ /* 0x000fc60000010000 */
[----:B--2---:R-:W-:Y:S01]  /*1e50*/  FMUL.FTZ R50, R77, R52 ;  /* 0x000000344d327220 */ /* 0x004fe20000410000 */
[----:B------:R-:W-:Y:S01]  /*1e60*/  FMUL.FTZ R51, R74, R53 ;  /* 0x000000354a337220 */ /* 0x000fe20000410000 */
[----:B------:R-:W-:Y:S02]  /*1e70*/  LEA R52, R0, R67, 0x2 ;  /* 0x0000004300347211 */ /* 0x000fe400078e10ff */
[----:B------:R-:W-:Y:S02]  /*1e80*/  IADD3 R53, P4, PT, R66, R73, RZ ;  /* 0x0000004942357210 */ /* 0x000fe40007f9e0ff */
[----:B------:R-:W-:Y:S01]  /*1e90*/  SHF.R.S32.HI R67, RZ, 0x1f, R66 ;  /* 0x0000001fff437819 */ /* 0x000fe20000011442 */
[----:B------:R-:W-:-:S03]  /*1ea0*/  IMAD.SHL.U32 R73, R52, 0x4, RZ ;  /* 0x0000000434497824 */ /* 0x000fc600078e00ff */
[----:B------:R-:W-:Y:S02]  /*1eb0*/  IADD3.X R72, PT, PT, R67, R72, RZ, P4, !PT ;  /* 0x0000004843487210 */ /* 0x000fe400027fe4ff */
[----:B------:R-:W-:-:S04]  /*1ec0*/  LEA R68, P4, R53, UR20, 0x2 ;  /* 0x0000001435447c11 */ /* 0x000fc8000f8810ff */
[----:B------:R-:W-:Y:S02]  /*1ed0*/  LEA.HI.X R69, R53, UR21, R72, 0x2, P4 ;  /* 0x0000001535457c11 */ /* 0x000fe4000a0f1448 */
[----:B------:R-:W-:Y:S02]  /*1ee0*/  IADD3 R52, P4, PT, R70, R73, RZ ;  /* 0x0000004946347210 */ /* 0x000fe40007f9e0ff */
[----:B------:R-:W-:Y:S01]  /*1ef0*/  SHF.R.S32.HI R70, RZ, 0x1f, R73 ;  /* 0x0000001fff467819 */ /* 0x000fe20000011449 */
[----:B------:R0:W-:Y:S04]  /*1f00*/  STG.E.64 desc[UR12][R68.64], R50 ;  /* 0x0000003244007986 */ /* 0x0001e8000c101b0c */
[----:B------:R-:W-:Y:S01]  /*1f10*/  IMAD.X R75, R75, 0x1, R70, P4 ;  /* 0x000000014b4b7824 */ /* 0x000fe200020e0646 */
[C---:B------:R-:W-:Y:S01]  /*1f20*/  LEA R74, P4, R52.reuse, UR20, 0x2 ;  /* 0x00000014344a7c11 */ /* 0x040fe2000f8810ff */
[----:B------:R-:W2:Y:S03]  /*1f30*/  LDG.E.64 R60, desc[UR12][R60.64+0x40] ;  /* 0x0000400c3c3c7981 */ /* 0x000ea6000c1e1b00 */
[----:B------:R-:W-:-:S05]  /*1f40*/  LEA.HI.X R75, R52, UR21, R75, 0x2, P4 ;  /* 0x00000015344b7c11 */ /* 0x000fca000a0f144b */
[----:B------:R-:W4:Y:S01]  /*1f50*/  LDG.E.64 R52, desc[UR12][R74.64] ;  /* 0x0000000c4a347981 */ /* 0x000f22000c1e1b00 */
[----:B------:R-:W-:-:S04]  /*1f60*/  IADD3 R72, P4, PT, R66, R73, RZ ;  /* 0x0000004942487210 */ /* 0x000fc80007f9e0ff */
[----:B------:R-:W-:Y:S02]  /*1f70*/  IADD3.X R67, PT, PT, R67, R70, RZ, P4, !PT ;  /* 0x0000004643437210 */ /* 0x000fe400027fe4ff */
[----:B------:R-:W-:-:S04]  /*1f80*/  LEA R66, P4, R72, UR20, 0x2 ;  /* 0x0000001448427c11 */ /* 0x000fc8000f8810ff */
[----:B------:R-:W-:Y:S01]  /*1f90*/  LEA.HI.X R67, R72, UR21, R67, 0x2, P4 ;  /* 0x0000001548437c11 */ /* 0x000fe2000a0f1443 */
[----:B----4-:R-:W-:Y:S01]  /*1fa0*/  FADD.FTZ R73, R20, R52 ;  /* 0x0000003414497221 */ /* 0x010fe20000010000 */
[----:B------:R-:W-:-:S03]  /*1fb0*/  FADD.FTZ R70, R21, R53 ;  /* 0x0000003515467221 */ /* 0x000fc60000010000 */
[----:B--2---:R-:W-:Y:S01]  /*1fc0*/  FMUL.FTZ R52, R73, R60 ;  /* 0x0000003c49347220 */ /* 0x004fe20000410000 */
[----:B------:R-:W-:-:S05]  /*1fd0*/  FMUL.FTZ R53, R70, R61 ;  /* 0x0000003d46357220 */ /* 0x000fca0000410000 */
[----:B------:R0:W-:Y:S02]  /*1fe0*/  STG.E.64 desc[UR12][R66.64], R52 ;  /* 0x0000003442007986 */ /* 0x0001e4000c101b0c */
.L_x_1216:
[----:B------:R-:W-:Y:S05]  /*1ff0*/  BSYNC.RECONVERGENT B2 ;  /* 0x0000000000027941 */ /* 0x000fea0003800200 */
.L_x_1215:
[----:B------:R-:W-:Y:S01]  /*2000*/  BSSY.RECONVERGENT B2, `(.L_x_1217) ;  /* 0x0000020000027945 */ /* 0x000fe20003800200 */
[----:B0-----:R-:W-:-:S03]  /*2010*/  IMAD.IADD R69, R71, 0x1, R0 ;  /* 0x0000000147457824 */ /* 0x001fc600078e0200 */
[----:B------:R-:W-:Y:S05]  /*2020*/  @P2 BRA `(.L_x_1218) ;  /* 0x0000000000742947 */ /* 0x000fea0003800000 */
[----:B------:R-:W-:Y:S01]  /*2030*/  SHF.L.U32 R67, R2, 0x1, RZ ;  /* 0x0000000102437819 */ /* 0x000fe200000006ff */
[----:B------:R-:W0:Y:S01]  /*2040*/  LDC.64 R60, c[0x0][0x450] ;  /* 0x00011400ff3c7b82 */ /* 0x000e220000000a00 */
[----:B------:R-:W-:Y:S01]  /*2050*/  IMAD.SHL.U32 R71, R71, 0x4, RZ ;  /* 0x0000000447477824 */ /* 0x000fe200078e00ff */
[----:B------:R-:W-:Y:S02]  /*2060*/  MOV R68, UR22 ;  /* 0x0000001600447c02 */ /* 0x000fe40008000f00 */
[----:B------:R-:W-:Y:S02]  /*2070*/  LOP3.LUT R67, R67, 0x2, RZ, 0xc0, !PT ;  /* 0x0000000243437812 */ /* 0x000fe400078ec0ff */
[----:B------:R-:W-:Y:S01]  /*2080*/  SHF.R.S32.HI R66, RZ, 0x1f, R71 ;  /* 0x0000001fff427819 */ /* 0x000fe20000011447 */
[----:B------:R-:W-:Y:S02]  /*2090*/  IMAD R72, R65, R68, UR14 ;  /* 0x0000000e41487e24 */ /* 0x000fe4000f8e0244 */
[----:B------:R-:W-:-:S02]  /*20a0*/  IMAD R70, R0, UR8, R67 ;  /* 0x0000000800467c24 */ /* 0x000fc4000f8e0243 */
[----:B------:R-:W-:-:S03]  /*20b0*/  IMAD R73, R72, 0x20, R67 ;  /* 0x0000002048497824 */ /* 0x000fc600078e0243 */
[----:B------:R-:W-:-:S04]  /*20c0*/  IADD3 R55, P4, PT, R70, R71, RZ ;  /* 0x0000004746377210 */ /* 0x000fc80007f9e0ff */
[----:B------:R-:W-:Y:S02]  /*20d0*/  LEA.HI.X.SX32 R70, R70, R66, 0x1, P4 ;  /* 0x0000004246467211 */ /* 0x000fe400020f0eff */
[----:B------:R-:W-:-:S04]  /*20e0*/  LEA R54, P4, R55, UR20, 0x2 ;  /* 0x0000001437367c11 */ /* 0x000fc8000f8810ff */
[----:B------:R-:W-:Y:S01]  /*20f0*/  LEA.HI.X R55, R55, UR21, R70, 0x2, P4 ;  /* 0x0000001537377c11 */ /* 0x000fe2000a0f1446 */
[----:B0-----:R-:W-:-:S05]  /*2100*/  IMAD.WIDE R60, R73, 0x4, R60 ;  /* 0x00000004493c7825 */ /* 0x001fca00078e023c */
[----:B------:R-:W3:Y:S04]  /*2110*/  LDG.E.64 R54, desc[UR12][R54.64] ;  /* 0x0000000c36367981 */ /* 0x000ee8000c1e1b00 */
[----:B------:R-:W4:Y:S01]  /*2120*/  LDG.E.64 R60, desc[UR12][R60.64+0x50] ;  /* 0x0000500c3c3c7981 */ /* 0x000f22000c1e1b00 */
[----:B------:R-:W0:Y:S02]  /*2130*/  S2R R73, SR_CTAID.Y ;  /* 0x0000000000497919 */ /* 0x000e240000002600 */
[----:B0-----:R-:W-:-:S04]  /*2140*/  IMAD R73, R73, R68, UR14 ;  /* 0x0000000e49497e24 */ /* 0x001fc8000f8e0244 */
[----:B------:R-:W-:-:S05]  /*2150*/  IMAD R68, R73, R0, RZ ;  /* 0x0000000049447224 */ /* 0x000fca00078e02ff */
[----:B------:R-:W-:-:S04]  /*2160*/  LEA R68, R68, R67, 0x5 ;  /* 0x0000004344447211 */ /* 0x000fc800078e28ff */
[----:B------:R-:W-:-:S04]  /*2170*/  IADD3 R67, P4, PT, R68, R71, RZ ;  /* 0x0000004744437210 */ /* 0x000fc80007f9e0ff */
[----:B------:R-:W-:Y:S02]  /*2180*/  LEA.HI.X.SX32 R70, R68, R66, 0x1, P4 ;  /* 0x0000004244467211 */ /* 0x000fe400020f0eff */
[----:B------:R-:W-:-:S04]  /*2190*/  LEA R66, P4, R67, UR20, 0x2 ;  /* 0x0000001443427c11 */ /* 0x000fc8000f8810ff */
[----:B------:R-:W-:Y:S01]  /*21a0*/  LEA.HI.X R67, R67, UR21, R70, 0x2, P4 ;  /* 0x0000001543437c11 */ /* 0x000fe2000a0f1446 */
[----:B---3--:R-:W-:Y:S01]  /*21b0*/  FADD.FTZ R71, R18, R54 ;  /* 0x0000003612477221 */ /* 0x008fe20000010000 */
[----:B------:R-:W-:-:S03]  /*21c0*/  FADD.FTZ R68, R19, R55 ;  /* 0x0000003713447221 */ /* 0x000fc60000010000 */
[----:B----4-:R-:W-:Y:S01]  /*21d0*/  FMUL.FTZ R54, R71, R60 ;  /* 0x0000003c47367220 */ /* 0x010fe20000410000 */
[----:B------:R-:W-:-:S05]  /*21e0*/  FMUL.FTZ R55, R68, R61 ;  /* 0x0000003d44377220 */ /* 0x000fca0000410000 */
[----:B------:R0:W-:Y:S02]  /*21f0*/  STG.E.64 desc[UR12][R66.64], R54 ;  /* 0x0000003642007986 */ /* 0x0001e4000c101b0c */
.L_x_1218:
[----:B------:R-:W-:Y:S05]  /*2200*/  BSYNC.RECONVERGENT B2 ;  /* 0x0000000000027941 */ /* 0x000fea0003800200 */
.L_x_1217:
[----:B------:R-:W-:Y:S04]  /*2210*/  BSSY.RECONVERGENT B2, `(.L_x_1219) ;  /* 0x000001f000027945 */ /* 0x000fe80003800200 */
[----:B------:R-:W-:Y:S05]  /*2220*/  @P2 BRA `(.L_x_1220) ;  /* 0x0000000000742947 */ /* 0x000fea0003800000 */
[----:B0-----:R-:W-:Y:S01]  /*2230*/  IMAD.SHL.U32 R67, R2, 0x2, RZ ;  /* 0x0000000202437824 */ /* 0x001fe200078e00ff */
[----:B------:R-:W0:Y:S01]  /*2240*/  LDC.64 R60, c[0x0][0x450] ;  /* 0x00011400ff3c7b82 */ /* 0x000e220000000a00 */
[----:B------:R-:W-:Y:S01]  /*2250*/  SHF.L.U32 R68, R69, 0x2, RZ ;  /* 0x0000000245447819 */ /* 0x000fe200000006ff */
[----:B------:R-:W-:Y:S02]  /*2260*/  IMAD.U32 R70, RZ, RZ, UR22 ;  /* 0x00000016ff467e24 */ /* 0x000fe4000f8e00ff */
[----:B------:R-:W-:Y:S02]  /*2270*/  LOP3.LUT R67, R67, 0x2, RZ, 0xc0, !PT ;  /* 0x0000000243437812 */ /* 0x000fe400078ec0ff */
[----:B------:R-:W-:Y:S01]  /*2280*/  SHF.R.S32.HI R66, RZ, 0x1f, R68 ;  /* 0x0000001fff427819 */ /* 0x000fe20000011444 */
[----:B------:R-:W-:Y:S02]  /*2290*/  IMAD R74, R65, R70, UR14 ;  /* 0x0000000e414a7e24 */ /* 0x000fe4000f8e0246 */
[----:B------:R-:W-:-:S05]  /*22a0*/  IMAD R71, R0, UR8, R67 ;  /* 0x0000000800477c24 */ /* 0x000fca000f8e0243 */
[----:B------:R-:W-:-:S04]  /*22b0*/  IADD3 R57, P4, PT, R71, R68, RZ ;  /* 0x0000004447397210 */ /* 0x000fc80007f9e0ff */
[----:B------:R-:W-:Y:S02]  /*22c0*/  LEA.HI.X.SX32 R72, R71, R66, 0x1, P4 ;  /* 0x0000004247487211 */ /* 0x000fe400020f0eff */
[C---:B------:R-:W-:Y:S02]  /*22d0*/  LEA R56, P4, R57.reuse, UR20, 0x2 ;  /* 0x0000001439387c11 */ /* 0x040fe4000f8810ff */
[----:B------:R-:W-:Y:S02]  /*22e0*/  LEA R71, R74, R67, 0x5 ;  /* 0x000000434a477211 */ /* 0x000fe400078e28ff */
[----:B------:R-:W-:-:S03]  /*22f0*/  LEA.HI.X R57, R57, UR21, R72, 0x2, P4 ;  /* 0x0000001539397c11 */ /* 0x000fc6000a0f1448 */
[----:B0-----:R-:W-:-:S03]  /*2300*/  IMAD.WIDE R60, R71, 0x4, R60 ;  /* 0x00000004473c7825 */ /* 0x001fc600078e023c */
[----:B------:R-:W4:Y:S04]  /*2310*/  LDG.E.64 R56, desc[UR12][R56.64] ;  /* 0x0000000c38387981 */ /* 0x000f28000c1e1b00 */
[----:B------:R-:W2:Y:S01]  /*2320*/  LDG.E.64 R60, desc[UR12][R60.64+0x60] ;  /* 0x0000600c3c3c7981 */ /* 0x000ea2000c1e1b00 */
[----:B------:R-:W0:Y:S02]  /*2330*/  S2R R71, SR_CTAID.Y ;  /* 0x0000000000477919 */ /* 0x000e240000002600 */
[----:B0-----:R-:W-:-:S04]  /*2340*/  IMAD R71, R71, R70, UR14 ;  /* 0x0000000e47477e24 */ /* 0x001fc8000f8e0246 */
[----:B------:R-:W-:-:S04]  /*2350*/  IMAD R70, R71, R0, RZ ;  /* 0x0000000047467224 */ /* 0x000fc800078e02ff */
[----:B------:R-:W-:-:S05]  /*2360*/  IMAD R71, R70, 0x20, R67 ;  /* 0x0000002046477824 */ /* 0x000fca00078e0243 */
[----:B------:R-:W-:-:S04]  /*2370*/  IADD3 R67, P4, PT, R71, R68, RZ ;  /* 0x0000004447437210 */ /* 0x000fc80007f9e0ff */
[----:B------:R-:W-:Y:S02]  /*2380*/  LEA.HI.X.SX32 R70, R71, R66, 0x1, P4 ;  /* 0x0000004247467211 */ /* 0x000fe400020f0eff */
[----:B------:R-:W-:-:S04]  /*2390*/  LEA R66, P4, R67, UR20, 0x2 ;  /* 0x0000001443427c11 */ /* 0x000fc8000f8810ff */
[----:B------:R-:W-:Y:S01]  /*23a0*/  LEA.HI.X R67, R67, UR21, R70, 0x2, P4 ;  /* 0x0000001543437c11 */ /* 0x000fe2000a0f1446 */
[----:B----4-:R-:W-:Y:S01]  /*23b0*/  FADD.FTZ R71, R16, R56 ;  /* 0x0000003810477221 */ /* 0x010fe20000010000 */
[----:B------:R-:W-:-:S03]  /*23c0*/  FADD.FTZ R68, R17, R57 ;  /* 0x0000003911447221 */ /* 0x000fc60000010000 */
[----:B--2---:R-:W-:Y:S01]  /*23d0*/  FMUL.FTZ R56, R71, R60 ;  /* 0x0000003c47387220 */ /* 0x004fe20000410000 */
[----:B------:R-:W-:-:S05]  /*23e0*/  FMUL.FTZ R57, R68, R61 ;  /* 0x0000003d44397220 */ /* 0x000fca0000410000 */
[----:B------:R1:W-:Y:S02]  /*23f0*/  STG.E.64 desc[UR12][R66.64], R56 ;  /* 0x0000003842007986 */ /* 0x0003e4000c101b0c */
.L_x_1220:
[----:B------:R-:W-:Y:S05]  /*2400*/  BSYNC.RECONVERGENT B2 ;  /* 0x0000000000027941 */ /* 0x000fea0003800200 */
.L_x_1219:
[----:B------:R-:W-:Y:S05]  /*2410*/  @P2 BRA `(.L_x_1221) ;  /* 0x0000001000dc2947 */ /* 0x000fea0003800000 */
[----:B01----:R-:W-:Y:S01]  /*2420*/  SHF.L.U32 R67, R2, 0x1, RZ ;  /* 0x0000000102437819 */ /* 0x003fe200000006ff */
[----:B------:R-:W0:Y:S01]  /*2430*/  LDC.64 R60, c[0x0][0x450] ;  /* 0x00011400ff3c7b82 */ /* 0x000e220000000a00 */
[----:B------:R-:W-:Y:S02]  /*2440*/  IMAD.IADD R68, R69, 0x1, R0 ;  /* 0x0000000145447824 */ /* 0x000fe400078e0200 */
[----:B------:R-:W-:Y:S01]  /*2450*/  LOP3.LUT R67, R67, 0x2, RZ, 0xc0, !PT ;  /* 0x0000000243437812 */ /* 0x000fe200078ec0ff */
[----:B------:R-:W-:Y:S02]  /*2460*/  IMAD.U32 R70, RZ, RZ, UR22 ;  /* 0x00000016ff467e24 */ /* 0x000fe4000f8e00ff */
[----:B------:R-:W-:Y:S02]  /*2470*/  SHF.L.U32 R68, R68, 0x2, RZ ;  /* 0x0000000244447819 */ /* 0x000fe400000006ff */
[----:B------:R-:W-:Y:S02]  /*2480*/  IMAD R69, R0, UR8, R67 ;  /* 0x0000000800457c24 */ /* 0x000fe4000f8e0243 */
[----:B------:R-:W-:Y:S01]  /*2490*/  SHF.R.S32.HI R66, RZ, 0x1f, R68 ;  /* 0x0000001fff427819 */ /* 0x000fe20000011444 */
[----:B------:R-:W-:-:S02]  /*24a0*/  IMAD R74, R65, R70, UR14 ;  /* 0x0000000e414a7e24 */ /* 0x000fc4000f8e0246 */
        /* <DEDUP_REMOVED lines=20> */
[----:B------:R4:W-:Y:S01]  /*25f0*/  STG.E.64 desc[UR12][R66.64], R58 ;  /* 0x0000003a42007986 */ /* 0x0009e2000c101b0c */
[----:B------:R-:W-:Y:S05]  /*2600*/  BRA `(.L_x_1221) ;  /* 0x0000001000607947 */ /* 0x000fea0003800000 */
.L_x_1210:
[----:B------:R-:W-:Y:S01]  /*2610*/  ISETP.GE.AND P2, PT, R13, UR11, PT ;  /* 0x0000000b0d007c0c */ /* 0x000fe2000bf46270 */
[----:B------:R-:W-:Y:S01]  /*2620*/  BSSY.RECONVERGENT B2, `(.L_x_1222) ;  /* 0x0000018000027945 */ /* 0x000fe20003800200 */
[----:B------:R-:W-:-:S11]  /*2630*/  IADD3 R71, PT, PT, R67, R0, RZ ;  /* 0x0000000043477210 */ /* 0x000fd60007ffe0ff */
[----:B------:R-:W-:Y:S05]  /*2640*/  @P2 BRA `(.L_x_1223) ;  /* 0x0000000000542947 */ /* 0x000fea0003800000 */
[----:B------:R-:W-:Y:S01]  /*2650*/  IMAD.SHL.U32 R60, R2, 0x2, RZ ;  /* 0x00000002023c7824 */ /* 0x000fe200078e00ff */
[----:B------:R-:W0:Y:S01]  /*2660*/  S2R R73, SR_CTAID.Y ;  /* 0x0000000000497919 */ /* 0x000e220000002600 */
[----:B------:R-:W0:Y:S03]  /*2670*/  LDC R66, c[0x0][0x3f8] ;  /* 0x0000fe00ff427b82 */ /* 0x000e260000000800 */
[----:B------:R-:W-:Y:S02]  /*2680*/  LOP3.LUT R61, R60, 0x2, RZ, 0xc0, !PT ;  /* 0x000000023c3d7812 */ /* 0x000fe400078ec0ff */
[----:B------:R-:W-:-:S03]  /*2690*/  SHF.L.U32 R60, R67, 0x2, RZ ;  /* 0x00000002433c7819 */ /* 0x000fc600000006ff */
[----:B------:R-:W-:-:S05]  /*26a0*/  IMAD R63, R0, UR8, R61 ;  /* 0x00000008003f7c24 */ /* 0x000fca000f8e023d */
[----:B------:R-:W-:-:S04]  /*26b0*/  IADD3 R62, P4, PT, R60, R63, RZ ;  /* 0x0000003f3c3e7210 */ /* 0x000fc80007f9e0ff */
[----:B------:R-:W-:Y:S02]  /*26c0*/  LEA.HI.X.SX32 R63, R63, RZ, 0x1, P4 ;  /* 0x000000ff3f3f7211 */ /* 0x000fe400020f0eff */
[----:B------:R-:W-:-:S04]  /*26d0*/  LEA R68, P4, R62, UR20, 0x2 ;  /* 0x000000143e447c11 */ /* 0x000fc8000f8810ff */
[----:B------:R-:W-:-:S05]  /*26e0*/  LEA.HI.X R69, R62, UR21, R63, 0x2, P4 ;  /* 0x000000153e457c11 */ /* 0x000fca000a0f143f */
[----:B------:R-:W4:Y:S01]  /*26f0*/  LDG.E.64 R62, desc[UR12][R68.64] ;  /* 0x0000000c443e7981 */ /* 0x000f22000c1e1b00 */
        /* <DEDUP_REMOVED lines=8> */
[----:B------:R-:W-:-:S05]  /*2780*/  FADD.FTZ R63, R29, R63 ;  /* 0x0000003f1d3f7221 */ /* 0x000fca0000010000 */
[----:B------:R0:W-:Y:S02]  /*2790*/  STG.E.64 desc[UR12][R60.64], R62 ;  /* 0x0000003e3c007986 */ /* 0x0001e4000c101b0c */
.L_x_1223:
[----:B------:R-:W-:Y:S05]  /*27a0*/  BSYNC.RECONVERGENT B2 ;  /* 0x0000000000027941 */ /* 0x000fea0003800200 */
.L_x_1222:
[----:B------:R-:W-:Y:S04]  /*27b0*/  BSSY.RECONVERGENT B2, `(.L_x_1224) ;  /* 0x0000029000027945 */ /* 0x000fe80003800200 */
[----:B------:R-:W-:Y:S05]  /*27c0*/  @P2 BRA `(.L_x_1225) ;  /* 0x00000000009c2947 */ /* 0x000fea0003800000 */
[----:B0-----:R-:W-:Y:S01]  /*27d0*/  SHF.L.U32 R61, R2, 0x1, RZ ;  /* 0x00000001023d7819 */ /* 0x001fe200000006ff */
[----:B------:R-:W-:-:S03]  /*27e0*/  IMAD.SHL.U32 R70, R71, 0x4, RZ ;  /* 0x0000000447467824 */ /* 0x000fc600078e00ff */
        /* <DEDUP_REMOVED lines=8> */
[----:B------:R-:W0:Y:S01]  /*2870*/  S2R R73, SR_CTAID.Y ;  /* 0x0000000000497919 */ /* 0x000e220000002600 */
[----:B------:R-:W0:Y:S04]  /*2880*/  LDC R60, c[0x0][0x3f8] ;  /* 0x0000fe00ff3c7b82 */ /* 0x000e280000000800 */
[----:B------:R-:W4:Y:S01]  /*2890*/  LDG.E.64 R46, desc[UR12][R46.64] ;  /* 0x0000000c2e2e7981 */ /* 0x000f22000c1e1b00 */
[----:B0-----:R-:W-:Y:S02]  /*28a0*/  IMAD R73, R73, R60, UR14 ;  /* 0x0000000e49497e24 */ /* 0x001fe4000f8e023c */
[----:B------:R-:W-:Y:S02]  /*28b0*/  IMAD R60, R0, 0x2, R67 ;  /* 0x00000002003c7824 */ /* 0x000fe400078e0243 */
[----:B------:R-:W-:-:S03]  /*28c0*/  IMAD R66, R73, R0, RZ ;  /* 0x0000000049427224 */ /* 0x000fc600078e02ff */
[----:B------:R-:W-:Y:S01]  /*28d0*/  SHF.L.U32 R60, R60, 0x2, RZ ;  /* 0x000000023c3c7819 */ /* 0x000fe200000006ff */
[----:B------:R-:W-:-:S03]  /*28e0*/  IMAD R61, R66, 0x20, R61 ;  /* 0x00000020423d7824 */ /* 0x000fc600078e023d */
[----:B------:R-:W-:Y:S02]  /*28f0*/  IADD3 R69, P4, PT, R69, R60, RZ ;  /* 0x0000003c45457210 */ /* 0x000fe40007f9e0ff */
[----:B------:R-:W-:Y:S02]  /*2900*/  SHF.R.S32.HI R66, RZ, 0x1f, R60 ;  /* 0x0000001fff427819 */ /* 0x000fe4000001143c */
[----:B------:R-:W-:Y:S02]  /*2910*/  SHF.R.S32.HI R75, RZ, 0x1f, R61 ;  /* 0x0000001fff4b7819 */ /* 0x000fe4000001143d */
[----:B------:R-:W-:Y:S02]  /*2920*/  IADD3.X R72, PT, PT, R49, R66, RZ, P4, !PT ;  /* 0x0000004231487210 */ /* 0x000fe400027fe4ff */
[----:B------:R-:W-:-:S04]  /*2930*/  LEA R68, P4, R69, UR20, 0x2 ;  /* 0x0000001445447c11 */ /* 0x000fc8000f8810ff */
[----:B------:R-:W-:Y:S02]  /*2940*/  LEA.HI.X R69, R69, UR21, R72, 0x2, P4 ;  /* 0x0000001545457c11 */ /* 0x000fe4000a0f1448 */
[----:B------:R-:W-:-:S05]  /*2950*/  IADD3 R70, P4, PT, R61, R70, RZ ;  /* 0x000000463d467210 */ /* 0x000fca0007f9e0ff */
[----:B------:R-:W-:Y:S01]  /*2960*/  IMAD.X R49, R75, 0x1, R48, P4 ;  /* 0x000000014b317824 */ /* 0x000fe200020e0630 */
[----:B------:R-:W-:-:S04]  /*2970*/  LEA R72, P4, R70, UR20, 0x2 ;  /* 0x0000001446487c11 */ /* 0x000fc8000f8810ff */
[----:B------:R-:W-:Y:S01]  /*2980*/  LEA.HI.X R73, R70, UR21, R49, 0x2, P4 ;  /* 0x0000001546497c11 */ /* 0x000fe2000a0f1431 */
[----:B----4-:R-:W-:Y:S01]  /*2990*/  FADD.FTZ R46, R26, R46 ;  /* 0x0000002e1a2e7221 */ /* 0x010fe20000010000 */
[----:B------:R-:W-:-:S05]  /*29a0*/  FADD.FTZ R47, R27, R47 ;  /* 0x0000002f1b2f7221 */ /* 0x000fca0000010000 */
[----:B------:R1:W-:Y:S04]  /*29b0*/  STG.E.64 desc[UR12][R72.64], R46 ;  /* 0x0000002e48007986 */ /* 0x0003e8000c101b0c */
[----:B------:R-:W2:Y:S01]  /*29c0*/  LDG.E.64 R48, desc[UR12][R68.64] ;  /* 0x0000000c44307981 */ /* 0x000ea2000c1e1b00 */
[----:B------:R-:W-:-:S04]  /*29d0*/  IADD3 R61, P4, PT, R61, R60, RZ ;  /* 0x0000003c3d3d7210 */ /* 0x000fc80007f9e0ff */
[----:B------:R-:W-:Y:S02]  /*29e0*/  IADD3.X R66, PT, PT, R75, R66, RZ, P4, !PT ;  /* 0x000000424b427210 */ /* 0x000fe400027fe4ff */
[----:B------:R-:W-:-:S04]  /*29f0*/  LEA R60, P4, R61, UR20, 0x2 ;  /* 0x000000143d3c7c11 */ /* 0x000fc8000f8810ff */
[----:B------:R-:W-:Y:S01]  /*2a00*/  LEA.HI.X R61, R61, UR21, R66, 0x2, P4 ;  /* 0x000000153d3d7c11 */ /* 0x000fe2000a0f1442 */
[----:B--2---:R-:W-:Y:S01]  /*2a10*/  FADD.FTZ R48, R24, R48 ;  /* 0x0000003018307221 */ /* 0x004fe20000010000 */
[----:B------:R-:W-:-:S05]  /*2a20*/  FADD.FTZ R49, R25, R49 ;  /* 0x0000003119317221 */ /* 0x000fca0000010000 */
[----:B------:R1:W-:Y:S02]  /*2a30*/  STG.E.64 desc[UR12][R60.64], R48 ;  /* 0x000000303c007986 */ /* 0x0003e4000c101b0c */
.L_x_1225:
[----:B------:R-:W-:Y:S05]  /*2a40*/  BSYNC.RECONVERGENT B2 ;  /* 0x0000000000027941 */ /* 0x000fea0003800200 */
.L_x_1224:
[----:B------:R-:W-:Y:S01]  /*2a50*/  BSSY.RECONVERGENT B2, `(.L_x_1226) ;  /* 0x000002b000027945 */ /* 0x000fe20003800200 */
[----:B-1----:R-:W-:-:S03]  /*2a60*/  IMAD R73, R0, 0x4, R71 ;  /* 0x0000000400497824 */ /* 0x002fc600078e0247 */
[----:B------:R-:W-:Y:S05]  /*2a70*/  @P2 BRA `(.L_x_1227) ;  /* 0x0000000000a02947 */ /* 0x000fea0003800000 */
[----:B0-----:R-:W-:Y:S01]  /*2a80*/  SHF.L.U32 R61, R2, 0x1, RZ ;  /* 0x00000001023d7819 */ /* 0x001fe200000006ff */
[----:B------:R-:W-:-:S03]  /*2a90*/  IMAD R68, R0, 0x2, R71 ;  /* 0x0000000200447824 */ /* 0x000fc600078e0247 */
[----:B------:R-:W-:Y:S02]  /*2aa0*/  LOP3.LUT R61, R61, 0x2, RZ, 0xc0, !PT ;  /* 0x000000023d3d7812 */ /* 0x000fe400078ec0ff */
[----:B------:R-:W-:-:S03]  /*2ab0*/  SHF.L.U32 R68, R68, 0x2, RZ ;  /* 0x0000000244447819 */ /* 0x000fc600000006ff */
[----:B------:R-:W-:Y:S01]  /*2ac0*/  IMAD R69, R0, UR8, R61 ;  /* 0x0000000800457c24 */ /* 0x000fe2000f8e023d */
[----:B------:R-:W-:-:S04]  /*2ad0*/  SHF.R.S32.HI R52, RZ, 0x1f, R68 ;  /* 0x0000001fff347819 */ /* 0x000fc80000011444 */
[----:B------:R-:W-:Y:S02]  /*2ae0*/  SHF.R.S32.HI R53, RZ, 0x1f, R69 ;  /* 0x0000001fff357819 */ /* 0x000fe40000011445 */
[----:B------:R-:W-:-:S05]  /*2af0*/  IADD3 R51, P4, PT, R69, R68, RZ ;  /* 0x0000004445337210 */ /* 0x000fca0007f9e0ff */
[----:B------:R-:W-:Y:S01]  /*2b00*/  IMAD.X R60, R53, 0x1, R52, P4 ;  /* 0x00000001353c7824 */ /* 0x000fe200020e0634 */
[----:B------:R-:W-:-:S04]  /*2b10*/  LEA R50, P4, R51, UR20, 0x2 ;  /* 0x0000001433327c11 */ /* 0x000fc8000f8810ff */
[----:B------:R-:W-:Y:S01]  /*2b20*/  LEA.HI.X R51, R51, UR21, R60, 0x2, P4 ;  /* 0x0000001533337c11 */ /* 0x000fe2000a0f143c */
[----:B------:R-:W0:Y:S01]  /*2b30*/  S2R R71, SR_CTAID.Y ;  /* 0x0000000000477919 */ /* 0x000e220000002600 */
[----:B------:R-:W0:Y:S04]  /*2b40*/  LDC R60, c[0x0][0x3f8] ;  /* 0x0000fe00ff3c7b82 */ /* 0x000e280000000800 */
[----:B------:R-:W4:Y:S01]  /*2b50*/  LDG.E.64 R50, desc[UR12][R50.64] ;  /* 0x0000000c32327981 */ /* 0x000f22000c1e1b00 */
[----:B0-----:R-:W-:Y:S01]  /*2b60*/  IMAD R71, R71, R60, UR14 ;  /* 0x0000000e47477e24 */ /* 0x001fe2000f8e023c */
[----:B------:R-:W-:-:S03]  /*2b70*/  LEA R60, R0, R67, 0x2 ;  /* 0x00000043003c7211 */ /* 0x000fc600078e10ff */
[----:B------:R-:W-:Y:S02]  /*2b80*/  IMAD R66, R71, R0, RZ ;  /* 0x0000000047427224 */ /* 0x000fe400078e02ff */
[----:B------:R-:W-:-:S03]  /*2b90*/  IMAD.SHL.U32 R60, R60, 0x4, RZ ;  /* 0x000000043c3c7824 */ /* 0x000fc600078e00ff */
[----:B------:R-:W-:Y:S02]  /*2ba0*/  LEA R61, R66, R61, 0x5 ;  /* 0x0000003d423d7211 */ /* 0x000fe400078e28ff */
[----:B------:R-:W-:Y:S02]  /*2bb0*/  IADD3 R69, P4, PT, R69, R60, RZ ;  /* 0x0000003c45457210 */ /* 0x000fe40007f9e0ff */
[----:B------:R-:W-:Y:S02]  /*2bc0*/  SHF.R.S32.HI R70, RZ, 0x1f, R60 ;  /* 0x0000001fff467819 */ /* 0x000fe4000001143c */
[----:B------:R-:W-:-:S03]  /*2bd0*/  SHF.R.S32.HI R71, RZ, 0x1f, R61 ;  /* 0x0000001fff477819 */ /* 0x000fc6000001143d */
[----:B------:R-:W-:Y:S01]  /*2be0*/  IMAD.X R72, R53, 0x1, R70, P4 ;  /* 0x0000000135487824 */ /* 0x000fe200020e0646 */
[----:B------:R-:W-:-:S04]  /*2bf0*/  LEA R66, P4, R69, UR20, 0x2 ;  /* 0x0000001445427c11 */ /* 0x000fc8000f8810ff */
[----:B------:R-:W-:Y:S02]  /*2c00*/  LEA.HI.X R67, R69, UR21, R72, 0x2, P4 ;  /* 0x0000001545437c11 */ /* 0x000fe4000a0f1448 */
[----:B------:R-:W-:-:S04]  /*2c10*/  IADD3 R53, P4, PT, R61, R68, RZ ;  /* 0x000000443d357210 */ /* 0x000fc80007f9e0ff */
[----:B------:R-:W-:Y:S02]  /*2c20*/  IADD3.X R52, PT, PT, R71, R52, RZ, P4, !PT ;  /* 0x0000003447347210 */ /* 0x000fe400027fe4ff */
[----:B------:R-:W-:-:S04]  /*2c30*/  LEA R68, P4, R53, UR20, 0x2 ;  /* 0x0000001435447c11 */ /* 0x000fc8000f8810ff */
[----:B------:R-:W-:Y:S01]  /*2c40*/  LEA.HI.X R69, R53, UR21, R52, 0x2, P4 ;  /* 0x0000001535457c11 */ /* 0x000fe2000a0f1434 */
[----:B----4-:R-:W-:Y:S01]  /*2c50*/  FADD.FTZ R50, R22, R50 ;  /* 0x0000003216327221 */ /* 0x010fe20000010000 */
[----:B------:R-:W-:-:S05]  /*2c60*/  FADD.FTZ R51, R23, R51 ;  /* 0x0000003317337221 */ /* 0x000fca0000010000 */
[----:B------:R1:W-:Y:S04]  /*2c70*/  STG.E.64 desc[UR12][R68.64], R50 ;  /* 0x0000003244007986 */ /* 0x0003e8000c101b0c */
[----:B------:R-:W4:Y:S01]  /*2c80*/  LDG.E.64 R52, desc[UR12][R66.64] ;  /* 0x0000000c42347981 */ /* 0x000f22000c1e1b00 */
[----:B------:R-:W-:-:S05]  /*2c90*/  IADD3 R61, P4, PT, R61, R60, RZ ;  /* 0x0000003c3d3d7210 */ /* 0x000fca0007f9e0ff */
[----:B------:R-:W-:Y:S01]  /*2ca0*/  IMAD.X R70, R71, 0x1, R70, P4 ;  /* 0x0000000147467824 */ /* 0x000fe200020e0646 */
[----:B------:R-:W-:-:S04]  /*2cb0*/  LEA R60, P4, R61, UR20, 0x2 ;  /* 0x000000143d3c7c11 */ /* 0x000fc8000f8810ff */
[----:B------:R-:W-:Y:S01]  /*2cc0*/  LEA.HI.X R61, R61, UR21, R70, 0x2, P4 ;  /* 0x000000153d3d7c11 */ /* 0x000fe2000a0f1446 */
[----:B----4-:R-:W-:Y:S01]  /*2cd0*/  FADD.FTZ R52, R20, R52 ;  /* 0x0000003414347221 */ /* 0x010fe20000010000 */
[----:B------:R-:W-:-:S05]  /*2ce0*/  FADD.FTZ R53, R21, R53 ;  /* 0x0000003515357221 */ /* 0x000fca0000010000 */
[----:B------:R1:W-:Y:S02]  /*2cf0*/  STG.E.64 desc[UR12][R60.64], R52 ;  /* 0x000000343c007986 */ /* 0x0003e4000c101b0c */
.L_x_1227:
[----:B------:R-:W-:Y:S05]  /*2d00*/  BSYNC.RECONVERGENT B2 ;  /* 0x0000000000027941 */ /* 0x000fea0003800200 */
.L_x_1226:
[----:B------:R-:W-:Y:S01]  /*2d10*/  BSSY.RECONVERGENT B2, `(.L_x_1228) ;  /* 0x0000019000027945 */ /* 0x000fe20003800200 */
[----:B-1----:R-:W-:-:S03]  /*2d20*/  IADD3 R69, PT, PT, R73, R0, RZ ;  /* 0x0000000049457210 */ /* 0x002fc60007ffe0ff */
[----:B------:R-:W-:Y:S05]  /*2d30*/  @P2 BRA `(.L_x_1229) ;  /* 0x0000000000582947 */ /* 0x000fea0003800000 */
[----:B------:R-:W-:Y:S01]  /*2d40*/  IMAD.SHL.U32 R54, R2, 0x2, RZ ;  /* 0x0000000202367824 */ /* 0x000fe200078e00ff */
[----:B------:R-:W-:Y:S01]  /*2d50*/  SHF.L.U32 R73, R73, 0x2, RZ ;  /* 0x0000000249497819 */ /* 0x000fe200000006ff */
[----:B------:R-:W1:Y:S01]  /*2d60*/  S2R R71, SR_CTAID.Y ;  /* 0x0000000000477919 */ /* 0x000e620000002600 */
[----:B------:R-:W1:Y:S02]  /*2d70*/  LDC R68, c[0x0][0x3f8] ;  /* 0x0000fe00ff447b82 */ /* 0x000e640000000800 */
[----:B0-----:R-:W-:Y:S02]  /*2d80*/  LOP3.LUT R61, R54, 0x2, RZ, 0xc0, !PT ;  /* 0x00000002363d7812 */ /* 0x001fe400078ec0ff */
[----:B------:R-:W-:-:S03]  /*2d90*/  SHF.R.S32.HI R60, RZ, 0x1f, R73 ;  /* 0x0000001fff3c7819 */ /* 0x000fc60000011449 */
[----:B------:R-:W-:-:S05]  /*2da0*/  IMAD R55, R0, UR8, R61 ;  /* 0x0000000800377c24 */ /* 0x000fca000f8e023d */
[----:B------:R-:W-:-:S04]  /*2db0*/  IADD3 R54, P4, PT, R55, R73, RZ ;  /* 0x0000004937367210 */ /* 0x000fc80007f9e0ff */
[----:B------:R-:W-:Y:S02]  /*2dc0*/  LEA.HI.X.SX32 R55, R55, R60, 0x1, P4 ;  /* 0x0000003c37377211 */ /* 0x000fe400020f0eff */
[----:B------:R-:W-:-:S04]  /*2dd0*/  LEA R66, P4, R54, UR20, 0x2 ;  /* 0x0000001436427c11 */ /* 0x000fc8000f8810ff */
[----:B------:R-:W-:-:S05]  /*2de0*/  LEA.HI.X R67, R54, UR21, R55, 0x2, P4 ;  /* 0x0000001536437c11 */ /* 0x000fca000a0f1437 */
[----:B------:R-:W3:Y:S01]  /*2df0*/  LDG.E.64 R54, desc[UR12][R66.64] ;  /* 0x0000000c42367981 */ /* 0x000ee2000c1e1b00 */
[----:B-1----:R-:W-:-:S04]  /*2e00*/  IMAD R71, R71, R68, UR14 ;  /* 0x0000000e47477e24 */ /* 0x002fc8000f8e0244 */
[----:B------:R-:W-:-:S04]  /*2e10*/  IMAD R68, R71, R0, RZ ;  /* 0x0000000047447224 */ /* 0x000fc800078e02ff */
[----:B------:R-:W-:-:S05]  /*2e20*/  IMAD R68, R68, 0x20, R61 ;  /* 0x0000002044447824 */ /* 0x000fca00078e023d */
[----:B------:R-:W-:-:S04]  /*2e30*/  IADD3 R73, P4, PT, R68, R73, RZ ;  /* 0x0000004944497210 */ /* 0x000fc80007f9e0ff */
[----:B------:R-:W-:Y:S02]  /*2e40*/  LEA.HI.X.SX32 R68, R68, R60, 0x1, P4 ;  /* 0x0000003c44447211 */ /* 0x000fe400020f0eff */
[----:B------:R-:W-:-:S04]  /*2e50*/  LEA R60, P4, R73, UR20, 0x2 ;  /* 0x00000014493c7c11 */ /* 0x000fc8000f8810ff */
[----:B------:R-:W-:Y:S01]  /*2e60*/  LEA.HI.X R61, R73, UR21, R68, 0x2, P4 ;  /* 0x00000015493d7c11 */ /* 0x000fe2000a0f1444 */
[----:B---3--:R-:W-:Y:S01]  /*2e70*/  FADD.FTZ R54, R18, R54 ;  /* 0x0000003612367221 */ /* 0x008fe20000010000 */
[----:B------:R-:W-:-:S05]  /*2e80*/  FADD.FTZ R55, R19, R55 ;  /* 0x0000003713377221 */ /* 0x000fca0000010000 */
[----:B------:R1:W-:Y:S02]  /*2e90*/  STG.E.64 desc[UR12][R60.64], R54 ;  /* 0x000000363c007986 */ /* 0x0003e4000c101b0c */
.L_x_1229:
[----:B------:R-:W-:Y:S05]  /*2ea0*/  BSYNC.RECONVERGENT B2 ;  /* 0x0000000000027941 */ /* 0x000fea0003800200 */
.L_x_1228:
[----:B------:R-:W-:Y:S04]  /*2eb0*/  BSSY.RECONVERGENT B2, `(.L_x_1230) ;  /* 0x0000018000027945 */ /* 0x000fe80003800200 */
[----:B------:R-:W-:Y:S05]  /*2ec0*/  @P2 BRA `(.L_x_1231) ;  /* 0x0000000000582947 */ /* 0x000fea0003800000 */
[----:B------:R-:W-:Y:S01]  /*2ed0*/  SHF.L.U32 R56, R2, 0x1, RZ ;  /* 0x0000000102387819 */ /* 0x000fe200000006ff */
[----:B01----:R-:W-:Y:S01]  /*2ee0*/  IMAD.SHL.U32 R61, R69, 0x4, RZ ;  /* 0x00000004453d7824 */ /* 0x003fe200078e00ff */
[----:B------:R-:W0:Y:S01]  /*2ef0*/  S2R R73, SR_CTAID.Y ;  /* 0x0000000000497919 */ /* 0x000e220000002600 */
[----:B------:R-:W0:Y:S01]  /*2f00*/  LDC R68, c[0x0][0x3f8] ;  /* 0x0000fe00ff447b82 */ /* 0x000e220000000800 */
[----:B------:R-:W-:Y:S02]  /*2f10*/  LOP3.LUT R71, R56, 0x2, RZ, 0xc0, !PT ;  /* 0x0000000238477812 */ /* 0x000fe400078ec0ff */
[----:B------:R-:W-:-:S03]  /*2f20*/  SHF.R.S32.HI R60, RZ, 0x1f, R61 ;  /* 0x0000001fff3c7819 */ /* 0x000fc6000001143d */
[----:B------:R-:W-:-:S05]  /*2f30*/  IMAD R57, R0, UR8, R71 ;  /* 0x0000000800397c24 */ /* 0x000fca000f8e0247 */
[----:B------:R-:W-:-:S04]  /*2f40*/  IADD3 R56, P4, PT, R57, R61, RZ ;  /* 0x0000003d39387210 */ /* 0x000fc80007f9e0ff */
[----:B------:R-:W-:Y:S02]  /*2f50*/  LEA.HI.X.SX32 R57, R57, R60, 0x1, P4 ;  /* 0x0000003c39397211 */ /* 0x000fe400020f0eff */
[----:B------:R-:W-:-:S04]  /*2f60*/  LEA R66, P4, R56, UR20, 0x2 ;  /* 0x0000001438427c11 */ /* 0x000fc8000f8810ff */
[----:B------:R-:W-:-:S05]  /*2f70*/  LEA.HI.X R67, R56, UR21, R57, 0x2, P4 ;  /* 0x0000001538437c11 */ /* 0x000fca000a0f1439 */
[----:B------:R-:W4:Y:S01]  /*2f80*/  LDG.E.64 R56, desc[UR12][R66.64] ;  /* 0x0000000c42387981 */ /* 0x000f22000c1e1b00 */
[----:B0-----:R-:W-:-:S04]  /*2f90*/  IMAD R73, R73, R68, UR14 ;  /* 0x0000000e49497e24 */ /* 0x001fc8000f8e0244 */
[----:B------:R-:W-:-:S05]  /*2fa0*/  IMAD R68, R73, R0, RZ ;  /* 0x0000000049447224 */ /* 0x000fca00078e02ff */
[----:B------:R-:W-:-:S04]  /*2fb0*/  LEA R68, R68, R71, 0x5 ;  /* 0x0000004744447211 */ /* 0x000fc800078e28ff */
[----:B------:R-:W-:-:S04]  /*2fc0*/  IADD3 R61, P4, PT, R68, R61, RZ ;  /* 0x0000003d443d7210 */ /* 0x000fc80007f9e0ff */
[----:B------:R-:W-:Y:S02]  /*2fd0*/  LEA.HI.X.SX32 R68, R68, R60, 0x1, P4 ;  /* 0x0000003c44447211 */ /* 0x000fe400020f0eff */
[----:B------:R-:W-:-:S04]  /*2fe0*/  LEA R60, P4, R61, UR20, 0x2 ;  /* 0x000000143d3c7c11 */ /* 0x000fc8000f8810ff */
[----:B------:R-:W-:Y:S01]  /*2ff0*/  LEA.HI.X R61, R61, UR21, R68, 0x2, P4 ;  /* 0x000000153d3d7c11 */ /* 0x000fe2000a0f1444 */
[----:B----4-:R-:W-:Y:S01]  /*3000*/  FADD.FTZ R56, R16, R56 ;  /* 0x0000003810387221 */ /* 0x010fe20000010000 */
[----:B------:R-:W-:-:S05]  /*3010*/  FADD.FTZ R57, R17, R57 ;  /* 0x0000003911397221 */ /* 0x000fca0000010000 */
[----:B------:R4:W-:Y:S02]  /*3020*/  STG.E.64 desc[UR12][R60.64], R56 ;  /* 0x000000383c007986 */ /* 0x0009e4000c101b0c */
.L_x_1231:
[----:B------:R-:W-:Y:S05]  /*3030*/  BSYNC.RECONVERGENT B2 ;  /* 0x0000000000027941 */ /* 0x000fea0003800200 */
.L_x_1230:
[----:B------:R-:W-:Y:S05]  /*3040*/  @P2 BRA `(.L_x_1221) ;  /* 0x0000000400d02947 */ /* 0x000fea0003800000 */
[----:B------:R-:W-:Y:S01]  /*3050*/  IMAD.SHL.U32 R58, R2, 0x2, RZ ;  /* 0x00000002023a7824 */ /* 0x000fe200078e00ff */
[----:B------:R-:W-:Y:S01]  /*3060*/  IADD3 R69, PT, PT, R69, R0, RZ ;  /* 0x0000000045457210 */ /* 0x000fe20007ffe0ff */
[----:B------:R-:W2:Y:S01]  /*3070*/  S2R R71, SR_CTAID.Y ;  /* 0x0000000000477919 */ /* 0x000ea20000002600 */
[----:B------:R-:W2:Y:S02]  /*3080*/  LDC R68, c[0x0][0x3f8] ;  /* 0x0000fe00ff447b82 */ /* 0x000ea40000000800 */
[----:B01--4-:R-:W-:Y:S01]  /*3090*/  LOP3.LUT R61, R58, 0x2, RZ, 0xc0, !PT ;  /* 0x000000023a3d7812 */ /* 0x013fe200078ec0ff */
[----:B------:R-:W-:-:S04]  /*30a0*/  IMAD.SHL.U32 R69, R69, 0x4, RZ ;  /* 0x0000000445457824 */ /* 0x000fc800078e00ff */
[----:B------:R-:W-:Y:S01]  /*30b0*/  IMAD R59, R0, UR8, R61 ;  /* 0x00000008003b7c24 */ /* 0x000fe2000f8e023d */
[----:B------:R-:W-:-:S04]  /*30c0*/  SHF.R.S32.HI R60, RZ, 0x1f, R69 ;  /* 0x0000001fff3c7819 */ /* 0x000fc80000011445 */
[----:B------:R-:W-:-:S04]  /*30d0*/  IADD3 R58, P4, PT, R59, R69, RZ ;  /* 0x000000453b3a7210 */ /* 0x000fc80007f9e0ff */
[----:B------:R-:W-:Y:S02]  /*30e0*/  LEA.HI.X.SX32 R59, R59, R60, 0x1, P4 ;  /* 0x0000003c3b3b7211 */ /* 0x000fe400020f0eff */
[----:B------:R-:W-:-:S04]  /*30f0*/  LEA R66, P4, R58, UR20, 0x2 ;  /* 0x000000143a427c11 */ /* 0x000fc8000f8810ff */
[----:B------:R-:W-:-:S05]  /*3100*/  LEA.HI.X R67, R58, UR21, R59, 0x2, P4 ;  /* 0x000000153a437c11 */ /* 0x000fca000a0f143b */
[----:B------:R-:W4:Y:S01]  /*3110*/  LDG.E.64 R58, desc[UR12][R66.64] ;  /* 0x0000000c423a7981 */ /* 0x000f22000c1e1b00 */
[----:B--2---:R-:W-:-:S04]  /*3120*/  IMAD R71, R71, R68, UR14 ;  /* 0x0000000e47477e24 */ /* 0x004fc8000f8e0244 */
        /* <DEDUP_REMOVED lines=8> */
[----:B------:R0:W-:Y:S01]  /*31b0*/  STG.E.64 desc[UR12][R60.64], R58 ;  /* 0x0000003a3c007986 */ /* 0x0001e2000c101b0c */
[----:B------:R-:W-:Y:S05]  /*31c0*/  BRA `(.L_x_1221) ;  /* 0x0000000400707947 */ /* 0x000fea0003800000 */
.L_x_1209:
[----:B------:R-:W-:-:S13]  /*31d0*/  ISETP.GE.AND P2, PT, R13, UR11, PT ;  /* 0x0000000b0d007c0c */ /* 0x000fda000bf46270 */
[----:B------:R-:W0:Y:S01]  /*31e0*/  @!P2 LDC.64 R60, c[0x0][0x3b8] ;  /* 0x0000ee00ff3cab82 */ /* 0x000e220000000a00 */
[----:B------:R-:W-:-:S05]  /*31f0*/  @!P2 IMAD.SHL.U32 R66, R2, 0x2, RZ ;  /* 0x000000020242a824 */ /* 0x000fca00078e00ff */
[----:B------:R-:W-:-:S05]  /*3200*/  @!P2 LOP3.LUT R69, R66, 0x2, RZ, 0xc0, !PT ;  /* 0x000000024245a812 */ /* 0x000fca00078ec0ff */
[----:B------:R-:W-:-:S05]  /*3210*/  @!P2 IMAD R66, R0, UR8, R69 ;  /* 0x000000080042ac24 */ /* 0x000fca000f8e0245 */
[----:B------:R-:W-:-:S04]  /*3220*/  @!P2 LEA R68, P4, R67, R66, 0x2 ;  /* 0x000000424344a211 */ /* 0x000fc800078810ff */
[----:B------:R-:W-:Y:S02]  /*3230*/  @!P2 LEA.HI.X.SX32 R66, R66, RZ, 0x1, P4 ;  /* 0x000000ff4242a211 */ /* 0x000fe400020f0eff */
[----:B0-----:R-:W-:-:S04]  /*3240*/  @!P2 LEA R70, P4, R68, R60, 0x2 ;  /* 0x0000003c4446a211 */ /* 0x001fc800078810ff */
[----:B------:R-:W-:Y:S02]  /*3250*/  @!P2 LEA.HI.X R71, R68, R61, R66, 0x2, P4 ;  /* 0x0000003d4447a211 */ /* 0x000fe400020f1442 */
[----:B------:R-:W0:Y:S01]  /*3260*/  @!P2 LDC.64 R60, c[0x0][0x3b8] ;  /* 0x0000ee00ff3cab82 */ /* 0x000e220000000a00 */
[----:B------:R-:W-:Y:S02]  /*3270*/  @!P2 SHF.L.U32 R66, R2, 0x1, RZ ;  /* 0x000000010242a819 */ /* 0x000fe400000006ff */
[----:B------:R-:W-:Y:S01]  /*3280*/  IADD3 R69, PT, PT, R67, R0, RZ ;  /* 0x0000000043457210 */ /* 0x000fe20007ffe0ff */
[----:B------:R0:W5:Y:S01]  /*3290*/  @!P2 LDG.E.64 R62, desc[UR12][R70.64] ;  /* 0x0000000c463ea981 */ /* 0x000162000c1e1b00 */
[----:B------:R-:W-:Y:S01]  /*32a0*/  @!P2 LOP3.LUT R73, R66, 0x2, RZ, 0xc0, !PT ;  /* 0x000000024249a812 */ /* 0x000fe200078ec0ff */
[C---:B------:R-:W-:Y:S01]  /*32b0*/  @!P2 IMAD R66, R0.reuse, 0x2, R67 ;  /* 0x000000020042a824 */ /* 0x040fe200078e0243 */
[----:B------:R-:W-:-:S03]  /*32c0*/  LEA R77, R0, R69, 0x2 ;  /* 0x00000045004d7211 */ /* 0x000fc600078e10ff */
[----:B------:R-:W-:Y:S02]  /*32d0*/  @!P2 IMAD R73, R0, UR8, R73 ;  /* 0x000000080049ac24 */ /* 0x000fe4000f8e0249 */
[----:B------:R-:W-:Y:S01]  /*32e0*/  @!P2 IMAD.SHL.U32 R74, R66, 0x4, RZ ;  /* 0x00000004424aa824 */ /* 0x000fe200078e00ff */
[----:B------:R-:W-:Y:S02]  /*32f0*/  @!P2 SHF.L.U32 R66, R69, 0x2, RZ ;  /* 0x000000024542a819 */ /* 0x000fe400000006ff */
[----:B------:R-:W-:Y:S02]  /*3300*/  @!P2 SHF.R.S32.HI R75, RZ, 0x1f, R73 ;  /* 0x0000001fff4ba819 */ /* 0x000fe40000011449 */
[C---:B------:R-:W-:Y:S02]  /*3310*/  @!P2 IADD3 R68, P4, PT, R73.reuse, R66, RZ ;  /* 0x000000424944a210 */ /* 0x040fe40007f9e0ff */
[----:B------:R-:W-:Y:S02]  /*3320*/  @!P2 IADD3 R73, P5, PT, R73, R74, RZ ;  /* 0x0000004a4949a210 */ /* 0x000fe40007fbe0ff */
[----:B------:R-:W-:-:S02]  /*3330*/  @!P2 LEA.HI.X.SX32 R72, R66, R75, 0x1, P4 ;  /* 0x0000004b4248a211 */ /* 0x000fc400020f0eff */
[----:B------:R-:W-:Y:S02]  /*3340*/  @!P2 LEA.HI.X.SX32 R74, R74, R75, 0x1, P5 ;  /* 0x0000004b4a4aa211 */ /* 0x000fe400028f0eff */
[-C--:B0-----:R-:W-:Y:S02]  /*3350*/  @!P2 LEA R70, P4, R68, R60.reuse, 0x2 ;  /* 0x0000003c4446a211 */ /* 0x081fe400078810ff */
[C---:B------:R-:W-:Y:S01]  /*3360*/  @!P2 LEA R66, P5, R73.reuse, R60, 0x2 ;  /* 0x0000003c4942a211 */ /* 0x040fe200078a10ff */
[----:B------:R-:W-:Y:S01]  /*3370*/  @!P2 IMAD.SHL.U32 R60, R2, 0x2, RZ ;  /* 0x00000002023ca824 */ /* 0x000fe200078e00ff */
[-C--:B------:R-:W-:Y:S02]  /*3380*/  @!P2 LEA.HI.X R71, R68, R61.reuse, R72, 0x2, P4 ;  /* 0x0000003d4447a211 */ /* 0x080fe400020f1448 */
[----:B------:R-:W-:Y:S02]  /*3390*/  @!P2 LEA.HI.X R73, R73, R61, R74, 0x2, P5 ;  /* 0x0000003d4949a211 */ /* 0x000fe400028f144a */
[----:B------:R-:W-:Y:S01]  /*33a0*/  @!P2 LOP3.LUT R61, R60, 0x2, RZ, 0xc0, !PT ;  /* 0x000000023c3da812 */ /* 0x000fe200078ec0ff */
[----:B------:R-:W-:Y:S01]  /*33b0*/  @!P2 IMAD.SHL.U32 R60, R77, 0x4, RZ ;  /* 0x000000044d3ca824 */ /* 0x000fe200078e00ff */
[----:B------:R0:W5:Y:S03]  /*33c0*/  @!P2 LDG.E.64 R46, desc[UR12][R70.64] ;  /* 0x0000000c462ea981 */ /* 0x000166000c1e1b00 */
[----:B------:R-:W-:Y:S01]  /*33d0*/  @!P2 IMAD R72, R0, UR8, R61 ;  /* 0x000000080048ac24 */ /* 0x000fe2000f8e023d */
[----:B------:R-:W-:-:S04]  /*33e0*/  @!P2 SHF.R.S32.HI R61, RZ, 0x1f, R60 ;  /* 0x0000001fff3da819 */ /* 0x000fc8000001143c */
[----:B------:R-:W-:-:S04]  /*33f0*/  @!P2 IADD3 R75, P4, PT, R72, R60, RZ ;  /* 0x0000003c484ba210 */ /* 0x000fc80007f9e0ff */
[----:B------:R-:W-:Y:S02]  /*3400*/  @!P2 LEA.HI.X.SX32 R72, R72, R61, 0x1, P4 ;  /* 0x0000003d4848a211 */ /* 0x000fe400020f0eff */
[----:B------:R-:W1:Y:S01]  /*3410*/  @!P2 LDC.64 R60, c[0x0][0x3b8] ;  /* 0x0000ee00ff3cab82 */ /* 0x000e620000000a00 */
[----:B------:R-:W-:Y:S01]  /*3420*/  IMAD.IADD R77, R77, 0x1, R0 ;  /* 0x000000014d4d7824 */ /* 0x000fe200078e0200 */
[C---:B-1----:R-:W-:Y:S02]  /*3430*/  @!P2 LEA R68, P4, R75.reuse, R60, 0x2 ;  /* 0x0000003c4b44a211 */ /* 0x042fe400078810ff */
[----:B------:R-:W-:Y:S02]  /*3440*/  @!P2 SHF.L.U32 R60, R2, 0x1, RZ ;  /* 0x00000001023ca819 */ /* 0x000fe400000006ff */
[----:B------:R-:W-:Y:S02]  /*3450*/  @!P2 LEA.HI.X R75, R75, R61, R72, 0x2, P4 ;  /* 0x0000003d4b4ba211 */ /* 0x000fe400020f1448 */
[----:B------:R-:W-:-:S02]  /*3460*/  @!P2 LOP3.LUT R61, R60, 0x2, RZ, 0xc0, !PT ;  /* 0x000000023c3da812 */ /* 0x000fc400078ec0ff */
[----:B------:R-:W-:-:S03]  /*3470*/  @!P2 SHF.L.U32 R60, R77, 0x2, RZ ;  /* 0x000000024d3ca819 */ /* 0x000fc600000006ff */
[----:B------:R-:W-:Y:S01]  /*3480*/  @!P2 IMAD R76, R0, UR8, R61 ;  /* 0x00000008004cac24 */ /* 0x000fe2000f8e023d */
[----:B------:R-:W-:-:S04]  /*3490*/  @!P2 SHF.R.S32.HI R61, RZ, 0x1f, R60 ;  /* 0x0000001fff3da819 */ /* 0x000fc8000001143c */
[----:B------:R-:W-:-:S04]  /*34a0*/  @!P2 IADD3 R74, P4, PT, R76, R60, RZ ;  /* 0x0000003c4c4aa210 */ /* 0x000fc80007f9e0ff */
[----:B------:R-:W-:Y:S02]  /*34b0*/  @!P2 LEA.HI.X.SX32 R76, R76, R61, 0x1, P4 ;  /* 0x0000003d4c4ca211 */ /* 0x000fe400020f0eff */
[----:B------:R-:W1:Y:S01]  /*34c0*/  @!P2 LDC.64 R60, c[0x0][0x3b8] ;  /* 0x0000ee00ff3cab82 */ /* 0x000e620000000a00 */
[----:B------:R-:W-:-:S05]  /*34d0*/  @!P2 IADD3 R77, PT, PT, R77, R0, RZ ;  /* 0x000000004d4da210 */ /* 0x000fca0007ffe0ff */
[----:B------:R-:W-:Y:S01]  /*34e0*/  @!P2 IMAD.SHL.U32 R77, R77, 0x4, RZ ;  /* 0x000000044d4da824 */ /* 0x000fe200078e00ff */
[----:B-1----:R-:W-:Y:S01]  /*34f0*/  @!P2 LEA R72, P4, R74, R60, 0x2 ;  /* 0x0000003c4a48a211 */ /* 0x002fe200078810ff */
[----:B------:R-:W-:-:S03]  /*3500*/  @!P2 IMAD.SHL.U32 R60, R2, 0x2, RZ ;  /* 0x00000002023ca824 */ /* 0x000fc600078e00ff */
[----:B0-----:R-:W-:Y:S02]  /*3510*/  @!P2 LEA.HI.X R71, R74, R61, R76, 0x2, P4 ;  /* 0x0000003d4a47a211 */ /* 0x001fe400020f144c */
[----:B------:R-:W-:-:S05]  /*3520*/  @!P2 LOP3.LUT R61, R60, 0x2, RZ, 0xc0, !PT ;  /* 0x000000023c3da812 */ /* 0x000fca00078ec0ff */
[----:B------:R-:W-:Y:S01]  /*3530*/  @!P2 IMAD R61, R0, UR8, R61 ;  /* 0x00000008003dac24 */ /* 0x000fe2000f8e023d */
[----:B------:R-:W-:-:S04]  /*3540*/  @!P2 SHF.R.S32.HI R60, RZ, 0x1f, R77 ;  /* 0x0000001fff3ca819 */ /* 0x000fc8000001144d */
[----:B------:R-:W-:-:S04]  /*3550*/  @!P2 IADD3 R77, P4, PT, R61, R77, RZ ;  /* 0x0000004d3d4da210 */ /* 0x000fc80007f9e0ff */
[----:B------:R-:W-:Y:S02]  /*3560*/  @!P2 LEA.HI.X.SX32 R74, R61, R60, 0x1, P4 ;  /* 0x0000003c3d4aa211 */ /* 0x000fe400020f0eff */
[----:B------:R-:W0:Y:S02]  /*3570*/  @!P2 LDC.64 R60, c[0x0][0x3b8] ;  /* 0x0000ee00ff3cab82 */ /* 0x000e240000000a00 */
[C---:B0-----:R-:W-:Y:S02]  /*3580*/  @!P2 LEA R70, P4, R77.reuse, R60, 0x2 ;  /* 0x0000003c4d46a211 */ /* 0x041fe400078810ff */
[----:B------:R-:W-:Y:S02]  /*3590*/  @!P2 MOV R60, R66 ;  /* 0x00000042003ca202 */ /* 0x000fe40000000f00 */
[----:B------:R-:W-:Y:S01]  /*35a0*/  @!P2 LEA.HI.X R77, R77, R61, R74, 0x2, P4 ;  /* 0x0000003d4d4da211 */ /* 0x000fe200020f144a */
[----:B------:R-:W-:Y:S01]  /*35b0*/  @!P2 IMAD.MOV.U32 R61, RZ, RZ, R73 ;  /* 0x000000ffff3da224 */ /* 0x000fe200078e0049 */
[----:B------:R-:W-:-:S03]  /*35c0*/  @!P2 MOV R73, R71 ;  /* 0x000000470049a202 */ /* 0x000fc60000000f00 */
[----:B------:R-:W-:Y:S01]  /*35d0*/  @!P2 IMAD.MOV.U32 R71, RZ, RZ, R77 ;  /* 0x000000ffff47a224 */ /* 0x000fe200078e004d */
[----:B------:R0:W5:Y:S04]  /*35e0*/  @!P2 LDG.E.64 R48, desc[UR12][R60.64] ;  /* 0x0000000c3c30a981 */ /* 0x000168000c1e1b00 */
[----:B------:R1:W5:Y:S04]  /*35f0*/  @!P2 LDG.E.64 R56, desc[UR12][R72.64] ;  /* 0x0000000c4838a981 */ /* 0x000368000c1e1b00 */
[----:B------:R1:W5:Y:S01]  /*3600*/  @!P2 LDG.E.64 R58, desc[UR12][R70.64] ;  /* 0x0000000c463aa981 */ /* 0x000362000c1e1b00 */
[----:B0-----:R-:W-:Y:S01]  /*3610*/  @!P2 MOV R60, R68 ;  /* 0x00000044003ca202 */ /* 0x001fe20000000f00 */
[----:B------:R-:W-:-:S05]  /*3620*/  @!P2 IMAD.MOV.U32 R61, RZ, RZ, R75 ;  /* 0x000000ffff3da224 */ /* 0x000fca00078e004b */
[----:B------:R1:W5:Y:S01]  /*3630*/  @!P2 LDG.E.64 R54, desc[UR12][R60.64] ;  /* 0x0000000c3c36a981 */ /* 0x000362000c1e1b00 */
[----:B------:R-:W-:Y:S04]  /*3640*/  BSSY.RECONVERGENT B2, `(.L_x_1221) ;  /* 0x0000014000027945 */ /* 0x000fe80003800200 */
[----:B------:R-:W-:Y:S05]  /*3650*/  @P2 BRA `(.L_x_1232) ;  /* 0x0000000000482947 */ /* 0x000fea0003800000 */
[----:B------:R-:W-:Y:S02]  /*3660*/  SHF.L.U32 R50, R2, 0x1, RZ ;  /* 0x0000000102327819 */ /* 0x000fe400000006ff */
[----:B------:R-:W-:Y:S02]  /*3670*/  LEA R67, R0, R67, 0x2 ;  /* 0x0000004300437211 */ /* 0x000fe400078e10ff */
[----:B------:R-:W-:Y:S01]  /*3680*/  LOP3.LUT R51, R50, 0x2, RZ, 0xc0, !PT ;  /* 0x0000000232337812 */ /* 0x000fe200078ec0ff */
[----:B------:R-:W-:Y:S01]  /*3690*/  IMAD R50, R0, 0x2, R69 ;  /* 0x0000000200327824 */ /* 0x000fe200078e0245 */
[----:B------:R-:W-:-:S03]  /*36a0*/  SHF.L.U32 R52, R67, 0x2, RZ ;  /* 0x0000000243347819 */ /* 0x000fc600000006ff */
[----:B------:R-:W-:Y:S02]  /*36b0*/  IMAD R53, R0, UR8, R51 ;  /* 0x0000000800357c24 */ /* 0x000fe4000f8e0233 */
[----:B------:R-:W-:-:S03]  /*36c0*/  IMAD.SHL.U32 R50, R50, 0x4, RZ ;  /* 0x0000000432327824 */ /* 0x000fc600078e00ff */
[----:B-1----:R-:W-:Y:S02]  /*36d0*/  SHF.R.S32.HI R61, RZ, 0x1f, R53 ;  /* 0x0000001fff3d7819 */ /* 0x002fe40000011435 */
[C---:B------:R-:W-:Y:S02]  /*36e0*/  IADD3 R51, P4, PT, R53.reuse, R50, RZ ;  /* 0x0000003235337210 */ /* 0x040fe40007f9e0ff */
[----:B------:R-:W-:Y:S02]  /*36f0*/  IADD3 R53, P5, PT, R53, R52, RZ ;  /* 0x0000003435357210 */ /* 0x000fe40007fbe0ff */
[-C--:B------:R-:W-:Y:S02]  /*3700*/  LEA.HI.X.SX32 R60, R50, R61.reuse, 0x1, P4 ;  /* 0x0000003d323c7211 */ /* 0x080fe400020f0eff */
[----:B------:R-:W-:Y:S02]  /*3710*/  LEA.HI.X.SX32 R66, R52, R61, 0x1, P5 ;  /* 0x0000003d34427211 */ /* 0x000fe400028f0eff */
[----:B------:R-:W-:-:S02]  /*3720*/  LEA R50, P4, R51, UR20, 0x2 ;  /* 0x0000001433327c11 */ /* 0x000fc4000f8810ff */
[----:B------:R-:W-:Y:S02]  /*3730*/  LEA R52, P5, R53, UR20, 0x2 ;  /* 0x0000001435347c11 */ /* 0x000fe4000f8a10ff */
[----:B------:R-:W-:Y:S02]  /*3740*/  LEA.HI.X R51, R51, UR21, R60, 0x2, P4 ;  /* 0x0000001533337c11 */ /* 0x000fe4000a0f143c */
[----:B------:R-:W-:-:S04]  /*3750*/  LEA.HI.X R53, R53, UR21, R66, 0x2, P5 ;  /* 0x0000001535357c11 */ /* 0x000fc8000a8f1442 */
[----:B------:R-:W5:Y:S04]  /*3760*/  LDG.E.64 R50, desc[UR12][R50.64] ;  /* 0x0000000c32327981 */ /* 0x000f68000c1e1b00 */
[----:B------:R-:W5:Y:S02]  /*3770*/  LDG.E.64 R52, desc[UR12][R52.64] ;  /* 0x0000000c34347981 */ /* 0x000f64000c1e1b00 */
.L_x_1232:
[----:B------:R-:W-:Y:S05]  /*3780*/  BSYNC.RECONVERGENT B2 ;  /* 0x0000000000027941 */ /* 0x000fea0003800200 */
.L_x_1221:
[----:B------:R-:W-:Y:S05]  /*3790*/  BSYNC.RECONVERGENT B0 ;  /* 0x0000000000007941 */ /* 0x000fea0003800200 */
.L_x_1208:
        /* <DEDUP_REMOVED lines=18> */
[----:B------:R-:W-:Y:S01]  /*38c0*/  FADD.FTZ R68, R61, R60 ;  /* 0x0000003c3d447221 */ /* 0x000fe20000010000 */
[----:B------:R-:W-:Y:S06]  /*38d0*/  BRA.DIV UR4, `(.L_x_1233) ;  /* 0x0000005e04907947 */ /* 0x000fec000b800000 */
[----:B------:R0:W1:Y:S02]  /*38e0*/  SHFL.BFLY PT, R67, R68, 0x1, 0x1f ;  /* 0x0c201f0044437f89 */ /* 0x00006400000e0000 */
.L_x_1315:
[----:B------:R-:W-:Y:S01]  /*38f0*/  ISETP.EQ.U32.OR P2, PT, R70, 0x1, P2 ;  /* 0x000000014600780c */ /* 0x000fe20001742470 */
[----:B01----:R-:W-:Y:S01]  /*3900*/  FADD.FTZ R68, R68, R67 ;  /* 0x0000004344447221 */ /* 0x003fe20000010000 */
[----:B------:R-:W-:Y:S03]  /*3910*/  BSSY.RECONVERGENT B0, `(.L_x_1234) ;  /* 0x0000017000007945 */ /* 0x000fe60003800200 */
[----:B------:R-:W-:-:S08]  /*3920*/  FMUL.FTZ R68, R68, UR23 ;  /* 0x0000001744447c20 */ /* 0x000fd00008410000 */
[----:B------:R-:W-:Y:S05]  /*3930*/  @P2 BRA `(.L_x_1235) ;  /* 0x0000000000502947 */ /* 0x000fea0003800000 */
[----:B------:R-:W0:Y:S01]  /*3940*/  LDC.64 R60, c[0x0][0x448] ;  /* 0x00011200ff3c7b82 */ /* 0x000e220000000a00 */
        /* <DEDUP_REMOVED lines=8> */
[----:B------:R-:W4:Y:S01]  /*39d0*/  @P4 LDG.E R61, desc[UR12][R60.64] ;  /* 0x0000000c3c3d4981 */ /* 0x000f22000c1e1900 */
[----:B-1----:R-:W-:-:S06]  /*39e0*/  @P2 IMAD.WIDE.U32 R66, R69, 0x4, R66 ;  /* 0x0000000445422825 */ /* 0x002fcc00078e0042 */
[----:B------:R-:W5:Y:S01]  /*39f0*/  @P2 LDG.E R66, desc[UR12][R66.64] ;  /* 0x0000000c42422981 */ /* 0x000f62000c1e1900 */
[----:B------:R-:W-:-:S04]  /*3a00*/  @P2 ISETP.GE.AND P5, PT, R13, R12, PT ;  /* 0x0000000c0d00220c */ /* 0x000fc80003fa6270 */
[----:B------:R-:W-:-:S04]  /*3a10*/  @P2 SEL R70, R64, RZ, !P5 ;  /* 0x000000ff40462207 */ /* 0x000fc80006800000 */
[----:B------:R-:W-:-:S04]  /*3a20*/  @P2 IADD3 R70, PT, PT, R11, -UR15, R70 ;  /* 0x8000000f0b462c10 */ /* 0x000fc8000fffe046 */
[----:B------:R-:W-:Y:S01]  /*3a30*/  @P2 I2FP.F32.S32 R13, R70 ;  /* 0x00000046000d2245 */ /* 0x000fe20000201400 */
[----:B----4-:R-:W-:-:S04]  /*3a40*/  @P4 FADD.FTZ R68, R68, R61 ;  /* 0x0000003d44444221 */ /* 0x010fc80000010000 */
[----:B-----5:R-:W-:-:S05]  /*3a50*/  @P2 FFMA.FTZ R68, R13, R66, R68 ;  /* 0x000000420d442223 */ /* 0x020fca0000010044 */
[----:B------:R0:W-:Y:S01]  /*3a60*/  STS [R5], R68 ;  /* 0x0000004405007388 */ /* 0x0001e20000000800 */
[----:B------:R-:W-:-:S07]  /*3a70*/  @!P3 FMNMX.FTZ R3, R3, R68, !PT ;  /* 0x000000440303b209 */ /* 0x000fce0007810000 */
.L_x_1235:
[----:B------:R-:W-:Y:S05]  /*3a80*/  BSYNC.RECONVERGENT B0 ;  /* 0x0000000000007941 */ /* 0x000fea0003800200 */
.L_x_1234:
        /* <DEDUP_REMOVED lines=8> */
.L_x_1207:
[----:B0-----:R-:W-:Y:S05]  /*3b10*/  BSYNC B1 ;  /* 0x0000000000017941 */ /* 0x001fea0003800000 */
.L_x_1206:
        /* <DEDUP_REMOVED lines=9> */
.L_x_1321:
[----:B------:R-:W2:Y:S01]  /*3bb0*/  S2R R15, SR_CgaCtaId ;  /* 0x00000000000f7919 */ /* 0x000ea20000008800 */
[----:B------:R-:W-:Y:S01]  /*3bc0*/  MOV R14, 0x400 ;  /* 0x00000400000e7802 */ /* 0x000fe20000000f00 */
[----:B------:R-:W-:Y:S05]  /*3bd0*/  WARPSYNC.ALL ;  /* 0x0000000000007948 */ /* 0x000fea0003800000 */
[----:B------:R-:W-:Y:S02]  /*3be0*/  LOP3.LUT P0, R5, R2, 0x1f, RZ, 0xc0, !PT ;  /* 0x0000001f02057812 */ /* 0x000fe4000780c0ff */
[----:B-1----:R-:W-:Y:S02]  /*3bf0*/  SHF.R.U32.HI R3, RZ, 0x3, R2 ;  /* 0x00000003ff037819 */ /* 0x002fe40000011602 */
[----:B----4-:R-:W-:-:S02]  /*3c00*/  FMNMX.FTZ R67, R7, R67, !PT ;  /* 0x0000004307437209 */ /* 0x010fc40007810000 */
[----:B--2---:R-:W-:-:S05]  /*3c10*/  LEA R8, R15, R14, 0x18 ;  /* 0x0000000e0f087211 */ /* 0x004fca00078ec0ff */
[----:B------:R-:W-:-:S05]  /*3c20*/  IMAD.IADD R6, R3, 0x1, R8 ;  /* 0x0000000103067824 */ /* 0x000fca00078e0208 */
[----:B------:R-:W-:Y:S01]  /*3c30*/  @!P0 STS [R6], R67 ;  /* 0x0000004306008388 */ /* 0x000fe20000000800 */
[----:B------:R-:W-:Y:S01]  /*3c40*/  BAR.SYNC.DEFER_BLOCKING 0x0 ;  /* 0x0000000000007b1d */ /* 0x000fe20000010000 */
[C---:B------:R-:W-:Y:S01]  /*3c50*/  ISETP.GT.U32.AND P0, PT, R5.reuse, 0x3, PT ;  /* 0x000000030500780c */ /* 0x040fe20003f04070 */
[----:B------:R-:W-:Y:S01]  /*3c60*/  IMAD.MOV.U32 R11, RZ, RZ, -0x800001 ;  /* 0xff7fffffff0b7424 */ /* 0x000fe200078e00ff */
[----:B0-----:R-:W-:-:S03]  /*3c70*/  LEA R7, R5, R8, 0x2 ;  /* 0x0000000805077211 */ /* 0x001fc600078e10ff */
        /* <DEDUP_REMOVED lines=15> */
[----:B------:R-:W-:Y:S01]  /*3d70*/  HFMA2 R0, -RZ, RZ, 0, 7.62939453125e-06 ;  /* 0x00000080ff007431 */ /* 0x000fe200000001ff */
        /* <DEDUP_REMOVED lines=13> */
[----:B------:R-:W-:Y:S02]  /*3e50*/  LOP3.LUT R0, R0, 0x3, RZ, 0xc0, !PT ;  /* 0x0000000300007812 */ /* 0x000fe400078ec0ff */
[----:B------:R-:W-:Y:S02]  /*3e60*/  LEA R13, R15, R8, 0x18 ;  /* 0x000000080f0d7211 */ /* 0x000fe400078ec0ff */
[----:B------:R-:W-:Y:S01]  /*3e70*/  MOV R8, RZ ;  /* 0x000000ff00087202 */ /* 0x000fe20000000f00 */
[----:B------:R-:W-:Y:S01]  /*3e80*/  IMAD.MOV R0, RZ, RZ, -R0 ;  /* 0x000000ffff007224 */ /* 0x000fe200078e0a00 */
[----:B------:R-:W-:-:S07]  /*3e90*/  LEA R12, R2, R13, 0x2 ;  /* 0x0000000d020c7211 */ /* 0x000fce00078e10ff */
.L_x_1243:
        /* <DEDUP_REMOVED lines=11> */
.L_x_1242:
[----:B------:R-:W-:Y:S05]  /*3f50*/  BSYNC.RECONVERGENT B1 ;  /* 0x0000000000017941 */ /* 0x000fea0003800200 */
.L_x_1241:
[----:B------:R-:W-:Y:S05]  /*3f60*/  @!P2 BRA `(.L_x_1239) ;  /* 0x00000010009ca947 */ /* 0x000fea0003800000 */
[----:B------:R-:W-:Y:S01]  /*3f70*/  IADD3 R12, PT, PT, -R11, UR15, RZ ;  /* 0x0000000f0b0c7c10 */ /* 0x000fe2000fffe1ff */
[----:B------:R-:W-:Y:S01]  /*3f80*/  IMAD.U32 R0, RZ, RZ, UR16 ;  /* 0x00000010ff007e24 */ /* 0x000fe2000f8e00ff */
[----:B------:R-:W-:Y:S01]  /*3f90*/  IADD3 R14, PT, PT, R14, 0x120, RZ ;  /* 0x000001200e0e7810 */ /* 0x000fe20007ffe0ff */
[----:B------:R-:W-:Y:S01]  /*3fa0*/  BSSY.RECONVERGENT B1, `(.L_x_1244) ;  /* 0x000006f000017945 */ /* 0x000fe20003800200 */
[----:B------:R-:W-:Y:S01]  /*3fb0*/  ISETP.GT.AND P2, PT, R12, 0x600, PT ;  /* 0x000006000c00780c */ /* 0x000fe20003f44270 */
[----:B------:R-:W-:Y:S01]  /*3fc0*/  IMAD.SHL.U32 R0, R0, 0x4, RZ ;  /* 0x0000000400007824 */ /* 0x000fe200078e00ff */
[----:B------:R-:W-:Y:S02]  /*3fd0*/  LEA R15, R15, R14, 0x18 ;  /* 0x0000000e0f0f7211 */ /* 0x000fe400078ec0ff */
[----:B------:R-:W-:Y:S02]  /*3fe0*/  PLOP3.LUT P0, PT, PT, PT, PT, 0x80, 0x8 ;  /* 0x000000000008781c */ /* 0x000fe40003f0f070 */
[----:B------:R-:W-:-:S04]  /*3ff0*/  LEA R0, R11, -R0, 0x2 ;  /* 0x800000000b007211 */ /* 0x000fc800078e10ff */
[----:B------:R-:W-:-:S03]  /*4000*/  IADD3 R0, PT, PT, R0, 0x400, R15 ;  /* 0x0000040000007810 */ /* 0x000fc60007ffe00f */
[----:B------:R-:W-:Y:S05]  /*4010*/  @!P2 BRA `(.L_x_1245) ;  /* 0x00000004009ca947 */ /* 0x000fea0003800000 */
[----:B------:R-:W-:Y:S01]  /*4020*/  IMAD.U32 R12, RZ, RZ, UR15 ;  /* 0x0000000fff0c7e24 */ /* 0x000fe2000f8e00ff */
[----:B------:R-:W-:-:S04]  /*4030*/  PLOP3.LUT P0, PT, PT, PT, PT, 0x8, 0x80 ;  /* 0x000000000080781c */ /* 0x000fc80003f0e170 */
[----:B------:R-:W-:-:S09]  /*4040*/  IADD3 R12, PT, PT, R12, -0x600, RZ ;  /* 0xfffffa000c0c7810 */ /* 0x000fd20007ffe0ff */
.L_x_1246:
        /* <DEDUP_REMOVED lines=100> */
.L_x_1245:
[----:B------:R-:W-:Y:S05]  /*4690*/  BSYNC.RECONVERGENT B1 ;  /* 0x0000000000017941 */ /* 0x000fea0003800200 */
.L_x_1244:
        /* <DEDUP_REMOVED lines=23> */
[C---:B----4-:R-:W-:Y:S01]  /*4810*/  FADD.FTZ R21, -R10.reuse, R21 ;  /* 0x000000150a157221 */ /* 0x050fe20000010100 */
        /* <DEDUP_REMOVED lines=31> */
.L_x_1248:
[----:B------:R-:W-:Y:S05]  /*4a10*/  BSYNC.RECONVERGENT B1 ;  /* 0x0000000000017941 */ /* 0x000fea0003800200 */
.L_x_1247:
        /* <DEDUP_REMOVED lines=27> */
.L_x_1240:
[----:B------:R-:W-:Y:S01]  /*4bd0*/  IMAD.MOV.U32 R8, RZ, RZ, 0x80 ;  /* 0x00000080ff087424 */ /* 0x000fe200078e00ff */
[----:B------:R-:W1:Y:S01]  /*4be0*/  S2UR UR4, SR_CTAID.Y ;  /* 0x00000000000479c3 */ /* 0x000e620000002600 */
[----:B------:R-:W-:Y:S01]  /*4bf0*/  LOP3.LUT R11, RZ, R2, RZ, 0x33, !PT ;  /* 0x00000002ff0b7212 */ /* 0x000fe200078e33ff */
[----:B------:R-:W-:Y:S02]  /*4c00*/  BSSY.RECONVERGENT B1, `(.L_x_1249) ;  /* 0x0000025000017945 */ /* 0x000fe40003800200 */
[----:B------:R-:W-:-:S04]  /*4c10*/  VIADDMNMX R8, R9, R8, UR15, !PT ;  /* 0x0000000f09087e46 */ /* 0x000fc8000f800108 */
[----:B------:R-:W-:-:S04]  /*4c20*/  IADD3 R11, PT, PT, R8, -UR16, R11 ;  /* 0x80000010080b7c10 */ /* 0x000fc8000fffe00b */
[C---:B------:R-:W-:Y:S02]  /*4c30*/  LOP3.LUT R8, R11.reuse, 0x180, RZ, 0xc0, !PT ;  /* 0x000001800b087812 */ /* 0x040fe400078ec0ff */
[----:B------:R-:W-:Y:S02]  /*4c40*/  ISETP.GE.U32.AND P0, PT, R11, 0x180, PT ;  /* 0x000001800b00780c */ /* 0x000fe40003f06070 */
[----:B------:R-:W-:Y:S01]  /*4c50*/  ISETP.NE.AND P2, PT, R8, 0x180, PT ;  /* 0x000001800800780c */ /* 0x000fe20003f45270 */
[----:B------:R-:W-:Y:S02]  /*4c60*/  HFMA2 R8, -RZ, RZ, 0, 0 ;  /* 0x00000000ff087431 */ /* 0x000fe400000001ff */
[----:B-1----:R-:W-:Y:S02]  /*4c70*/  IMAD R17, R0, UR4, RZ ;  /* 0x0000000400117c24 */ /* 0x002fe4000f8e02ff */
[----:B------:R-:W-:-:S03]  /*4c80*/  IMAD.MOV.U32 R0, RZ, RZ, R9 ;  /* 0x000000ffff007224 */ /* 0x000fc600078e0009 */
[----:B---3--:R-:W-:-:S05]  /*4c90*/  SHF.R.S32.HI R18, RZ, 0x1f, R17 ;  /* 0x0000001fff127819 */ /* 0x008fca0000011411 */
[----:B------:R-:W-:Y:S05]  /*4ca0*/  @!P2 BRA `(.L_x_1250) ;  /* 0x000000000068a947 */ /* 0x000fea0003800000 */
[----:B------:R-:W-:Y:S01]  /*4cb0*/  IADD3 R14, PT, PT, R14, 0x120, RZ ;  /* 0x000001200e0e7810 */ /* 0x000fe20007ffe0ff */
[----:B------:R-:W-:Y:S01]  /*4cc0*/  IMAD.MOV.U32 R8, RZ, RZ, RZ ;  /* 0x000000ffff087224 */ /* 0x000fe200078e00ff */
[----:B------:R-:W-:Y:S02]  /*4cd0*/  LEA.HI R0, R11, 0x1, RZ, 0x19 ;  /* 0x000000010b007811 */ /* 0x000fe400078fc8ff */
[----:B------:R-:W-:Y:S02]  /*4ce0*/  LEA R15, R15, R14, 0x18 ;  /* 0x0000000e0f0f7211 */ /* 0x000fe400078ec0ff */
[----:B------:R-:W-:Y:S02]  /*4cf0*/  IADD3 R12, P2, P3, R17, R12, R9 ;  /* 0x0000000c110c7210 */ /* 0x000fe40007b5e009 */
[----:B------:R-:W-:Y:S01]  /*4d00*/  LOP3.LUT R11, R0, 0x3, RZ, 0xc0, !PT ;  /* 0x00000003000b7812 */ /* 0x000fe200078ec0ff */
[----:B------:R-:W-:Y:S01]  /*4d10*/  IMAD R14, R2, 0x4, R15 ;  /* 0x00000004020e7824 */ /* 0x000fe200078e020f */
[----:B------:R-:W-:-:S02]  /*4d20*/  IADD3.X R13, PT, PT, R18, R13, RZ, P2, P3 ;  /* 0x0000000d120d7210 */ /* 0x000fc400017e64ff */
[----:B------:R-:W-:Y:S02]  /*4d30*/  MOV R0, R9 ;  /* 0x0000000900007202 */ /* 0x000fe40000000f00 */
[----:B------:R-:W-:-:S07]  /*4d40*/  IADD3 R11, PT, PT, -R11, RZ, RZ ;  /* 0x000000ff0b0b7210 */ /* 0x000fce0007ffe1ff */
.L_x_1251:
[----:B------:R1:W2:Y:S01]  /*4d50*/  LDG.E.U8 R15, desc[UR12][R12.64] ;  /* 0x0000000c0c0f7981 */ /* 0x0002a2000c1e1100 */
[----:B------:R-:W-:Y:S01]  /*4d60*/  IADD3 R11, PT, PT, R11, 0x1, RZ ;  /* 0x000000010b0b7810 */ /* 0x000fe20007ffe0ff */
[----:B------:R-:W-:Y:S01]  /*4d70*/  VIADD R0, R0, 0x80 ;  /* 0x0000008000007836 */ /* 0x000fe20000000000 */
[----:B-1----:R-:W-:-:S04]  /*4d80*/  IADD3 R12, P3, PT, R12, 0x80, RZ ;  /* 0x000000800c0c7810 */ /* 0x002fc80007f7e0ff */
[----:B------:R-:W-:Y:S02]  /*4d90*/  IADD3.X R13, PT, PT, RZ, R13, RZ, P3, !PT ;  /* 0x0000000dff0d7210 */ /* 0x000fe40001ffe4ff */
[----:B--2---:R-:W-:-:S13]  /*4da0*/  ISETP.NE.AND P2, PT, R15, RZ, PT ;  /* 0x000000ff0f00720c */ /* 0x004fda0003f45270 */
[----:B------:R-:W0:Y:S02]  /*4db0*/  @!P2 LDS R15, [R14] ;  /* 0x000000000e0fa984 */ /* 0x000e240000000800 */
[----:B0-----:R-:W-:Y:S01]  /*4dc0*/  @!P2 FADD.FTZ R16, -R10, R15 ;  /* 0x0000000f0a10a221 */ /* 0x001fe20000010100 */
[----:B------:R-:W-:-:S03]  /*4dd0*/  IMAD.MOV.U32 R15, RZ, RZ, RZ ;  /* 0x000000ffff0f7224 */ /* 0x000fc600078e00ff */
[----:B------:R-:W-:-:S04]  /*4de0*/  @!P2 FMUL.FTZ R16, R16, 1.4426950216293334961 ;  /* 0x3fb8aa3b1010a820 */ /* 0x000fc80000410000 */
[----:B------:R-:W0:Y:S01]  /*4df0*/  @!P2 MUFU.EX2 R15, R16 ;  /* 0x00000010000fa308 */ /* 0x000e220000000800 */
[----:B------:R-:W-:Y:S01]  /*4e00*/  ISETP.NE.AND P2, PT, R11, RZ, PT ;  /* 0x000000ff0b00720c */ /* 0x000fe20003f45270 */
[----:B0-----:R0:W-:Y:S01]  /*4e10*/  STS [R14], R15 ;  /* 0x0000000f0e007388 */ /* 0x0011e20000000800 */
[----:B------:R-:W-:Y:S01]  /*4e20*/  FADD.FTZ R8, R15, R8 ;  /* 0x000000080f087221 */ /* 0x000fe20000010000 */
[----:B0-----:R-:W-:-:S10]  /*4e30*/  VIADD R14, R14, 0x200 ;  /* 0x000002000e0e7836 */ /* 0x001fd40000000000 */
[----:B------:R-:W-:Y:S05]  /*4e40*/  @P2 BRA `(.L_x_1251) ;  /* 0xfffffffc00c02947 */ /* 0x000fea000383ffff */
.L_x_1250:
[----:B------:R-:W-:Y:S05]  /*4e50*/  BSYNC.RECONVERGENT B1 ;  /* 0x0000000000017941 */ /* 0x000fea0003800200 */
.L_x_1249:
        /* <DEDUP_REMOVED lines=14> */
.L_x_1252:
[----:B------:R-:W2:Y:S04]  /*4f40*/  LDG.E.U8 R17, desc[UR12][R12.64+-0x100] ;  /* 0xffff000c0c117981 */ /* 0x000ea8000c1e1100 */
[----:B------:R-:W3:Y:S04]  /*4f50*/  LDG.E.U8 R14, desc[UR12][R12.64+-0x80] ;  /* 0xffff800c0c0e7981 */ /* 0x000ee8000c1e1100 */
[----:B------:R-:W4:Y:S04]  /*4f60*/  LDG.E.U8 R15, desc[UR12][R12.64] ;  /* 0x0000000c0c0f7981 */ /* 0x000f28000c1e1100 */
[----:B------:R-:W4:Y:S01]  /*4f70*/  LDG.E.U8 R16, desc[UR12][R12.64+0x80] ;  /* 0x0000800c0c107981 */ /* 0x000f22000c1e1100 */
[----:B------:R-:W-:-:S02]  /*4f80*/  IMAD.MOV.U32 R18, RZ, RZ, RZ ;  /* 0x000000ffff127224 */ /* 0x000fc400078e00ff */
[----:B------:R-:W-:Y:S02]  /*4f90*/  HFMA2 R20, -RZ, RZ, 0, 0 ;  /* 0x00000000ff147431 */ /* 0x000fe400000001ff */
[----:B------:R-:W-:Y:S01]  /*4fa0*/  VIADD R0, R0, 0x200 ;  /* 0x0000020000007836 */ /* 0x000fe20000000000 */
[----:B--2---:R-:W-:Y:S02]  /*4fb0*/  ISETP.NE.AND P0, PT, R17, RZ, PT ;  /* 0x000000ff1100720c */ /* 0x004fe40003f05270 */
[----:B---3--:R-:W-:Y:S01]  /*4fc0*/  ISETP.NE.AND P2, PT, R14, RZ, PT ;  /* 0x000000ff0e00720c */ /* 0x008fe20003f45270 */
[----:B------:R-:W-:Y:S01]  /*4fd0*/  IMAD.MOV.U32 R14, RZ, RZ, RZ ;  /* 0x000000ffff0e7224 */ /* 0x000fe200078e00ff */
[----:B----4-:R-:W-:Y:S02]  /*4fe0*/  ISETP.NE.AND P3, PT, R15, RZ, PT ;  /* 0x000000ff0f00720c */ /* 0x010fe40003f65270 */
[----:B------:R-:W-:-:S07]  /*4ff0*/  ISETP.NE.AND P4, PT, R16, RZ, PT ;  /* 0x000000ff1000720c */ /* 0x000fce0003f85270 */
[----:B------:R-:W0:Y:S01]  /*5000*/  @!P0 LDS R15, [R11+-0x400] ;  /* 0xfffc00000b0f8984 */ /* 0x000e220000000800 */
[----:B------:R-:W-:-:S03]  /*5010*/  MOV R16, RZ ;  /* 0x000000ff00107202 */ /* 0x000fc60000000f00 */
        /* <DEDUP_REMOVED lines=28> */
.L_x_1239:
[----:B------:R-:W-:Y:S05]  /*51e0*/  BSYNC.RECONVERGENT B0 ;  /* 0x0000000000007941 */ /* 0x000fea0003800200 */
.L_x_1238:
        /* <DEDUP_REMOVED lines=19> */
[----:B------:R-:W0:Y:S04]  /*5320*/  @!P2 LDS R15, [R7+0x10] ;  /* 0x00001000070fa984 */ /* 0x000e280000000800 */
[----:B0-----:R-:W0:Y:S02]  /*5330*/  SHFL.BFLY PT, R0, R15, 0x2, 0x1f ;  /* 0x0c401f000f007f89 */ /* 0x001e2400000e0000 */
        /* <DEDUP_REMOVED lines=11> */
[----:B------:R-:W4:Y:S01]  /*53f0*/  LDCU UR10, c[0x0][0x3f4] ;  /* 0x00007e80ff0a77ac */ /* 0x000f220008000800 */
[----:B-1----:R-:W-:-:S04]  /*5400*/  UIMAD UR5, UR5, UR7, UR14 ;  /* 0x00000007050572a4 */ /* 0x002fc8000f8e020e */
[----:B--2---:R-:W-:-:S04]  /*5410*/  UIMAD UR4, UR5, UR4, UR9 ;  /* 0x00000004050472a4 */ /* 0x004fc8000f8e0209 */
[----:B----4-:R-:W-:-:S04]  /*5420*/  UIMAD UR4, UR4, UR10, URZ ;  /* 0x0000000a040472a4 */ /* 0x010fc8000f8e02ff */
[----:B------:R-:W-:-:S12]  /*5430*/  USHF.R.S32.HI UR5, URZ, 0x1f, UR4 ;  /* 0x0000001fff057899 */ /* 0x000fd80008011404 */
.L_x_1253:
[----:B------:R-:W-:Y:S04]  /*5440*/  BSSY.RECONVERGENT B0, `(.L_x_1254) ;  /* 0x000015a000007945 */ /* 0x000fe80003800200 */
[----:B------:R-:W-:Y:S05]  /*5450*/  @P0 BRA `(.L_x_1255) ;  /* 0x0000001400600947 */ /* 0x000fea0003800000 */
[----:B------:R-:W-:-:S09]  /*5460*/  UISETP.NE.AND UP0, UPT, UR17, URZ, UPT ;  /* 0x000000ff1100728c */ /* 0x000fd2000bf05270 */
[----:B------:R-:W-:Y:S05]  /*5470*/  BRA.U UP0, `(.L_x_1256) ;  /* 0x0000000900447547 */ /* 0x000fea000b800000 */
        /* <DEDUP_REMOVED lines=20> */
.L_x_1259:
[----:B------:R-:W0:Y:S01]  /*55c0*/  LDS R11, [R5] ;  /* 0x00000000050b7984 */ /* 0x000e220000000800 */
[----:B------:R-:W-:-:S04]  /*55d0*/  IADD3 R7, PT, PT, R7, 0x1, RZ ;  /* 0x0000000107077810 */ /* 0x000fc80007ffe0ff */
[----:B------:R-:W-:Y:S01]  /*55e0*/  ISETP.NE.AND P0, PT, R7, RZ, PT ;  /* 0x000000ff0700720c */ /* 0x000fe20003f05270 */
[----:B0-----:R-:W-:-:S05]  /*55f0*/  FMUL.FTZ R6, R11, R0 ;  /* 0x000000000b067220 */ /* 0x001fca0000410000 */
[----:B------:R0:W-:Y:S02]  /*5600*/  STS [R5], R6 ;  /* 0x0000000605007388 */ /* 0x0001e40000000800 */
[----:B0-----:R-:W-:-:S05]  /*5610*/  VIADD R5, R5, 0x200 ;  /* 0x0000020005057836 */ /* 0x001fca0000000000 */
[----:B------:R-:W-:Y:S05]  /*5620*/  @P0 BRA `(.L_x_1259) ;  /* 0xfffffffc00e40947 */ /* 0x000fea000383ffff */
.L_x_1258:
[----:B------:R-:W-:Y:S05]  /*5630*/  BSYNC.RECONVERGENT B1 ;  /* 0x0000000000017941 */ /* 0x000fea0003800200 */
.L_x_1257:
        /* <DEDUP_REMOVED lines=9> */
[----:B------:R-:W-:-:S02]  /*56d0*/  SHF.L.U32 R6, R6, 0x2, RZ ;  /* 0x0000000206067819 */ /* 0x000fc400000006ff */
[----:B-1----:R-:W-:-:S03]  /*56e0*/  LEA R8, R8, R5, 0x18 ;  /* 0x0000000508087211 */ /* 0x002fc600078ec0ff */
[----:B------:R-:W-:-:S05]  /*56f0*/  IMAD R5, R9, 0x4, -R6 ;  /* 0x0000000409057824 */ /* 0x000fca00078e0a06 */
[----:B------:R-:W-:Y:S01]  /*5700*/  IADD3 R5, PT, PT, R5, 0x400, R8 ;  /* 0x0000040005057810 */ /* 0x000fe20007ffe008 */
[----:B------:R-:W-:Y:S06]  /*5710*/  @!P2 BRA `(.L_x_1261) ;  /* 0x0000000000dca947 */ /* 0x000fec0003800000 */
[----:B------:R-:W-:Y:S02]  /*5720*/  MOV R26, UR15 ;  /* 0x0000000f001a7c02 */ /* 0x000fe40008000f00 */
[----:B------:R-:W-:-:S03]  /*5730*/  PLOP3.LUT P0, PT, PT, PT, PT, 0x8, 0x80 ;  /* 0x000000000080781c */ /* 0x000fc60003f0e170 */
[----:B------:R-:W-:-:S10]  /*5740*/  VIADD R26, R26, 0xfffffa00 ;  /* 0xfffffa001a1a7836 */ /* 0x000fd40000000000 */
.L_x_1262:
[----:B------:R-:W0:Y:S01]  /*5750*/  LDS R7, [R5+-0x400] ;  /* 0xfffc000005077984 */ /* 0x000e220000000800 */
[----:B------:R-:W-:-:S03]  /*5760*/  IADD3 R9, PT, PT, R9, 0x800, RZ ;  /* 0x0000080009097810 */ /* 0x000fc60007ffe0ff */
[----:B------:R-:W1:Y:S01]  /*5770*/  LDS R11, [R5+-0x200] ;  /* 0xfffe0000050b7984 */ /* 0x000e620000000800 */
[----:B------:R-:W-:-:S03]  /*5780*/  ISETP.GE.AND P2, PT, R9, R26, PT ;  /* 0x0000001a0900720c */ /* 0x000fc60003f46270 */
[----:B------:R-:W2:Y:S04]  /*5790*/  LDS R13, [R5] ;  /* 0x00000000050d7984 */ /* 0x000ea80000000800 */
[----:B------:R-:W4:Y:S04]  /*57a0*/  LDS R15, [R5+0x200] ;  /* 0x00020000050f7984 */ /* 0x000f280000000800 */
[----:B------:R-:W4:Y:S04]  /*57b0*/  LDS R17, [R5+0x400] ;  /* 0x0004000005117984 */ /* 0x000f280000000800 */
[----:B---3--:R-:W3:Y:S04]  /*57c0*/  LDS R19, [R5+0x600] ;  /* 0x0006000005137984 */ /* 0x008ee80000000800 */
[----:B------:R-:W-:Y:S04]  /*57d0*/  LDS R21, [R5+0x800] ;  /* 0x0008000005157984 */ /* 0x000fe80000000800 */
        /* <DEDUP_REMOVED lines=15> */
[----:B------:R3:W-:Y:S04]  /*58d0*/  STS [R5+-0x400], R6 ;  /* 0xfffc000605007388 */ /* 0x0007e80000000800 */
[----:B------:R0:W-:Y:S01]  /*58e0*/  STS [R5+-0x200], R8 ;  /* 0xfffe000805007388 */ /* 0x0001e20000000800 */
[----:B------:R-:W-:-:S03]  /*58f0*/  FMUL.FTZ R18, R0, R23 ;  /* 0x0000001700127220 */ /* 0x000fc60000410000 */
[----:B------:R1:W-:Y:S01]  /*5900*/  STS [R5], R10 ;  /* 0x0000000a05007388 */ /* 0x0003e20000000800 */
[C---:B------:R-:W-:Y:S01]  /*5910*/  FMUL.FTZ R20, R0.reuse, R25 ;  /* 0x0000001900147220 */ /* 0x040fe20000410000 */
[C---:B---3--:R-:W-:Y:S02]  /*5920*/  FMUL.FTZ R6, R0.reuse, R21 ;  /* 0x0000001500067220 */ /* 0x048fe40000410000 */
        /* <DEDUP_REMOVED lines=10> */
[----:B----4-:R-:W-:-:S03]  /*59d0*/  FMUL.FTZ R14, R0, R37 ;  /* 0x00000025000e7220 */ /* 0x010fc60000410000 */
[----:B------:R-:W-:Y:S01]  /*59e0*/  STS [R5+0xc00], R20 ;  /* 0x000c001405007388 */ /* 0x000fe20000000800 */
[----:B---3--:R-:W-:-:S03]  /*59f0*/  FMUL.FTZ R16, R0, R39 ;  /* 0x0000002700107220 */ /* 0x008fc60000410000 */
        /* <DEDUP_REMOVED lines=9> */
.L_x_1261:
[----:B------:R-:W-:Y:S05]  /*5a90*/  BSYNC.RECONVERGENT B1 ;  /* 0x0000000000017941 */ /* 0x000fea0003800200 */
.L_x_1260:
        /* <DEDUP_REMOVED lines=31> */
.L_x_1264:
[----:B------:R-:W-:Y:S05]  /*5c90*/  BSYNC.RECONVERGENT B1 ;  /* 0x0000000000017941 */ /* 0x000fea0003800200 */
.L_x_1263:
        /* <DEDUP_REMOVED lines=15> */
.L_x_1256:
        /* <DEDUP_REMOVED lines=24> */
[----:B------:R-:W-:-:S07]  /*5f10*/  LEA R5, R2, UR7, 0x2 ;  /* 0x0000000702057c11 */ /* 0x000fce000f8e10ff */
.L_x_1267:
[----:B-1----:R-:W0:Y:S01]  /*5f20*/  LDS R7, [R5] ;  /* 0x0000000005077984 */ /* 0x002e220000000800 */
[----:B------:R-:W-:Y:S01]  /*5f30*/  MOV R6, R11 ;  /* 0x0000000b00067202 */ /* 0x000fe20000000f00 */
[----:B------:R-:W-:Y:S01]  /*5f40*/  VIADD R8, R8, 0x1 ;  /* 0x0000000108087836 */ /* 0x000fe20000000000 */
[----:B------:R-:W-:-:S04]  /*5f50*/  IADD3 R11, P3, PT, R11, 0x200, RZ ;  /* 0x000002000b0b7810 */ /* 0x000fc80007f7e0ff */
[----:B------:R-:W-:Y:S01]  /*5f60*/  ISETP.NE.AND P0, PT, R8, RZ, PT ;  /* 0x000000ff0800720c */ /* 0x000fe20003f05270 */
[----:B0-----:R-:W-:Y:S01]  /*5f70*/  FMUL.FTZ R10, R7, R0 ;  /* 0x00000000070a7220 */ /* 0x001fe20000410000 */
[-C--:B------:R-:W-:Y:S02]  /*5f80*/  MOV R7, R12.reuse ;  /* 0x0000000c00077202 */ /* 0x080fe40000000f00 */
[----:B------:R-:W-:Y:S02]  /*5f90*/  IADD3.X R12, PT, PT, RZ, R12, RZ, P3, !PT ;  /* 0x0000000cff0c7210 */ /* 0x000fe40001ffe4ff */
[----:B------:R0:W-:Y:S04]  /*5fa0*/  STS [R5], R10 ;  /* 0x0000000a05007388 */ /* 0x0001e80000000800 */
[----:B------:R1:W-:Y:S01]  /*5fb0*/  STG.E desc[UR12][R6.64], R10 ;  /* 0x0000000a06007986 */ /* 0x0003e2000c10190c */
[----:B0-----:R-:W-:-:S02]  /*5fc0*/  IADD3 R5, PT, PT, R5, 0x200, RZ ;  /* 0x0000020005057810 */ /* 0x001fc40007ffe0ff */
[----:B------:R-:W-:Y:S05]  /*5fd0*/  @P0 BRA `(.L_x_1267) ;  /* 0xfffffffc00d00947 */ /* 0x000fea000383ffff */
.L_x_1266:
[----:B------:R-:W-:Y:S05]  /*5fe0*/  BSYNC.RECONVERGENT B1 ;  /* 0x0000000000017941 */ /* 0x000fea0003800200 */
.L_x_1265:
[----:B------:R-:W-:Y:S05]  /*5ff0*/  @!P2 BRA `(.L_x_1255) ;  /* 0x000000080078a947 */ /* 0x000fea0003800000 */
[----:B-1----:R-:W1:Y:S01]  /*6000*/  S2R R10, SR_CgaCtaId ;  /* 0x00000000000a7919 */ /* 0x002e620000008800 */
[----:B------:R-:W2:Y:S01]  /*6010*/  LDCU.64 UR18, c[0x0][0x480] ;  /* 0x00009000ff1277ac */ /* 0x000ea20008000a00 */
[C---:B------:R-:W-:Y:S01]  /*6020*/  IADD3 R12, PT, PT, -R9.reuse, UR15, RZ ;  /* 0x0000000f090c7c10 */ /* 0x040fe2000fffe1ff */
[----:B------:R-:W-:Y:S01]  /*6030*/  BSSY.RECONVERGENT B1, `(.L_x_1268) ;  /* 0x000005c000017945 */ /* 0x000fe20003800200 */
[----:B------:R-:W-:Y:S02]  /*6040*/  IADD3 R6, P0, PT, R9, UR4, RZ ;  /* 0x0000000409067c10 */ /* 0x000fe4000ff1e0ff */
[----:B------:R-:W-:Y:S02]  /*6050*/  ISETP.GT.AND P2, PT, R12, 0x600, PT ;  /* 0x000006000c00780c */ /* 0x000fe40003f44270 */
[----:B------:R-:W-:Y:S01]  /*6060*/  MOV R8, UR16 ;  /* 0x0000001000087c02 */ /* 0x000fe20008000f00 */
[----:B------:R-:W-:Y:S01]  /*6070*/  IMAD.X R7, RZ, RZ, UR5, P0 ;  /* 0x00000005ff077e24 */ /* 0x000fe200080e06ff */
[----:B------:R-:W-:-:S03]  /*6080*/  MOV R5, 0x400 ;  /* 0x0000040000057802 */ /* 0x000fc60000000f00 */
[----:B------:R-:W-:Y:S01]  /*6090*/  IMAD.SHL.U32 R8, R8, 0x4, RZ ;  /* 0x0000000408087824 */ /* 0x000fe200078e00ff */
[----:B------:R-:W-:-:S04]  /*60a0*/  IADD3 R5, PT, PT, R5, 0x120, RZ ;  /* 0x0000012005057810 */ /* 0x000fc80007ffe0ff */
[----:B------:R-:W-:Y:S02]  /*60b0*/  LEA R8, R9, -R8, 0x2 ;  /* 0x8000000809087211 */ /* 0x000fe400078e10ff */
[----:B--2---:R-:W-:-:S04]  /*60c0*/  LEA R11, P0, R6, UR18, 0x2 ;  /* 0x00000012060b7c11 */ /* 0x004fc8000f8010ff */
[----:B------:R-:W-:Y:S02]  /*60d0*/  LEA.HI.X R7, R6, UR19, R7, 0x2, P0 ;  /* 0x0000001306077c11 */ /* 0x000fe400080f1407 */
[----:B------:R-:W-:-:S04]  /*60e0*/  IADD3 R6, P0, PT, R11, 0x400, RZ ;  /* 0x000004000b067810 */ /* 0x000fc80007f1e0ff */
[----:B------:R-:W-:Y:S02]  /*60f0*/  IADD3.X R7, PT, PT, RZ, R7, RZ, P0, !PT ;  /* 0x00000007ff077210 */ /* 0x000fe400007fe4ff */
[----:B-1----:R-:W-:Y:S02]  /*6100*/  LEA R5, R10, R5, 0x18 ;  /* 0x000000050a057211 */ /* 0x002fe400078ec0ff */
[----:B------:R-:W-:Y:S02]  /*6110*/  PLOP3.LUT P0, PT, PT, PT, PT, 0x80, 0x8 ;  /* 0x000000000008781c */ /* 0x000fe40003f0f070 */
[----:B------:R-:W-:Y:S01]  /*6120*/  IADD3 R5, PT, PT, R8, 0x400, R5 ;  /* 0x0000040008057810 */ /* 0x000fe20007ffe005 */
[----:B------:R-:W-:Y:S10]  /*6130*/  @!P2 BRA `(.L_x_1269) ;  /* 0x00000004002ca947 */ /* 0x000ff40003800000 */
[----:B------:R-:W-:Y:S01]  /*6140*/  IMAD.U32 R10, RZ, RZ, UR15 ;  /* 0x0000000fff0a7e24 */ /* 0x000fe2000f8e00ff */
[----:B------:R-:W-:-:S04]  /*6150*/  PLOP3.LUT P0, PT, PT, PT, PT, 0x8, 0x80 ;  /* 0x000000000080781c */ /* 0x000fc80003f0e170 */
[----:B------:R-:W-:-:S09]  /*6160*/  IADD3 R10, PT, PT, R10, -0x600, RZ ;  /* 0xfffffa000a0a7810 */ /* 0x000fd20007ffe0ff */
.L_x_1270:
        /* <DEDUP_REMOVED lines=33> */
[----:B0-----:R-:W-:Y:S02]  /*6380*/  IMAD.X R11, RZ, RZ, R7, P2 ;  /* 0x000000ffff0b7224 */ /* 0x001fe400010e0607 */
[C---:B------:R-:W-:Y:S01]  /*6390*/  FMUL.FTZ R31, R0.reuse, R31 ;  /* 0x0000001f001f7220 */ /* 0x040fe20000410000 */
        /* <DEDUP_REMOVED lines=34> */
[----:B------:R-:W-:Y:S01]  /*65c0*/  IMAD.MOV.U32 R7, RZ, RZ, R11 ;  /* 0x000000ffff077224 */ /* 0x000fe200078e000b */
[----:B-1----:R-:W-:Y:S01]  /*65d0*/  IADD3 R5, PT, PT, R5, 0x2000, RZ ;  /* 0x0000200005057810 */ /* 0x002fe20007ffe0ff */
[----:B------:R-:W-:Y:S06]  /*65e0*/  @!P3 BRA `(.L_x_1270) ;  /* 0xfffffff800e0b947 */ /* 0x000fec000383ffff */
.L_x_1269:
[----:B------:R-:W-:Y:S05]  /*65f0*/  BSYNC.RECONVERGENT B1 ;  /* 0x0000000000017941 */ /* 0x000fea0003800200 */
.L_x_1268:
        /* <DEDUP_REMOVED lines=24> */
[----:B0-----:R-:W-:Y:S01]  /*6780*/  IADD3.X R11, PT, PT, RZ, R7, RZ, P2, !PT ;  /* 0x00000007ff0b7210 */ /* 0x001fe200017fe4ff */
[C---:B------:R-:W-:Y:S02]  /*6790*/  FMUL.FTZ R21, R0.reuse, R21 ;  /* 0x0000001500157220 */ /* 0x040fe40000410000 */
        /* <DEDUP_REMOVED lines=16> */
[----:B------:R-:W-:-:S07]  /*68a0*/  MOV R7, R11 ;  /* 0x0000000b00077202 */ /* 0x000fce0000000f00 */
.L_x_1272:
[----:B------:R-:W-:Y:S05]  /*68b0*/  BSYNC.RECONVERGENT B1 ;  /* 0x0000000000017941 */ /* 0x000fea0003800200 */
.L_x_1271:
        /* <DEDUP_REMOVED lines=18> */
.L_x_1255:
[----:B------:R-:W-:Y:S05]  /*69e0*/  BSYNC.RECONVERGENT B0 ;  /* 0x0000000000007941 */ /* 0x000fea0003800200 */
.L_x_1254:
[----:B------:R-:W-:Y:S01]  /*69f0*/  USHF.R.S32.HI UR4, URZ, 0x1f, UR11 ;  /* 0x0000001fff047899 */ /* 0x000fe2000801140b */
[----:B------:R-:W2:Y:S01]  /*6a00*/  S2R R54, SR_CgaCtaId ;  /* 0x0000000000367919 */ /* 0x000ea20000008800 */
[----:B------:R-:W4:Y:S01]  /*6a10*/  LDCU UR7, c[0x0][0x40c] ;  /* 0x00008180ff0777ac */ /* 0x000f220008000800 */
[----:B------:R-:W-:Y:S01]  /*6a20*/  MOV R49, 0x400 ;  /* 0x0000040000317802 */ /* 0x000fe20000000f00 */
[C---:B01----:R-:W-:Y:S01]  /*6a30*/  IMAD.SHL.U32 R6, R2.reuse, 0x4, RZ ;  /* 0x0000000402067824 */ /* 0x043fe200078e00ff */
[----:B------:R-:W-:Y:S01]  /*6a40*/  SHF.L.U32 R5, R2, 0x4, RZ ;  /* 0x0000000402057819 */ /* 0x000fe200000006ff */
[----:B------:R-:W-:Y:S01]  /*6a50*/  IMAD.U32 R0, RZ, RZ, UR4 ;  /* 0x00000004ff007e24 */ /* 0x000fe2000f8e00ff */
[----:B------:R-:W-:Y:S01]  /*6a60*/  IADD3 R7, PT, PT, R49, 0xa0, RZ ;  /* 0x000000a031077810 */ /* 0x000fe20007ffe0ff */
[----:B------:R-:W-:Y:S01]  /*6a70*/  BSSY.RECONVERGENT B0, `(.L_x_1273) ;  /* 0x0000018000007945 */ /* 0x000fe20003800200 */
[----:B------:R-:W-:Y:S02]  /*6a80*/  LOP3.LUT R5, R5, 0x70, RZ, 0xc0, !PT ;  /* 0x0000007005057812 */ /* 0x000fe400078ec0ff */
[----:B------:R-:W-:-:S02]  /*6a90*/  CS2R R10, SRZ ;  /* 0x00000000000a7805 */ /* 0x000fc4000001ff00 */
[----:B------:R-:W-:Y:S02]  /*6aa0*/  LEA.HI R0, R0, UR11, RZ, 0x4 ;  /* 0x0000000b00007c11 */ /* 0x000fe4000f8f20ff */
[----:B------:R-:W-:Y:S02]  /*6ab0*/  LOP3.LUT R6, R6, 0x1c, RZ, 0xc0, !PT ;  /* 0x0000001c06067812 */ /* 0x000fe400078ec0ff */
[----:B------:R-:W-:-:S04]  /*6ac0*/  LOP3.LUT R0, R0, 0xfffffff0, RZ, 0xc0, !PT ;  /* 0xfffffff000007812 */ /* 0x000fc800078ec0ff */
[----:B------:R-:W-:-:S04]  /*6ad0*/  IADD3 R0, PT, PT, -R0, UR11, RZ ;  /* 0x0000000b00007c10 */ /* 0x000fc8000fffe1ff */
[----:B------:R-:W-:-:S04]  /*6ae0*/  ISETP.NE.AND P0, PT, R3, R0, PT ;  /* 0x000000000300720c */ /* 0x000fc80003f05270 */
[----:B----4-:R-:W-:Y:S02]  /*6af0*/  ISETP.NE.OR P0, PT, RZ, UR7, P0 ;  /* 0x00000007ff007c0c */ /* 0x010fe40008705670 */
[----:B--2---:R-:W-:-:S04]  /*6b00*/  LEA R8, R54, R7, 0x18 ;  /* 0x0000000736087211 */ /* 0x004fc800078ec0ff */
[----:B------:R-:W-:Y:S02]  /*6b10*/  IADD3 R5, PT, PT, R8, R5, RZ ;  /* 0x0000000508057210 */ /* 0x000fe40007ffe0ff */
[----:B------:R-:W-:-:S05]  /*6b20*/  CS2R R8, SRZ ;  /* 0x0000000000087805 */ /* 0x000fca000001ff00 */
        /* <DEDUP_REMOVED lines=11> */
.L_x_1275:
[----:B-----5:R0:W-:Y:S02]  /*6be0*/  STS.128 [R5], R8 ;  /* 0x0000000805007388 */ /* 0x0201e40000000c00 */
.L_x_1274:
[----:B------:R-:W-:Y:S05]  /*6bf0*/  BSYNC.RECONVERGENT B0 ;  /* 0x0000000000007941 */ /* 0x000fea0003800200 */
.L_x_1273:
[----:B------:R-:W1:Y:S01]  /*6c00*/  S2R R7, SR_CTAID.Y ;  /* 0x0000000000077919 */ /* 0x000e620000002600 */
[----:B------:R-:W2:Y:S01]  /*6c10*/  LDCU UR5, c[0x0][0x3f4] ;  /* 0x00007e80ff0577ac */ /* 0x000ea20008000800 */
[----:B------:R-:W1:Y:S01]  /*6c20*/  LDC R16, c[0x0][0x3f8] ;  /* 0x0000fe00ff107b82 */ /* 0x000e620000000800 */
[----:B------:R-:W-:Y:S01]  /*6c30*/  IADD3 R48, PT, PT, R3, UR16, RZ ;  /* 0x0000001003307c10 */ /* 0x000fe2000fffe0ff */
[----:B------:R-:W-:Y:S01]  /*6c40*/  BSSY.RECONVERGENT B0, `(.L_x_1276) ;  /* 0x000014c000007945 */ /* 0x000fe20003800200 */
[----:B------:R-:W-:-:S05]  /*6c50*/  CS2R R14, SRZ ;  /* 0x00000000000e7805 */ /* 0x000fca000001ff00 */
[----:B------:R-:W4:Y:S01]  /*6c60*/  LDC.64 R52, c[0x0][0x3c0] ;  /* 0x0000f000ff347b82 */ /* 0x000f220000000a00 */
[----:B--2---:R-:W-:Y:S02]  /*6c70*/  UISETP.LT.AND UP0, UPT, UR11, UR5, UPT ;  /* 0x000000050b00728c */ /* 0x004fe4000bf01270 */
[----:B------:R-:W-:Y:S02]  /*6c80*/  MOV R51, UR5 ;  /* 0x0000000500337c02 */ /* 0x000fe40008000f00 */
[----:B------:R-:W-:-:S03]  /*6c90*/  USEL UR4, UR11, UR5, UP0 ;  /* 0x000000050b047287 */ /* 0x000fc60008000000 */
[----:B------:R-:W-:Y:S01]  /*6ca0*/  IMAD R51, R51, UR8, R6 ;  /* 0x0000000833337c24 */ /* 0x000fe2000f8e0206 */
[----:B------:R-:W-:Y:S02]  /*6cb0*/  BAR.SYNC.DEFER_BLOCKING 0x0 ;  /* 0x0000000000007b1d */ /* 0x000fe40000010000 */
[----:B------:R-:W-:Y:S01]  /*6cc0*/  ISETP.GE.AND P0, PT, R48, UR4, PT ;  /* 0x0000000430007c0c */ /* 0x000fe2000bf06270 */
[----:B-1----:R-:W-:Y:S02]  /*6cd0*/  IMAD R7, R7, R16, UR14 ;  /* 0x0000000e07077e24 */ /* 0x002fe4000f8e0210 */
[----:B----4-:R-:W-:-:S04]  /*6ce0*/  IMAD.WIDE R50, R51, 0x4, R52 ;  /* 0x0000000433327825 */ /* 0x010fc800078e0234 */
[----:B------:R-:W-:-:S04]  /*6cf0*/  IMAD.SHL.U32 R7, R7, 0x20, RZ ;  /* 0x0000002007077824 */ /* 0x000fc800078e00ff */
        /* <DEDUP_REMOVED lines=9> */
[----:B------:R-:W-:Y:S01]  /*6d90*/  BSSY.RECONVERGENT B1, `(.L_x_1279) ;  /* 0x000002f000017945 */ /* 0x000fe20003800200 */
[----:B------:R-:W-:Y:S01]  /*6da0*/  VIADDMNMX R12, R48, 0x10, R13, !PT ;  /* 0x00000010300c7846 */ /* 0x000fe2000780010d */
[----:B------:R-:W-:Y:S01]  /*6db0*/  IMAD R13, R65, R16, UR14 ;  /* 0x0000000e410d7e24 */ /* 0x000fe2000f8e0210 */
[----:B------:R-:W-:Y:S02]  /*6dc0*/  MOV R42, R48 ;  /* 0x00000030002a7202 */ /* 0x000fe40000000f00 */
[----:B------:R-:W-:Y:S02]  /*6dd0*/  CS2R R14, SRZ ;  /* 0x00000000000e7805 */ /* 0x000fe4000001ff00 */
[----:B------:R-:W-:Y:S01]  /*6de0*/  IADD3 R20, PT, PT, -R3, UR5, R12 ;  /* 0x0000000503147c10 */ /* 0x000fe2000fffe10c */
[----:B------:R-:W-:-:S03]  /*6df0*/  IMAD R13, R13, 0x20, R6 ;  /* 0x000000200d0d7824 */ /* 0x000fc600078e0206 */
[C---:B------:R-:W-:Y:S02]  /*6e00*/  LOP3.LUT R12, R20.reuse, 0x30, RZ, 0xc0, !PT ;  /* 0x00000030140c7812 */ /* 0x040fe400078ec0ff */
[----:B------:R-:W-:Y:S02]  /*6e10*/  ISETP.GE.U32.AND P2, PT, R20, 0x30, PT ;  /* 0x000000301400780c */ /* 0x000fe40003f46070 */
[----:B------:R-:W-:Y:S01]  /*6e20*/  ISETP.NE.AND P0, PT, R12, 0x30, PT ;  /* 0x000000300c00780c */ /* 0x000fe20003f05270 */
[----:B-1----:R-:W-:Y:S01]  /*6e30*/  IMAD.WIDE R40, R13, 0x4, R40 ;  /* 0x000000040d287825 */ /* 0x002fe200078e0228 */
[----:B------:R-:W-:-:S11]  /*6e40*/  CS2R R12, SRZ ;  /* 0x00000000000c7805 */ /* 0x000fd6000001ff00 */
[----:B------:R-:W-:Y:S05]  /*6e50*/  @!P0 BRA `(.L_x_1280) ;  /* 0x0000000000888947 */ /* 0x000fea0003800000 */
[----:B---3--:R1:W2:Y:S01]  /*6e60*/  LDS.128 R16, [R5] ;  /* 0x0000000005107984 */ /* 0x0082a20000000c00 */
[----:B------:R-:W-:Y:S01]  /*6e70*/  IADD3 R49, PT, PT, R49, 0x120, RZ ;  /* 0x0000012031317810 */ /* 0x000fe20007ffe0ff */
[----:B------:R-:W-:Y:S01]  /*6e80*/  HFMA2 R12, -RZ, RZ, 0, 0 ;  /* 0x00000000ff0c7431 */ /* 0x000fe200000001ff */
[----:B------:R-:W-:Y:S01]  /*6e90*/  LEA.HI R20, R20, 0x1, RZ, 0x1c ;  /* 0x0000000114147811 */ /* 0x000fe200078fe0ff */
[----:B------:R-:W-:Y:S01]  /*6ea0*/  IMAD.SHL.U32 R31, R48, 0x20, RZ ;  /* 0x00000020301f7824 */ /* 0x000fe200078e00ff */
[----:B------:R-:W-:Y:S02]  /*6eb0*/  LEA R30, R54, R49, 0x18 ;  /* 0x00000031361e7211 */ /* 0x000fe400078ec0ff */
[----:B------:R-:W-:Y:S02]  /*6ec0*/  LOP3.LUT R20, R20, 0x3, RZ, 0xc0, !PT ;  /* 0x0000000314147812 */ /* 0x000fe400078ec0ff */
[----:B------:R-:W-:Y:S01]  /*6ed0*/  MOV R42, R48 ;  /* 0x00000030002a7202 */ /* 0x000fe20000000f00 */
[----:B------:R-:W-:Y:S01]  /*6ee0*/  IMAD R30, R3, 0x4, R30 ;  /* 0x00000004031e7824 */ /* 0x000fe200078e021e */
[----:B-1----:R-:W-:-:S07]  /*6ef0*/  IADD3 R32, PT, PT, -R20, RZ, RZ ;  /* 0x000000ff14207210 */ /* 0x002fce0007ffe1ff */
.L_x_1281:
[----:B------:R-:W-:Y:S01]  /*6f00*/  IMAD.WIDE.U32 R28, R31, 0x4, R50 ;  /* 0x000000041f1c7825 */ /* 0x000fe200078e0032 */
[----:B-1----:R-:W3:Y:S04]  /*6f10*/  @P1 LDG.E.128 R20, desc[UR12][R40.64] ;  /* 0x0000000c28141981 */ /* 0x002ee8000c1e1d00 */
[----:B------:R-:W2:Y:S04]  /*6f20*/  LDG.E.128 R24, desc[UR12][R28.64] ;  /* 0x0000000c1c187981 */ /* 0x000ea8000c1e1d00 */
[----:B------:R1:W4:Y:S01]  /*6f30*/  LDS R33, [R30] ;  /* 0x000000001e217984 */ /* 0x0003220000000800 */
[----:B------:R-:W-:-:S04]  /*6f40*/  IADD3 R32, PT, PT, R32, 0x1, RZ ;  /* 0x0000000120207810 */ /* 0x000fc80007ffe0ff */
[----:B------:R-:W-:Y:S01]  /*6f50*/  ISETP.NE.AND P0, PT, R32, RZ, PT ;  /* 0x000000ff2000720c */ /* 0x000fe20003f05270 */
[----:B------:R-:W-:Y:S01]  /*6f60*/  VIADD R42, R42, 0x10 ;  /* 0x000000102a2a7836 */ /* 0x000fe20000000000 */
[----:B-1----:R-:W-:Y:S01]  /*6f70*/  IADD3 R30, PT, PT, R30, 0x40, RZ ;  /* 0x000000401e1e7810 */ /* 0x002fe20007ffe0ff */
[----:B--2---:R-:W-:Y:S01]  /*6f80*/  FADD.FTZ R24, R16, R24 ;  /* 0x0000001810187221 */ /* 0x004fe20000010000 */
[----:B------:R-:W-:Y:S01]  /*6f90*/  FADD.FTZ R25, R17, R25 ;  /* 0x0000001911197221 */ /* 0x000fe20000010000 */
[----:B------:R-:W-:Y:S01]  /*6fa0*/  FADD.FTZ R26, R18, R26 ;  /* 0x0000001a121a7221 */ /* 0x000fe20000010000 */
[----:B------:R-:W-:Y:S01]  /*6fb0*/  FADD.FTZ R27, R19, R27 ;  /* 0x0000001b131b7221 */ /* 0x000fe20000010000 */
[----:B---3--:R-:W-:Y:S01]  /*6fc0*/  @P1 FMUL.FTZ R24, R24, R20 ;  /* 0x0000001418181220 */ /* 0x008fe20000410000 */
[----:B------:R-:W-:Y:S01]  /*6fd0*/  @P1 FMUL.FTZ R25, R25, R21 ;  /* 0x0000001519191220 */ /* 0x000fe20000410000 */
[----:B------:R-:W-:Y:S01]  /*6fe0*/  @P1 FMUL.FTZ R26, R26, R22 ;  /* 0x000000161a1a1220 */ /* 0x000fe20000410000 */
[----:B------:R-:W-:Y:S01]  /*6ff0*/  @P1 FMUL.FTZ R27, R27, R23 ;  /* 0x000000171b1b1220 */ /* 0x000fe20000410000 */
[----:B------:R-:W-:-:S05]  /*7000*/  IMAD.WIDE.U32 R20, R31, 0x4, R52 ;  /* 0x000000041f147825 */ /* 0x000fca00078e0034 */
[----:B------:R1:W-:Y:S01]  /*7010*/  STG.E.128 desc[UR12][R20.64], R24 ;  /* 0x0000001814007986 */ /* 0x0003e2000c101d0c */
[C---:B----4-:R-:W-:Y:S01]  /*7020*/  FFMA.FTZ R12, R33.reuse, R24, R12 ;  /* 0x00000018210c7223 */ /* 0x050fe2000001000c */
[C---:B------:R-:W-:Y:S01]  /*7030*/  FFMA.FTZ R13, R33.reuse, R25, R13 ;  /* 0x00000019210d7223 */ /* 0x040fe2000001000d */
[C---:B------:R-:W-:Y:S01]  /*7040*/  FFMA.FTZ R14, R33.reuse, R26, R14 ;  /* 0x0000001a210e7223 */ /* 0x040fe2000001000e */
[----:B------:R-:W-:Y:S01]  /*7050*/  FFMA.FTZ R15, R33, R27, R15 ;  /* 0x0000001b210f7223 */ /* 0x000fe2000001000f */
[----:B------:R-:W-:Y:S01]  /*7060*/  IADD3 R31, PT, PT, R31, 0x200, RZ ;  /* 0x000002001f1f7810 */ /* 0x000fe20007ffe0ff */
[----:B------:R-:W-:Y:S06]  /*7070*/  @P0 BRA `(.L_x_1281) ;  /* 0xfffffffc00a00947 */ /* 0x000fec000383ffff */
.L_x_1280:
[----:B------:R-:W-:Y:S05]  /*7080*/  BSYNC.RECONVERGENT B1 ;  /* 0x0000000000017941 */ /* 0x000fea0003800200 */
.L_x_1279:
[----:B------:R-:W-:Y:S05]  /*7090*/  @!P2 BRA `(.L_x_1277) ;  /* 0x000000100018a947 */ /* 0x000fea0003800000 */
[----:B---3--:R2:W3:Y:S01]  /*70a0*/  LDS.128 R16, [R5] ;  /* 0x0000000005107984 */ /* 0x0084e20000000c00 */
[----:B-1----:R-:W-:Y:S01]  /*70b0*/  MOV R20, 0x400 ;  /* 0x0000040000147802 */ /* 0x002fe20000000f00 */
[----:B------:R-:W-:Y:S01]  /*70c0*/  BSSY.RECONVERGENT B1, `(.L_x_1282) ;  /* 0x0000055000017945 */ /* 0x000fe20003800200 */
[----:B------:R-:W1:Y:S03]  /*70d0*/  S2R R43, SR_CgaCtaId ;  /* 0x00000000002b7919 */ /* 0x000e660000008800 */
[----:B------:R-:W-:-:S05]  /*70e0*/  VIADD R20, R20, 0x120 ;  /* 0x0000012014147836 */ /* 0x000fca0000000000 */
[----:B-12---:R-:W-:-:S07]  /*70f0*/  LEA R43, R43, R20, 0x18 ;  /* 0x000000142b2b7211 */ /* 0x006fce00078ec0ff */
.L_x_1283:
[----:B----4-:R-:W-:Y:S01]  /*7100*/  SHF.L.U32 R37, R42, 0x5, RZ ;  /* 0x000000052a257819 */ /* 0x010fe200000006ff */
[----:B------:R-:W2:Y:S04]  /*7110*/  @P1 LDG.E.128 R20, desc[UR12][R40.64] ;  /* 0x0000000c28141981 */ /* 0x000ea8000c1e1d00 */
[----:B------:R-:W-:-:S05]  /*7120*/  IMAD.WIDE.U32 R24, R37, 0x4, R50 ;  /* 0x0000000425187825 */ /* 0x000fca00078e0032 */
[----:B------:R-:W3:Y:S01]  /*7130*/  LDG.E.128 R28, desc[UR12][R24.64] ;  /* 0x0000000c181c7981 */ /* 0x000ee2000c1e1d00 */
[C---:B------:R-:W-:Y:S01]  /*7140*/  IADD3 R39, PT, PT, R37.reuse, 0x200, RZ ;  /* 0x0000020025277810 */ /* 0x040fe20007ffe0ff */
[----:B------:R-:W-:-:S04]  /*7150*/  IMAD.WIDE.U32 R32, R37, 0x4, R52 ;  /* 0x0000000425207825 */ /* 0x000fc800078e0034 */
[----:B------:R-:W-:-:S04]  /*7160*/  IMAD.WIDE.U32 R34, R39, 0x4, R50 ;  /* 0x0000000427227825 */ /* 0x000fc800078e0032 */
        /* <DEDUP_REMOVED lines=11> */
[----:B------:R-:W-:Y:S02]  /*7220*/  VIADD R47, R37, 0x400 ;  /* 0x00000400252f7836 */ /* 0x000fe40000000000 */
[----:B------:R-:W-:-:S04]  /*7230*/  IMAD.WIDE.U32 R38, R39, 0x4, R52 ;  /* 0x0000000427267825 */ /* 0x000fc800078e0034 */
[----:B------:R-:W-:-:S04]  /*7240*/  IMAD.WIDE.U32 R44, R47, 0x4, R50 ;  /* 0x000000042f2c7825 */ /* 0x000fc800078e0032 */
        /* <DEDUP_REMOVED lines=9> */
[----:B------:R3:W4:Y:S04]  /*72e0*/  LDG.E.128 R20, desc[UR12][R44.64] ;  /* 0x0000000c2c147981 */ /* 0x000728000c1e1d00 */
[----:B-1----:R-:W2:Y:S01]  /*72f0*/  @P1 LDG.E.128 R32, desc[UR12][R40.64] ;  /* 0x0000000c28201981 */ /* 0x002ea2000c1e1d00 */
[----:B------:R-:W-:Y:S01]  /*7300*/  IADD3 R59, PT, PT, R37, 0x600, RZ ;  /* 0x00000600253b7810 */ /* 0x000fe20007ffe0ff */
[----:B---3--:R-:W-:-:S04]  /*7310*/  IMAD.WIDE.U32 R44, R47, 0x4, R52 ;  /* 0x000000042f2c7825 */ /* 0x008fc800078e0034 */
[----:B------:R-:W-:Y:S01]  /*7320*/  IMAD.WIDE.U32 R46, R59, 0x4, R50 ;  /* 0x000000043b2e7825 */ /* 0x000fe200078e0032 */
[----:B------:R-:W-:-:S05]  /*7330*/  IADD3 R54, PT, PT, R42, -UR16, RZ ;  /* 0x800000102a367c10 */ /* 0x000fca000fffe0ff */
[----:B------:R-:W-:-:S05]  /*7340*/  IMAD R57, R54, 0x4, R43 ;  /* 0x0000000436397824 */ /* 0x000fca00078e022b */
[----:B------:R-:W1:Y:S04]  /*7350*/  LDS R49, [R57] ;  /* 0x0000000039317984 */ /* 0x000e680000000800 */
[----:B------:R-:W3:Y:S04]  /*7360*/  LDS R54, [R57+0x40] ;  /* 0x0000400039367984 */ /* 0x000ee80000000800 */
[----:B------:R-:W0:Y:S04]  /*7370*/  LDS R55, [R57+0x80] ;  /* 0x0000800039377984 */ /* 0x000e280000000800 */
[----:B------:R-:W0:Y:S01]  /*7380*/  LDS R56, [R57+0xc0] ;  /* 0x0000c00039387984 */ /* 0x000e220000000800 */
[----:B----4-:R-:W-:Y:S01]  /*7390*/  FADD.FTZ R20, R16, R20 ;  /* 0x0000001410147221 */ /* 0x010fe20000010000 */
        /* <DEDUP_REMOVED lines=8> */
[----:B------:R-:W4:Y:S04]  /*7420*/  LDG.E.128 R36, desc[UR12][R46.64] ;  /* 0x0000000c2e247981 */ /* 0x000f28000c1e1d00 */
[----:B------:R-:W3:Y:S01]  /*7430*/  @P1 LDG.E.128 R32, desc[UR12][R40.64] ;  /* 0x0000000c28201981 */ /* 0x000ee2000c1e1d00 */
[----:B------:R-:W-:-:S04]  /*7440*/  IADD3 R42, PT, PT, R42, 0x40, RZ ;  /* 0x000000402a2a7810 */ /* 0x000fc80007ffe0ff */
[----:B------:R-:W-:Y:S01]  /*7450*/  ISETP.GE.AND P0, PT, R42, UR4, PT ;  /* 0x000000042a007c0c */ /* 0x000fe2000bf06270 */
[----:B----4-:R-:W-:Y:S01]  /*7460*/  FADD.FTZ R36, R16, R36 ;  /* 0x0000002410247221 */ /* 0x010fe20000010000 */
        /* <DEDUP_REMOVED lines=9> */
[C---:B-1----:R-:W-:Y:S01]  /*7500*/  FFMA.FTZ R35, R49.reuse, R28, R12 ;  /* 0x0000001c31237223 */ /* 0x042fe2000001000c */
[C---:B------:R-:W-:Y:S01]  /*7510*/  FFMA.FTZ R12, R49.reuse, R29, R13 ;  /* 0x0000001d310c7223 */ /* 0x040fe2000001000d */
[C---:B------:R-:W-:Y:S01]  /*7520*/  FFMA.FTZ R13, R49.reuse, R30, R14 ;  /* 0x0000001e310d7223 */ /* 0x040fe2000001000e */
[----:B------:R-:W-:Y:S01]  /*7530*/  FFMA.FTZ R14, R49, R31, R15 ;  /* 0x0000001f310e7223 */ /* 0x000fe2000001000f */
[C---:B------:R-:W-:Y:S01]  /*7540*/  FFMA.FTZ R24, R54.reuse, R24, R35 ;  /* 0x0000001836187223 */ /* 0x040fe20000010023 */
[C---:B------:R-:W-:Y:S01]  /*7550*/  FFMA.FTZ R12, R54.reuse, R25, R12 ;  /* 0x00000019360c7223 */ /* 0x040fe2000001000c */
[C---:B------:R-:W-:Y:S01]  /*7560*/  FFMA.FTZ R13, R54.reuse, R26, R13 ;  /* 0x0000001a360d7223 */ /* 0x040fe2000001000d */
[----:B------:R-:W-:Y:S01]  /*7570*/  FFMA.FTZ R14, R54, R27, R14 ;  /* 0x0000001b360e7223 */ /* 0x000fe2000001000e */
[C---:B0-----:R-:W-:Y:S01]  /*7580*/  FFMA.FTZ R15, R55.reuse, R20, R24 ;  /* 0x00000014370f7223 */ /* 0x041fe20000010018 */
[C---:B--2---:R-:W-:Y:S01]  /*7590*/  FFMA.FTZ R20, R55.reuse, R21, R12 ;  /* 0x0000001537147223 */ /* 0x044fe2000001000c */
[C---:B------:R-:W-:Y:S01]  /*75a0*/  FFMA.FTZ R21, R55.reuse, R22, R13 ;  /* 0x0000001637157223 */ /* 0x040fe2000001000d */
[----:B------:R-:W-:Y:S01]  /*75b0*/  FFMA.FTZ R22, R55, R23, R14 ;  /* 0x0000001737167223 */ /* 0x000fe2000001000e */
[C---:B------:R-:W-:Y:S01]  /*75c0*/  FFMA.FTZ R12, R56.reuse, R36, R15 ;  /* 0x00000024380c7223 */ /* 0x040fe2000001000f */
[C---:B------:R-:W-:Y:S01]  /*75d0*/  FFMA.FTZ R13, R56.reuse, R37, R20 ;  /* 0x00000025380d7223 */ /* 0x040fe20000010014 */
[C---:B------:R-:W-:Y:S01]  /*75e0*/  FFMA.FTZ R14, R56.reuse, R38, R21 ;  /* 0x00000026380e7223 */ /* 0x040fe20000010015 */
[----:B------:R-:W-:Y:S01]  /*75f0*/  FFMA.FTZ R15, R56, R39, R22 ;  /* 0x00000027380f7223 */ /* 0x000fe20000010016 */
[----:B------:R-:W-:Y:S06]  /*7600*/  @!P0 BRA `(.L_x_1283) ;  /* 0xfffffff800bc8947 */ /* 0x000fec000383ffff */
[----:B------:R-:W-:Y:S05]  /*7610*/  BSYNC.RECONVERGENT B1 ;  /* 0x0000000000017941 */ /* 0x000fea0003800200 */
.L_x_1282:
[----:B------:R-:W-:Y:S05]  /*7620*/  BRA `(.L_x_1277) ;  /* 0x0000000800b47947 */ /* 0x000fea0003800000 */
.L_x_1278:
[----:B------:R-:W-:Y:S01]  /*7630*/  MOV R13, UR4 ;  /* 0x00000004000d7c02 */ /* 0x000fe20008000f00 */
[----:B------:R-:W-:Y:S01]  /*7640*/  ULOP3.LUT UR5, URZ, UR16, URZ, 0x33, !UPT ;  /* 0x00000010ff057292 */ /* 0x000fe2000f8e33ff */
[----:B------:R-:W-:Y:S01]  /*7650*/  BSSY.RECONVERGENT B1, `(.L_x_1284) ;  /* 0x0000057000017945 */ /* 0x000fe20003800200 */
[----:B------:R-:W-:Y:S01]  /*7660*/  IMAD.MOV.U32 R55, RZ, RZ, R48 ;  /* 0x000000ffff377224 */ /* 0x000fe200078e0030 */
[----:B------:R-:W-:Y:S02]  /*7670*/  VIADDMNMX R56, R48, 0x10, R13, !PT ;  /* 0x0000001030387846 */ /* 0x000fe4000780010d */
[----:B------:R-:W-:Y:S02]  /*7680*/  CS2R R12, SRZ ;  /* 0x00000000000c7805 */ /* 0x000fe4000001ff00 */
[----:B------:R-:W-:Y:S02]  /*7690*/  CS2R R14, SRZ ;  /* 0x00000000000e7805 */ /* 0x000fe4000001ff00 */
[----:B------:R-:W-:-:S04]  /*76a0*/  IADD3 R56, PT, PT, -R3, UR5, R56 ;  /* 0x0000000503387c10 */ /* 0x000fc8000fffe138 */
        /* <DEDUP_REMOVED lines=11> */
.L_x_1286:
[----:B------:R-:W-:-:S04]  /*7760*/  SHF.L.U32 R39, R55, 0x5, RZ ;  /* 0x0000000537277819 */ /* 0x000fc800000006ff */
[C---:B------:R-:W-:Y:S01]  /*7770*/  IADD3 R25, PT, PT, R39.reuse, 0x400, RZ ;  /* 0x0000040027197810 */ /* 0x040fe20007ffe0ff */
[----:B------:R-:W-:-:S04]  /*7780*/  IMAD.WIDE.U32 R16, R39, 0x4, R50 ;  /* 0x0000000427107825 */ /* 0x000fc800078e0032 */
[----:B------:R-:W-:Y:S02]  /*7790*/  VIADD R21, R39, 0x200 ;  /* 0x0000020027157836 */ /* 0x000fe40000000000 */
[----:B---3--:R-:W2:Y:S02]  /*77a0*/  LDG.E.128 R16, desc[UR12][R16.64] ;  /* 0x0000000c10107981 */ /* 0x008ea4000c1e1d00 */
[----:B------:R-:W-:Y:S01]  /*77b0*/  IMAD.WIDE.U32 R20, R21, 0x4, R50 ;  /* 0x0000000415147825 */ /* 0x000fe200078e0032 */
[----:B------:R-:W-:-:S03]  /*77c0*/  IADD3 R29, PT, PT, R39, 0x600, RZ ;  /* 0x00000600271d7810 */ /* 0x000fc60007ffe0ff */
[--C-:B------:R-:W-:Y:S02]  /*77d0*/  IMAD.WIDE.U32 R24, R25, 0x4, R50.reuse ;  /* 0x0000000419187825 */ /* 0x100fe400078e0032 */
[----:B------:R-:W3:Y:S02]  /*77e0*/  LDG.E.128 R20, desc[UR12][R20.64] ;  /* 0x0000000c14147981 */ /* 0x000ee4000c1e1d00 */
[----:B------:R-:W-:Y:S02]  /*77f0*/  VIADD R33, R39, 0x800 ;  /* 0x0000080027217836 */ /* 0x000fe40000000000 */
[--C-:B------:R-:W-:Y:S01]  /*7800*/  IMAD.WIDE.U32 R28, R29, 0x4, R50.reuse ;  /* 0x000000041d1c7825 */ /* 0x100fe200078e0032 */
[----:B------:R-:W4:Y:S01]  /*7810*/  LDG.E.128 R24, desc[UR12][R24.64] ;  /* 0x0000000c18187981 */ /* 0x000f22000c1e1d00 */
[----:B------:R-:W-:Y:S02]  /*7820*/  IADD3 R37, PT, PT, R39, 0xa00, RZ ;  /* 0x00000a0027257810 */ /* 0x000fe40007ffe0ff */
[--C-:B------:R-:W-:Y:S01]  /*7830*/  IMAD.WIDE.U32 R32, R33, 0x4, R50.reuse ;  /* 0x0000000421207825 */ /* 0x100fe200078e0032 */
[----:B------:R-:W-:Y:S01]  /*7840*/  IADD3 R41, PT, PT, R39, 0xc00, RZ ;  /* 0x00000c0027297810 */ /* 0x000fe20007ffe0ff */
[----:B------:R-:W4:Y:S02]  /*7850*/  LDG.E.128 R28, desc[UR12][R28.64] ;  /* 0x0000000c1c1c7981 */ /* 0x000f24000c1e1d00 */
[----:B------:R-:W-:-:S02]  /*7860*/  IMAD.WIDE.U32 R36, R37, 0x4, R50 ;  /* 0x0000000425247825 */ /* 0x000fc400078e0032 */
[----:B------:R-:W4:Y:S02]  /*7870*/  LDG.E.128 R32, desc[UR12][R32.64] ;  /* 0x0000000c20207981 */ /* 0x000f24000c1e1d00 */
[----:B------:R-:W-:Y:S02]  /*7880*/  VIADD R45, R39, 0xe00 ;  /* 0x00000e00272d7836 */ /* 0x000fe40000000000 */
[--C-:B------:R-:W-:Y:S01]  /*7890*/  IMAD.WIDE.U32 R40, R41, 0x4, R50.reuse ;  /* 0x0000000429287825 */ /* 0x100fe200078e0032 */
[----:B------:R-:W4:Y:S03]  /*78a0*/  LDG.E.128 R36, desc[UR12][R36.64] ;  /* 0x0000000c24247981 */ /* 0x000f26000c1e1d00 */
[----:B------:R-:W-:Y:S02]  /*78b0*/  IMAD.WIDE.U32 R44, R45, 0x4, R50 ;  /* 0x000000042d2c7825 */ /* 0x000fe400078e0032 */
[----:B------:R-:W4:Y:S04]  /*78c0*/  LDG.E.128 R40, desc[UR12][R40.64] ;  /* 0x0000000c28287981 */ /* 0x000f28000c1e1d00 */
[----:B------:R-:W4:Y:S01]  /*78d0*/  LDG.E.128 R44, desc[UR12][R44.64] ;  /* 0x0000000c2c2c7981 */ /* 0x000f22000c1e1d00 */
[----:B------:R-:W-:-:S04]  /*78e0*/  IADD3 R62, PT, PT, R55, -UR16, RZ ;  /* 0x80000010373e7c10 */ /* 0x000fc8000fffe0ff */
[----:B------:R-:W-:-:S05]  /*78f0*/  LEA R70, R62, R59, 0x2 ;  /* 0x0000003b3e467211 */ /* 0x000fca00078e10ff */
[----:B------:R-:W2:Y:S04]  /*7900*/  LDS R71, [R70] ;  /* 0x0000000046477984 */ /* 0x000ea80000000800 */
[----:B------:R-:W3:Y:S04]  /*7910*/  LDS R67, [R70+0x40] ;  /* 0x0000400046437984 */ /* 0x000ee80000000800 */
[----:B------:R-:W4:Y:S04]  /*7920*/  LDS R66, [R70+0x80] ;  /* 0x0000800046427984 */ /* 0x000f280000000800 */
[----:B-----5:R-:W1:Y:S04]  /*7930*/  LDS R64, [R70+0xc0] ;  /* 0x0000c00046407984 */ /* 0x020e680000000800 */
[----:B------:R-:W0:Y:S04]  /*7940*/  LDS R63, [R70+0x100] ;  /* 0x00010000463f7984 */ /* 0x000e280000000800 */
[----:B------:R-:W0:Y:S04]  /*7950*/  LDS R62, [R70+0x140] ;  /* 0x00014000463e7984 */ /* 0x000e280000000800 */
[----:B------:R-:W0:Y:S04]  /*7960*/  LDS R61, [R70+0x180] ;  /* 0x00018000463d7984 */ /* 0x000e280000000800 */
[----:B------:R-:W0:Y:S01]  /*7970*/  LDS R68, [R70+0x1c0] ;  /* 0x0001c00046447984 */ /* 0x000e220000000800 */
[----:B------:R-:W-:-:S05]  /*7980*/  VIADD R57, R57, 0x8 ;  /* 0x0000000839397836 */ /* 0x000fca0000000000 */
[----:B------:R-:W-:Y:S02]  /*7990*/  ISETP.NE.AND P0, PT, R57, R60, PT ;  /* 0x0000003c3900720c */ /* 0x000fe40003f05270 */
[----:B------:R-:W-:Y:S01]  /*79a0*/  IADD3 R55, PT, PT, R55, 0x80, RZ ;  /* 0x0000008037377810 */ /* 0x000fe20007ffe0ff */
[-C--:B--2---:R-:W-:Y:S01]  /*79b0*/  FFMA.FTZ R73, R16, R71.reuse, R12 ;  /* 0x0000004710497223 */ /* 0x084fe2000001000c */
[-C--:B------:R-:W-:Y:S01]  /*79c0*/  FFMA.FTZ R12, R17, R71.reuse, R13 ;  /* 0x00000047110c7223 */ /* 0x080fe2000001000d */
[-C--:B------:R-:W-:Y:S01]  /*79d0*/  FFMA.FTZ R13, R18, R71.reuse, R14 ;  /* 0x00000047120d7223 */ /* 0x080fe2000001000e */
[----:B------:R-:W-:-:S03]  /*79e0*/  FFMA.FTZ R14, R19, R71, R15 ;  /* 0x00000047130e7223 */ /* 0x000fc6000001000f */
        /* <DEDUP_REMOVED lines=29> */
.L_x_1285:
[----:B------:R-:W-:Y:S05]  /*7bc0*/  BSYNC.RECONVERGENT B1 ;  /* 0x0000000000017941 */ /* 0x000fea0003800200 */
.L_x_1284:
[----:B------:R-:W-:Y:S05]  /*7bd0*/  @!P2 BRA `(.L_x_1277) ;  /* 0x000000040048a947 */ /* 0x000fea0003800000 */
[----:B------:R-:W-:Y:S01]  /*7be0*/  ISETP.GE.U32.AND P0, PT, R69, 0x4, PT ;  /* 0x000000044500780c */ /* 0x000fe20003f06070 */
[----:B------:R-:W-:Y:S01]  /*7bf0*/  BSSY.RECONVERGENT B1, `(.L_x_1287) ;  /* 0x0000028000017945 */ /* 0x000fe20003800200 */
[----:B------:R-:W-:-:S11]  /*7c00*/  LOP3.LUT P2, R58, R58, 0x3, RZ, 0xc0, !PT ;  /* 0x000000033a3a7812 */ /* 0x000fd6000784c0ff */
[----:B------:R-:W-:Y:S05]  /*7c10*/  @!P0 BRA `(.L_x_1288) ;  /* 0x0000000000948947 */ /* 0x000fea0003800000 */
        /* <DEDUP_REMOVED lines=9> */
[----:B------:R-:W-:Y:S02]  /*7cb0*/  IMAD.WIDE.U32 R28, R29, 0x4, R50 ;  /* 0x000000041d1c7825 */ /* 0x000fe400078e0032 */
[----:B------:R-:W4:Y:S04]  /*7cc0*/  LDG.E.128 R24, desc[UR12][R24.64] ;  /* 0x0000000c18187981 */ /* 0x000f28000c1e1d00 */
[----:B------:R-:W4:Y:S01]  /*7cd0*/  LDG.E.128 R28, desc[UR12][R28.64] ;  /* 0x0000000c1c1c7981 */ /* 0x000f22000c1e1d00 */
[----:B------:R-:W-:Y:S01]  /*7ce0*/  VIADD R33, R49, 0x120 ;  /* 0x0000012031217836 */ /* 0x000fe20000000000 */
[----:B------:R-:W-:-:S04]  /*7cf0*/  IADD3 R32, PT, PT, R55, -UR16, RZ ;  /* 0x8000001037207c10 */ /* 0x000fc8000fffe0ff */
[----:B------:R-:W-:-:S04]  /*7d00*/  LEA R33, R54, R33, 0x18 ;  /* 0x0000002136217211 */ /* 0x000fc800078ec0ff */
[----:B------:R-:W-:-:S05]  /*7d10*/  LEA R32, R32, R33, 0x2 ;  /* 0x0000002120207211 */ /* 0x000fca00078e10ff */
[----:B------:R-:W2:Y:S04]  /*7d20*/  LDS R33, [R32] ;  /* 0x0000000020217984 */ /* 0x000ea80000000800 */
[----:B------:R-:W3:Y:S04]  /*7d30*/  LDS R34, [R32+0x40] ;  /* 0x0000400020227984 */ /* 0x000ee80000000800 */
[----:B------:R-:W4:Y:S04]  /*7d40*/  LDS R36, [R32+0x80] ;  /* 0x0000800020247984 */ /* 0x000f280000000800 */
[----:B------:R-:W1:Y:S01]  /*7d50*/  LDS R37, [R32+0xc0] ;  /* 0x0000c00020257984 */ /* 0x000e620000000800 */
[----:B------:R-:W-:-:S02]  /*7d60*/  VIADD R55, R55, 0x40 ;  /* 0x0000004037377836 */ /* 0x000fc40000000000 */
        /* <DEDUP_REMOVED lines=16> */
.L_x_1288:
[----:B------:R-:W-:Y:S05]  /*7e70*/  BSYNC.RECONVERGENT B1 ;  /* 0x0000000000017941 */ /* 0x000fea0003800200 */
.L_x_1287:
        /* <DEDUP_REMOVED lines=8> */
[----:B------:R-:W-:Y:S02]  /*7f00*/  IMAD.WIDE.U32 R20, R21, 0x4, R50 ;  /* 0x0000000415147825 */ /* 0x000fe400078e0032 */
[----:B---3--:R-:W2:Y:S04]  /*7f10*/  LDG.E.128 R16, desc[UR12][R16.64] ;  /* 0x0000000c10107981 */ /* 0x008ea8000c1e1d00 */
[----:B------:R-:W3:Y:S01]  /*7f20*/  LDG.E.128 R20, desc[UR12][R20.64] ;  /* 0x0000000c14147981 */ /* 0x000ee2000c1e1d00 */
[----:B------:R-:W-:Y:S01]  /*7f30*/  VIADD R25, R49, 0x120 ;  /* 0x0000012031197836 */ /* 0x000fe20000000000 */
[C---:B------:R-:W-:Y:S01]  /*7f40*/  IADD3 R24, PT, PT, R55.reuse, -UR16, RZ ;  /* 0x8000001037187c10 */ /* 0x040fe2000fffe0ff */
[----:B------:R-:W-:-:S03]  /*7f50*/  VIADD R55, R55, 0x20 ;  /* 0x0000002037377836 */ /* 0x000fc60000000000 */
        /* <DEDUP_REMOVED lines=12> */
.L_x_1290:
[----:B------:R-:W-:Y:S05]  /*8020*/  BSYNC.RECONVERGENT B1 ;  /* 0x0000000000017941 */ /* 0x000fea0003800200 */
.L_x_1289:
[----:B------:R-:W-:Y:S05]  /*8030*/  @P0 BRA `(.L_x_1277) ;  /* 0x0000000000300947 */ /* 0x000fea0003800000 */
[----:B------:R-:W-:-:S05]  /*8040*/  SHF.L.U32 R17, R55, 0x5, RZ ;  /* 0x0000000537117819 */ /* 0x000fca00000006ff */
[----:B------:R-:W-:-:S06]  /*8050*/  IMAD.WIDE.U32 R16, R17, 0x4, R50 ;  /* 0x0000000411107825 */ /* 0x000fcc00078e0032 */
[----:B---3--:R-:W2:Y:S01]  /*8060*/  LDG.E.128 R16, desc[UR12][R16.64] ;  /* 0x0000000c10107981 */ /* 0x008ea2000c1e1d00 */
[----:B------:R-:W-:Y:S01]  /*8070*/  IADD3 R49, PT, PT, R49, 0x120, RZ ;  /* 0x0000012031317810 */ /* 0x000fe20007ffe0ff */
[----:B------:R-:W-:-:S03]  /*8080*/  VIADD R20, R55, -UR16 ;  /* 0x8000001037147c36 */ /* 0x000fc60008000000 */
[----:B------:R-:W-:-:S04]  /*8090*/  LEA R49, R54, R49, 0x18 ;  /* 0x0000003136317211 */ /* 0x000fc800078ec0ff */
[----:B------:R-:W-:-:S06]  /*80a0*/  LEA R20, R20, R49, 0x2 ;  /* 0x0000003114147211 */ /* 0x000fcc00078e10ff */
[----:B------:R-:W2:Y:S02]  /*80b0*/  LDS R20, [R20] ;  /* 0x0000000014147984 */ /* 0x000ea40000000800 */
[-C--:B--2---:R-:W-:Y:S01]  /*80c0*/  FFMA.FTZ R12, R16, R20.reuse, R12 ;  /* 0x00000014100c7223 */ /* 0x084fe2000001000c */
[-C--:B------:R-:W-:Y:S01]  /*80d0*/  FFMA.FTZ R13, R17, R20.reuse, R13 ;  /* 0x00000014110d7223 */ /* 0x080fe2000001000d */
[-C--:B------:R-:W-:Y:S01]  /*80e0*/  FFMA.FTZ R14, R18, R20.reuse, R14 ;  /* 0x00000014120e7223 */ /* 0x080fe2000001000e */
[----:B------:R-:W-:-:S07]  /*80f0*/  FFMA.FTZ R15, R19, R20, R15 ;  /* 0x00000014130f7223 */ /* 0x000fce000001000f */
.L_x_1277:
[----:B------:R-:W-:Y:S05]  /*8100*/  BSYNC.RECONVERGENT B0 ;  /* 0x0000000000007941 */ /* 0x000fea0003800200 */
.L_x_1276:
[----:B------:R-:W-:Y:S01]  /*8110*/  ISETP.GE.AND P0, PT, R48, UR11, PT ;  /* 0x0000000b30007c0c */ /* 0x000fe2000bf06270 */
[----:B------:R-:W2:Y:S01]  /*8120*/  LDCU UR7, c[0x0][0x40c] ;  /* 0x00008180ff0777ac */ /* 0x000ea20008000800 */
[----:B------:R-:W-:Y:S11]  /*8130*/  BSSY.RECONVERGENT B0, `(.L_x_1291) ;  /* 0x00000be000007945 */ /* 0x000ff60003800200 */
[----:B------:R-:W-:Y:S05]  /*8140*/  @P0 BRA `(.L_x_1292) ;  /* 0x0000000800f00947 */ /* 0x000fea0003800000 */
[----:B------:R-:W3:Y:S01]  /*8150*/  LDCU UR4, c[0x0][0x3f8] ;  /* 0x00007f00ff0477ac */ /* 0x000ee20008000800 */
[----:B------:R-:W-:Y:S01]  /*8160*/  IADD3 R30, PT, PT, R48, 0x10, RZ ;  /* 0x00000010301e7810 */ /* 0x000fe20007ffe0ff */
[----:B------:R-:W0:Y:S01]  /*8170*/  LDC.64 R28, c[0x0][0x458] ;  /* 0x00011600ff1c7b82 */ /* 0x000e220000000a00 */
[----:B------:R-:W-:Y:S01]  /*8180*/  BSSY.RECONVERGENT B1, `(.L_x_1293) ;  /* 0x0000043000017945 */ /* 0x000fe20003800200 */
[----:B------:R-:W-:Y:S01]  /*8190*/  ULOP3.LUT UR5, URZ, UR16, URZ, 0x33, !UPT ;  /* 0x00000010ff057292 */ /* 0x000fe2000f8e33ff */
[----:B------:R-:W-:-:S05]  /*81a0*/  VIMNMX R16, PT, PT, R30, UR11, !PT ;  /* 0x0000000b1e107c48 */ /* 0x000fca000ffe0100 */
[----:B------:R-:W-:Y:S02]  /*81b0*/  IADD3 R31, PT, PT, -R3, UR5, R16 ;  /* 0x00000005031f7c10 */ /* 0x000fe4000fffe110 */
[----:B------:R-:W-:Y:S02]  /*81c0*/  MOV R16, R48 ;  /* 0x0000003000107202 */ /* 0x000fe40000000f00 */
[----:B------:R-:W-:Y:S01]  /*81d0*/  LOP3.LUT P0, RZ, R31, 0x10, RZ, 0xc0, !PT ;  /* 0x000000101fff7812 */ /* 0x000fe2000780c0ff */
[----:B---3--:R-:W-:-:S04]  /*81e0*/  IMAD.U32 R18, RZ, RZ, UR4 ;  /* 0x00000004ff127e24 */ /* 0x008fc8000f8e00ff */
[----:B------:R-:W-:-:S05]  /*81f0*/  IMAD R17, R65, R18, UR14 ;  /* 0x0000000e41117e24 */ /* 0x000fca000f8e0212 */
[----:B------:R-:W-:-:S05]  /*8200*/  LEA R17, R17, R6, 0x5 ;  /* 0x0000000611117211 */ /* 0x000fca00078e28ff */
[----:B0-----:R-:W-:Y:S01]  /*8210*/  IMAD.WIDE R28, R17, 0x4, R28 ;  /* 0x00000004111c7825 */ /* 0x001fe200078e021c */
[----:B------:R-:W-:Y:S06]  /*8220*/  @P0 BRA `(.L_x_1294) ;  /* 0x0000000000e00947 */ /* 0x000fec0003800000 */
[----:B------:R-:W0:Y:S01]  /*8230*/  LDC R19, c[0x0][0x3f4] ;  /* 0x0000fd00ff137b82 */ /* 0x000e220000000800 */
[----:B------:R-:W-:Y:S01]  /*8240*/  IMAD.MOV.U32 R16, RZ, RZ, R30 ;  /* 0x000000ffff107224 */ /* 0x000fe200078e001e */
[----:B0-----:R-:W-:-:S13]  /*8250*/  ISETP.GE.AND P0, PT, R48, R19, PT ;  /* 0x000000133000720c */ /* 0x001fda0003f06270 */
[----:B------:R-:W-:Y:S05]  /*8260*/  @!P0 BRA `(.L_x_1294) ;  /* 0x0000000000d08947 */ /* 0x000fea0003800000 */
[----:B-1----:R-:W-:Y:S02]  /*8270*/  IABS R21, R19 ;  /* 0x0000001300157213 */ /* 0x002fe40000000000 */
[----:B------:R-:W-:Y:S02]  /*8280*/  IABS R22, R48 ;  /* 0x0000003000167213 */ /* 0x000fe40000000000 */
        /* <DEDUP_REMOVED lines=19> */
[----:B------:R-:W-:-:S05]  /*83c0*/  @!P3 LOP3.LUT R16, RZ, R19, RZ, 0x33, !PT ;  /* 0x00000013ff10b212 */ /* 0x000fca00078e33ff */
[----:B------:R-:W-:-:S04]  /*83d0*/  IMAD.SHL.U32 R17, R16, 0x20, RZ ;  /* 0x0000002010117824 */ /* 0x000fc800078e00ff */
[----:B------:R-:W-:-:S06]  /*83e0*/  IMAD.WIDE.U32 R16, R17, 0x4, R50 ;  /* 0x0000000411107825 */ /* 0x000fcc00078e0032 */
[----:B------:R-:W5:Y:S01]  /*83f0*/  LDG.E.128 R16, desc[UR12][R16.64] ;  /* 0x0000000c10107981 */ /* 0x000f62000c1e1d00 */
[----:B------:R-:W0:Y:S01]  /*8400*/  S2UR UR5, SR_CgaCtaId ;  /* 0x00000000000579c3 */ /* 0x000e220000008800 */
[----:B------:R-:W-:Y:S02]  /*8410*/  UMOV UR4, 0x400 ;  /* 0x0000040000047882 */ /* 0x000fe40000000000 */
[----:B------:R-:W-:-:S04]  /*8420*/  UIADD3 UR4, UPT, UPT, UR4, 0x120, URZ ;  /* 0x0000012004047890 */ /* 0x000fc8000fffe0ff */
[----:B0-----:R-:W-:-:S06]  /*8430*/  ULEA UR4, UR5, UR4, 0x18 ;  /* 0x0000000405047291 */ /* 0x001fcc000f8ec0ff */
[----:B----4-:R-:W-:-:S05]  /*8440*/  LEA R33, R3, UR4, 0x2 ;  /* 0x0000000403217c11 */ /* 0x010fca000f8e10ff */
[----:B------:R-:W0:Y:S01]  /*8450*/  LDCU UR4, c[0x0][0x40c] ;  /* 0x00008180ff0477ac */ /* 0x000e220008000800 */
[----:B------:R-:W1:Y:S01]  /*8460*/  LDS R33, [R33] ;  /* 0x0000000021217984 */ /* 0x000e620000000800 */
[----:B0-----:R-:W-:-:S09]  /*8470*/  UISETP.NE.AND UP0, UPT, UR4, URZ, UPT ;  /* 0x000000ff0400728c */ /* 0x001fd2000bf05270 */
[----:B------:R-:W-:Y:S05]  /*8480*/  BRA.U UP0, `(.L_x_1295) ;  /* 0x0000000100347547 */ /* 0x000fea000b800000 */
[----:B------:R-:W3:Y:S04]  /*8490*/  @P1 LDG.E.128 R20, desc[UR12][R28.64] ;  /* 0x0000000c1c141981 */ /* 0x000ee8000c1e1d00 */
[----:B------:R-:W0:Y:S02]  /*84a0*/  LDS.128 R24, [R5] ;  /* 0x0000000005187984 */ /* 0x000e240000000c00 */
        /* <DEDUP_REMOVED lines=11> */
.L_x_1295:
[C---:B-1---5:R-:W-:Y:S01]  /*8560*/  FFMA.FTZ R12, R33.reuse, R16, R12 ;  /* 0x00000010210c7223 */ /* 0x062fe2000001000c */
[C---:B------:R-:W-:Y:S01]  /*8570*/  FFMA.FTZ R13, R33.reuse, R17, R13 ;  /* 0x00000011210d7223 */ /* 0x040fe2000001000d */
[C---:B------:R-:W-:Y:S01]  /*8580*/  FFMA.FTZ R14, R33.reuse, R18, R14 ;  /* 0x00000012210e7223 */ /* 0x040fe2000001000e */
[----:B------:R-:W-:Y:S01]  /*8590*/  FFMA.FTZ R15, R33, R19, R15 ;  /* 0x00000013210f7223 */ /* 0x000fe2000001000f */
[----:B0-----:R-:W-:-:S07]  /*85a0*/  MOV R16, R30 ;  /* 0x0000001e00107202 */ /* 0x001fce0000000f00 */
.L_x_1294:
[----:B--2---:R-:W-:Y:S05]  /*85b0*/  BSYNC.RECONVERGENT B1 ;  /* 0x0000000000017941 */ /* 0x004fea0003800200 */
.L_x_1293:
[----:B------:R-:W-:-:S13]  /*85c0*/  ISETP.GE.U32.AND P0, PT, R31, 0x10, PT ;  /* 0x000000101f00780c */ /* 0x000fda0003f06070 */
[----:B------:R-:W-:Y:S05]  /*85d0*/  @!P0 BRA `(.L_x_1292) ;  /* 0x0000000400cc8947 */ /* 0x000fea0003800000 */
[----:B------:R-:W0:Y:S01]  /*85e0*/  S2R R19, SR_CgaCtaId ;  /* 0x0000000000137919 */ /* 0x000e220000008800 */
[----:B------:R-:W-:Y:S01]  /*85f0*/  MOV R17, 0x400 ;  /* 0x0000040000117802 */ /* 0x000fe20000000f00 */
[----:B-1----:R-:W-:Y:S01]  /*8600*/  IMAD.U32 R20, RZ, RZ, UR16 ;  /* 0x00000010ff147e24 */ /* 0x002fe2000f8e00ff */
[----:B------:R-:W-:Y:S02]  /*8610*/  IADD3 R30, PT, PT, R16, 0x10, RZ ;  /* 0x00000010101e7810 */ /* 0x000fe40007ffe0ff */
[----:B------:R-:W-:Y:S02]  /*8620*/  IADD3 R18, PT, PT, R17, 0x120, RZ ;  /* 0x0000012011127810 */ /* 0x000fe40007ffe0ff */
[----:B------:R-:W-:Y:S02]  /*8630*/  SHF.L.U32 R17, R20, 0x2, RZ ;  /* 0x0000000214117819 */ /* 0x000fe400000006ff */
[----:B------:R-:W-:-:S03]  /*8640*/  SHF.L.U32 R31, R16, 0x5, RZ ;  /* 0x00000005101f7819 */ /* 0x000fc600000006ff */
[----:B----4-:R-:W-:Y:S01]  /*8650*/  IMAD R32, R16, 0x4, -R17 ;  /* 0x0000000410207824 */ /* 0x010fe200078e0a11 */
[----:B0-----:R-:W-:-:S04]  /*8660*/  LEA R19, R19, R18, 0x18 ;  /* 0x0000001213137211 */ /* 0x001fc800078ec0ff */
[----:B------:R-:W-:-:S07]  /*8670*/  IADD3 R32, PT, PT, R32, 0x40, R19 ;  /* 0x0000004020207810 */ /* 0x000fce0007ffe013 */
.L_x_1302:
        /* <DEDUP_REMOVED lines=31> */
[----:B------:R-:W-:-:S09]  /*8870*/  UISETP.NE.AND UP0, UPT, UR7, URZ, UPT ;  /* 0x000000ff0700728c */ /* 0x000fd2000bf05270 */
[----:B01----:R-:W-:Y:S05]  /*8880*/  BRA.U UP0, `(.L_x_1298) ;  /* 0x0000000100307547 */ /* 0x003fea000b800000 */
[----:B------:R-:W2:Y:S04]  /*8890*/  @P1 LDG.E.128 R20, desc[UR12][R28.64] ;  /* 0x0000000c1c141981 */ /* 0x000ea8000c1e1d00 */
[----:B------:R-:W0:Y:S02]  /*88a0*/  LDS.128 R24, [R5] ;  /* 0x0000000005187984 */ /* 0x000e240000000c00 */
        /* <DEDUP_REMOVED lines=10> */
.L_x_1298:
[C---:B-----5:R-:W-:Y:S01]  /*8950*/  FFMA.FTZ R12, R35.reuse, R16, R12 ;  /* 0x00000010230c7223 */ /* 0x060fe2000001000c */
[C---:B------:R-:W-:Y:S01]  /*8960*/  FFMA.FTZ R13, R35.reuse, R17, R13 ;  /* 0x00000011230d7223 */ /* 0x040fe2000001000d */
[C---:B------:R-:W-:Y:S01]  /*8970*/  FFMA.FTZ R14, R35.reuse, R18, R14 ;  /* 0x00000012230e7223 */ /* 0x040fe2000001000e */
[----:B------:R-:W-:-:S07]  /*8980*/  FFMA.FTZ R15, R35, R19, R15 ;  /* 0x00000013230f7223 */ /* 0x000fce000001000f */
.L_x_1297:
[----:B------:R-:W-:Y:S05]  /*8990*/  BSYNC.RECONVERGENT B1 ;  /* 0x0000000000017941 */ /* 0x000fea0003800200 */
.L_x_1296:
        /* <DEDUP_REMOVED lines=24> */
[----:B------:R-:W-:Y:S02]  /*8b20*/  @!P3 LOP3.LUT R16, RZ, R33, RZ, 0x33, !PT ;  /* 0x00000021ff10b212 */ /* 0x000fe400078e33ff */
[----:B------:R0:W1:Y:S03]  /*8b30*/  LDS R33, [R32] ;  /* 0x0000000020217984 */ /* 0x0000660000000800 */
[----:B------:R-:W-:-:S04]  /*8b40*/  IMAD.SHL.U32 R17, R16, 0x20, RZ ;  /* 0x0000002010117824 */ /* 0x000fc800078e00ff */
[----:B------:R-:W-:-:S06]  /*8b50*/  IMAD.WIDE.U32 R16, R17, 0x4, R50 ;  /* 0x0000000411107825 */ /* 0x000fcc00078e0032 */
[----:B------:R-:W5:Y:S01]  /*8b60*/  LDG.E.128 R16, desc[UR12][R16.64] ;  /* 0x0000000c10107981 */ /* 0x000f62000c1e1d00 */
[----:B------:R-:W-:-:S09]  /*8b70*/  UISETP.NE.AND UP0, UPT, UR7, URZ, UPT ;  /* 0x000000ff0700728c */ /* 0x000fd2000bf05270 */
[----:B0-----:R-:W-:Y:S05]  /*8b80*/  BRA.U UP0, `(.L_x_1301) ;  /* 0x0000000100347547 */ /* 0x001fea000b800000 */
[----:B------:R-:W2:Y:S04]  /*8b90*/  @P1 LDG.E.128 R20, desc[UR12][R28.64] ;  /* 0x0000000c1c141981 */ /* 0x000ea8000c1e1d00 */
[----:B------:R-:W0:Y:S02]  /*8ba0*/  LDS.128 R24, [R5] ;  /* 0x0000000005187984 */ /* 0x000e240000000c00 */
        /* <DEDUP_REMOVED lines=11> */
.L_x_1301:
[C---:B-1---5:R-:W-:Y:S01]  /*8c60*/  FFMA.FTZ R12, R33.reuse, R16, R12 ;  /* 0x00000010210c7223 */ /* 0x062fe2000001000c */
[C---:B------:R-:W-:Y:S01]  /*8c70*/  FFMA.FTZ R13, R33.reuse, R17, R13 ;  /* 0x00000011210d7223 */ /* 0x040fe2000001000d */
[C---:B------:R-:W-:Y:S01]  /*8c80*/  FFMA.FTZ R14, R33.reuse, R18, R14 ;  /* 0x00000012210e7223 */ /* 0x040fe2000001000e */
[----:B------:R-:W-:-:S07]  /*8c90*/  FFMA.FTZ R15, R33, R19, R15 ;  /* 0x00000013210f7223 */ /* 0x000fce000001000f */
.L_x_1300:
[----:B------:R-:W-:Y:S05]  /*8ca0*/  BSYNC.RECONVERGENT B1 ;  /* 0x0000000000017941 */ /* 0x000fea0003800200 */
.L_x_1299:
[C---:B0-----:R-:W-:Y:S01]  /*8cb0*/  IADD3 R16, PT, PT, R30.reuse, 0x10, RZ ;  /* 0x000000101e107810 */ /* 0x041fe20007ffe0ff */
[----:B------:R-:W-:Y:S01]  /*8cc0*/  VIADD R30, R30, 0x20 ;  /* 0x000000201e1e7836 */ /* 0x000fe20000000000 */
[----:B------:R-:W-:Y:S02]  /*8cd0*/  IADD3 R31, PT, PT, R31, 0x400, RZ ;  /* 0x000004001f1f7810 */ /* 0x000fe40007ffe0ff */
[----:B------:R-:W-:Y:S02]  /*8ce0*/  ISETP.GE.AND P0, PT, R16, UR11, PT ;  /* 0x0000000b10007c0c */ /* 0x000fe4000bf06270 */
[----:B------:R-:W-:-:S11]  /*8cf0*/  IADD3 R32, PT, PT, R32, 0x80, RZ ;  /* 0x0000008020207810 */ /* 0x000fd60007ffe0ff */
[----:B------:R-:W-:Y:S05]  /*8d00*/  @!P0 BRA `(.L_x_1302) ;  /* 0xfffffff8005c8947 */ /* 0x000fea000383ffff */
.L_x_1292:
[----:B--2---:R-:W-:Y:S05]  /*8d10*/  BSYNC.RECONVERGENT B0 ;  /* 0x0000000000007941 */ /* 0x004fea0003800200 */
.L_x_1291:
[----:B------:R-:W-:Y:S01]  /*8d20*/  ISETP.NE.AND P0, PT, R3, R0, PT ;  /* 0x000000000300720c */ /* 0x000fe20003f05270 */
[----:B------:R-:W-:-:S12]  /*8d30*/  BSSY.RECONVERGENT B0, `(.L_x_1303) ;  /* 0x0000023000007945 */ /* 0x000fd80003800200 */
[----:B------:R-:W-:Y:S05]  /*8d40*/  @P0 BRA `(.L_x_1304) ;  /* 0x0000000000840947 */ /* 0x000fea0003800000 */
[----:B------:R-:W-:Y:S01]  /*8d50*/  USHF.L.U32 UR4, UR11, 0x5, URZ ;  /* 0x000000050b047899 */ /* 0x000fe200080006ff */
[----:B-1----:R1:W2:Y:S05]  /*8d60*/  LDS R25, [R4+-0x4] ;  /* 0xfffffc0004197984 */ /* 0x0022aa0000000800 */
[----:B------:R-:W-:-:S04]  /*8d70*/  IMAD.U32 R17, RZ, RZ, UR4 ;  /* 0x00000004ff117e24 */ /* 0x000fc8000f8e00ff */
[----:B------:R-:W-:Y:S01]  /*8d80*/  IMAD.WIDE R16, R17, 0x4, R52 ;  /* 0x0000000411107825 */ /* 0x000fe200078e0234 */
[----:B------:R-:W0:Y:S05]  /*8d90*/  LDCU UR4, c[0x0][0x40c] ;  /* 0x00008180ff0477ac */ /* 0x000e2a0008000800 */
[----:B---3--:R-:W5:Y:S01]  /*8da0*/  LDG.E.128 R16, desc[UR12][R16.64] ;  /* 0x0000000c10107981 */ /* 0x008f62000c1e1d00 */
[----:B0-----:R-:W-:-:S09]  /*8db0*/  UISETP.NE.AND UP0, UPT, UR4, URZ, UPT ;  /* 0x000000ff0400728c */ /* 0x001fd2000bf05270 */
[----:B-1----:R-:W-:Y:S05]  /*8dc0*/  BRA.U UP0, `(.L_x_1305) ;  /* 0x0000000100547547 */ /* 0x002fea000b800000 */
[----:B------:R-:W0:Y:S02]  /*8dd0*/  LDCU.64 UR4, c[0x0][0x460] ;  /* 0x00008c00ff0477ac */ /* 0x000e240008000a00 */
[----:B0-----:R-:W-:-:S04]  /*8de0*/  ISETP.NE.U32.AND P0, PT, RZ, UR4, PT ;  /* 0x00000004ff007c0c */ /* 0x001fc8000bf05070 */
[----:B------:R-:W-:-:S13]  /*8df0*/  ISETP.NE.AND.EX P0, PT, RZ, UR5, PT, P0 ;  /* 0x00000005ff007c0c */ /* 0x000fda000bf05300 */
[----:B------:R-:W0:Y:S08]  /*8e00*/  @P0 LDC R0, c[0x0][0x3f8] ;  /* 0x0000fe00ff000b82 */ /* 0x000e300000000800 */
[----:B------:R-:W1:Y:S01]  /*8e10*/  @P0 LDC.64 R4, c[0x0][0x458] ;  /* 0x00011600ff040b82 */ /* 0x000e620000000a00 */
[----:B0-----:R-:W-:-:S05]  /*8e20*/  @P0 IMAD R65, R65, R0, UR14 ;  /* 0x0000000e41410e24 */ /* 0x001fca000f8e0200 */
[----:B------:R-:W-:-:S05]  /*8e30*/  @P0 LEA R65, R65, R6, 0x5 ;  /* 0x0000000641410211 */ /* 0x000fca00078e28ff */
[----:B-1----:R-:W-:-:S05]  /*8e40*/  @P0 IMAD.WIDE R4, R65, 0x4, R4 ;  /* 0x0000000441040825 */ /* 0x002fca00078e0204 */
[----:B------:R-:W3:Y:S01]  /*8e50*/  @P0 LDG.E.128 R20, desc[UR12][R4.64] ;  /* 0x0000000c04140981 */ /* 0x000ee2000c1e1d00 */
[----:B------:R-:W-:Y:S01]  /*8e60*/  USHF.L.U32 UR4, UR6, 0x5, URZ ;  /* 0x0000000506047899 */ /* 0x000fe200080006ff */
[----:B-----5:R-:W-:Y:S01]  /*8e70*/  FADD.FTZ R16, R16, R8 ;  /* 0x0000000810107221 */ /* 0x020fe20000010000 */
[----:B------:R-:W-:Y:S01]  /*8e80*/  FADD.FTZ R17, R17, R9 ;  /* 0x0000000911117221 */ /* 0x000fe20000010000 */
[----:B------:R-:W-:Y:S01]  /*8e90*/  FADD.FTZ R18, R18, R10 ;  /* 0x0000000a12127221 */ /* 0x000fe20000010000 */
[----:B------:R-:W-:Y:S02]  /*8ea0*/  FADD.FTZ R19, R19, R11 ;  /* 0x0000000b13137221 */ /* 0x000fe40000010000 */
[----:B------:R-:W-:-:S05]  /*8eb0*/  MOV R27, UR4 ;  /* 0x00000004001b7c02 */ /* 0x000fca0008000f00 */
[----:B------:R-:W-:-:S04]  /*8ec0*/  IMAD.WIDE R52, R27, 0x4, R52 ;  /* 0x000000041b347825 */ /* 0x000fc800078e0234 */
[----:B---3--:R-:W-:Y:S01]  /*8ed0*/  @P0 FMUL.FTZ R16, R16, R20 ;  /* 0x0000001410100220 */ /* 0x008fe20000410000 */
[----:B------:R-:W-:Y:S01]  /*8ee0*/  @P0 FMUL.FTZ R17, R17, R21 ;  /* 0x0000001511110220 */ /* 0x000fe20000410000 */
[----:B------:R-:W-:Y:S01]  /*8ef0*/  @P0 FMUL.FTZ R18, R18, R22 ;  /* 0x0000001612120220 */ /* 0x000fe20000410000 */
[----:B------:R-:W-:-:S05]  /*8f00*/  @P0 FMUL.FTZ R19, R19, R23 ;  /* 0x0000001713130220 */ /* 0x000fca0000410000 */
[----:B------:R0:W-:Y:S02]  /*8f10*/  STG.E.128 desc[UR12][R52.64], R16 ;  /* 0x0000001034007986 */ /* 0x0001e4000c101d0c */
.L_x_1305:
[C---:B--2--5:R-:W-:Y:S01]  /*8f20*/  FFMA.FTZ R12, R25.reuse, R16, R12 ;  /* 0x00000010190c7223 */ /* 0x064fe2000001000c */
[C---:B------:R-:W-:Y:S01]  /*8f30*/  FFMA.FTZ R13, R25.reuse, R17, R13 ;  /* 0x00000011190d7223 */ /* 0x040fe2000001000d */
[C---:B------:R-:W-:Y:S01]  /*8f40*/  FFMA.FTZ R14, R25.reuse, R18, R14 ;  /* 0x00000012190e7223 */ /* 0x040fe2000001000e */
[----:B------:R-:W-:-:S07]  /*8f50*/  FFMA.FTZ R15, R25, R19, R15 ;  /* 0x00000013190f7223 */ /* 0x000fce000001000f */
.L_x_1304:
[----:B------:R-:W-:Y:S05]  /*8f60*/  BSYNC.RECONVERGENT B0 ;  /* 0x0000000000007941 */ /* 0x000fea0003800200 */
.L_x_1303:
[----:B------:R-:W2:Y:S08]  /*8f70*/  S2UR UR5, SR_CgaCtaId ;  /* 0x00000000000579c3 */ /* 0x000eb00000008800 */
[----:B------:R-:W-:Y:S01]  /*8f80*/  BAR.SYNC.DEFER_BLOCKING 0x0 ;  /* 0x0000000000007b1d */ /* 0x000fe20000010000 */
[C---:B------:R-:W-:Y:S02]  /*8f90*/  LOP3.LUT R0, R2.reuse, 0x3c0, RZ, 0xc0, !PT ;  /* 0x000003c002007812 */ /* 0x040fe400078ec0ff */
[----:B------:R-:W-:-:S02]  /*8fa0*/  ISETP.GT.U32.AND P1, PT, R2, 0x3f, PT ;  /* 0x0000003f0200780c */ /* 0x000fc40003f24070 */
[----:B------:R-:W-:Y:S01]  /*8fb0*/  ISETP.NE.AND P0, PT, R0, 0x40, PT ;  /* 0x000000400000780c */ /* 0x000fe20003f05270 */
[----:B------:R-:W-:Y:S01]  /*8fc0*/  UMOV UR4, 0x400 ;  /* 0x0000040000047882 */ /* 0x000fe20000000000 */
[----:B------:R-:W-:Y:S01]  /*8fd0*/  IMAD.SHL.U32 R0, R6, 0x4, RZ ;  /* 0x0000000406007824 */ /* 0x000fe200078e00ff */
[----:B------:R-:W-:Y:S01]  /*8fe0*/  UIADD3 UR4, UPT, UPT, UR4, 0x120, URZ ;  /* 0x0000012004047890 */ /* 0x000fe2000fffe0ff */
[C---:B------:R-:W-:Y:S02]  /*8ff0*/  LOP3.LUT R4, R2.reuse, 0x3e0, RZ, 0xc0, !PT ;  /* 0x000003e002047812 */ /* 0x040fe400078ec0ff */
[----:B------:R-:W-:Y:S02]  /*9000*/  ISETP.GT.U32.AND P2, PT, R2, 0x1f, PT ;  /* 0x0000001f0200780c */ /* 0x000fe40003f44070 */
[----:B------:R-:W-:Y:S01]  /*9010*/  LEA R3, R3, R0, 0x7 ;  /* 0x0000000003037211 */ /* 0x000fe200078e38ff */
[----:B--2---:R-:W-:-:S09]  /*9020*/  ULEA UR4, UR5, UR4, 0x18 ;  /* 0x0000000405047291 */ /* 0x004fd2000f8ec0ff */
        /* <DEDUP_REMOVED lines=36> */
[----:B------:R-:W1:Y:S01]  /*9270*/  LDCU UR4, c[0x0][0x478] ;  /* 0x00008f00ff0477ac */ /* 0x000e620008000800 */
[----:B0-2---:R-:W-:Y:S01]  /*9280*/  @!P2 FADD.FTZ R12, R12, R8 ;  /* 0x000000080c0ca221 */ /* 0x005fe20000010000 */
[----:B------:R-:W-:Y:S01]  /*9290*/  @!P2 FADD.FTZ R13, R13, R9 ;  /* 0x000000090d0da221 */ /* 0x000fe20000010000 */
[----:B------:R-:W-:Y:S01]  /*92a0*/  @!P2 FADD.FTZ R14, R14, R10 ;  /* 0x0000000a0e0ea221 */ /* 0x000fe20000010000 */
[----:B------:R-:W-:Y:S01]  /*92b0*/  @!P2 FADD.FTZ R15, R15, R11 ;  /* 0x0000000b0f0fa221 */ /* 0x000fe20000010000 */
[----:B-1----:R-:W-:-:S09]  /*92c0*/  UISETP.NE.AND UP0, UPT, UR4, 0x2, UPT ;  /* 0x000000020400788c */ /* 0x002fd2000bf05270 */
[----:B------:R-:W-:Y:S05]  /*92d0*/  BRA.U UP0, `(.L_x_1306) ;  /* 0x00000001007c7547 */ /* 0x000fea000b800000 */
[----:B------:R-:W0:Y:S01]  /*92e0*/  LDC.64 R2, c[0x0][0x470] ;  /* 0x00011c00ff027b82 */ /* 0x000e220000000a00 */
[----:B------:R-:W1:Y:S01]  /*92f0*/  LDCU.64 UR4, c[0x0][0x380] ;  /* 0x00007000ff0477ac */ /* 0x000e620008000a00 */
[----:B0-----:R-:W2:Y:S01]  /*9300*/  LDG.E R2, desc[UR12][R2.64] ;  /* 0x0000000c02027981 */ /* 0x001ea2000c1e1900 */
[----:B------:R-:W-:Y:S02]  /*9310*/  IMAD.IADD R6, R7, 0x1, R6 ;  /* 0x0000000107067824 */ /* 0x000fe400078e0206 */
[C---:B--2---:R-:W-:Y:S01]  /*9320*/  FMUL.FTZ R14, R2.reuse, R14 ;  /* 0x0000000e020e7220 */ /* 0x044fe20000410000 */
[C---:B------:R-:W-:Y:S01]  /*9330*/  FMUL.FTZ R15, R2.reuse, R15 ;  /* 0x0000000f020f7220 */ /* 0x040fe20000410000 */
[C---:B------:R-:W-:Y:S01]  /*9340*/  FMUL.FTZ R13, R2.reuse, R13 ;  /* 0x0000000d020d7220 */ /* 0x040fe20000410000 */
[----:B------:R-:W-:-:S03]  /*9350*/  FMUL.FTZ R12, R2, R12 ;  /* 0x0000000c020c7220 */ /* 0x000fc60000410000 */
[----:B------:R-:W0:Y:S08]  /*9360*/  F2I.S8.NTZ R14, R14 ;  /* 0x0000000e000e7305 */ /* 0x000e300000202100 */
[----:B------:R-:W2:Y:S01]  /*9370*/  F2I.S8.NTZ R15, R15 ;  /* 0x0000000f000f7305 */ /* 0x000ea20000202100 */
[----:B0-----:R-:W-:-:S07]  /*9380*/  PRMT R0, R14, 0x8880, RZ ;  /* 0x000088800e007816 */ /* 0x001fce00000000ff */
[----:B------:R-:W0:Y:S01]  /*9390*/  F2I.S8.NTZ R13, R13 ;  /* 0x0000000d000d7305 */ /* 0x000e220000202100 */
[----:B------:R-:W-:Y:S02]  /*93a0*/  PRMT R0, R0, 0x7710, RZ ;  /* 0x0000771000007816 */ /* 0x000fe400000000ff */
[----:B--2---:R-:W-:-:S05]  /*93b0*/  PRMT R3, R15, 0x8880, RZ ;  /* 0x000088800f037816 */ /* 0x004fca00000000ff */
[----:B------:R-:W2:Y:S01]  /*93c0*/  F2I.S8.NTZ R12, R12 ;  /* 0x0000000c000c7305 */ /* 0x000ea20000202100 */
[----:B------:R-:W-:Y:S02]  /*93d0*/  SHF.L.U32 R2, R0, 0x10, RZ ;  /* 0x0000001000027819 */ /* 0x000fe400000006ff */
[----:B------:R-:W-:Y:S02]  /*93e0*/  PRMT R0, R3, 0x7710, RZ ;  /* 0x0000771003007816 */ /* 0x000fe400000000ff */
[----:B------:R-:W-:Y:S02]  /*93f0*/  LOP3.LUT R3, R2, 0xff0000, RZ, 0xc0, !PT ;  /* 0x00ff000002037812 */ /* 0x000fe400078ec0ff */
[----:B0-----:R-:W-:Y:S02]  /*9400*/  PRMT R13, R13, 0x8880, RZ ;  /* 0x000088800d0d7816 */ /* 0x001fe400000000ff */
[----:B------:R-:W-:Y:S02]  /*9410*/  LEA R3, R0, R3, 0x18 ;  /* 0x0000000300037211 */ /* 0x000fe400078ec0ff */
[----:B------:R-:W-:-:S02]  /*9420*/  PRMT R2, R13, 0x7710, RZ ;  /* 0x000077100d027816 */ /* 0x000fc400000000ff */
[----:B--2---:R-:W-:-:S04]  /*9430*/  PRMT R4, R12, 0x8880, RZ ;  /* 0x000088800c047816 */ /* 0x004fc800000000ff */
        /* <DEDUP_REMOVED lines=9> */
.L_x_1306:
[----:B------:R-:W0:Y:S01]  /*94d0*/  LDC.64 R2, c[0x0][0x380] ;  /* 0x0000e000ff027b82 */ /* 0x000e220000000a00 */
[----:B------:R-:W-:-:S05]  /*94e0*/  IADD3 R7, PT, PT, R7, R6, RZ ;  /* 0x0000000607077210 */ /* 0x000fca0007ffe0ff */
[----:B0-----:R-:W-:-:S05]  /*94f0*/  IMAD.WIDE R2, R7, 0x4, R2 ;  /* 0x0000000407027825 */ /* 0x001fca00078e0202 */
[----:B------:R-:W-:Y:S01]  /*9500*/  STG.E.128 desc[UR12][R2.64], R12 ;  /* 0x0000000c02007986 */ /* 0x000fe2000c101d0c */
[----:B------:R-:W-:Y:S05]  /*9510*/  EXIT ;  /* 0x000000000000794d */ /* 0x000fea0003800000 */
.L_x_1203:
[----:B------:R-:W-:Y:S01]  /*9520*/  MOV R69, R16 ;  /* 0x0000001000457202 */ /* 0x000fe20000000f00 */
[----:B------:R-:W-:Y:S02]  /*9530*/  IMAD.MOV.U32 R66, RZ, RZ, 0x10 ;  /* 0x00000010ff427424 */ /* 0x000fe400078e00ff */
[----:B------:R-:W-:Y:S01]  /*9540*/  HFMA2 R61, -RZ, RZ, 0, 1.847743988037109375e-06 ;  /* 0x0000001fff3d7431 */ /* 0x000fe200000001ff */
[----:B------:R-:W-:-:S07]  /*9550*/  MOV R60, 0xffffffff ;  /* 0xffffffff003c7802 */ /* 0x000fce0000000f00 */
[----:B-1---5:R-:W-:Y:S05]  /*9560*/  WARPSYNC.COLLECTIVE R60, `(.L_x_1307) ;  /* 0x000000003c087348 */ /* 0x022fea0003c00000 */
[----:B------:R0:W2:Y:S02]  /*9570*/  SHFL.BFLY P4, R67, R69, R66, R61 ;  /* 0x0c00004245437389 */ /* 0x0000a4000008003d */
[----:B012--5:R-:W-:Y:S05]  /*9580*/  ENDCOLLECTIVE ;  /* 0x000000000000791b */ /* 0x027fea0003800000 */
.L_x_1307:
[----:B------:R-:W-:Y:S02]  /*9590*/  HFMA2 R66, -RZ, RZ, 0, 4.76837158203125e-07 ;  /* 0x00000008ff427431 */ /* 0x000fe400000001ff */
[----:B------:R-:W-:-:S04]  /*95a0*/  FADD.FTZ R10, R16, R67 ;  /* 0x00000043100a7221 */ /* 0x000fc80000010000 */
[----:B------:R-:W-:-:S07]  /*95b0*/  IMAD.MOV.U32 R69, RZ, RZ, R10 ;  /* 0x000000ffff457224 */ /* 0x000fce00078e000a */
[----:B------:R-:W-:Y:S05]  /*95c0*/  WARPSYNC.COLLECTIVE R60, `(.L_x_1308) ;  /* 0x000000003c087348 */ /* 0x000fea0003c00000 */
[----:B------:R0:W1:Y:S02]  /*95d0*/  SHFL.BFLY P4, R67, R69, R66, R61 ;  /* 0x0c00004245437389 */ /* 0x000064000008003d */
[----:B01----:R-:W-:Y:S05]  /*95e0*/  ENDCOLLECTIVE ;  /* 0x000000000000791b */ /* 0x003fea0003800000 */
.L_x_1308:
[----:B------:R-:W-:Y:S02]  /*95f0*/  IMAD.MOV.U32 R66, RZ, RZ, 0x4 ;  /* 0x00000004ff427424 */ /* 0x000fe400078e00ff */
[----:B------:R-:W-:-:S05]  /*9600*/  FADD.FTZ R11, R10, R67 ;  /* 0x000000430a0b7221 */ /* 0x000fca0000010000 */
[----:B------:R-:W-:-:S07]  /*9610*/  MOV R69, R11 ;  /* 0x0000000b00457202 */ /* 0x000fce0000000f00 */
[----:B------:R-:W-:Y:S05]  /*9620*/  WARPSYNC.COLLECTIVE R60, `(.L_x_1309) ;  /* 0x000000003c087348 */ /* 0x000fea0003c00000 */
[----:B------:R0:W1:Y:S02]  /*9630*/  SHFL.BFLY P4, R67, R69, R66, R61 ;  /* 0x0c00004245437389 */ /* 0x000064000008003d */
[----:B01----:R-:W-:Y:S05]  /*9640*/  ENDCOLLECTIVE ;  /* 0x000000000000791b */ /* 0x003fea0003800000 */
.L_x_1309:
[----:B------:R-:W-:Y:S02]  /*9650*/  HFMA2 R66, -RZ, RZ, 0, 1.1920928955078125e-07 ;  /* 0x00000002ff427431 */ /* 0x000fe400000001ff */
[----:B------:R-:W-:-:S05]  /*9660*/  FADD.FTZ R12, R11, R67 ;  /* 0x000000430b0c7221 */ /* 0x000fca0000010000 */
[----:B------:R-:W-:-:S07]  /*9670*/  MOV R69, R12 ;  /* 0x0000000c00457202 */ /* 0x000fce0000000f00 */
[----:B------:R-:W-:Y:S05]  /*9680*/  WARPSYNC.COLLECTIVE R60, `(.L_x_1310) ;  /* 0x000000003c087348 */ /* 0x000fea0003c00000 */
[----:B------:R0:W1:Y:S02]  /*9690*/  SHFL.BFLY P4, R67, R69, R66, R61 ;  /* 0x0c00004245437389 */ /* 0x000064000008003d */
[----:B01----:R-:W-:Y:S05]  /*96a0*/  ENDCOLLECTIVE ;  /* 0x000000000000791b */ /* 0x003fea0003800000 */
.L_x_1310:
[----:B------:R-:W-:Y:S01]  /*96b0*/  MOV R66, 0x1 ;  /* 0x0000000100427802 */ /* 0x000fe20000000f00 */
[----:B------:R-:W-:-:S04]  /*96c0*/  FADD.FTZ R13, R12, R67 ;  /* 0x000000430c0d7221 */ /* 0x000fc80000010000 */
[----:B------:R-:W-:-:S07]  /*96d0*/  IMAD.MOV.U32 R69, RZ, RZ, R13 ;  /* 0x000000ffff457224 */ /* 0x000fce00078e000d */
[----:B------:R-:W-:Y:S05]  /*96e0*/  WARPSYNC.COLLECTIVE R60, `(.L_x_1311) ;  /* 0x000000003c087348 */ /* 0x000fea0003c00000 */
[----:B------:R0:W1:Y:S02]  /*96f0*/  SHFL.BFLY P4, R67, R69, R66, R61 ;  /* 0x0c00004245437389 */ /* 0x000064000008003d */
[----:B01----:R-:W-:Y:S05]  /*9700*/  ENDCOLLECTIVE ;  /* 0x000000000000791b */ /* 0x003fea0003800000 */
.L_x_1311:
[----:B------:R-:W-:Y:S05]  /*9710*/  BRA `(.L_x_1312) ;  /* 0xffffff7800587947 */ /* 0x000fea000383ffff */
.L_x_1233:
[----:B------:R-:W-:Y:S01]  /*9720*/  HFMA2 R61, -RZ, RZ, 0, 1.847743988037109375e-06 ;  /* 0x0000001fff3d7431 */ /* 0x000fe200000001ff */
[----:B------:R-:W-:Y:S01]  /*9730*/  BSSY B0, `(.L_x_1313) ;  /* 0x0000007000007945 */ /* 0x000fe20003800000 */
[----:B------:R-:W-:Y:S01]  /*9740*/  MOV R69, R68 ;  /* 0x0000004400457202 */ /* 0x000fe20000000f00 */
[----:B------:R-:W-:Y:S01]  /*9750*/  IMAD.MOV.U32 R66, RZ, RZ, 0x1 ;  /* 0x00000001ff427424 */ /* 0x000fe200078e00ff */
[----:B------:R-:W-:-:S07]  /*9760*/  MOV R60, 0xffffffff ;  /* 0xffffffff003c7802 */ /* 0x000fce0000000f00 */
[----:B--23--:R-:W-:Y:S05]  /*9770*/  WARPSYNC.COLLECTIVE R60, `(.L_x_1314) ;  /* 0x000000003c087348 */ /* 0x00cfea0003c00000 */
[----:B------:R0:W1:Y:S02]  /*9780*/  SHFL.BFLY P4, R67, R69, R66, R61 ;  /* 0x0c00004245437389 */ /* 0x000064000008003d */
[----:B0123--:R-:W-:Y:S05]  /*9790*/  ENDCOLLECTIVE ;  /* 0x000000000000791b */ /* 0x00ffea0003800000 */
.L_x_1314:
[----:B------:R-:W-:Y:S05]  /*97a0*/  BSYNC B0 ;  /* 0x0000000000007941 */ /* 0x000fea0003800000 */
.L_x_1313:
[----:B------:R-:W-:Y:S05]  /*97b0*/  BRA `(.L_x_1315) ;  /* 0xffffffa0004c7947 */ /* 0x000fea000383ffff */
.L_x_1237:
[----:B------:R-:W-:Y:S01]  /*97c0*/  HFMA2 R66, -RZ, RZ, 0, 9.5367431640625e-07 ;  /* 0x00000010ff427431 */ /* 0x000fe200000001ff */
[----:B------:R-:W-:Y:S01]  /*97d0*/  BSSY B0, `(.L_x_1316) ;  /* 0x0000007000007945 */ /* 0x000fe20003800000 */
[----:B------:R-:W-:Y:S01]  /*97e0*/  IMAD.MOV.U32 R69, RZ, RZ, R3 ;  /* 0x000000ffff457224 */ /* 0x000fe200078e0003 */
[----:B------:R-:W-:Y:S01]  /*97f0*/  MOV R61, 0x1f ;  /* 0x0000001f003d7802 */ /* 0x000fe20000000f00 */
[----:B------:R-:W-:-:S07]  /*9800*/  IMAD.MOV.U32 R60, RZ, RZ, -0x1 ;  /* 0xffffffffff3c7424 */ /* 0x000fce00078e00ff */
[----:B-123-5:R-:W-:Y:S05]  /*9810*/  WARPSYNC.COLLECTIVE R60, `(.L_x_1317) ;  /* 0x000000003c087348 */ /* 0x02efea0003c00000 */
[----:B------:R0:W4:Y:S02]  /*9820*/  SHFL.BFLY P4, R67, R69, R66, R61 ;  /* 0x0c00004245437389 */ /* 0x000124000008003d */
[----:B012345:R-:W-:Y:S05]  /*9830*/  ENDCOLLECTIVE ;  /* 0x000000000000791b */ /* 0x03ffea0003800000 */
.L_x_1317:
[----:B------:R-:W-:Y:S05]  /*9840*/  BSYNC B0 ;  /* 0x0000000000007941 */ /* 0x000fea0003800000 */
.L_x_1316:
[----:B------:R-:W-:Y:S01]  /*9850*/  FMNMX.FTZ R5, R67, R3, !PT ;  /* 0x0000000343057209 */ /* 0x000fe20007810000 */
[----:B------:R-:W-:Y:S02]  /*9860*/  HFMA2 R66, -RZ, RZ, 0, 4.76837158203125e-07 ;  /* 0x00000008ff427431 */ /* 0x000fe400000001ff */
[----:B------:R-:W-:Y:S01]  /*9870*/  IMAD.MOV.U32 R61, RZ, RZ, 0x1f ;  /* 0x0000001fff3d7424 */ /* 0x000fe200078e00ff */
[----:B------:R-:W-:Y:S02]  /*9880*/  MOV R60, 0xffffffff ;  /* 0xffffffff003c7802 */ /* 0x000fe40000000f00 */
[----:B------:R-:W-:-:S07]  /*9890*/  MOV R69, R5 ;  /* 0x0000000500457202 */ /* 0x000fce0000000f00 */
[----:B------:R-:W-:Y:S05]  /*98a0*/  WARPSYNC.COLLECTIVE R60, `(.L_x_1318) ;  /* 0x000000003c087348 */ /* 0x000fea0003c00000 */
[----:B------:R0:W1:Y:S02]  /*98b0*/  SHFL.BFLY P4, R67, R69, R66, R61 ;  /* 0x0c00004245437389 */ /* 0x000064000008003d */
[----:B01----:R-:W-:Y:S05]  /*98c0*/  ENDCOLLECTIVE ;  /* 0x000000000000791b */ /* 0x003fea0003800000 */
.L_x_1318:
[----:B------:R-:W-:Y:S01]  /*98d0*/  IMAD.MOV.U32 R66, RZ, RZ, 0x4 ;  /* 0x00000004ff427424 */ /* 0x000fe200078e00ff */
[----:B------:R-:W-:-:S04]  /*98e0*/  FMNMX.FTZ R6, R5, R67, !PT ;  /* 0x0000004305067209 */ /* 0x000fc80007810000 */
[----:B------:R-:W-:-:S07]  /*98f0*/  MOV R69, R6 ;  /* 0x0000000600457202 */ /* 0x000fce0000000f00 */
[----:B------:R-:W-:Y:S05]  /*9900*/  WARPSYNC.COLLECTIVE R60, `(.L_x_1319) ;  /* 0x000000003c087348 */ /* 0x000fea0003c00000 */
[----:B------:R0:W1:Y:S02]  /*9910*/  SHFL.BFLY P4, R67, R69, R66, R61 ;  /* 0x0c00004245437389 */ /* 0x000064000008003d */
[----:B01----:R-:W-:Y:S05]  /*9920*/  ENDCOLLECTIVE ;  /* 0x000000000000791b */ /* 0x003fea0003800000 */
.L_x_1319:
[----:B------:R-:W-:Y:S01]  /*9930*/  HFMA2 R66, -RZ, RZ, 0, 1.1920928955078125e-07 ;  /* 0x00000002ff427431 */ /* 0x000fe200000001ff */
[----:B------:R-:W-:-:S04]  /*9940*/  FMNMX.FTZ R7, R6, R67, !PT ;  /* 0x0000004306077209 */ /* 0x000fc80007810000 */
[----:B------:R-:W-:-:S07]  /*9950*/  MOV R69, R7 ;  /* 0x0000000700457202 */ /* 0x000fce0000000f00 */
[----:B------:R-:W-:Y:S05]  /*9960*/  WARPSYNC.COLLECTIVE R60, `(.L_x_1320) ;  /* 0x000000003c087348 */ /* 0x000fea0003c00000 */
[----:B------:R0:W1:Y:S02]  /*9970*/  SHFL.BFLY P4, R67, R69, R66, R61 ;  /* 0x0c00004245437389 */ /* 0x000064000008003d */
[----:B01----:R-:W-:Y:S05]  /*9980*/  ENDCOLLECTIVE ;  /* 0x000000000000791b */ /* 0x003fea0003800000 */
.L_x_1320:
[----:B------:R-:W-:Y:S05]  /*9990*/  BRA `(.L_x_1321) ;  /* 0xffffffa000847947 */ /* 0x000fea000383ffff */
.L_x_1322:
        /* <DEDUP_REMOVED lines=14> */
.L_x_2692:


//--------------------- .text._ZN4mmha33masked_multihead_attention_kernelIfLi32ELi32ELi4ELi8ELi64ELb1ELb0EEEv26Multihead_attention_paramsIT_XT5_EE --------------------------
	.section	.text._ZN4mmha33masked_multihead_attention_kernelIfLi32ELi32ELi4ELi8ELi64ELb1ELb0EEEv26Multihead_attention_paramsIT_XT5_EE,"ax",@progbits
	.align	128
        .global         _ZN4mmha33masked_multihead_attention_kernelIfLi32ELi32ELi4ELi8ELi64ELb1ELb0EEEv26Multihead_attention_paramsIT_XT5_EE
        .type           _ZN4mmha33masked_multihead_attention_kernelIfLi32ELi32ELi4ELi8ELi64ELb1ELb0EEEv26Multihead_attention_paramsIT_XT5_EE,@function
        .size           _ZN4mmha33masked_multihead_attention_kernelIfLi32ELi32ELi4ELi8ELi64ELb1ELb0EEEv26Multihead_attention_paramsIT_XT5_EE,(.L_x_2693 - _ZN4mmha33masked_multihead_attention_kernelIfLi32ELi32ELi4ELi8ELi64ELb1ELb0EEEv26Multihead_attention_paramsIT_XT5_EE)
        .other          _ZN4mmha33masked_multihead_attention_kernelIfLi32ELi32ELi4ELi8ELi64ELb1ELb0EEEv26Multihead_attention_paramsIT_XT5_EE,@"STO_CUDA_ENTRY STV_DEFAULT"
_ZN4mmha33masked_multihead_attention_kernelIfLi32ELi32ELi4ELi8ELi64ELb1ELb0EEEv26Multihead_attention_paramsIT_XT5_EE:
.text._ZN4mmha33masked_multihead_attention_kernelIfLi32ELi32ELi4ELi8ELi64ELb1ELb0EEEv26Multihead_attention_paramsIT_XT5_EE:
        /* <DEDUP_REMOVED lines=12> */
.L_x_1323:
[----:B------:R-:W1:Y:S01]  /*00c0*/  LDC.64 R42, c[0x0][0x498] ;  /* 0x00012600ff2a7b82 */ /* 0x000e620000000a00 */
[----:B------:R-:W0:Y:S07]  /*00d0*/  LDCU UR5, c[0x0][0x3f4] ;  /* 0x00007e80ff0577ac */ /* 0x000e2e0008000800 */
[----:B------:R-:W2:Y:S08]  /*00e0*/  LDC R15, c[0x0][0x3f0] ;  /* 0x0000fc00ff0f7b82 */ /* 0x000eb00000000800 */
[----:B------:R-:W3:Y:S01]  /*00f0*/  LDC.64 R10, c[0x0][0x460] ;  /* 0x00011800ff0a7b82 */ /* 0x000ee20000000a00 */
[----:B-1----:R-:W-:-:S07]  /*0100*/  IMAD.WIDE.U32 R42, R5, 0x4, R42 ;  /* 0x00000004052a7825 */ /* 0x002fce00078e002a */
[----:B------:R-:W1:Y:S01]  /*0110*/  LDC R14, c[0x0][0x3f8] ;  /* 0x0000fe00ff0e7b82 */ /* 0x000e620000000800 */
[----:B------:R-:W4:Y:S01]  /*0120*/  LDG.E R42, desc[UR10][R42.64] ;  /* 0x0000000a2a2a7981 */ /* 0x000f22000c1e1900 */
[----:B--2---:R-:W-:-:S04]  /*0130*/  IABS R9, R15 ;  /* 0x0000000f00097213 */ /* 0x004fc80000000000 */
[----:B------:R-:W2:Y:S08]  /*0140*/  I2F.RP R0, R9 ;  /* 0x0000000900007306 */ /* 0x000eb00000209400 */
[----:B--2---:R-:W2:Y:S02]  /*0150*/  MUFU.RCP R0, R0 ;  /* 0x0000000000007308 */ /* 0x004ea40000001000 */
[----:B--2---:R-:W-:-:S06]  /*0160*/  VIADD R2, R0, 0xffffffe ;  /* 0x0ffffffe00027836 */ /* 0x004fcc0000000000 */
[----:B------:R2:W0:Y:S01]  /*0170*/  F2I.FTZ.U32.TRUNC.NTZ R3, R2 ;  /* 0x0000000200037305 */ /* 0x000422000021f000 */
[----:B------:R-:W-:Y:S01]  /*0180*/  IABS R0, R5 ;  /* 0x0000000500007213 */ /* 0x000fe20000000000 */
[----:B--2---:R-:W-:Y:S01]  /*0190*/  IMAD.MOV.U32 R2, RZ, RZ, RZ ;  /* 0x000000ffff027224 */ /* 0x004fe200078e00ff */
[----:B0-----:R-:W-:-:S05]  /*01a0*/  IADD3 R4, PT, PT, RZ, -R3, RZ ;  /* 0x80000003ff047210 */ /* 0x001fca0007ffe0ff */
[----:B------:R-:W-:Y:S01]  /*01b0*/  IMAD R7, R4, R9, RZ ;  /* 0x0000000904077224 */ /* 0x000fe200078e02ff */
[----:B------:R-:W-:Y:S01]  /*01c0*/  MOV R16, UR5 ;  /* 0x0000000500107c02 */ /* 0x000fe20008000f00 */
[----:B------:R-:W0:Y:S02]  /*01d0*/  LDC R4, c[0x0][0x40c] ;  /* 0x00010300ff047b82 */ /* 0x000e240000000800 */
[----:B------:R-:W-:-:S06]  /*01e0*/  IMAD.HI.U32 R3, R3, R7, R2 ;  /* 0x0000000703037227 */ /* 0x000fcc00078e0002 */
[----:B------:R-:W-:-:S05]  /*01f0*/  IMAD.HI.U32 R7, R3, R0, RZ ;  /* 0x0000000003077227 */ /* 0x000fca00078e00ff */
[----:B------:R-:W-:-:S05]  /*0200*/  IADD3 R2, PT, PT, -R7, RZ, RZ ;  /* 0x000000ff07027210 */ /* 0x000fca0007ffe1ff */
[----:B------:R-:W-:-:S05]  /*0210*/  IMAD R0, R9, R2, R0 ;  /* 0x0000000209007224 */ /* 0x000fca00078e0200 */
[----:B------:R-:W-:Y:S02]  /*0220*/  ISETP.GT.U32.AND P2, PT, R9, R0, PT ;  /* 0x000000000900720c */ /* 0x000fe40003f44070 */
[----:B------:R-:W-:-:S11]  /*0230*/  IABS R2, R16 ;  /* 0x0000001000027213 */ /* 0x000fd60000000000 */
[----:B------:R-:W-:-:S05]  /*0240*/  @!P2 IMAD.IADD R0, R0, 0x1, -R9 ;  /* 0x000000010000a824 */ /* 0x000fca00078e0a09 */
[----:B------:R-:W-:Y:S02]  /*0250*/  ISETP.GE.U32.AND P0, PT, R0, R9, PT ;  /* 0x000000090000720c */ /* 0x000fe40003f06070 */
[----:B------:R-:W-:-:S04]  /*0260*/  LOP3.LUT R0, R5, R15, RZ, 0x3c, !PT ;  /* 0x0000000f05007212 */ /* 0x000fc800078e3cff */
[----:B------:R-:W-:Y:S02]  /*0270*/  ISETP.GE.AND P3, PT, R0, RZ, PT ;  /* 0x000000ff0000720c */ /* 0x000fe40003f66270 */
[----:B------:R-:W2:Y:S08]  /*0280*/  I2F.RP R0, R2 ;  /* 0x0000000200007306 */ /* 0x000eb00000209400 */
[----:B--2---:R-:W2:Y:S01]  /*0290*/  MUFU.RCP R0, R0 ;  /* 0x0000000000007308 */ /* 0x004ea20000001000 */
[----:B---3--:R-:W-:-:S04]  /*02a0*/  ISETP.NE.U32.AND P1, PT, R10, RZ, PT ;  /* 0x000000ff0a00720c */ /* 0x008fc80003f25070 */
[----:B------:R-:W-:Y:S01]  /*02b0*/  ISETP.NE.AND.EX P1, PT, R11, RZ, PT, P1 ;  /* 0x000000ff0b00720c */ /* 0x000fe20003f25310 */
[----:B--2---:R-:W-:-:S04]  /*02c0*/  VIADD R10, R0, 0xffffffe ;  /* 0x0ffffffe000a7836 */ /* 0x004fc80000000000 */
[----:B------:R2:W3:Y:S02]  /*02d0*/  F2I.FTZ.U32.TRUNC.NTZ R11, R10 ;  /* 0x0000000a000b7305 */ /* 0x0004e4000021f000 */
[----:B--2---:R-:W-:Y:S01]  /*02e0*/  HFMA2 R10, -RZ, RZ, 0, 0 ;  /* 0x00000000ff0a7431 */ /* 0x004fe200000001ff */
[----:B---3--:R-:W-:-:S05]  /*02f0*/  IADD3 R3, PT, PT, RZ, -R11, RZ ;  /* 0x8000000bff037210 */ /* 0x008fca0007ffe0ff */
[----:B------:R-:W-:-:S04]  /*0300*/  IMAD R3, R3, R2, RZ ;  /* 0x0000000203037224 */ /* 0x000fc800078e02ff */
[----:B------:R-:W-:Y:S01]  /*0310*/  IMAD.HI.U32 R11, R11, R3, R10 ;  /* 0x000000030b0b7227 */ /* 0x000fe200078e000a */
[----:B0-----:R-:W-:Y:S02]  /*0320*/  ISETP.EQ.AND P1, PT, R4, RZ, P1 ;  /* 0x000000ff0400720c */ /* 0x001fe40000f22270 */
[----:B------:R-:W-:Y:S02]  /*0330*/  @!P2 IADD3 R7, PT, PT, R7, 0x1, RZ ;  /* 0x000000010707a810 */ /* 0x000fe40007ffe0ff */
[----:B------:R-:W-:-:S03]  /*0340*/  ISETP.NE.AND P2, PT, R15, RZ, PT ;  /* 0x000000ff0f00720c */ /* 0x000fc60003f45270 */
[----:B------:R-:W-:-:S06]  /*0350*/  @P0 VIADD R7, R7, 0x1 ;  /* 0x0000000107070836 */ /* 0x000fcc0000000000 */
[----:B------:R-:W0:Y:S01]  /*0360*/  @P1 LDC.64 R8, c[0x0][0x460] ;  /* 0x00011800ff081b82 */ /* 0x000e220000000a00 */
[----:B------:R-:W1:Y:S01]  /*0370*/  S2R R0, SR_CTAID.X ;  /* 0x0000000000007919 */ /* 0x000e620000002500 */
[----:B------:R-:W-:Y:S02]  /*0380*/  @!P3 IADD3 R7, PT, PT, -R7, RZ, RZ ;  /* 0x000000ff0707b210 */ /* 0x000fe40007ffe1ff */
[----:B------:R-:W-:Y:S01]  /*0390*/  @!P2 LOP3.LUT R7, RZ, R15, RZ, 0x33, !PT ;  /* 0x0000000fff07a212 */ /* 0x000fe200078e33ff */
[----:B------:R-:W-:-:S04]  /*03a0*/  IMAD.MOV.U32 R41, RZ, RZ, RZ ;  /* 0x000000ffff297224 */ /* 0x000fc800078e00ff */
[----:B0-----:R-:W-:-:S05]  /*03b0*/  @P1 IMAD.WIDE R8, R7, 0x4, R8 ;  /* 0x0000000407081825 */ /* 0x001fca00078e0208 */
[----:B------:R0:W5:Y:S02]  /*03c0*/  @P1 LDG.E R41, desc[UR10][R8.64] ;  /* 0x0000000a08291981 */ /* 0x000164000c1e1900 */
[----:B0-----:R-:W0:Y:S01]  /*03d0*/  LDC R9, c[0x0][0x3e8] ;  /* 0x0000fa00ff097b82 */ /* 0x001e220000000800 */
[----:B----4-:R-:W-:-:S05]  /*03e0*/  VIADD R18, R42, 0xffffffff ;  /* 0xffffffff2a127836 */ /* 0x010fca0000000000 */
[----:B------:R-:W-:-:S05]  /*03f0*/  IABS R6, R18 ;  /* 0x0000001200067213 */ /* 0x000fca0000000000 */
[----:B------:R-:W-:-:S04]  /*0400*/  IMAD.MOV.U32 R3, RZ, RZ, R6 ;  /* 0x000000ffff037224 */ /* 0x000fc800078e0006 */
[----:B------:R-:W-:-:S05]  /*0410*/  IMAD.HI.U32 R11, R11, R3, RZ ;  /* 0x000000030b0b7227 */ /* 0x000fca00078e00ff */
[----:B------:R-:W-:-:S05]  /*0420*/  IADD3 R11, PT, PT, -R11, RZ, RZ ;  /* 0x000000ff0b0b7210 */ /* 0x000fca0007ffe1ff */
[----:B------:R-:W-:-:S05]  /*0430*/  IMAD R11, R2, R11, R3 ;  /* 0x0000000b020b7224 */ /* 0x000fca00078e0203 */
[----:B------:R-:W-:-:S13]  /*0440*/  R2UR UR4, R11 ;  /* 0x000000000b0472ca */ /* 0x000fda00000e0000 */
[----:B------:R-:W-:-:S13]  /*0450*/  ISETP.GT.U32.AND P0, PT, R2, UR4, PT ;  /* 0x0000000402007c0c */ /* 0x000fda000bf04070 */
[----:B------:R-:W-:-:S04]  /*0460*/  @!P0 IADD3 R3, PT, PT, -R2, UR4, RZ ;  /* 0x0000000402038c10 */ /* 0x000fc8000fffe1ff */
[----:B------:R-:W-:Y:S02]  /*0470*/  @!P0 R2UR UR4, R3 ;  /* 0x00000000030482ca */ /* 0x000fe400000e0000 */
[----:B------:R-:W2:Y:S01]  /*0480*/  S2R R3, SR_TID.X ;  /* 0x0000000000037919 */ /* 0x000ea20000002100 */
[----:B-1----:R-:W-:-:S10]  /*0490*/  IMAD R6, R5, R14, R0 ;  /* 0x0000000e05067224 */ /* 0x002fd400078e0200 */
[----:B------:R-:W-:Y:S02]  /*04a0*/  ISETP.GT.U32.AND P2, PT, R2, UR4, PT ;  /* 0x0000000402007c0c */ /* 0x000fe4000bf44070 */
[----:B------:R-:W-:Y:S02]  /*04b0*/  R2UR UR6, R6 ;  /* 0x00000000060672ca */ /* 0x000fe400000e0000 */
[----:B------:R-:W-:Y:S02]  /*04c0*/  ISETP.GE.AND P4, PT, R18, RZ, PT ;  /* 0x000000ff1200720c */ /* 0x000fe40003f86270 */
[----:B0-----:R-:W-:-:S07]  /*04d0*/  ISETP.NE.AND P0, PT, R9, RZ, PT ;  /* 0x000000ff0900720c */ /* 0x001fce0003f05270 */
[----:B------:R-:W-:-:S04]  /*04e0*/  @!P2 IADD3 R6, PT, PT, -R2, UR4, RZ ;  /* 0x000000040206ac10 */ /* 0x000fc8000fffe1ff */
[----:B------:R-:W-:Y:S01]  /*04f0*/  @!P2 R2UR UR4, R6 ;  /* 0x000000000604a2ca */ /* 0x000fe200000e0000 */
[----:B------:R-:W-:Y:S01]  /*0500*/  UISETP.NE.AND UP0, UPT, UR5, URZ, UPT ;  /* 0x000000ff0500728c */ /* 0x000fe2000bf05270 */
[----:B--2---:R-:W-:Y:S01]  /*0510*/  ISETP.GT.U32.AND P3, PT, R3, 0x1f, PT ;  /* 0x0000001f0300780c */ /* 0x004fe20003f64070 */
[----:B------:R-:W-:Y:S01]  /*0520*/  VOTEU.ANY UP1, P4 ;  /* 0x0000000000ff7886 */ /* 0x000fe20002020100 */
[----:B------:R-:W-:Y:S01]  /*0530*/  IMAD.U32 R6, RZ, RZ, UR6 ;  /* 0x00000006ff067e24 */ /* 0x000fe2000f8e00ff */
[----:B------:R-:W-:Y:S01]  /*0540*/  @P0 SHF.L.U32 R8, R0, 0x5, RZ ;  /* 0x0000000500080819 */ /* 0x000fe200000006ff */
[----:B------:R-:W-:Y:S01]  /*0550*/  BSSY.RECONVERGENT B0, `(.L_x_1324) ;  /* 0x0000016000007945 */ /* 0x000fe20003800200 */
[----:B------:R-:W-:-:S06]  /*0560*/  HFMA2 R26, -RZ, RZ, 0, 0 ;  /* 0x00000000ff1a7431 */ /* 0x000fcc00000001ff */
[----:B------:R-:W-:Y:S02]  /*0570*/  UMOV UR7, UR4 ;  /* 0x0000000400077c82 */ /* 0x000fe40008000000 */
        /* <DEDUP_REMOVED lines=19> */
.L_x_1325:
[----:B------:R-:W-:Y:S05]  /*06b0*/  BSYNC.RECONVERGENT B0 ;  /* 0x0000000000007941 */ /* 0x000fea0003800200 */
.L_x_1324:
[----:B------:R-:W1:Y:S01]  /*06c0*/  LDCU.64 UR12, c[0x0][0x3a0] ;  /* 0x00007400ff0c77ac */ /* 0x000e620008000a00 */
[----:B------:R-:W2:Y:S01]  /*06d0*/  LDC.64 R8, c[0x0][0x418] ;  /* 0x00010600ff087b82 */ /* 0x000ea20000000a00 */
[C---:B------:R-:W-:Y:S01]  /*06e0*/  ISETP.GT.U32.OR P4, PT, R3.reuse, 0x1f, !P1 ;  /* 0x0000001f0300780c */ /* 0x040fe20004f84470 */
[--C-:B------:R-:W-:Y:S01]  /*06f0*/  IMAD R13, R0, 0x20, R3.reuse ;  /* 0x00000020000d7824 */ /* 0x100fe200078e0203 */
[----:B------:R-:W3:Y:S01]  /*0700*/  LDCU.64 UR8, c[0x0][0x390] ;  /* 0x00007200ff0877ac */ /* 0x000ee20008000a00 */
[----:B------:R-:W-:Y:S01]  /*0710*/  LOP3.LUT R19, R3, 0x3, RZ, 0xc0, !PT ;  /* 0x0000000303137812 */ /* 0x000fe200078ec0ff */
[----:B------:R-:W-:Y:S01]  /*0720*/  IMAD.MOV.U32 R12, RZ, RZ, RZ ;  /* 0x000000ffff0c7224 */ /* 0x000fe200078e00ff */
[----:B------:R-:W-:Y:S01]  /*0730*/  SHF.R.U32.HI R17, RZ, 0x2, R3 ;  /* 0x00000002ff117819 */ /* 0x000fe20000011603 */
[----:B------:R-:W-:Y:S01]  /*0740*/  USHF.L.U32 UR14, UR6, 0x5, URZ ;  /* 0x00000005060e7899 */ /* 0x000fe200080006ff */
[----:B------:R-:W4:Y:S01]  /*0750*/  @!P3 LDC.64 R20, c[0x0][0x3b8] ;  /* 0x0000ee00ff14bb82 */ /* 0x000f220000000a00 */
[----:B------:R-:W-:Y:S01]  /*0760*/  MOV R27, RZ ;  /* 0x000000ff001b7202 */ /* 0x000fe20000000f00 */
[----:B------:R-:W2:Y:S01]  /*0770*/  LDCU.U8 UR4, c[0x0][0x404] ;  /* 0x00008080ff0477ac */ /* 0x000ea20008000000 */
[----:B0-----:R-:W-:-:S02]  /*0780*/  @!P3 IMAD R11, R17, UR5, R18 ;  /* 0x00000005110bbc24 */ /* 0x001fc4000f8e0212 */
[----:B------:R-:W-:-:S03]  /*0790*/  @!P3 IMAD R6, R16, UR14, R19 ;  /* 0x0000000e1006bc24 */ /* 0x000fc6000f8e0213 */
[----:B------:R-:W0:Y:S01]  /*07a0*/  LDC R28, c[0x0][0x400] ;  /* 0x00010000ff1c7b82 */ /* 0x000e220000000800 */
[----:B-1----:R-:W-:Y:S02]  /*07b0*/  ISETP.NE.U32.AND P0, PT, RZ, UR12, PT ;  /* 0x0000000cff007c0c */ /* 0x002fe4000bf05070 */
[----:B------:R-:W-:Y:S01]  /*07c0*/  @!P3 LEA R11, R11, R6, 0x2 ;  /* 0x000000060b0bb211 */ /* 0x000fe200078e10ff */
[----:B-----5:R-:W-:Y:S01]  /*07d0*/  @!P4 IMAD R6, R41, R14, RZ ;  /* 0x0000000e2906c224 */ /* 0x020fe200078e02ff */
[----:B------:R-:W-:Y:S02]  /*07e0*/  ISETP.NE.AND.EX P0, PT, RZ, UR13, PT, P0 ;  /* 0x0000000dff007c0c */ /* 0x000fe4000bf05300 */
[----:B---3--:R-:W-:Y:S02]  /*07f0*/  ISETP.NE.U32.AND P2, PT, RZ, UR8, PT ;  /* 0x00000008ff007c0c */ /* 0x008fe4000bf45070 */
[----:B------:R-:W-:Y:S02]  /*0800*/  ISETP.GT.U32.OR P0, PT, R3, 0x1f, !P0 ;  /* 0x0000001f0300780c */ /* 0x000fe40004704470 */
[----:B------:R-:W-:-:S02]  /*0810*/  ISETP.NE.AND.EX P2, PT, RZ, UR9, PT, P2 ;  /* 0x00000009ff007c0c */ /* 0x000fc4000bf45320 */
[----:B------:R-:W-:Y:S02]  /*0820*/  ISETP.NE.OR P0, PT, R4, RZ, P0 ;  /* 0x000000ff0400720c */ /* 0x000fe40000705670 */
[----:B------:R-:W-:Y:S01]  /*0830*/  ISETP.GT.U32.OR P2, PT, R3, 0x1f, !P2 ;  /* 0x0000001f0300780c */ /* 0x000fe20005744470 */
[----:B----4-:R-:W-:Y:S01]  /*0840*/  @!P3 IMAD.WIDE R20, R11, 0x4, R20 ;  /* 0x000000040b14b825 */ /* 0x010fe200078e0214 */
[----:B--2---:R-:W-:-:S04]  /*0850*/  ISETP.NE.U32.AND P5, PT, R8, RZ, PT ;  /* 0x000000ff0800720c */ /* 0x004fc80003fa5070 */
[----:B------:R-:W-:Y:S01]  /*0860*/  ISETP.NE.AND.EX P5, PT, R9, RZ, PT, P5 ;  /* 0x000000ff0900720c */ /* 0x000fe20003fa5350 */
[----:B------:R1:W2:Y:S01]  /*0870*/  @!P3 LDG.E R27, desc[UR10][R20.64] ;  /* 0x0000000a141bb981 */ /* 0x0002a2000c1e1900 */
[----:B------:R-:W3:Y:S08]  /*0880*/  @!P4 LDC.64 R8, c[0x0][0x450] ;  /* 0x00011400ff08cb82 */ /* 0x000ef00000000a00 */
[----:B------:R-:W4:Y:S08]  /*0890*/  @!P0 LDC.64 R24, c[0x0][0x3a0] ;  /* 0x0000e800ff188b82 */ /* 0x000f300000000a00 */
[----:B------:R-:W0:Y:S01]  /*08a0*/  @!P2 LDC.64 R22, c[0x0][0x390] ;  /* 0x0000e400ff16ab82 */ /* 0x000e220000000a00 */
[----:B------:R-:W-:-:S05]  /*08b0*/  @!P4 LEA R29, R6, R13, 0x5 ;  /* 0x0000000d061dc211 */ /* 0x000fca00078e28ff */
[----:B---3--:R-:W-:Y:S02]  /*08c0*/  @!P4 IMAD.WIDE R8, R29, 0x4, R8 ;  /* 0x000000041d08c825 */ /* 0x008fe400078e0208 */
[----:B------:R-:W3:Y:S04]  /*08d0*/  @P5 LDC.64 R10, c[0x0][0x418] ;  /* 0x00010600ff0a5b82 */ /* 0x000ee80000000a00 */
[----:B------:R2:W2:Y:S01]  /*08e0*/  @!P4 LDG.E R8, desc[UR10][R8.64] ;  /* 0x0000000a0808c981 */ /* 0x0004a2000c1e1900 */
[----:B----4-:R-:W-:-:S05]  /*08f0*/  @!P0 IMAD.WIDE.U32 R24, R13, 0x4, R24 ;  /* 0x000000040d188825 */ /* 0x010fca00078e0018 */
[----:B------:R-:W2:Y:S01]  /*0900*/  @!P0 LDG.E R12, desc[UR10][R24.64] ;  /* 0x0000000a180c8981 */ /* 0x000ea2000c1e1900 */
[----:B0-----:R-:W-:-:S04]  /*0910*/  @!P2 IMAD.WIDE.U32 R22, R13, 0x4, R22 ;  /* 0x000000040d16a825 */ /* 0x001fc800078e0016 */
[----:B------:R-:W-:-:S06]  /*0920*/  IMAD.MOV.U32 R13, RZ, RZ, RZ ;  /* 0x000000ffff0d7224 */ /* 0x000fcc00078e00ff */
[----:B------:R-:W4:Y:S01]  /*0930*/  @!P2 LDG.E R13, desc[UR10][R22.64] ;  /* 0x0000000a160da981 */ /* 0x000f22000c1e1900 */
[----:B------:R-:W-:-:S04]  /*0940*/  ISETP.NE.AND P2, PT, RZ, UR4, PT ;  /* 0x00000004ff007c0c */ /* 0x000fc8000bf45270 */
[C---:B------:R-:W-:Y:S02]  /*0950*/  ISETP.GT.AND P0, PT, R28.reuse, RZ, !P2 ;  /* 0x000000ff1c00720c */ /* 0x040fe40005704270 */
[----:B------:R-:W-:-:S04]  /*0960*/  ISETP.LT.OR P2, PT, R28, 0x1, !P2 ;  /* 0x000000011c00780c */ /* 0x000fc80005741670 */
[----:B------:R-:W-:Y:S01]  /*0970*/  PLOP3.LUT P0, PT, P0, P2, PT, 0xf8, 0x8f ;  /* 0x00000000008f781c */ /* 0x000fe20000705f70 */
[----:B------:R-:W-:Y:S02]  /*0980*/  HFMA2 R49, -RZ, RZ, 0, 0 ;  /* 0x00000000ff317431 */ /* 0x000fe400000001ff */
[----:B---3--:R-:W-:Y:S01]  /*0990*/  @P5 IMAD.WIDE.U32 R10, R5, 0x4, R10 ;  /* 0x00000004050a5825 */ /* 0x008fe200078e000a */
[----:B------:R-:W-:-:S03]  /*09a0*/  ISETP.NE.AND P6, PT, R4, RZ, PT ;  /* 0x000000ff0400720c */ /* 0x000fc60003fc5270 */
[----:B------:R-:W-:Y:S01]  /*09b0*/  IMAD R5, R5, UR5, RZ ;  /* 0x0000000505057c24 */ /* 0x000fe2000f8e02ff */
[----:B------:R4:W5:Y:S01]  /*09c0*/  @P5 LDG.E R49, desc[UR10][R10.64] ;  /* 0x0000000a0a315981 */ /* 0x000962000c1e1900 */
[----:B------:R-:W-:Y:S01]  /*09d0*/  ISETP.NE.AND P5, PT, R4, RZ, PT ;  /* 0x000000ff0400720c */ /* 0x000fe20003fa5270 */
[----:B-1----:R-:W-:Y:S01]  /*09e0*/  IMAD R20, R7, R14, RZ ;  /* 0x0000000e07147224 */ /* 0x002fe200078e02ff */
[----:B------:R-:W-:Y:S02]  /*09f0*/  VIADDMNMX R21, R42, -UR5, RZ, !PT ;  /* 0x800000052a157c46 */ /* 0x000fe4000f8001ff */
[----:B------:R-:W-:Y:S01]  /*0a00*/  SHF.R.S32.HI R4, RZ, 0x1f, R5 ;  /* 0x0000001fff047819 */ /* 0x000fe20000011405 */
[----:B--2---:R-:W-:-:S05]  /*0a10*/  FADD.FTZ R6, R12, R27 ;  /* 0x0000001b0c067221 */ /* 0x004fca0000010000 */
[C---:B------:R-:W-:Y:S01]  /*0a20*/  FSEL R9, R6.reuse, R27, !P6 ;  /* 0x0000001b06097208 */ /* 0x040fe20007000000 */
[----:B------:R-:W-:Y:S01]  /*0a30*/  @!P4 FMUL.FTZ R9, R6, R8 ;  /* 0x000000080609c220 */ /* 0x000fe20000410000 */
[----:B----4-:R-:W-:Y:S01]  /*0a40*/  FADD.FTZ R10, R13, R26 ;  /* 0x0000001a0d0a7221 */ /* 0x010fe20000010000 */
[----:B------:R-:W-:Y:S06]  /*0a50*/  @P0 BRA `(.L_x_1326) ;  /* 0x0000000000e00947 */ /* 0x000fec0003800000 */
        /* <DEDUP_REMOVED lines=11> */
[----:B0-----:R-:W-:Y:S02]  /*0b10*/  MOV R6, RZ ;  /* 0x000000ff00067202 */ /* 0x001fe40000000f00 */
[----:B-1----:R-:W-:-:S05]  /*0b20*/  IADD3 R22, PT, PT, RZ, -R7, RZ ;  /* 0x80000007ff167210 */ /* 0x002fca0007ffe0ff */
[----:B------:R-:W-:Y:S02]  /*0b30*/  IMAD R23, R22, R13, RZ ;  /* 0x0000000d16177224 */ /* 0x000fe400078e02ff */
[----:B------:R-:W-:Y:S02]  /*0b40*/  IMAD.MOV.U32 R22, RZ, RZ, R24 ;  /* 0x000000ffff167224 */ /* 0x000fe400078e0018 */
        /* <DEDUP_REMOVED lines=29> */
.L_x_1328:
[----:B------:R-:W-:Y:S05]  /*0d20*/  BSYNC.RECONVERGENT B0 ;  /* 0x0000000000007941 */ /* 0x000fea0003800200 */
.L_x_1327:
        /* <DEDUP_REMOVED lines=9> */
.L_x_1330:
[----:B------:R-:W-:Y:S05]  /*0dc0*/  BSYNC.RECONVERGENT B0 ;  /* 0x0000000000007941 */ /* 0x000fea0003800200 */
.L_x_1329:
[----:B------:R-:W-:Y:S06]  /*0dd0*/  BAR.SYNC.DEFER_BLOCKING 0x0 ;  /* 0x0000000000007b1d */ /* 0x000fec0000010000 */
.L_x_1326:
[----:B------:R-:W4:Y:S01]  /*0de0*/  S2R R8, SR_CgaCtaId ;  /* 0x0000000000087919 */ /* 0x000f220000008800 */
[----:B-1----:R-:W-:Y:S01]  /*0df0*/  MOV R7, 0x400 ;  /* 0x0000040000077802 */ /* 0x002fe20000000f00 */
[----:B0-----:R-:W-:Y:S01]  /*0e00*/  IMAD.IADD R11, R42, 0x1, -R21 ;  /* 0x000000012a0b7824 */ /* 0x001fe200078e0a15 */
[----:B------:R-:W-:Y:S02]  /*0e10*/  MOV R6, 0xff7fffff ;  /* 0xff7fffff00067802 */ /* 0x000fe40000000f00 */
[----:B------:R-:W-:-:S04]  /*0e20*/  IADD3 R13, PT, PT, R7, 0x110, RZ ;  /* 0x00000110070d7810 */ /* 0x000fc80007ffe0ff */
[----:B----4-:R-:W-:-:S05]  /*0e30*/  LEA R22, R8, R13, 0x18 ;  /* 0x0000000d08167211 */ /* 0x010fca00078ec0ff */
[----:B------:R-:W-:Y:S01]  /*0e40*/  IMAD R13, R11, 0x4, R22 ;  /* 0x000000040b0d7824 */ /* 0x000fe200078e0216 */
[----:B------:R-:W-:Y:S06]  /*0e50*/  @P3 BRA `(.L_x_1331) ;  /* 0x0000000000b43947 */ /* 0x000fec0003800000 */
[----:B------:R-:W-:-:S04]  /*0e60*/  IADD3 R11, PT, PT, R7, 0x10, RZ ;  /* 0x00000010070b7810 */ /* 0x000fc80007ffe0ff */
[----:B------:R-:W-:-:S05]  /*0e70*/  LEA R24, R8, R11, 0x18 ;  /* 0x0000000b08187211 */ /* 0x000fca00078ec0ff */
[----:B------:R-:W-:-:S05]  /*0e80*/  IMAD R11, R3, 0x4, R24 ;  /* 0x00000004030b7824 */ /* 0x000fca00078e0218 */
[----:B--2---:R0:W-:Y:S01]  /*0e90*/  STS [R11], R10 ;  /* 0x0000000a0b007388 */ /* 0x0041e20000000800 */
[----:B------:R-:W-:Y:S05]  /*0ea0*/  @P5 BRA `(.L_x_1332) ;  /* 0x0000000000285947 */ /* 0x000fea0003800000 */
[----:B------:R-:W1:Y:S01]  /*0eb0*/  LDC.64 R24, c[0x0][0x3b8] ;  /* 0x0000ee00ff187b82 */ /* 0x000e620000000a00 */
[----:B------:R-:W-:Y:S01]  /*0ec0*/  IMAD R26, R16, UR14, R19 ;  /* 0x0000000e101a7c24 */ /* 0x000fe2000f8e0213 */
[----:B0-----:R-:W-:Y:S01]  /*0ed0*/  IADD3 R11, PT, PT, R7, 0x90, RZ ;  /* 0x00000090070b7810 */ /* 0x001fe20007ffe0ff */
[----:B------:R-:W-:-:S04]  /*0ee0*/  IMAD R23, R17, R16, UR7 ;  /* 0x0000000711177e24 */ /* 0x000fc8000f8e0210 */
[----:B------:R-:W-:Y:S01]  /*0ef0*/  IMAD R23, R23, 0x4, R26 ;  /* 0x0000000417177824 */ /* 0x000fe200078e021a */
[----:B------:R-:W-:-:S04]  /*0f00*/  LEA R26, R8, R11, 0x18 ;  /* 0x0000000b081a7211 */ /* 0x000fc800078ec0ff */
[----:B------:R-:W-:-:S05]  /*0f10*/  LEA R11, R3, R26, 0x2 ;  /* 0x0000001a030b7211 */ /* 0x000fca00078e10ff */
[----:B------:R2:W-:Y:S01]  /*0f20*/  STS [R11], R12 ;  /* 0x0000000c0b007388 */ /* 0x0005e20000000800 */
[----:B-1----:R-:W-:-:S05]  /*0f30*/  IMAD.WIDE R24, R23, 0x4, R24 ;  /* 0x0000000417187825 */ /* 0x002fca00078e0218 */
[----:B---3--:R2:W-:Y:S02]  /*0f40*/  STG.E desc[UR10][R24.64], R9 ;  /* 0x0000000918007986 */ /* 0x0085e4000c10190a */
.L_x_1332:
[----:B------:R-:W-:Y:S01]  /*0f50*/  UMOV UR4, 0xffffffff ;  /* 0xffffffff00047882 */ /* 0x000fe20000000000 */
[----:B---3--:R-:W-:Y:S02]  /*0f60*/  FMUL.FTZ R28, R9, R10 ;  /* 0x0000000a091c7220 */ /* 0x008fe40000410000 */
[----:B------:R-:W-:Y:S05]  /*0f70*/  BRA.DIV UR4, `(.L_x_1333) ;  /* 0x0000007a04287947 */ /* 0x000fea000b800000 */
[----:B------:R-:W2:Y:S02]  /*0f80*/  SHFL.BFLY PT, R50, R28, 0x10, 0x1f ;  /* 0x0e001f001c327f89 */ /* 0x000ea400000e0000 */
[----:B--2---:R-:W-:-:S05]  /*0f90*/  FADD.FTZ R9, R28, R50 ;  /* 0x000000321c097221 */ /* 0x004fca0000010000 */
[----:B------:R-:W0:Y:S02]  /*0fa0*/  SHFL.BFLY PT, R50, R9, 0x8, 0x1f ;  /* 0x0d001f0009327f89 */ /* 0x000e2400000e0000 */
[----:B0-----:R-:W-:-:S05]  /*0fb0*/  FADD.FTZ R10, R9, R50 ;  /* 0x00000032090a7221 */ /* 0x001fca0000010000 */
[----:B------:R-:W0:Y:S02]  /*0fc0*/  SHFL.BFLY PT, R50, R10, 0x4, 0x1f ;  /* 0x0c801f000a327f89 */ /* 0x000e2400000e0000 */
[----:B0-----:R-:W-:-:S05]  /*0fd0*/  FADD.FTZ R11, R10, R50 ;  /* 0x000000320a0b7221 */ /* 0x001fca0000010000 */
[----:B------:R-:W0:Y:S02]  /*0fe0*/  SHFL.BFLY PT, R50, R11, 0x2, 0x1f ;  /* 0x0c401f000b327f89 */ /* 0x000e2400000e0000 */
[----:B0-----:R-:W-:-:S05]  /*0ff0*/  FADD.FTZ R12, R11, R50 ;  /* 0x000000320b0c7221 */ /* 0x001fca0000010000 */
[----:B------:R0:W1:Y:S02]  /*1000*/  SHFL.BFLY PT, R50, R12, 0x1, 0x1f ;  /* 0x0c201f000c327f89 */ /* 0x00006400000e0000 */
.L_x_1429:
        /* <DEDUP_REMOVED lines=11> */
[----:B-----5:R-:W-:-:S04]  /*10c0*/  IMAD.IADD R3, R18, 0x1, -R49 ;  /* 0x0000000112037824 */ /* 0x020fc800078e0a31 */
[----:B0-----:R-:W-:-:S04]  /*10d0*/  IMAD R12, R0, UR4, R3 ;  /* 0x00000004000c7c24 */ /* 0x001fc8000f8e0203 */
[----:B------:R-:W-:-:S04]  /*10e0*/  IMAD R3, R12, UR4, R3 ;  /* 0x000000040c037c24 */ /* 0x000fc8000f8e0203 */
[----:B-1----:R-:W-:-:S06]  /*10f0*/  IMAD.WIDE R10, R3, 0x4, R10 ;  /* 0x00000004030a7825 */ /* 0x002fcc00078e020a */
[----:B------:R-:W2:Y:S02]  /*1100*/  LDG.E R11, desc[UR10][R10.64] ;  /* 0x0000000a0a0b7981 */ /* 0x000ea4000c1e1900 */
[----:B--2---:R-:W-:-:S07]  /*1110*/  FADD.FTZ R6, R6, R11 ;  /* 0x0000000b06067221 */ /* 0x004fce0000010000 */
.L_x_1334:
[----:B------:R1:W-:Y:S02]  /*1120*/  STS [R13+-0x4], R6 ;  /* 0xfffffc060d007388 */ /* 0x0003e40000000800 */
.L_x_1331:
[----:B------:R-:W-:Y:S05]  /*1130*/  WARPSYNC.ALL ;  /* 0x0000000000007948 */ /* 0x000fea0003800000 */
[----:B------:R-:W-:Y:S01]  /*1140*/  BAR.SYNC.DEFER_BLOCKING 0x0 ;  /* 0x0000000000007b1d */ /* 0x000fe20000010000 */
[----:B------:R-:W-:-:S04]  /*1150*/  IADD3 R3, PT, PT, R7, 0x10, RZ ;  /* 0x0000001007037810 */ /* 0x000fc80007ffe0ff */
[----:B--2---:R-:W-:-:S05]  /*1160*/  LEA R10, R8, R3, 0x18 ;  /* 0x00000003080a7211 */ /* 0x004fca00078ec0ff */
[----:B------:R-:W-:-:S05]  /*1170*/  IMAD R3, R19, 0x4, R10 ;  /* 0x0000000413037824 */ /* 0x000fca00078e020a */
[----:B------:R2:W4:Y:S04]  /*1180*/  LDS R47, [R3] ;  /* 0x00000000032f7984 */ /* 0x0005280000000800 */
        /* <DEDUP_REMOVED lines=8> */
[----:B------:R-:W-:-:S04]  /*1210*/  IADD3 R7, PT, PT, R7, 0x90, RZ ;  /* 0x0000009007077810 */ /* 0x000fc80007ffe0ff */
[----:B0-----:R-:W-:-:S05]  /*1220*/  LEA R12, R8, R7, 0x18 ;  /* 0x00000007080c7211 */ /* 0x001fca00078ec0ff */
[----:B------:R-:W-:-:S05]  /*1230*/  IMAD R12, R19, 0x4, R12 ;  /* 0x00000004130c7824 */ /* 0x000fca00078e020c */
[----:B------:R0:W0:Y:S04]  /*1240*/  LDS R38, [R12] ;  /* 0x000000000c267984 */ /* 0x0000280000000800 */
[----:B--2---:R2:W0:Y:S04]  /*1250*/  LDS R3, [R12+0x10] ;  /* 0x000010000c037984 */ /* 0x0044280000000800 */
[----:B------:R2:W0:Y:S04]  /*1260*/  LDS R7, [R12+0x20] ;  /* 0x000020000c077984 */ /* 0x0004280000000800 */
[----:B------:R2:W0:Y:S04]  /*1270*/  LDS R8, [R12+0x30] ;  /* 0x000030000c087984 */ /* 0x0004280000000800 */
[----:B---3--:R2:W3:Y:S04]  /*1280*/  LDS R9, [R12+0x40] ;  /* 0x000040000c097984 */ /* 0x0084e80000000800 */
[----:B------:R2:W0:Y:S04]  /*1290*/  LDS R10, [R12+0x50] ;  /* 0x000050000c0a7984 */ /* 0x0004280000000800 */
[----:B------:R2:W0:Y:S04]  /*12a0*/  LDS R11, [R12+0x60] ;  /* 0x000060000c0b7984 */ /* 0x0004280000000800 */
[----:B-1----:R2:W1:Y:S02]  /*12b0*/  LDS R13, [R12+0x70] ;  /* 0x000070000c0d7984 */ /* 0x0024640000000800 */
.L_x_1335:
[----:B0-2---:R-:W-:Y:S01]  /*12c0*/  IADD3 R12, PT, PT, R18, 0x7, -R21 ;  /* 0x00000007120c7810 */ /* 0x005fe20007ffe815 */
[----:B------:R-:W0:Y:S01]  /*12d0*/  LDCU UR20, c[0x0][0x3f4] ;  /* 0x00007e80ff1477ac */ /* 0x000e220008000800 */
[----:B------:R-:W-:Y:S02]  /*12e0*/  BSSY B1, `(.L_x_1336) ;  /* 0x00001d4000017945 */ /* 0x000fe40003800000 */
[----:B------:R-:W-:Y:S01]  /*12f0*/  SHF.R.S32.HI R23, RZ, 0x1f, R12 ;  /* 0x0000001fff177819 */ /* 0x000fe2000001140c */
[----:B------:R-:W2:Y:S03]  /*1300*/  LDCU UR13, c[0x0][0x40c] ;  /* 0x00008180ff0d77ac */ /* 0x000ea60008000800 */
[----:B------:R-:W-:Y:S01]  /*1310*/  LEA.HI R23, R23, R12, RZ, 0x3 ;  /* 0x0000000c17177211 */ /* 0x000fe200078f18ff */
[----:B------:R-:W0:Y:S03]  /*1320*/  LDCU UR15, c[0x0][0x410] ;  /* 0x00008200ff0f77ac */ /* 0x000e260008000800 */
[----:B------:R-:W-:Y:S01]  /*1330*/  LOP3.LUT R12, R23, 0xfffffff8, RZ, 0xc0, !PT ;  /* 0xfffffff8170c7812 */ /* 0x000fe200078ec0ff */
[----:B------:R-:W0:Y:S03]  /*1340*/  LDCU.64 UR16, c[0x0][0x3b8] ;  /* 0x00007700ff1077ac */ /* 0x000e260008000a00 */
[----:B------:R-:W-:Y:S01]  /*1350*/  ISETP.GE.AND P0, PT, R17, R12, PT ;  /* 0x0000000c1100720c */ /* 0x000fe20003f06270 */
[----:B------:R-:W-:Y:S01]  /*1360*/  IMAD R12, R20, R15, R0 ;  /* 0x0000000f140c7224 */ /* 0x000fe200078e0200 */
[----:B------:R-:W0:Y:S04]  /*1370*/  LDCU.64 UR18, c[0x0][0x438] ;  /* 0x00008700ff1277ac */ /* 0x000e280008000a00 */
[----:B------:R-:W-:-:S07]  /*1380*/  SHF.L.U32 R12, R12, 0x5, RZ ;  /* 0x000000050c0c7819 */ /* 0x000fce00000006ff */
[----:B--2---:R-:W-:Y:S05]  /*1390*/  @P0 BRA `(.L_x_1337) ;  /* 0x0000001c00200947 */ /* 0x004fea0003800000 */
[----:B------:R-:W2:Y:S01]  /*13a0*/  LDC.64 R52, c[0x0][0x450] ;  /* 0x00011400ff347b82 */ /* 0x000ea20000000a00 */
[----:B------:R-:W3:Y:S01]  /*13b0*/  LDCU UR12, c[0x0][0x440] ;  /* 0x00008800ff0c77ac */ /* 0x000ee20008000800 */
[----:B------:R-:W-:Y:S02]  /*13c0*/  IMAD R14, R41, R14, R0 ;  /* 0x0000000e290e7224 */ /* 0x000fe400078e0200 */
[C---:B------:R-:W-:Y:S01]  /*13d0*/  IMAD.IADD R20, R17.reuse, 0x1, R21 ;  /* 0x0000000111147824 */ /* 0x040fe200078e0215 */
[----:B------:R-:W4:Y:S01]  /*13e0*/  LDCU.64 UR8, c[0x0][0x420] ;  /* 0x00008400ff0877ac */ /* 0x000f220008000a00 */
[----:B------:R-:W-:Y:S01]  /*13f0*/  IMAD R15, R17, 0x4, R22 ;  /* 0x00000004110f7824 */ /* 0x000fe200078e0216 */
[----:B------:R-:W-:Y:S01]  /*1400*/  LEA R21, R14, R19, 0x5 ;  /* 0x000000130e157211 */ /* 0x000fe200078e28ff */
[----:B------:R-:W0:Y:S01]  /*1410*/  LDC R25, c[0x0][0x430] ;  /* 0x00010c00ff197b82 */ /* 0x000e220000000800 */
[----:B------:R-:W0:Y:S01]  /*1420*/  LDCU UR4, c[0x0][0x408] ;  /* 0x00008100ff0477ac */ /* 0x000e220008000800 */
[----:B------:R-:W-:Y:S01]  /*1430*/  IMAD R16, R16, UR14, R19 ;  /* 0x0000000e10107c24 */ /* 0x000fe2000f8e0213 */
[----:B------:R-:W-:-:S04]  /*1440*/  MOV R22, UR5 ;  /* 0x0000000500167c02 */ /* 0x000fc80008000f00 */
[----:B------:R-:W-:Y:S02]  /*1450*/  SHF.R.S32.HI R23, RZ, 0x1f, R16 ;  /* 0x0000001fff177819 */ /* 0x000fe40000011410 */
[----:B----4-:R-:W-:Y:S01]  /*1460*/  ISETP.NE.U32.AND P0, PT, RZ, UR8, PT ;  /* 0x00000008ff007c0c */ /* 0x010fe2000bf05070 */
[----:B--2---:R-:W-:Y:S01]  /*1470*/  IMAD.WIDE R52, R21, 0x4, R52 ;  /* 0x0000000415347825 */ /* 0x004fe200078e0234 */
[----:B------:R-:W-:Y:S02]  /*1480*/  IADD3 R14, P2, P3, R5, UR8, R20 ;  /* 0x00000008050e7c10 */ /* 0x000fe4000fb5e014 */
[----:B------:R-:W-:Y:S01]  /*1490*/  ISETP.NE.AND.EX P0, PT, RZ, UR9, PT, P0 ;  /* 0x00000009ff007c0c */ /* 0x000fe2000bf05300 */
[----:B---3--:R-:W-:Y:S01]  /*14a0*/  IMAD R21, R0, UR12, R18 ;  /* 0x0000000c00157c24 */ /* 0x008fe2000f8e0212 */
[----:B------:R-:W-:Y:S01]  /*14b0*/  IADD3.X R17, PT, PT, R4, UR9, RZ, P2, P3 ;  /* 0x0000000904117c10 */ /* 0x000fe200097e64ff */
[----:B------:R-:W-:Y:S02]  /*14c0*/  IMAD R18, R12, UR5, R19 ;  /* 0x000000050c127c24 */ /* 0x000fe4000f8e0213 */
[----:B------:R-:W-:Y:S01]  /*14d0*/  IMAD R19, R21, UR12, R20 ;  /* 0x0000000c15137c24 */ /* 0x000fe2000f8e0214 */
[----:B0-----:R-:W-:Y:S01]  /*14e0*/  IADD3 R25, PT, PT, R25, UR4, RZ ;  /* 0x0000000419197c10 */ /* 0x001fe2000fffe0ff */
[----:B------:R-:W-:Y:S01]  /*14f0*/  VIADD R21, R20, 0x1 ;  /* 0x0000000114157836 */ /* 0x000fe20000000000 */
[C---:B------:R-:W-:Y:S01]  /*1500*/  SHF.L.U32 R20, R22.reuse, 0x3, RZ ;  /* 0x0000000316147819 */ /* 0x040fe200000006ff */
[----:B------:R-:W-:Y:S01]  /*1510*/  IMAD.SHL.U32 R22, R22, 0x10, RZ ;  /* 0x0000001016167824 */ /* 0x000fe200078e00ff */
[----:B------:R-:W-:-:S07]  /*1520*/  SHF.R.S32.HI R24, RZ, 0x1f, R18 ;  /* 0x0000001fff187819 */ /* 0x000fce0000011412 */
.L_x_1353:
[----:B------:R-:W-:Y:S01]  /*1530*/  @P0 MOV R31, R17 ;  /* 0x00000011001f0202 */ /* 0x000fe20000000f00 */
[----:B------:R-:W-:Y:S01]  /*1540*/  @P0 IMAD.MOV.U32 R30, RZ, RZ, R14 ;  /* 0x000000ffff1e0224 */ /* 0x000fe200078e000e */
[----:B------:R-:W0:Y:S01]  /*1550*/  I2F.RP R51, R2 ;  /* 0x0000000200337306 */ /* 0x000e220000209400 */
[----:B------:R-:W2:Y:S03]  /*1560*/  LDC R50, c[0x0][0x3f4] ;  /* 0x0000fd00ff327b82 */ /* 0x000ea60000000800 */
[----:B------:R3:W4:Y:S01]  /*1570*/  @P0 LDG.E.U8 R31, desc[UR10][R30.64] ;  /* 0x0000000a1e1f0981 */ /* 0x000722000c1e1100 */
[----:B------:R-:W-:Y:S01]  /*1580*/  VIADD R54, R21, 0xffffffff ;  /* 0xffffffff15367836 */ /* 0x000fe20000000000 */
[----:B------:R-:W-:Y:S01]  /*1590*/  UISETP.NE.AND UP0, UPT, UR13, URZ, UPT ;  /* 0x000000ff0d00728c */ /* 0x000fe2000bf05270 */
[----:B------:R-:W-:Y:S03]  /*15a0*/  BSSY.RECONVERGENT B0, `(.L_x_1338) ;  /* 0x000016f000007945 */ /* 0x000fe60003800200 */
[----:B------:R-:W-:Y:S01]  /*15b0*/  ISETP.GE.AND P4, PT, R54, RZ, PT ;  /* 0x000000ff3600720c */ /* 0x000fe20003f86270 */
[----:B0-----:R-:W0:Y:S01]  /*15c0*/  MUFU.RCP R51, R51 ;  /* 0x0000003300337308 */ /* 0x001e220000001000 */
[----:B--2---:R-:W-:Y:S01]  /*15d0*/  ISETP.NE.AND P5, PT, R50, RZ, PT ;  /* 0x000000ff3200720c */ /* 0x004fe20003fa5270 */
[----:B0-----:R-:W-:Y:S01]  /*15e0*/  VIADD R28, R51, 0xffffffe ;  /* 0x0ffffffe331c7836 */ /* 0x001fe20000000000 */
[----:B------:R-:W-:-:S05]  /*15f0*/  IABS R51, R54 ;  /* 0x0000003600337213 */ /* 0x000fca0000000000 */
[----:B------:R0:W2:Y:S02]  /*1600*/  F2I.FTZ.U32.TRUNC.NTZ R29, R28 ;  /* 0x0000001c001d7305 */ /* 0x0000a4000021f000 */
[----:B0-----:R-:W-:Y:S01]  /*1610*/  HFMA2 R28, -RZ, RZ, 0, 0 ;  /* 0x00000000ff1c7431 */ /* 0x001fe200000001ff */
[----:B--2---:R-:W-:-:S05]  /*1620*/  IADD3 R55, PT, PT, RZ, -R29, RZ ;  /* 0x8000001dff377210 */ /* 0x004fca0007ffe0ff */
[----:B------:R-:W-:-:S04]  /*1630*/  IMAD R55, R55, R2, RZ ;  /* 0x0000000237377224 */ /* 0x000fc800078e02ff */
[----:B---3--:R-:W-:Y:S01]  /*1640*/  IMAD.HI.U32 R30, R29, R55, R28 ;  /* 0x000000371d1e7227 */ /* 0x008fe200078e001c */
[----:B------:R-:W-:-:S05]  /*1650*/  IABS R29, R50 ;  /* 0x00000032001d7213 */ /* 0x000fca0000000000 */
[----:B------:R-:W-:-:S04]  /*1660*/  IMAD.HI.U32 R28, R30, R51, RZ ;  /* 0x000000331e1c7227 */ /* 0x000fc800078e00ff */
[----:B------:R-:W-:Y:S01]  /*1670*/  IMAD.MOV.U32 R30, RZ, RZ, R29 ;  /* 0x000000ffff1e7224 */ /* 0x000fe200078e001d */
        /* <DEDUP_REMOVED lines=8> */
[----:B----4-:R-:W-:Y:S01]  /*1700*/  ISETP.NE.AND P3, PT, R31, RZ, P0 ;  /* 0x000000ff1f00720c */ /* 0x010fe20000765270 */
[----:B------:R-:W-:-:S12]  /*1710*/  BRA.U UP0, `(.L_x_1339) ;  /* 0x0000001100347547 */ /* 0x000fd8000b800000 */
[----:B------:R-:W-:Y:S05]  /*1720*/  @!P1 BRA `(.L_x_1340) ;  /* 0x0000000800349947 */ /* 0x000fea0003800000 */
[----:B------:R-:W-:-:S04]  /*1730*/  IADD3 R29, PT, PT, R42, -0x1, RZ ;  /* 0xffffffff2a1d7810 */ /* 0x000fc80007ffe0ff */
[----:B------:R-:W-:-:S13]  /*1740*/  ISETP.GE.AND P2, PT, R54, R29, PT ;  /* 0x0000001d3600720c */ /* 0x000fda0003f46270 */
[----:B------:R-:W0:Y:S01]  /*1750*/  @!P2 LDC.64 R28, c[0x0][0x3b8] ;  /* 0x0000ee00ff1cab82 */ /* 0x000e220000000a00 */
[----:B------:R-:W-:Y:S01]  /*1760*/  @!P2 IMAD.SHL.U32 R55, R51, 0x4, RZ ;  /* 0x000000043337a824 */ /* 0x000fe200078e00ff */
[----:B------:R-:W2:Y:S04]  /*1770*/  @!P2 LDG.E R57, desc[UR10][R52.64] ;  /* 0x0000000a3439a981 */ /* 0x000ea8000c1e1900 */
[----:B------:R-:W-:-:S04]  /*1780*/  @!P2 IADD3 R31, P4, PT, R18, R55, RZ ;  /* 0x00000037121fa210 */ /* 0x000fc80007f9e0ff */
[----:B------:R-:W-:Y:S02]  /*1790*/  @!P2 IADD3.X R54, PT, PT, RZ, R24, RZ, P4, !PT ;  /* 0x00000018ff36a210 */ /* 0x000fe400027fe4ff */
[----:B0-----:R-:W-:-:S04]  /*17a0*/  @!P2 LEA R30, P4, R31, R28, 0x2 ;  /* 0x0000001c1f1ea211 */ /* 0x001fc800078810ff */
[----:B------:R-:W-:-:S06]  /*17b0*/  @!P2 LEA.HI.X R31, R31, R29, R54, 0x2, P4 ;  /* 0x0000001d1f1fa211 */ /* 0x000fcc00020f1436 */
[----:B------:R-:W3:Y:S01]  /*17c0*/  @!P2 LDG.E R31, desc[UR10][R30.64] ;  /* 0x0000000a1e1fa981 */ /* 0x000ee2000c1e1900 */
[----:B------:R-:W-:-:S04]  /*17d0*/  @!P2 IADD3 R55, P4, PT, R16, R55, RZ ;  /* 0x000000371037a210 */ /* 0x000fc80007f9e0ff */
[----:B------:R-:W-:Y:S01]  /*17e0*/  @!P2 LEA R54, P5, R55, R28, 0x2 ;  /* 0x0000001c3736a211 */ /* 0x000fe200078a10ff */
[----:B------:R-:W-:-:S05]  /*17f0*/  @!P2 IMAD.X R56, RZ, RZ, R23, P4 ;  /* 0x000000ffff38a224 */ /* 0x000fca00020e0617 */
[----:B------:R-:W-:Y:S01]  /*1800*/  @!P2 LEA.HI.X R29, R55, R29, R56, 0x2, P5 ;  /* 0x0000001d371da211 */ /* 0x000fe200028f1438 */
[----:B------:R-:W-:Y:S01]  /*1810*/  BSSY.RECONVERGENT B2, `(.L_x_1341) ;  /* 0x0000025000027945 */ /* 0x000fe20003800200 */
[----:B---3--:R-:W-:-:S04]  /*1820*/  @!P2 FADD.FTZ R28, R38, R31 ;  /* 0x0000001f261ca221 */ /* 0x008fc80000010000 */
[----:B--2---:R-:W-:Y:S01]  /*1830*/  @!P2 FMUL.FTZ R26, R28, R57 ;  /* 0x000000391c1aa220 */ /* 0x004fe20000410000 */
[----:B------:R-:W-:-:S05]  /*1840*/  @!P2 IMAD.MOV.U32 R28, RZ, RZ, R54 ;  /* 0x000000ffff1ca224 */ /* 0x000fca00078e0036 */
[----:B------:R0:W-:Y:S01]  /*1850*/  @!P2 STG.E desc[UR10][R28.64], R26 ;  /* 0x0000001a1c00a986 */ /* 0x0001e2000c10190a */
[----:B------:R-:W-:Y:S01]  /*1860*/  IADD3 R57, PT, PT, R51, R50, RZ ;  /* 0x0000003233397210 */ /* 0x000fe20007ffe0ff */
[----:B------:R-:W-:Y:S06]  /*1870*/  @P2 BRA `(.L_x_1342) ;  /* 0x0000000000782947 */ /* 0x000fec0003800000 */
[----:B------:R-:W-:-:S04]  /*1880*/  SHF.L.U32 R27, R57, 0x2, RZ ;  /* 0x00000002391b7819 */ /* 0x000fc800000006ff */
[----:B------:R-:W-:Y:S02]  /*1890*/  SHF.R.S32.HI R31, RZ, 0x1f, R27 ;  /* 0x0000001fff1f7819 */ /* 0x000fe4000001141b */
[----:B0-----:R-:W-:-:S05]  /*18a0*/  IADD3 R29, P4, PT, R18, R27, RZ ;  /* 0x0000001b121d7210 */ /* 0x001fca0007f9e0ff */
[----:B------:R-:W-:Y:S01]  /*18b0*/  IMAD.X R30, R24, 0x1, R31, P4 ;  /* 0x00000001181e7824 */ /* 0x000fe200020e061f */
[----:B------:R-:W-:-:S04]  /*18c0*/  LEA R28, P4, R29, UR16, 0x2 ;  /* 0x000000101d1c7c11 */ /* 0x000fc8000f8810ff */
[----:B------:R-:W-:Y:S02]  /*18d0*/  LEA.HI.X R29, R29, UR17, R30, 0x2, P4 ;  /* 0x000000111d1d7c11 */ /* 0x000fe4000a0f141e */
[----:B------:R-:W2:Y:S04]  /*18e0*/  LDG.E R30, desc[UR10][R52.64+0x10] ;  /* 0x0000100a341e7981 */ /* 0x000ea8000c1e1900 */
[----:B------:R-:W3:Y:S01]  /*18f0*/  LDG.E R28, desc[UR10][R28.64] ;  /* 0x0000000a1c1c7981 */ /* 0x000ee2000c1e1900 */
[----:B------:R-:W-:Y:S01]  /*1900*/  IADD3 R27, P4, PT, R16, R27, RZ ;  /* 0x0000001b101b7210 */ /* 0x000fe20007f9e0ff */
[----:B------:R-:W-:-:S03]  /*1910*/  IMAD R59, R51, 0x4, R20 ;  /* 0x00000004333b7824 */ /* 0x000fc600078e0214 */
[----:B------:R-:W-:Y:S02]  /*1920*/  IADD3.X R32, PT, PT, R23, R31, RZ, P4, !PT ;  /* 0x0000001f17207210 */ /* 0x000fe400027fe4ff */
[----:B------:R-:W-:-:S04]  /*1930*/  LEA R54, P4, R27, UR16, 0x2 ;  /* 0x000000101b367c11 */ /* 0x000fc8000f8810ff */
[----:B------:R-:W-:Y:S02]  /*1940*/  LEA.HI.X R55, R27, UR17, R32, 0x2, P4 ;  /* 0x000000111b377c11 */ /* 0x000fe4000a0f1420 */
[----:B------:R-:W-:Y:S02]  /*1950*/  SHF.R.S32.HI R32, RZ, 0x1f, R59 ;  /* 0x0000001fff207819 */ /* 0x000fe4000001143b */
[----:B------:R-:W-:Y:S01]  /*1960*/  IADD3 R31, P4, PT, R18, R59, RZ ;  /* 0x0000003b121f7210 */ /* 0x000fe20007f9e0ff */
[----:B---3--:R-:W-:-:S03]  /*1970*/  FADD.FTZ R27, R3, R28 ;  /* 0x0000001c031b7221 */ /* 0x008fc60000010000 */
[----:B------:R-:W-:Y:S01]  /*1980*/  IADD3.X R28, PT, PT, R24, R32, RZ, P4, !PT ;  /* 0x00000020181c7210 */ /* 0x000fe200027fe4ff */
[----:B--2---:R-:W-:Y:S01]  /*1990*/  FMUL.FTZ R27, R27, R30 ;  /* 0x0000001e1b1b7220 */ /* 0x004fe20000410000 */
[----:B------:R-:W-:-:S04]  /*19a0*/  LEA R30, P4, R31, UR16, 0x2 ;  /* 0x000000101f1e7c11 */ /* 0x000fc8000f8810ff */
[----:B------:R-:W-:Y:S01]  /*19b0*/  LEA.HI.X R31, R31, UR17, R28, 0x2, P4 ;  /* 0x000000111f1f7c11 */ /* 0x000fe2000a0f141c */
[----:B------:R2:W-:Y:S04]  /*19c0*/  STG.E desc[UR10][R54.64], R27 ;  /* 0x0000001b36007986 */ /* 0x0005e8000c10190a */
[----:B------:R-:W3:Y:S04]  /*19d0*/  LDG.E R30, desc[UR10][R30.64] ;  /* 0x0000000a1e1e7981 */ /* 0x000ee8000c1e1900 */
[----:B------:R-:W4:Y:S01]  /*19e0*/  LDG.E R61, desc[UR10][R52.64+0x20] ;  /* 0x0000200a343d7981 */ /* 0x000f22000c1e1900 */
[----:B------:R-:W-:-:S05]  /*19f0*/  IADD3 R59, P4, PT, R16, R59, RZ ;  /* 0x0000003b103b7210 */ /* 0x000fca0007f9e0ff */
[----:B------:R-:W-:Y:S01]  /*1a00*/  IMAD.X R56, R23, 0x1, R32, P4 ;  /* 0x0000000117387824 */ /* 0x000fe200020e0620 */
[----:B------:R-:W-:-:S04]  /*1a10*/  LEA R28, P4, R59, UR16, 0x2 ;  /* 0x000000103b1c7c11 */ /* 0x000fc8000f8810ff */
[----:B------:R-:W-:Y:S01]  /*1a20*/  LEA.HI.X R29, R59, UR17, R56, 0x2, P4 ;  /* 0x000000113b1d7c11 */ /* 0x000fe2000a0f1438 */
[----:B---3--:R-:W-:-:S04]  /*1a30*/  FADD.FTZ R32, R7, R30 ;  /* 0x0000001e07207221 */ /* 0x008fc80000010000 */
[----:B----4-:R-:W-:-:S05]  /*1a40*/  FMUL.FTZ R32, R32, R61 ;  /* 0x0000003d20207220 */ /* 0x010fca0000410000 */
[----:B------:R2:W-:Y:S02]  /*1a50*/  STG.E desc[UR10][R28.64], R32 ;  /* 0x000000201c007986 */ /* 0x0005e4000c10190a */
.L_x_1342:
[----:B------:R-:W-:Y:S05]  /*1a60*/  BSYNC.RECONVERGENT B2 ;  /* 0x0000000000027941 */ /* 0x000fea0003800200 */
.L_x_1341:
[----:B------:R-:W-:Y:S04]  /*1a70*/  BSSY.RECONVERGENT B2, `(.L_x_1343) ;  /* 0x0000020000027945 */ /* 0x000fe80003800200 */
[----:B------:R-:W-:Y:S05]  /*1a80*/  @P2 BRA `(.L_x_1344) ;  /* 0x0000000000782947 */ /* 0x000fea0003800000 */
[----:B------:R-:W-:Y:S01]  /*1a90*/  LEA R31, R57, R20, 0x2 ;  /* 0x00000014391f7211 */ /* 0x000fe200078e10ff */
[----:B------:R-:W3:Y:S03]  /*1aa0*/  LDG.E R33, desc[UR10][R52.64+0x30] ;  /* 0x0000300a34217981 */ /* 0x000ee6000c1e1900 */
[----:B------:R-:W-:Y:S02]  /*1ab0*/  SHF.R.S32.HI R30, RZ, 0x1f, R31 ;  /* 0x0000001fff1e7819 */ /* 0x000fe4000001141f */
[----:B0-2---:R-:W-:-:S05]  /*1ac0*/  IADD3 R29, P4, PT, R18, R31, RZ ;  /* 0x0000001f121d7210 */ /* 0x005fca0007f9e0ff */
[----:B------:R-:W-:Y:S01]  /*1ad0*/  IMAD.X R34, R24, 0x1, R30, P4 ;  /* 0x0000000118227824 */ /* 0x000fe200020e061e */
[----:B------:R-:W-:-:S04]  /*1ae0*/  LEA R28, P4, R29, UR16, 0x2 ;  /* 0x000000101d1c7c11 */ /* 0x000fc8000f8810ff */
[----:B------:R-:W-:-:S06]  /*1af0*/  LEA.HI.X R29, R29, UR17, R34, 0x2, P4 ;  /* 0x000000111d1d7c11 */ /* 0x000fcc000a0f1422 */
[----:B------:R-:W2:Y:S01]  /*1b00*/  LDG.E R29, desc[UR10][R28.64] ;  /* 0x0000000a1c1d7981 */ /* 0x000ea2000c1e1900 */
[----:B------:R-:W-:Y:S02]  /*1b10*/  IADD3 R55, P4, PT, R16, R31, RZ ;  /* 0x0000001f10377210 */ /* 0x000fe40007f9e0ff */
[----:B------:R-:W-:-:S03]  /*1b20*/  LEA R51, R51, R22, 0x2 ;  /* 0x0000001633337211 */ /* 0x000fc600078e10ff */
[----:B------:R-:W-:Y:S01]  /*1b30*/  IMAD.X R30, R23, 0x1, R30, P4 ;  /* 0x00000001171e7824 */ /* 0x000fe200020e061e */
[C---:B------:R-:W-:Y:S02]  /*1b40*/  LEA R54, P4, R55.reuse, UR16, 0x2 ;  /* 0x0000001037367c11 */ /* 0x040fe4000f8810ff */
[----:B------:R-:W-:Y:S02]  /*1b50*/  SHF.R.S32.HI R34, RZ, 0x1f, R51 ;  /* 0x0000001fff227819 */ /* 0x000fe40000011433 */
[----:B------:R-:W-:Y:S02]  /*1b60*/  IADD3 R31, P5, PT, R18, R51, RZ ;  /* 0x00000033121f7210 */ /* 0x000fe40007fbe0ff */
[----:B------:R-:W-:Y:S02]  /*1b70*/  LEA.HI.X R55, R55, UR17, R30, 0x2, P4 ;  /* 0x0000001137377c11 */ /* 0x000fe4000a0f141e */
[----:B------:R-:W-:Y:S02]  /*1b80*/  IADD3.X R58, PT, PT, R24, R34, RZ, P5, !PT ;  /* 0x00000022183a7210 */ /* 0x000fe40002ffe4ff */
[----:B------:R-:W-:-:S04]  /*1b90*/  LEA R30, P4, R31, UR16, 0x2 ;  /* 0x000000101f1e7c11 */ /* 0x000fc8000f8810ff */
[----:B------:R-:W-:Y:S01]  /*1ba0*/  LEA.HI.X R31, R31, UR17, R58, 0x2, P4 ;  /* 0x000000111f1f7c11 */ /* 0x000fe2000a0f143a */
[----:B--2---:R-:W-:-:S04]  /*1bb0*/  FADD.FTZ R56, R8, R29 ;  /* 0x0000001d08387221 */ /* 0x004fc80000010000 */
[----:B---3--:R-:W-:-:S05]  /*1bc0*/  FMUL.FTZ R33, R56, R33 ;  /* 0x0000002138217220 */ /* 0x008fca0000410000 */
[----:B------:R3:W-:Y:S04]  /*1bd0*/  STG.E desc[UR10][R54.64], R33 ;  /* 0x0000002136007986 */ /* 0x0007e8000c10190a */
[----:B------:R-:W2:Y:S04]  /*1be0*/  LDG.E R30, desc[UR10][R30.64] ;  /* 0x0000000a1e1e7981 */ /* 0x000ea8000c1e1900 */
[----:B------:R-:W4:Y:S01]  /*1bf0*/  LDG.E R59, desc[UR10][R52.64+0x40] ;  /* 0x0000400a343b7981 */ /* 0x000f22000c1e1900 */
[----:B------:R-:W-:-:S05]  /*1c00*/  IADD3 R51, P4, PT, R16, R51, RZ ;  /* 0x0000003310337210 */ /* 0x000fca0007f9e0ff */
[----:B------:R-:W-:Y:S01]  /*1c10*/  IMAD.X R56, R23, 0x1, R34, P4 ;  /* 0x0000000117387824 */ /* 0x000fe200020e0622 */
[----:B------:R-:W-:-:S04]  /*1c20*/  LEA R28, P4, R51, UR16, 0x2 ;  /* 0x00000010331c7c11 */ /* 0x000fc8000f8810ff */
[----:B------:R-:W-:Y:S01]  /*1c30*/  LEA.HI.X R29, R51, UR17, R56, 0x2, P4 ;  /* 0x00000011331d7c11 */ /* 0x000fe2000a0f1438 */
[----:B--2---:R-:W-:-:S04]  /*1c40*/  FADD.FTZ R34, R9, R30 ;  /* 0x0000001e09227221 */ /* 0x004fc80000010000 */
[----:B----4-:R-:W-:-:S05]  /*1c50*/  FMUL.FTZ R34, R34, R59 ;  /* 0x0000003b22227220 */ /* 0x010fca0000410000 */
[----:B------:R3:W-:Y:S02]  /*1c60*/  STG.E desc[UR10][R28.64], R34 ;  /* 0x000000221c007986 */ /* 0x0007e4000c10190a */
.L_x_1344:
[----:B------:R-:W-:Y:S05]  /*1c70*/  BSYNC.RECONVERGENT B2 ;  /* 0x0000000000027941 */ /* 0x000fea0003800200 */
.L_x_1343:
[----:B0-23--:R-:W0:Y:S01]  /*1c80*/  @!P2 LDC.64 R28, c[0x0][0x3b8] ;  /* 0x0000ee00ff1cab82 */ /* 0x00de220000000a00 */
[----:B------:R-:W-:-:S05]  /*1c90*/  LEA R51, R50, R57, 0x2 ;  /* 0x0000003932337211 */ /* 0x000fca00078e10ff */
[----:B------:R-:W-:-:S05]  /*1ca0*/  @!P2 IMAD.SHL.U32 R31, R51, 0x4, RZ ;  /* 0x00000004331fa824 */ /* 0x000fca00078e00ff */
[----:B------:R-:W-:Y:S02]  /*1cb0*/  @!P2 SHF.R.S32.HI R30, RZ, 0x1f, R31 ;  /* 0x0000001fff1ea819 */ /* 0x000fe4000001141f */
[----:B------:R-:W-:-:S04]  /*1cc0*/  @!P2 IADD3 R55, P4, PT, R18, R31, RZ ;  /* 0x0000001f1237a210 */ /* 0x000fc80007f9e0ff */
[----:B------:R-:W-:Y:S02]  /*1cd0*/  @!P2 IADD3.X R56, PT, PT, R24, R30, RZ, P4, !PT ;  /* 0x0000001e1838a210 */ /* 0x000fe400027fe4ff */
[----:B0-----:R-:W-:-:S04]  /*1ce0*/  @!P2 LEA R54, P4, R55, R28, 0x2 ;  /* 0x0000001c3736a211 */ /* 0x001fc800078810ff */
[----:B------:R-:W-:Y:S02]  /*1cf0*/  @!P2 LEA.HI.X R55, R55, R29, R56, 0x2, P4 ;  /* 0x0000001d3737a211 */ /* 0x000fe400020f1438 */
[----:B------:R-:W2:Y:S04]  /*1d00*/  @!P2 LDG.E R56, desc[UR10][R52.64+0x50] ;  /* 0x0000500a3438a981 */ /* 0x000ea8000c1e1900 */
[----:B------:R-:W3:Y:S01]  /*1d10*/  @!P2 LDG.E R55, desc[UR10][R54.64] ;  /* 0x0000000a3637a981 */ /* 0x000ee2000c1e1900 */
[----:B------:R-:W-:-:S05]  /*1d20*/  @!P2 IADD3 R57, P4, PT, R16, R31, RZ ;  /* 0x0000001f1039a210 */ /* 0x000fca0007f9e0ff */
[----:B------:R-:W-:Y:S02]  /*1d30*/  @!P2 IMAD.X R58, R23, 0x1, R30, P4 ;  /* 0x00000001173aa824 */ /* 0x000fe400020e061e */
[----:B------:R-:W0:Y:S01]  /*1d40*/  @!P2 LDC.64 R30, c[0x0][0x3b8] ;  /* 0x0000ee00ff1eab82 */ /* 0x000e220000000a00 */
[----:B------:R-:W-:Y:S02]  /*1d50*/  @!P2 LEA R28, P4, R57, R28, 0x2 ;  /* 0x0000001c391ca211 */ /* 0x000fe400078810ff */
[----:B------:R-:W-:Y:S02]  /*1d60*/  IADD3 R51, PT, PT, R51, R50, RZ ;  /* 0x0000003233337210 */ /* 0x000fe40007ffe0ff */
[----:B------:R-:W-:Y:S01]  /*1d70*/  @!P2 LEA.HI.X R29, R57, R29, R58, 0x2, P4 ;  /* 0x0000001d391da211 */ /* 0x000fe200020f143a */
[----:B---3--:R-:W-:-:S04]  /*1d80*/  @!P2 FADD.FTZ R57, R10, R55 ;  /* 0x000000370a39a221 */ /* 0x008fc80000010000 */
[----:B--2---:R-:W-:Y:S01]  /*1d90*/  @!P2 FMUL.FTZ R35, R57, R56 ;  /* 0x000000383923a220 */ /* 0x004fe20000410000 */
[----:B------:R-:W-:-:S05]  /*1da0*/  @!P2 IMAD.SHL.U32 R57, R51, 0x4, RZ ;  /* 0x000000043339a824 */ /* 0x000fca00078e00ff */
[----:B------:R-:W-:Y:S02]  /*1db0*/  @!P2 SHF.R.S32.HI R54, RZ, 0x1f, R57 ;  /* 0x0000001fff36a819 */ /* 0x000fe40000011439 */
[----:B------:R-:W-:-:S04]  /*1dc0*/  @!P2 IADD3 R56, P4, PT, R18, R57, RZ ;  /* 0x000000391238a210 */ /* 0x000fc80007f9e0ff */
[----:B------:R-:W-:Y:S02]  /*1dd0*/  @!P2 IADD3.X R58, PT, PT, R24, R54, RZ, P4, !PT ;  /* 0x00000036183aa210 */ /* 0x000fe400027fe4ff */
[C---:B0-----:R-:W-:Y:S01]  /*1de0*/  @!P2 LEA R55, P4, R56.reuse, R30, 0x2 ;  /* 0x0000001e3837a211 */ /* 0x041fe200078810ff */
[----:B------:R0:W-:Y:S03]  /*1df0*/  @!P2 STG.E desc[UR10][R28.64], R35 ;  /* 0x000000231c00a986 */ /* 0x0001e6000c10190a */
[----:B------:R-:W-:Y:S01]  /*1e00*/  @!P2 LEA.HI.X R56, R56, R31, R58, 0x2, P4 ;  /* 0x0000001f3838a211 */ /* 0x000fe200020f143a */
[----:B0-----:R-:W-:-:S03]  /*1e10*/  @!P2 IMAD.MOV.U32 R28, RZ, RZ, R55 ;  /* 0x000000ffff1ca224 */ /* 0x001fc600078e0037 */
[----:B------:R-:W-:Y:S01]  /*1e20*/  @!P2 MOV R29, R56 ;  /* 0x00000038001da202 */ /* 0x000fe20000000f00 */
[----:B------:R-:W2:Y:S04]  /*1e30*/  @!P2 LDG.E R55, desc[UR10][R52.64+0x60] ;  /* 0x0000600a3437a981 */ /* 0x000ea8000c1e1900 */
[----:B------:R0:W3:Y:S01]  /*1e40*/  @!P2 LDG.E R56, desc[UR10][R28.64] ;  /* 0x0000000a1c38a981 */ /* 0x0000e2000c1e1900 */
[----:B------:R-:W-:-:S05]  /*1e50*/  @!P2 IADD3 R57, P4, PT, R16, R57, RZ ;  /* 0x000000391039a210 */ /* 0x000fca0007f9e0ff */
[----:B------:R-:W-:Y:S01]  /*1e60*/  @!P2 IMAD.X R54, R23, 0x1, R54, P4 ;  /* 0x000000011736a824 */ /* 0x000fe200020e0636 */
[----:B------:R-:W-:-:S04]  /*1e70*/  @!P2 LEA R30, P4, R57, R30, 0x2 ;  /* 0x0000001e391ea211 */ /* 0x000fc800078810ff */
[----:B------:R-:W-:Y:S02]  /*1e80*/  @!P2 LEA.HI.X R31, R57, R31, R54, 0x2, P4 ;  /* 0x0000001f391fa211 */ /* 0x000fe400020f1436 */
[----:B0-----:R-:W-:-:S03]  /*1e90*/  @!P2 MOV R28, R30 ;  /* 0x0000001e001ca202 */ /* 0x001fc60000000f00 */
[----:B------:R-:W-:Y:S02]  /*1ea0*/  @!P2 IMAD.MOV.U32 R29, RZ, RZ, R31 ;  /* 0x000000ffff1da224 */ /* 0x000fe400078e001f */
[----:B---3--:R-:W-:-:S04]  /*1eb0*/  @!P2 FADD.FTZ R56, R11, R56 ;  /* 0x000000380b38a221 */ /* 0x008fc80000010000 */
[----:B--2---:R-:W-:-:S05]  /*1ec0*/  @!P2 FMUL.FTZ R36, R56, R55 ;  /* 0x000000373824a220 */ /* 0x004fca0000410000 */
[----:B------:R3:W-:Y:S01]  /*1ed0*/  @!P2 STG.E desc[UR10][R28.64], R36 ;  /* 0x000000241c00a986 */ /* 0x0007e2000c10190a */
[----:B------:R-:W-:Y:S05]  /*1ee0*/  @P2 BRA `(.L_x_1345) ;  /* 0x0000000c00682947 */ /* 0x000fea0003800000 */
[----:B------:R-:W-:-:S05]  /*1ef0*/  IADD3 R50, PT, PT, R51, R50, RZ ;  /* 0x0000003233327210 */ /* 0x000fca0007ffe0ff */
[----:B---3--:R-:W-:-:S05]  /*1f00*/  IMAD.SHL.U32 R29, R50, 0x4, RZ ;  /* 0x00000004321d7824 */ /* 0x008fca00078e00ff */
[----:B------:R-:W-:Y:S02]  /*1f10*/  SHF.R.S32.HI R28, RZ, 0x1f, R29 ;  /* 0x0000001fff1c7819 */ /* 0x000fe4000001141d */
[----:B------:R-:W-:-:S04]  /*1f20*/  IADD3 R31, P4, PT, R18, R29, RZ ;  /* 0x0000001d121f7210 */ /* 0x000fc80007f9e0ff */
[----:B------:R-:W-:Y:S02]  /*1f30*/  IADD3.X R50, PT, PT, R24, R28, RZ, P4, !PT ;  /* 0x0000001c18327210 */ /* 0x000fe400027fe4ff */
[----:B------:R-:W-:-:S04]  /*1f40*/  LEA R30, P4, R31, UR16, 0x2 ;  /* 0x000000101f1e7c11 */ /* 0x000fc8000f8810ff */
[----:B------:R-:W-:Y:S02]  /*1f50*/  LEA.HI.X R31, R31, UR17, R50, 0x2, P4 ;  /* 0x000000111f1f7c11 */ /* 0x000fe4000a0f1432 */
[----:B------:R-:W2:Y:S04]  /*1f60*/  LDG.E R50, desc[UR10][R52.64+0x70] ;  /* 0x0000700a34327981 */ /* 0x000ea8000c1e1900 */
[----:B------:R-:W1:Y:S01]  /*1f70*/  LDG.E R30, desc[UR10][R30.64] ;  /* 0x0000000a1e1e7981 */ /* 0x000e62000c1e1900 */
[----:B------:R-:W-:-:S05]  /*1f80*/  IADD3 R29, P4, PT, R16, R29, RZ ;  /* 0x0000001d101d7210 */ /* 0x000fca0007f9e0ff */
[----:B------:R-:W-:Y:S01]  /*1f90*/  IMAD.X R54, R23, 0x1, R28, P4 ;  /* 0x0000000117367824 */ /* 0x000fe200020e061c */
[----:B------:R-:W-:-:S04]  /*1fa0*/  LEA R28, P4, R29, UR16, 0x2 ;  /* 0x000000101d1c7c11 */ /* 0x000fc8000f8810ff */
[----:B------:R-:W-:Y:S01]  /*1fb0*/  LEA.HI.X R29, R29, UR17, R54, 0x2, P4 ;  /* 0x000000111d1d7c11 */ /* 0x000fe2000a0f1436 */
[----:B-1----:R-:W-:-:S04]  /*1fc0*/  FADD.FTZ R37, R13, R30 ;  /* 0x0000001e0d257221 */ /* 0x002fc80000010000 */
[----:B--2---:R-:W-:-:S05]  /*1fd0*/  FMUL.FTZ R37, R37, R50 ;  /* 0x0000003225257220 */ /* 0x004fca0000410000 */
[----:B------:R4:W-:Y:S01]  /*1fe0*/  STG.E desc[UR10][R28.64], R37 ;  /* 0x000000251c007986 */ /* 0x0009e2000c10190a */
[----:B------:R-:W-:Y:S05]  /*1ff0*/  BRA `(.L_x_1345) ;  /* 0x0000000c00247947 */ /* 0x000fea0003800000 */
.L_x_1340:
[----:B------:R-:W-:Y:S01]  /*2000*/  VIADD R29, R42, 0xffffffff ;  /* 0xffffffff2a1d7836 */ /* 0x000fe20000000000 */
[----:B------:R-:W-:-:S04]  /*2010*/  IADD3 R28, PT, PT, R21, -0x1, RZ ;  /* 0xffffffff151c7810 */ /* 0x000fc80007ffe0ff */
[----:B------:R-:W-:-:S13]  /*2020*/  ISETP.GE.AND P2, PT, R28, R29, PT ;  /* 0x0000001d1c00720c */ /* 0x000fda0003f46270 */
[----:B------:R-:W0:Y:S01]  /*2030*/  @!P2 LDC.64 R28, c[0x0][0x3b8] ;  /* 0x0000ee00ff1cab82 */ /* 0x000e220000000a00 */
[----:B------:R-:W-:-:S04]  /*2040*/  @!P2 SHF.L.U32 R55, R51, 0x2, RZ ;  /* 0x000000023337a819 */ /* 0x000fc800000006ff */
[----:B------:R-:W-:-:S05]  /*2050*/  @!P2 IADD3 R30, P4, PT, R18, R55, RZ ;  /* 0x00000037121ea210 */ /* 0x000fca0007f9e0ff */
[----:B------:R-:W-:Y:S01]  /*2060*/  @!P2 IMAD.X R31, RZ, RZ, R24, P4 ;  /* 0x000000ffff1fa224 */ /* 0x000fe200020e0618 */
[----:B0-----:R-:W-:-:S04]  /*2070*/  @!P2 LEA R54, P4, R30, R28, 0x2 ;  /* 0x0000001c1e36a211 */ /* 0x001fc800078810ff */
[----:B------:R-:W-:Y:S02]  /*2080*/  @!P2 LEA.HI.X R31, R30, R29, R31, 0x2, P4 ;  /* 0x0000001d1e1fa211 */ /* 0x000fe400020f141f */
[----:B------:R-:W-:-:S05]  /*2090*/  @!P2 MOV R30, R54 ;  /* 0x00000036001ea202 */ /* 0x000fca0000000f00 */
[----:B------:R-:W2:Y:S01]  /*20a0*/  @!P2 LDG.E R31, desc[UR10][R30.64] ;  /* 0x0000000a1e1fa981 */ /* 0x000ea2000c1e1900 */
[----:B------:R-:W-:Y:S01]  /*20b0*/  @!P2 IADD3 R55, P4, PT, R16, R55, RZ ;  /* 0x000000371037a210 */ /* 0x000fe20007f9e0ff */
[----:B------:R-:W-:Y:S01]  /*20c0*/  BSSY.RECONVERGENT B2, `(.L_x_1346) ;  /* 0x0000022000027945 */ /* 0x000fe20003800200 */
[----:B------:R-:W-:-:S03]  /*20d0*/  IADD3 R57, PT, PT, R51, R50, RZ ;  /* 0x0000003233397210 */ /* 0x000fc60007ffe0ff */
[----:B------:R-:W-:Y:S01]  /*20e0*/  @!P2 IMAD.X R54, RZ, RZ, R23, P4 ;  /* 0x000000ffff36a224 */ /* 0x000fe200020e0617 */
[----:B------:R-:W-:-:S04]  /*20f0*/  @!P2 LEA R28, P4, R55, R28, 0x2 ;  /* 0x0000001c371ca211 */ /* 0x000fc800078810ff */
[----:B------:R-:W-:Y:S01]  /*2100*/  @!P2 LEA.HI.X R29, R55, R29, R54, 0x2, P4 ;  /* 0x0000001d371da211 */ /* 0x000fe200020f1436 */
[----:B--2---:R-:W-:-:S05]  /*2110*/  @!P2 FADD.FTZ R26, R38, R31 ;  /* 0x0000001f261aa221 */ /* 0x004fca0000010000 */
[----:B------:R0:W-:Y:S01]  /*2120*/  @!P2 STG.E desc[UR10][R28.64], R26 ;  /* 0x0000001a1c00a986 */ /* 0x0001e2000c10190a */
[----:B------:R-:W-:Y:S05]  /*2130*/  @P2 BRA `(.L_x_1347) ;  /* 0x0000000000682947 */ /* 0x000fea0003800000 */
[----:B------:R-:W-:-:S05]  /*2140*/  IMAD.SHL.U32 R27, R57, 0x4, RZ ;  /* 0x00000004391b7824 */ /* 0x000fca00078e00ff */
[----:B------:R-:W-:Y:S02]  /*2150*/  SHF.R.S32.HI R30, RZ, 0x1f, R27 ;  /* 0x0000001fff1e7819 */ /* 0x000fe4000001141b */
[----:B0-----:R-:W-:-:S04]  /*2160*/  IADD3 R29, P4, PT, R18, R27, RZ ;  /* 0x0000001b121d7210 */ /* 0x001fc80007f9e0ff */
[----:B------:R-:W-:Y:S02]  /*2170*/  IADD3.X R32, PT, PT, R24, R30, RZ, P4, !PT ;  /* 0x0000001e18207210 */ /* 0x000fe400027fe4ff */
[----:B------:R-:W-:-:S04]  /*2180*/  LEA R28, P4, R29, UR16, 0x2 ;  /* 0x000000101d1c7c11 */ /* 0x000fc8000f8810ff */
[----:B------:R-:W-:-:S05]  /*2190*/  LEA.HI.X R29, R29, UR17, R32, 0x2, P4 ;  /* 0x000000111d1d7c11 */ /* 0x000fca000a0f1420 */
[----:B------:R-:W2:Y:S01]  /*21a0*/  LDG.E R28, desc[UR10][R28.64] ;  /* 0x0000000a1c1c7981 */ /* 0x000ea2000c1e1900 */
[----:B------:R-:W-:Y:S01]  /*21b0*/  IMAD R59, R51, 0x4, R20 ;  /* 0x00000004333b7824 */ /* 0x000fe200078e0214 */
[----:B------:R-:W-:-:S04]  /*21c0*/  IADD3 R27, P4, PT, R16, R27, RZ ;  /* 0x0000001b101b7210 */ /* 0x000fc80007f9e0ff */
[----:B------:R-:W-:Y:S02]  /*21d0*/  SHF.R.S32.HI R32, RZ, 0x1f, R59 ;  /* 0x0000001fff207819 */ /* 0x000fe4000001143b */
[----:B------:R-:W-:Y:S02]  /*21e0*/  IADD3.X R30, PT, PT, R23, R30, RZ, P4, !PT ;  /* 0x0000001e171e7210 */ /* 0x000fe400027fe4ff */
[----:B------:R-:W-:Y:S02]  /*21f0*/  IADD3 R31, P5, PT, R18, R59, RZ ;  /* 0x0000003b121f7210 */ /* 0x000fe40007fbe0ff */
[----:B------:R-:W-:-:S03]  /*2200*/  LEA R54, P4, R27, UR16, 0x2 ;  /* 0x000000101b367c11 */ /* 0x000fc6000f8810ff */
[----:B------:R-:W-:Y:S01]  /*2210*/  IMAD.X R56, R24, 0x1, R32, P5 ;  /* 0x0000000118387824 */ /* 0x000fe200028e0620 */
[----:B------:R-:W-:Y:S02]  /*2220*/  LEA.HI.X R55, R27, UR17, R30, 0x2, P4 ;  /* 0x000000111b377c11 */ /* 0x000fe4000a0f141e */
[----:B------:R-:W-:-:S04]  /*2230*/  LEA R30, P4, R31, UR16, 0x2 ;  /* 0x000000101f1e7c11 */ /* 0x000fc8000f8810ff */
[----:B------:R-:W-:Y:S01]  /*2240*/  LEA.HI.X R31, R31, UR17, R56, 0x2, P4 ;  /* 0x000000111f1f7c11 */ /* 0x000fe2000a0f1438 */
[----:B--2---:R-:W-:-:S05]  /*2250*/  FADD.FTZ R27, R3, R28 ;  /* 0x0000001c031b7221 */ /* 0x004fca0000010000 */
[----:B------:R2:W-:Y:S04]  /*2260*/  STG.E desc[UR10][R54.64], R27 ;  /* 0x0000001b36007986 */ /* 0x0005e8000c10190a */
[----:B------:R-:W3:Y:S01]  /*2270*/  LDG.E R30, desc[UR10][R30.64] ;  /* 0x0000000a1e1e7981 */ /* 0x000ee2000c1e1900 */
[----:B------:R-:W-:-:S04]  /*2280*/  IADD3 R59, P4, PT, R16, R59, RZ ;  /* 0x0000003b103b7210 */ /* 0x000fc80007f9e0ff */
[----:B------:R-:W-:Y:S02]  /*2290*/  IADD3.X R32, PT, PT, R23, R32, RZ, P4, !PT ;  /* 0x0000002017207210 */ /* 0x000fe400027fe4ff */
[----:B------:R-:W-:-:S04]  /*22a0*/  LEA R28, P4, R59, UR16, 0x2 ;  /* 0x000000103b1c7c11 */ /* 0x000fc8000f8810ff */
[----:B------:R-:W-:Y:S01]  /*22b0*/  LEA.HI.X R29, R59, UR17, R32, 0x2, P4 ;  /* 0x000000113b1d7c11 */ /* 0x000fe2000a0f1420 */
[----:B---3--:R-:W-:-:S05]  /*22c0*/  FADD.FTZ R32, R7, R30 ;  /* 0x0000001e07207221 */ /* 0x008fca0000010000 */
[----:B------:R2:W-:Y:S03]  /*22d0*/  STG.E desc[UR10][R28.64], R32 ;  /* 0x000000201c007986 */ /* 0x0005e6000c10190a */
.L_x_1347:
[----:B------:R-:W-:Y:S05]  /*22e0*/  BSYNC.RECONVERGENT B2 ;  /* 0x0000000000027941 */ /* 0x000fea0003800200 */
.L_x_1346:
[----:B------:R-:W-:Y:S04]  /*22f0*/  BSSY.RECONVERGENT B2, `(.L_x_1348) ;  /* 0x000001c000027945 */ /* 0x000fe80003800200 */
[----:B------:R-:W-:Y:S05]  /*2300*/  @P2 BRA `(.L_x_1349) ;  /* 0x0000000000682947 */ /* 0x000fea0003800000 */
[----:B------:R-:W-:-:S05]  /*2310*/  IMAD R31, R57, 0x4, R20 ;  /* 0x00000004391f7824 */ /* 0x000fca00078e0214 */
[----:B------:R-:W-:Y:S02]  /*2320*/  SHF.R.S32.HI R30, RZ, 0x1f, R31 ;  /* 0x0000001fff1e7819 */ /* 0x000fe4000001141f */
[----:B0-2---:R-:W-:-:S04]  /*2330*/  IADD3 R29, P4, PT, R18, R31, RZ ;  /* 0x0000001f121d7210 */ /* 0x005fc80007f9e0ff */
[----:B------:R-:W-:Y:S02]  /*2340*/  IADD3.X R34, PT, PT, R24, R30, RZ, P4, !PT ;  /* 0x0000001e18227210 */ /* 0x000fe400027fe4ff */
[----:B------:R-:W-:-:S04]  /*2350*/  LEA R28, P4, R29, UR16, 0x2 ;  /* 0x000000101d1c7c11 */ /* 0x000fc8000f8810ff */
[----:B------:R-:W-:-:S06]  /*2360*/  LEA.HI.X R29, R29, UR17, R34, 0x2, P4 ;  /* 0x000000111d1d7c11 */ /* 0x000fcc000a0f1422 */
[----:B------:R-:W2:Y:S01]  /*2370*/  LDG.E R29, desc[UR10][R28.64] ;  /* 0x0000000a1c1d7981 */ /* 0x000ea2000c1e1900 */
[----:B------:R-:W-:Y:S01]  /*2380*/  IMAD R51, R51, 0x4, R22 ;  /* 0x0000000433337824 */ /* 0x000fe200078e0216 */
[----:B------:R-:W-:-:S04]  /*2390*/  IADD3 R33, P4, PT, R16, R31, RZ ;  /* 0x0000001f10217210 */ /* 0x000fc80007f9e0ff */
[----:B------:R-:W-:Y:S02]  /*23a0*/  SHF.R.S32.HI R34, RZ, 0x1f, R51 ;  /* 0x0000001fff227819 */ /* 0x000fe40000011433 */
[----:B------:R-:W-:Y:S02]  /*23b0*/  IADD3 R31, P5, PT, R18, R51, RZ ;  /* 0x00000033121f7210 */ /* 0x000fe40007fbe0ff */
[----:B------:R-:W-:Y:S02]  /*23c0*/  IADD3.X R56, PT, PT, R23, R30, RZ, P4, !PT ;  /* 0x0000001e17387210 */ /* 0x000fe400027fe4ff */
[----:B------:R-:W-:Y:S01]  /*23d0*/  LEA R54, P4, R33, UR16, 0x2 ;  /* 0x0000001021367c11 */ /* 0x000fe2000f8810ff */
[----:B------:R-:W-:Y:S01]  /*23e0*/  IMAD.X R58, R24, 0x1, R34, P5 ;  /* 0x00000001183a7824 */ /* 0x000fe200028e0622 */
[----:B------:R-:W-:Y:S02]  /*23f0*/  LEA R30, P5, R31, UR16, 0x2 ;  /* 0x000000101f1e7c11 */ /* 0x000fe4000f8a10ff */
[----:B------:R-:W-:-:S02]  /*2400*/  LEA.HI.X R55, R33, UR17, R56, 0x2, P4 ;  /* 0x0000001121377c11 */ /* 0x000fc4000a0f1438 */
[----:B------:R-:W-:Y:S01]  /*2410*/  LEA.HI.X R31, R31, UR17, R58, 0x2, P5 ;  /* 0x000000111f1f7c11 */ /* 0x000fe2000a8f143a */
[----:B--2---:R-:W-:-:S05]  /*2420*/  FADD.FTZ R33, R8, R29 ;  /* 0x0000001d08217221 */ /* 0x004fca0000010000 */
[----:B------:R3:W-:Y:S04]  /*2430*/  STG.E desc[UR10][R54.64], R33 ;  /* 0x0000002136007986 */ /* 0x0007e8000c10190a */
[----:B------:R-:W2:Y:S01]  /*2440*/  LDG.E R30, desc[UR10][R30.64] ;  /* 0x0000000a1e1e7981 */ /* 0x000ea2000c1e1900 */
[----:B------:R-:W-:-:S04]  /*2450*/  IADD3 R51, P4, PT, R16, R51, RZ ;  /* 0x0000003310337210 */ /* 0x000fc80007f9e0ff */
[----:B------:R-:W-:Y:S02]  /*2460*/  IADD3.X R34, PT, PT, R23, R34, RZ, P4, !PT ;  /* 0x0000002217227210 */ /* 0x000fe400027fe4ff */
[----:B------:R-:W-:-:S04]  /*2470*/  LEA R28, P4, R51, UR16, 0x2 ;  /* 0x00000010331c7c11 */ /* 0x000fc8000f8810ff */
[----:B------:R-:W-:Y:S01]  /*2480*/  LEA.HI.X R29, R51, UR17, R34, 0x2, P4 ;  /* 0x00000011331d7c11 */ /* 0x000fe2000a0f1422 */
[----:B--2---:R-:W-:-:S05]  /*2490*/  FADD.FTZ R34, R9, R30 ;  /* 0x0000001e09227221 */ /* 0x004fca0000010000 */
[----:B------:R3:W-:Y:S03]  /*24a0*/  STG.E desc[UR10][R28.64], R34 ;  /* 0x000000221c007986 */ /* 0x0007e6000c10190a */
.L_x_1349:
[----:B------:R-:W-:Y:S05]  /*24b0*/  BSYNC.RECONVERGENT B2 ;  /* 0x0000000000027941 */ /* 0x000fea0003800200 */
.L_x_1348:
[----:B0-23--:R-:W0:Y:S01]  /*24c0*/  @!P2 LDC.64 R28, c[0x0][0x3b8] ;  /* 0x0000ee00ff1cab82 */ /* 0x00de220000000a00 */
[----:B------:R-:W-:-:S05]  /*24d0*/  IMAD R51, R50, 0x4, R57 ;  /* 0x0000000432337824 */ /* 0x000fca00078e0239 */
[----:B------:R-:W-:-:S04]  /*24e0*/  @!P2 SHF.L.U32 R31, R51, 0x2, RZ ;  /* 0x00000002331fa819 */ /* 0x000fc800000006ff */
[----:B------:R-:W-:Y:S02]  /*24f0*/  @!P2 SHF.R.S32.HI R56, RZ, 0x1f, R31 ;  /* 0x0000001fff38a819 */ /* 0x000fe4000001141f */
[----:B------:R-:W-:-:S05]  /*2500*/  @!P2 IADD3 R55, P4, PT, R18, R31, RZ ;  /* 0x0000001f1237a210 */ /* 0x000fca0007f9e0ff */
[----:B------:R-:W-:Y:S01]  /*2510*/  @!P2 IMAD.X R30, R24, 0x1, R56, P4 ;  /* 0x00000001181ea824 */ /* 0x000fe200020e0638 */
[----:B0-----:R-:W-:-:S04]  /*2520*/  @!P2 LEA R54, P4, R55, R28, 0x2 ;  /* 0x0000001c3736a211 */ /* 0x001fc800078810ff */
[----:B------:R-:W-:-:S06]  /*2530*/  @!P2 LEA.HI.X R55, R55, R29, R30, 0x2, P4 ;  /* 0x0000001d3737a211 */ /* 0x000fcc00020f141e */
[----:B------:R0:W2:Y:S01]  /*2540*/  @!P2 LDG.E R55, desc[UR10][R54.64] ;  /* 0x0000000a3637a981 */ /* 0x0000a2000c1e1900 */
[----:B------:R-:W-:Y:S01]  /*2550*/  @!P2 IADD3 R59, P4, PT, R16, R31, RZ ;  /* 0x0000001f103ba210 */ /* 0x000fe20007f9e0ff */
[----:B------:R-:W-:Y:S01]  /*2560*/  IMAD.IADD R51, R51, 0x1, R50 ;  /* 0x0000000133337824 */ /* 0x000fe200078e0232 */
[----:B------:R-:W0:Y:S02]  /*2570*/  @!P2 LDC.64 R30, c[0x0][0x3b8] ;  /* 0x0000ee00ff1eab82 */ /* 0x000e240000000a00 */
[----:B------:R-:W-:Y:S02]  /*2580*/  @!P2 IADD3.X R56, PT, PT, R23, R56, RZ, P4, !PT ;  /* 0x000000381738a210 */ /* 0x000fe400027fe4ff */
[----:B------:R-:W-:Y:S02]  /*2590*/  @!P2 LEA R28, P4, R59, R28, 0x2 ;  /* 0x0000001c3b1ca211 */ /* 0x000fe400078810ff */
[----:B------:R-:W-:Y:S02]  /*25a0*/  @!P2 SHF.L.U32 R57, R51, 0x2, RZ ;  /* 0x000000023339a819 */ /* 0x000fe400000006ff */
[----:B------:R-:W-:-:S02]  /*25b0*/  @!P2 LEA.HI.X R59, R59, R29, R56, 0x2, P4 ;  /* 0x0000001d3b3ba211 */ /* 0x000fc400020f1438 */
[----:B------:R-:W-:Y:S02]  /*25c0*/  @!P2 SHF.R.S32.HI R56, RZ, 0x1f, R57 ;  /* 0x0000001fff38a819 */ /* 0x000fe40000011439 */
[----:B------:R-:W-:-:S05]  /*25d0*/  @!P2 IADD3 R29, P4, PT, R18, R57, RZ ;  /* 0x00000039121da210 */ /* 0x000fca0007f9e0ff */
[----:B------:R-:W-:Y:S01]  /*25e0*/  @!P2 IMAD.X R58, R24, 0x1, R56, P4 ;  /* 0x00000001183aa824 */ /* 0x000fe200020e0638 */
[----:B0-----:R-:W-:Y:S01]  /*25f0*/  @!P2 LEA R54, P4, R29, R30, 0x2 ;  /* 0x0000001e1d36a211 */ /* 0x001fe200078810ff */
[----:B--2---:R-:W-:-:S03]  /*2600*/  @!P2 FADD.FTZ R35, R10, R55 ;  /* 0x000000370a23a221 */ /* 0x004fc60000010000 */
[----:B------:R-:W-:Y:S02]  /*2610*/  @!P2 LEA.HI.X R55, R29, R31, R58, 0x2, P4 ;  /* 0x0000001f1d37a211 */ /* 0x000fe400020f143a */
[----:B------:R-:W-:-:S05]  /*2620*/  @!P2 MOV R29, R59 ;  /* 0x0000003b001da202 */ /* 0x000fca0000000f00 */
[----:B------:R0:W-:Y:S02]  /*2630*/  @!P2 STG.E desc[UR10][R28.64], R35 ;  /* 0x000000231c00a986 */ /* 0x0001e4000c10190a */
[----:B0-----:R-:W-:Y:S01]  /*2640*/  @!P2 IMAD.MOV.U32 R28, RZ, RZ, R54 ;  /* 0x000000ffff1ca224 */ /* 0x001fe200078e0036 */
[----:B------:R-:W-:-:S05]  /*2650*/  @!P2 MOV R29, R55 ;  /* 0x00000037001da202 */ /* 0x000fca0000000f00 */
[----:B------:R0:W2:Y:S01]  /*2660*/  @!P2 LDG.E R54, desc[UR10][R28.64] ;  /* 0x0000000a1c36a981 */ /* 0x0000a2000c1e1900 */
[----:B------:R-:W-:-:S05]  /*2670*/  @!P2 IADD3 R57, P4, PT, R16, R57, RZ ;  /* 0x000000391039a210 */ /* 0x000fca0007f9e0ff */
[----:B------:R-:W-:Y:S01]  /*2680*/  @!P2 IMAD.X R56, R23, 0x1, R56, P4 ;  /* 0x000000011738a824 */ /* 0x000fe200020e0638 */
[----:B------:R-:W-:-:S04]  /*2690*/  @!P2 LEA R30, P4, R57, R30, 0x2 ;  /* 0x0000001e391ea211 */ /* 0x000fc800078810ff */
[----:B------:R-:W-:Y:S02]  /*26a0*/  @!P2 LEA.HI.X R31, R57, R31, R56, 0x2, P4 ;  /* 0x0000001f391fa211 */ /* 0x000fe400020f1438 */
[----:B0-----:R-:W-:-:S03]  /*26b0*/  @!P2 MOV R28, R30 ;  /* 0x0000001e001ca202 */ /* 0x001fc60000000f00 */
[----:B------:R-:W-:Y:S02]  /*26c0*/  @!P2 IMAD.MOV.U32 R29, RZ, RZ, R31 ;  /* 0x000000ffff1da224 */ /* 0x000fe400078e001f */
[----:B--2---:R-:W-:-:S05]  /*26d0*/  @!P2 FADD.FTZ R36, R11, R54 ;  /* 0x000000360b24a221 */ /* 0x004fca0000010000 */
[----:B------:R0:W-:Y:S01]  /*26e0*/  @!P2 STG.E desc[UR10][R28.64], R36 ;  /* 0x000000241c00a986 */ /* 0x0001e2000c10190a */
[----:B------:R-:W-:Y:S05]  /*26f0*/  @P2 BRA `(.L_x_1345) ;  /* 0x0000000400642947 */ /* 0x000fea0003800000 */
[----:B------:R-:W-:-:S05]  /*2700*/  IADD3 R50, PT, PT, R51, R50, RZ ;  /* 0x0000003233327210 */ /* 0x000fca0007ffe0ff */
[----:B0-----:R-:W-:-:S05]  /*2710*/  IMAD.SHL.U32 R29, R50, 0x4, RZ ;  /* 0x00000004321d7824 */ /* 0x001fca00078e00ff */
[----:B------:R-:W-:Y:S02]  /*2720*/  SHF.R.S32.HI R28, RZ, 0x1f, R29 ;  /* 0x0000001fff1c7819 */ /* 0x000fe4000001141d */
[----:B------:R-:W-:-:S04]  /*2730*/  IADD3 R31, P4, PT, R18, R29, RZ ;  /* 0x0000001d121f7210 */ /* 0x000fc80007f9e0ff */
[----:B------:R-:W-:Y:S02]  /*2740*/  IADD3.X R50, PT, PT, R24, R28, RZ, P4, !PT ;  /* 0x0000001c18327210 */ /* 0x000fe400027fe4ff */
[----:B------:R-:W-:-:S04]  /*2750*/  LEA R30, P4, R31, UR16, 0x2 ;  /* 0x000000101f1e7c11 */ /* 0x000fc8000f8810ff */
[----:B------:R-:W-:-:S05]  /*2760*/  LEA.HI.X R31, R31, UR17, R50, 0x2, P4 ;  /* 0x000000111f1f7c11 */ /* 0x000fca000a0f1432 */
[----:B------:R-:W1:Y:S01]  /*2770*/  LDG.E R30, desc[UR10][R30.64] ;  /* 0x0000000a1e1e7981 */ /* 0x000e62000c1e1900 */
[----:B------:R-:W-:-:S05]  /*2780*/  IADD3 R29, P4, PT, R16, R29, RZ ;  /* 0x0000001d101d7210 */ /* 0x000fca0007f9e0ff */
[----:B------:R-:W-:Y:S01]  /*2790*/  IMAD.X R50, R23, 0x1, R28, P4 ;  /* 0x0000000117327824 */ /* 0x000fe200020e061c */
[----:B------:R-:W-:-:S04]  /*27a0*/  LEA R28, P4, R29, UR16, 0x2 ;  /* 0x000000101d1c7c11 */ /* 0x000fc8000f8810ff */
[----:B------:R-:W-:Y:S01]  /*27b0*/  LEA.HI.X R29, R29, UR17, R50, 0x2, P4 ;  /* 0x000000111d1d7c11 */ /* 0x000fe2000a0f1432 */
[----:B-1----:R-:W-:-:S05]  /*27c0*/  FADD.FTZ R37, R13, R30 ;  /* 0x0000001e0d257221 */ /* 0x002fca0000010000 */
[----:B------:R2:W-:Y:S01]  /*27d0*/  STG.E desc[UR10][R28.64], R37 ;  /* 0x000000251c007986 */ /* 0x0005e2000c10190a */
[----:B------:R-:W-:Y:S05]  /*27e0*/  BRA `(.L_x_1345) ;  /* 0x0000000400287947 */ /* 0x000fea0003800000 */
.L_x_1339:
[----:B------:R-:W-:Y:S01]  /*27f0*/  VIADD R29, R21, 0xffffffff ;  /* 0xffffffff151d7836 */ /* 0x000fe20000000000 */
[----:B------:R-:W-:Y:S02]  /*2800*/  IADD3 R28, PT, PT, R42, -0x1, RZ ;  /* 0xffffffff2a1c7810 */ /* 0x000fe40007ffe0ff */
[----:B------:R-:W-:Y:S02]  /*2810*/  IADD3 R57, PT, PT, R51, R50, RZ ;  /* 0x0000003233397210 */ /* 0x000fe40007ffe0ff */
[----:B------:R-:W-:-:S13]  /*2820*/  ISETP.GE.AND P2, PT, R29, R28, PT ;  /* 0x0000001c1d00720c */ /* 0x000fda0003f46270 */
[----:B------:R-:W0:Y:S01]  /*2830*/  @!P2 LDC.64 R28, c[0x0][0x3b8] ;  /* 0x0000ee00ff1cab82 */ /* 0x000e220000000a00 */
[----:B------:R-:W-:Y:S01]  /*2840*/  @!P2 IMAD.SHL.U32 R31, R57, 0x4, RZ ;  /* 0x00000004391fa824 */ /* 0x000fe200078e00ff */
[----:B------:R-:W-:-:S04]  /*2850*/  @!P2 LEA R59, R51, R20, 0x2 ;  /* 0x00000014333ba211 */ /* 0x000fc800078e10ff */
[----:B------:R-:W-:-:S04]  /*2860*/  @!P2 IADD3 R55, P4, PT, R18, R31, RZ ;  /* 0x0000001f1237a210 */ /* 0x000fc80007f9e0ff */
[----:B------:R-:W-:Y:S02]  /*2870*/  @!P2 LEA.HI.X.SX32 R30, R31, R24, 0x1, P4 ;  /* 0x000000181f1ea211 */ /* 0x000fe400020f0eff */
[----:B0-----:R-:W-:-:S04]  /*2880*/  @!P2 LEA R54, P4, R55, R28, 0x2 ;  /* 0x0000001c3736a211 */ /* 0x001fc800078810ff */
[----:B------:R-:W-:Y:S02]  /*2890*/  @!P2 LEA.HI.X R55, R55, R29, R30, 0x2, P4 ;  /* 0x0000001d3737a211 */ /* 0x000fe400020f141e */
[----:B------:R-:W0:Y:S01]  /*28a0*/  @!P2 LDC.64 R30, c[0x0][0x3b8] ;  /* 0x0000ee00ff1eab82 */ /* 0x000e220000000a00 */
[----:B------:R-:W-:Y:S02]  /*28b0*/  @!P2 IADD3 R56, P4, PT, R18, R59, RZ ;  /* 0x0000003b1238a210 */ /* 0x000fe40007f9e0ff */
[----:B------:R2:W5:Y:S02]  /*28c0*/  @!P2 LDG.E R27, desc[UR10][R54.64] ;  /* 0x0000000a361ba981 */ /* 0x000564000c1e1900 */
[----:B------:R-:W-:Y:S02]  /*28d0*/  @!P2 LEA.HI.X.SX32 R59, R59, R24, 0x1, P4 ;  /* 0x000000183b3ba211 */ /* 0x000fe400020f0eff */
[----:B------:R-:W-:-:S04]  /*28e0*/  @!P2 LEA R28, P4, R56, R28, 0x2 ;  /* 0x0000001c381ca211 */ /* 0x000fc800078810ff */
[----:B------:R-:W-:Y:S01]  /*28f0*/  @!P2 LEA.HI.X R59, R56, R29, R59, 0x2, P4 ;  /* 0x0000001d383ba211 */ /* 0x000fe200020f143b */
[----:B------:R-:W-:Y:S01]  /*2900*/  @!P2 IMAD R29, R57, 0x4, R20 ;  /* 0x00000004391da824 */ /* 0x000fe200078e0214 */
[----:B--2---:R-:W-:-:S04]  /*2910*/  @!P2 MOV R54, R28 ;  /* 0x0000001c0036a202 */ /* 0x004fc80000000f00 */
[----:B------:R-:W-:-:S04]  /*2920*/  @!P2 IADD3 R61, P4, PT, R18, R29, RZ ;  /* 0x0000001d123da210 */ /* 0x000fc80007f9e0ff */
[----:B------:R-:W-:Y:S02]  /*2930*/  @!P2 LEA.HI.X.SX32 R28, R29, R24, 0x1, P4 ;  /* 0x000000181d1ca211 */ /* 0x000fe400020f0eff */
[----:B0-----:R-:W-:-:S04]  /*2940*/  @!P2 LEA R58, P4, R61, R30, 0x2 ;  /* 0x0000001e3d3aa211 */ /* 0x001fc800078810ff */
[----:B------:R-:W-:Y:S02]  /*2950*/  @!P2 LEA.HI.X R61, R61, R31, R28, 0x2, P4 ;  /* 0x0000001f3d3da211 */ /* 0x000fe400020f141c */
[----:B------:R-:W0:Y:S01]  /*2960*/  @!P2 LDC.64 R28, c[0x0][0x3b8] ;  /* 0x0000ee00ff1cab82 */ /* 0x000e220000000a00 */
[----:B------:R-:W-:Y:S01]  /*2970*/  @!P2 IMAD.MOV.U32 R55, RZ, RZ, R59 ;  /* 0x000000ffff37a224 */ /* 0x000fe200078e003b */
[----:B------:R-:W-:-:S04]  /*2980*/  @!P2 LEA R59, R51, R22, 0x2 ;  /* 0x00000016333ba211 */ /* 0x000fc800078e10ff */
[----:B------:R-:W-:Y:S01]  /*2990*/  @!P2 IADD3 R60, P4, PT, R18, R59, RZ ;  /* 0x0000003b123ca210 */ /* 0x000fe20007f9e0ff */
[----:B------:R2:W5:Y:S03]  /*29a0*/  @!P2 LDG.E R32, desc[UR10][R54.64] ;  /* 0x0000000a3620a981 */ /* 0x000566000c1e1900 */
[----:B------:R-:W-:Y:S02]  /*29b0*/  @!P2 LEA.HI.X.SX32 R59, R59, R24, 0x1, P4 ;  /* 0x000000183b3ba211 */ /* 0x000fe400020f0eff */
[----:B------:R-:W-:-:S04]  /*29c0*/  @!P2 LEA R56, P4, R60, R30, 0x2 ;  /* 0x0000001e3c38a211 */ /* 0x000fc800078810ff */
[----:B------:R-:W-:Y:S02]  /*29d0*/  @!P2 LEA.HI.X R59, R60, R31, R59, 0x2, P4 ;  /* 0x0000001f3c3ba211 */ /* 0x000fe400020f143b */
[----:B------:R-:W-:Y:S01]  /*29e0*/  @!P2 LEA R51, P4, R51, R18, 0x2 ;  /* 0x000000123333a211 */ /* 0x000fe200078810ff */
[----:B------:R-:W3:Y:S01]  /*29f0*/  @!P2 LDC.64 R30, c[0x0][0x3b8] ;  /* 0x0000ee00ff1eab82 */ /* 0x000ee20000000a00 */
[----:B--2---:R-:W-:Y:S01]  /*2a00*/  @!P2 IMAD.MOV.U32 R54, RZ, RZ, R58 ;  /* 0x000000ffff36a224 */ /* 0x004fe200078e003a */
[----:B------:R-:W-:Y:S02]  /*2a10*/  @!P2 MOV R55, R61 ;  /* 0x0000003d0037a202 */ /* 0x000fe40000000f00 */
[C---:B0-----:R-:W-:Y:S01]  /*2a20*/  @!P2 LEA R58, P5, R51.reuse, R28, 0x2 ;  /* 0x0000001c333aa211 */ /* 0x041fe200078a10ff */
[----:B------:R-:W-:Y:S02]  /*2a30*/  @!P2 IMAD.X R28, RZ, RZ, R24, P4 ;  /* 0x000000ffff1ca224 */ /* 0x000fe400020e0618 */
[----:B------:R0:W5:Y:S03]  /*2a40*/  @!P2 LDG.E R33, desc[UR10][R54.64] ;  /* 0x0000000a3621a981 */ /* 0x000166000c1e1900 */
[----:B------:R-:W-:-:S02]  /*2a50*/  @!P2 LEA.HI.X R29, R51, R29, R28, 0x2, P5 ;  /* 0x0000001d331da211 */ /* 0x000fc400028f141c */
[----:B0-----:R-:W-:Y:S01]  /*2a60*/  @!P2 MOV R54, R56 ;  /* 0x000000380036a202 */ /* 0x001fe20000000f00 */
[----:B------:R-:W-:Y:S01]  /*2a70*/  @!P2 IMAD.MOV.U32 R55, RZ, RZ, R59 ;  /* 0x000000ffff37a224 */ /* 0x000fe200078e003b */
[----:B------:R-:W-:-:S04]  /*2a80*/  LEA R59, R50, R57, 0x2 ;  /* 0x00000039323b7211 */ /* 0x000fc800078e10ff */
[----:B------:R0:W5:Y:S01]  /*2a90*/  @!P2 LDG.E R34, desc[UR10][R54.64] ;  /* 0x0000000a3622a981 */ /* 0x000162000c1e1900 */
[C---:B------:R-:W-:Y:S01]  /*2aa0*/  @!P2 IMAD.SHL.U32 R51, R59.reuse, 0x4, RZ ;  /* 0x000000043b33a824 */ /* 0x040fe200078e00ff */
[----:B0-----:R-:W-:Y:S02]  /*2ab0*/  @!P2 MOV R55, R29 ;  /* 0x0000001d0037a202 */ /* 0x001fe40000000f00 */
[----:B------:R-:W0:Y:S02]  /*2ac0*/  @!P2 LDC.64 R28, c[0x0][0x3b8] ;  /* 0x0000ee00ff1cab82 */ /* 0x000e240000000a00 */
[----:B------:R-:W-:Y:S02]  /*2ad0*/  @!P2 IADD3 R56, P4, PT, R18, R51, RZ ;  /* 0x000000331238a210 */ /* 0x000fe40007f9e0ff */
[----:B------:R-:W-:Y:S02]  /*2ae0*/  IADD3 R59, PT, PT, R59, R50, RZ ;  /* 0x000000323b3b7210 */ /* 0x000fe40007ffe0ff */
[----:B------:R-:W-:-:S02]  /*2af0*/  @!P2 LEA.HI.X.SX32 R57, R51, R24, 0x1, P4 ;  /* 0x000000183339a211 */ /* 0x000fc400020f0eff */
[----:B---3--:R-:W-:Y:S01]  /*2b00*/  @!P2 LEA R51, P4, R56, R30, 0x2 ;  /* 0x0000001e3833a211 */ /* 0x008fe200078810ff */
[----:B------:R-:W-:-:S03]  /*2b10*/  @!P2 IMAD.MOV.U32 R54, RZ, RZ, R58 ;  /* 0x000000ffff36a224 */ /* 0x000fc600078e003a */
[----:B------:R-:W-:Y:S01]  /*2b20*/  @!P2 LEA.HI.X R56, R56, R31, R57, 0x2, P4 ;  /* 0x0000001f3838a211 */ /* 0x000fe200020f1439 */
[C---:B------:R-:W-:Y:S01]  /*2b30*/  @!P2 IMAD.SHL.U32 R57, R59.reuse, 0x4, RZ ;  /* 0x000000043b39a824 */ /* 0x040fe200078e00ff */
[----:B------:R-:W2:Y:S01]  /*2b40*/  @!P2 LDC.64 R30, c[0x0][0x3b8] ;  /* 0x0000ee00ff1eab82 */ /* 0x000ea20000000a00 */
[----:B------:R3:W5:Y:S01]  /*2b50*/  @!P2 LDG.E R26, desc[UR10][R54.64] ;  /* 0x0000000a361aa981 */ /* 0x000762000c1e1900 */
[----:B------:R-:W-:Y:S02]  /*2b60*/  @!P2 IADD3 R58, PT, PT, R59, R50, RZ ;  /* 0x000000323b3aa210 */ /* 0x000fe40007ffe0ff */
[----:B---3--:R-:W-:-:S04]  /*2b70*/  @!P2 IADD3 R55, P4, PT, R18, R57, RZ ;  /* 0x000000391237a210 */ /* 0x008fc80007f9e0ff */
[----:B------:R-:W-:Y:S02]  /*2b80*/  @!P2 LEA.HI.X.SX32 R54, R57, R24, 0x1, P4 ;  /* 0x000000183936a211 */ /* 0x000fe400020f0eff */
[----:B0-----:R-:W-:-:S04]  /*2b90*/  @!P2 LEA R50, P4, R55, R28, 0x2 ;  /* 0x0000001c3732a211 */ /* 0x001fc800078810ff */
[----:B------:R-:W-:Y:S01]  /*2ba0*/  @!P2 LEA.HI.X R55, R55, R29, R54, 0x2, P4 ;  /* 0x0000001d3737a211 */ /* 0x000fe200020f1436 */
[----:B------:R-:W-:-:S05]  /*2bb0*/  @!P2 IMAD.SHL.U32 R29, R58, 0x4, RZ ;  /* 0x000000043a1da824 */ /* 0x000fca00078e00ff */
[----:B------:R-:W-:-:S04]  /*2bc0*/  @!P2 IADD3 R28, P4, PT, R18, R29, RZ ;  /* 0x0000001d121ca210 */ /* 0x000fc80007f9e0ff */
[----:B------:R-:W-:Y:S02]  /*2bd0*/  @!P2 LEA.HI.X.SX32 R29, R29, R24, 0x1, P4 ;  /* 0x000000181d1da211 */ /* 0x000fe400020f0eff */
[----:B--2---:R-:W-:-:S04]  /*2be0*/  @!P2 LEA R30, P4, R28, R30, 0x2 ;  /* 0x0000001e1c1ea211 */ /* 0x004fc800078810ff */
[----:B------:R-:W-:Y:S01]  /*2bf0*/  @!P2 LEA.HI.X R31, R28, R31, R29, 0x2, P4 ;  /* 0x0000001f1c1fa211 */ /* 0x000fe200020f141d */
[----:B------:R-:W-:Y:S01]  /*2c00*/  @!P2 IMAD.MOV.U32 R29, RZ, RZ, R56 ;  /* 0x000000ffff1da224 */ /* 0x000fe200078e0038 */
[----:B------:R-:W-:-:S05]  /*2c10*/  @!P2 MOV R28, R51 ;  /* 0x00000033001ca202 */ /* 0x000fca0000000f00 */
[----:B------:R0:W5:Y:S02]  /*2c20*/  @!P2 LDG.E R35, desc[UR10][R28.64] ;  /* 0x0000000a1c23a981 */ /* 0x000164000c1e1900 */
[----:B0-----:R-:W-:Y:S01]  /*2c30*/  @!P2 MOV R28, R50 ;  /* 0x00000032001ca202 */ /* 0x001fe20000000f00 */
[----:B------:R-:W-:-:S05]  /*2c40*/  @!P2 IMAD.MOV.U32 R29, RZ, RZ, R55 ;  /* 0x000000ffff1da224 */ /* 0x000fca00078e0037 */
[----:B------:R0:W5:Y:S02]  /*2c50*/  @!P2 LDG.E R36, desc[UR10][R28.64] ;  /* 0x0000000a1c24a981 */ /* 0x000164000c1e1900 */
[----:B0-----:R-:W-:Y:S01]  /*2c60*/  @!P2 MOV R28, R30 ;  /* 0x0000001e001ca202 */ /* 0x001fe20000000f00 */
[----:B------:R-:W-:-:S05]  /*2c70*/  @!P2 IMAD.MOV.U32 R29, RZ, RZ, R31 ;  /* 0x000000ffff1da224 */ /* 0x000fca00078e001f */
[----:B------:R0:W5:Y:S02]  /*2c80*/  @!P2 LDG.E R37, desc[UR10][R28.64] ;  /* 0x0000000a1c25a981 */ /* 0x000164000c1e1900 */
.L_x_1345:
[----:B------:R-:W-:Y:S05]  /*2c90*/  BSYNC.RECONVERGENT B0 ;  /* 0x0000000000007941 */ /* 0x000fea0003800200 */
.L_x_1338:
[----:B------:R-:W1:Y:S01]  /*2ca0*/  S2R R30, SR_TID.X ;  /* 0x00000000001e7919 */ /* 0x000e620000002100 */
[----:B0-2345:R-:W-:Y:S01]  /*2cb0*/  FMUL.FTZ R28, R48, R27 ;  /* 0x0000001b301c7220 */ /* 0x03dfe20000410000 */
        /* <DEDUP_REMOVED lines=8> */
[----:B-1----:R-:W-:Y:S01]  /*2d40*/  LOP3.LUT R51, R30, 0x3, RZ, 0xc0, !PT ;  /* 0x000000031e337812 */ /* 0x002fe200078ec0ff */
[----:B------:R-:W-:Y:S06]  /*2d50*/  BRA.DIV UR4, `(.L_x_1350) ;  /* 0x0000005e042c7947 */ /* 0x000fec000b800000 */
[----:B------:R-:W0:Y:S02]  /*2d60*/  SHFL.BFLY PT, R50, R28, 0x2, 0x1f ;  /* 0x0c401f001c327f89 */ /* 0x000e2400000e0000 */
[----:B0-----:R-:W-:-:S05]  /*2d70*/  FADD.FTZ R28, R28, R50 ;  /* 0x000000321c1c7221 */ /* 0x001fca0000010000 */
[----:B------:R0:W1:Y:S02]  /*2d80*/  SHFL.BFLY PT, R50, R28, 0x1, 0x1f ;  /* 0x0c201f001c327f89 */ /* 0x00006400000e0000 */
.L_x_1433:
        /* <DEDUP_REMOVED lines=16> */
[----:B------:R-:W-:-:S04]  /*2e90*/  IADD3 R54, PT, PT, R21, -0x1, RZ ;  /* 0xffffffff15367810 */ /* 0x000fc80007ffe0ff */
        /* <DEDUP_REMOVED lines=8> */
.L_x_1352:
[----:B------:R-:W-:Y:S05]  /*2f20*/  BSYNC.RECONVERGENT B0 ;  /* 0x0000000000007941 */ /* 0x000fea0003800200 */
.L_x_1351:
[C---:B0-----:R-:W-:Y:S01]  /*2f30*/  VIADD R28, R42.reuse, 0xffffffff ;  /* 0xffffffff2a1c7836 */ /* 0x041fe20000000000 */
[----:B------:R-:W-:Y:S01]  /*2f40*/  VIADDMNMX R29, R42, -UR20, RZ, !PT ;  /* 0x800000142a1d7c46 */ /* 0x000fe2000f8001ff */
[----:B-1----:R-:W-:Y:S01]  /*2f50*/  VIADD R15, R15, 0x40 ;  /* 0x000000400f0f7836 */ /* 0x002fe20000000000 */
[----:B------:R-:W-:Y:S02]  /*2f60*/  IADD3 R14, P3, PT, R14, 0x10, RZ ;  /* 0x000000100e0e7810 */ /* 0x000fe40007f7e0ff */
[----:B------:R-:W-:Y:S02]  /*2f70*/  IADD3 R28, PT, PT, R28, 0x7, -R29 ;  /* 0x000000071c1c7810 */ /* 0x000fe40007ffe81d */
[----:B------:R-:W-:Y:S01]  /*2f80*/  IADD3 R19, PT, PT, R19, 0x10, RZ ;  /* 0x0000001013137810 */ /* 0x000fe20007ffe0ff */
[----:B------:R-:W-:Y:S01]  /*2f90*/  IMAD.X R17, RZ, RZ, R17, P3 ;  /* 0x000000ffff117224 */ /* 0x000fe200018e0611 */
[----:B------:R-:W-:-:S04]  /*2fa0*/  SHF.R.S32.HI R31, RZ, 0x1f, R28 ;  /* 0x0000001fff1f7819 */ /* 0x000fc8000001141c */
[----:B------:R-:W-:Y:S02]  /*2fb0*/  LEA.HI R31, R31, R28, RZ, 0x3 ;  /* 0x0000001c1f1f7211 */ /* 0x000fe400078f18ff */
[----:B------:R-:W-:Y:S02]  /*2fc0*/  IADD3 R28, PT, PT, R21, 0xf, RZ ;  /* 0x0000000f151c7810 */ /* 0x000fe40007ffe0ff */
[----:B------:R-:W-:Y:S02]  /*2fd0*/  LOP3.LUT R30, R31, 0xfffffff8, RZ, 0xc0, !PT ;  /* 0xfffffff81f1e7812 */ /* 0x000fe400078ec0ff */
[----:B------:R-:W-:-:S03]  /*2fe0*/  IADD3 R21, PT, PT, R21, 0x10, RZ ;  /* 0x0000001015157810 */ /* 0x000fc60007ffe0ff */
[----:B------:R-:W-:-:S05]  /*2ff0*/  IMAD.IADD R29, R30, 0x1, R29 ;  /* 0x000000011e1d7824 */ /* 0x000fca00078e021d */
[----:B------:R-:W-:-:S13]  /*3000*/  ISETP.GE.AND P2, PT, R28, R29, PT ;  /* 0x0000001d1c00720c */ /* 0x000fda0003f46270 */
[----:B------:R-:W-:Y:S05]  /*3010*/  @!P2 BRA `(.L_x_1353) ;  /* 0xffffffe40044a947 */ /* 0x000fea000383ffff */
.L_x_1337:
[----:B0-----:R-:W-:Y:S05]  /*3020*/  BSYNC B1 ;  /* 0x0000000000017941 */ /* 0x001fea0003800000 */
.L_x_1336:
[----:B------:R-:W0:Y:S01]  /*3030*/  LDCU UR4, c[0x0][0x3f4] ;  /* 0x00007e80ff0477ac */ /* 0x000e220008000800 */
[----:B------:R-:W2:Y:S01]  /*3040*/  S2R R2, SR_TID.X ;  /* 0x0000000000027919 */ /* 0x000ea20000002100 */
[----:B0-----:R-:W-:Y:S01]  /*3050*/  VIADDMNMX R3, R42, -UR4, RZ, !PT ;  /* 0x800000042a037c46 */ /* 0x001fe2000f8001ff */
[----:B------:R-:W-:-:S03]  /*3060*/  UMOV UR4, 0xffffffff ;  /* 0xffffffff00047882 */ /* 0x000fc60000000000 */
[----:B------:R-:W-:Y:S05]  /*3070*/  BRA.DIV UR4, `(.L_x_1354) ;  /* 0x0000005a04a47947 */ /* 0x000fea000b800000 */
[----:B------:R-:W0:Y:S02]  /*3080*/  SHFL.BFLY PT, R50, R6, 0x10, 0x1f ;  /* 0x0e001f0006327f89 */ /* 0x000e2400000e0000 */
[----:B0-----:R-:W-:-:S05]  /*3090*/  FMNMX.FTZ R28, R50, R6, !PT ;  /* 0x00000006321c7209 */ /* 0x001fca0007810000 */
[----:B------:R-:W0:Y:S02]  /*30a0*/  SHFL.BFLY PT, R50, R28, 0x8, 0x1f ;  /* 0x0d001f001c327f89 */ /* 0x000e2400000e0000 */
[----:B0-----:R-:W-:-:S05]  /*30b0*/  FMNMX.FTZ R7, R28, R50, !PT ;  /* 0x000000321c077209 */ /* 0x001fca0007810000 */
[----:B------:R0:W0:Y:S02]  /*30c0*/  SHFL.BFLY PT, R50, R7, 0x4, 0x1f ;  /* 0x0c801f0007327f89 */ /* 0x00002400000e0000 */
.L_x_1438:
[----:B------:R-:W3:Y:S01]  /*30d0*/  S2R R16, SR_CgaCtaId ;  /* 0x0000000000107919 */ /* 0x000ee20000008800 */
[----:B-12---:R-:W-:Y:S01]  /*30e0*/  LOP3.LUT P0, R6, R2, 0x1f, RZ, 0xc0, !PT ;  /* 0x0000001f02067812 */ /* 0x006fe2000780c0ff */
[----:B------:R-:W-:Y:S05]  /*30f0*/  WARPSYNC.ALL ;  /* 0x0000000000007948 */ /* 0x000fea0003800000 */
[----:B------:R-:W-:Y:S02]  /*3100*/  MOV R15, 0x400 ;  /* 0x00000400000f7802 */ /* 0x000fe40000000f00 */
[----:B------:R-:W-:Y:S02]  /*3110*/  SHF.R.U32.HI R40, RZ, 0x3, R2 ;  /* 0x00000003ff287819 */ /* 0x000fe40000011602 */
[----:B0-----:R-:W-:-:S02]  /*3120*/  FMNMX.FTZ R7, R7, R50, !PT ;  /* 0x0000003207077209 */ /* 0x001fc40007810000 */
[----:B---3--:R-:W-:-:S04]  /*3130*/  LEA R9, R16, R15, 0x18 ;  /* 0x0000000f10097211 */ /* 0x008fc800078ec0ff */
[----:B------:R-:W-:-:S05]  /*3140*/  IADD3 R8, PT, PT, R40, R9, RZ ;  /* 0x0000000928087210 */ /* 0x000fca0007ffe0ff */
[----:B------:R0:W-:Y:S01]  /*3150*/  @!P0 STS [R8], R7 ;  /* 0x0000000708008388 */ /* 0x0001e20000000800 */
[----:B------:R-:W-:Y:S01]  /*3160*/  BAR.SYNC.DEFER_BLOCKING 0x0 ;  /* 0x0000000000007b1d */ /* 0x000fe20000010000 */
[C---:B------:R-:W-:Y:S01]  /*3170*/  ISETP.GT.U32.AND P0, PT, R6.reuse, 0x1, PT ;  /* 0x000000010600780c */ /* 0x040fe20003f04070 */
[----:B------:R-:W-:Y:S01]  /*3180*/  IMAD R9, R6, 0x4, R9 ;  /* 0x0000000406097824 */ /* 0x000fe200078e0209 */
[----:B------:R-:W-:Y:S01]  /*3190*/  MOV R13, 0xff7fffff ;  /* 0xff7fffff000d7802 */ /* 0x000fe20000000f00 */
[----:B0-----:R-:W-:Y:S02]  /*31a0*/  IMAD.IADD R7, R2, 0x1, R3 ;  /* 0x0000000102077824 */ /* 0x001fe400078e0203 */
[----:B------:R-:W-:Y:S08]  /*31b0*/  BSSY.RECONVERGENT B0, `(.L_x_1355) ;  /* 0x000014d000007945 */ /* 0x000ff00003800200 */
[----:B------:R-:W0:Y:S01]  /*31c0*/  @!P0 LDS R13, [R9] ;  /* 0x00000000090d8984 */ /* 0x000e220000000800 */
[----:B------:R-:W-:-:S03]  /*31d0*/  ISETP.GE.AND P0, PT, R7, R42, PT ;  /* 0x0000002a0700720c */ /* 0x000fc60003f06270 */
[----:B0-----:R-:W0:Y:S02]  /*31e0*/  SHFL.BFLY PT, R10, R13, 0x1, 0x1f ;  /* 0x0c201f000d0a7f89 */ /* 0x001e2400000e0000 */
[----:B0-----:R-:W-:Y:S01]  /*31f0*/  FMNMX.FTZ R11, R10, R13, !PT ;  /* 0x0000000d0a0b7209 */ /* 0x001fe20007810000 */
[----:B------:R-:W-:-:S05]  /*3200*/  HFMA2 R10, -RZ, RZ, 0, 0 ;  /* 0x00000000ff0a7431 */ /* 0x000fca00000001ff */
        /* <DEDUP_REMOVED lines=8> */
[----:B------:R-:W-:Y:S01]  /*3290*/  LOP3.LUT R5, RZ, R2, RZ, 0x33, !PT ;  /* 0x00000002ff057212 */ /* 0x000fe200078e33ff */
[----:B------:R-:W-:-:S03]  /*32a0*/  IMAD.MOV.U32 R10, RZ, RZ, RZ ;  /* 0x000000ffff0a7224 */ /* 0x000fc600078e00ff */
[----:B------:R-:W-:-:S04]  /*32b0*/  IADD3 R4, PT, PT, -R3, R4, R5 ;  /* 0x0000000403047210 */ /* 0x000fc80007ffe105 */
[C---:B------:R-:W-:Y:S02]  /*32c0*/  LOP3.LUT R5, R4.reuse, 0xc0, RZ, 0xc0, !PT ;  /* 0x000000c004057812 */ /* 0x040fe400078ec0ff */
[----:B------:R-:W-:Y:S02]  /*32d0*/  ISETP.GE.U32.AND P2, PT, R4, 0xc0, PT ;  /* 0x000000c00400780c */ /* 0x000fe40003f46070 */
[----:B------:R-:W-:Y:S02]  /*32e0*/  ISETP.NE.AND P0, PT, R5, 0xc0, PT ;  /* 0x000000c00500780c */ /* 0x000fe40003f05270 */
[----:B------:R-:W-:-:S11]  /*32f0*/  MOV R5, R7 ;  /* 0x0000000700057202 */ /* 0x000fd60000000f00 */
[----:B------:R-:W-:Y:S05]  /*3300*/  @!P0 BRA `(.L_x_1359) ;  /* 0x00000000004c8947 */ /* 0x000fea0003800000 */
[----:B------:R-:W-:Y:S01]  /*3310*/  VIADD R5, R15, 0x110 ;  /* 0x000001100f057836 */ /* 0x000fe20000000000 */
[----:B------:R-:W-:Y:S01]  /*3320*/  LEA.HI R4, R4, 0x1, RZ, 0x1a ;  /* 0x0000000104047811 */ /* 0x000fe200078fd0ff */
[----:B------:R-:W-:-:S03]  /*3330*/  HFMA2 R10, -RZ, RZ, 0, 0 ;  /* 0x00000000ff0a7431 */ /* 0x000fc600000001ff */
[----:B------:R-:W-:Y:S02]  /*3340*/  LOP3.LUT R4, R4, 0x3, RZ, 0xc0, !PT ;  /* 0x0000000304047812 */ /* 0x000fe400078ec0ff */
[----:B------:R-:W-:Y:S01]  /*3350*/  LEA R13, R16, R5, 0x18 ;  /* 0x00000005100d7211 */ /* 0x000fe200078ec0ff */
[----:B------:R-:W-:Y:S02]  /*3360*/  IMAD.MOV.U32 R5, RZ, RZ, R7 ;  /* 0x000000ffff057224 */ /* 0x000fe400078e0007 */
[----:B------:R-:W-:Y:S01]  /*3370*/  IMAD.MOV R4, RZ, RZ, -R4 ;  /* 0x000000ffff047224 */ /* 0x000fe200078e0a04 */
[----:B------:R-:W-:-:S07]  /*3380*/  LEA R13, R2, R13, 0x2 ;  /* 0x0000000d020d7211 */ /* 0x000fce00078e10ff */
.L_x_1360:
        /* <DEDUP_REMOVED lines=11> */
.L_x_1359:
[----:B------:R-:W-:Y:S05]  /*3440*/  BSYNC.RECONVERGENT B1 ;  /* 0x0000000000017941 */ /* 0x000fea0003800200 */
.L_x_1358:
        /* <DEDUP_REMOVED lines=13> */
.L_x_1363:
        /* <DEDUP_REMOVED lines=100> */
.L_x_1362:
[----:B------:R-:W-:Y:S05]  /*3b60*/  BSYNC.RECONVERGENT B1 ;  /* 0x0000000000017941 */ /* 0x000fea0003800200 */
.L_x_1361:
        /* <DEDUP_REMOVED lines=55> */
.L_x_1365:
[----:B------:R-:W-:Y:S05]  /*3ee0*/  BSYNC.RECONVERGENT B1 ;  /* 0x0000000000017941 */ /* 0x000fea0003800200 */
.L_x_1364:
        /* <DEDUP_REMOVED lines=27> */
.L_x_1357:
[----:B------:R-:W-:Y:S01]  /*40a0*/  VIADDMNMX R10, R7, 0x40, R42, !PT ;  /* 0x00000040070a7846 */ /* 0x000fe2000780012a */
[----:B------:R-:W-:Y:S01]  /*40b0*/  BSSY.RECONVERGENT B1, `(.L_x_1366) ;  /* 0x0000024000017945 */ /* 0x000fe20003800200 */
[----:B------:R-:W-:-:S04]  /*40c0*/  LOP3.LUT R13, RZ, R2, RZ, 0x33, !PT ;  /* 0x00000002ff0d7212 */ /* 0x000fc800078e33ff */
[----:B------:R-:W-:Y:S02]  /*40d0*/  IADD3 R14, PT, PT, -R3, R10, R13 ;  /* 0x0000000a030e7210 */ /* 0x000fe40007ffe10d */
        /* <DEDUP_REMOVED lines=9> */
[----:B------:R-:W-:Y:S02]  /*4170*/  IADD3 R20, P2, P3, R5, R20, R7 ;  /* 0x0000001405147210 */ /* 0x000fe40007b5e007 */
[----:B------:R-:W-:Y:S02]  /*4180*/  LEA R17, R16, R15, 0x18 ;  /* 0x0000000f10117211 */ /* 0x000fe400078ec0ff */
[----:B------:R-:W-:Y:S01]  /*4190*/  LOP3.LUT R14, R10, 0x3, RZ, 0xc0, !PT ;  /* 0x000000030a0e7812 */ /* 0x000fe200078ec0ff */
[----:B------:R-:W-:Y:S01]  /*41a0*/  HFMA2 R10, -RZ, RZ, 0, 0 ;  /* 0x00000000ff0a7431 */ /* 0x000fe200000001ff */
[----:B------:R-:W-:Y:S02]  /*41b0*/  LEA R16, R2, R17, 0x2 ;  /* 0x0000001102107211 */ /* 0x000fe400078e10ff */
[----:B------:R-:W-:Y:S01]  /*41c0*/  IADD3.X R15, PT, PT, R4, R21, RZ, P2, P3 ;  /* 0x00000015040f7210 */ /* 0x000fe200017e64ff */
[----:B------:R-:W-:-:S07]  /*41d0*/  IMAD.MOV R17, RZ, RZ, -R14 ;  /* 0x000000ffff117224 */ /* 0x000fce00078e0a0e */
.L_x_1368:
        /* <DEDUP_REMOVED lines=17> */
.L_x_1367:
[----:B------:R-:W-:Y:S05]  /*42f0*/  BSYNC.RECONVERGENT B1 ;  /* 0x0000000000017941 */ /* 0x000fea0003800200 */
.L_x_1366:
[----:B------:R-:W-:Y:S05]  /*4300*/  @!P0 BRA `(.L_x_1356) ;  /* 0x0000000000dc8947 */ /* 0x000fea0003800000 */
[----:B------:R-:W1:Y:S01]  /*4310*/  S2R R18, SR_CgaCtaId ;  /* 0x0000000000127919 */ /* 0x000e620000008800 */
[----:B------:R-:W2:Y:S01]  /*4320*/  LDCU.64 UR4, c[0x0][0x420] ;  /* 0x00008400ff0477ac */ /* 0x000ea20008000a00 */
[----:B------:R-:W-:Y:S02]  /*4330*/  MOV R15, 0x400 ;  /* 0x00000400000f7802 */ /* 0x000fe40000000f00 */
[----:B------:R-:W-:-:S03]  /*4340*/  SHF.L.U32 R14, R3, 0x2, RZ ;  /* 0x00000002030e7819 */ /* 0x000fc600000006ff */
[----:B------:R-:W-:Y:S01]  /*4350*/  VIADD R15, R15, 0x110 ;  /* 0x000001100f0f7836 */ /* 0x000fe20000000000 */
[----:B--2---:R-:W-:Y:S02]  /*4360*/  IADD3 R16, P0, P2, R5, UR4, R13 ;  /* 0x0000000405107c10 */ /* 0x004fe4000fa1e00d */
[----:B------:R-:W-:Y:S02]  /*4370*/  LEA R5, R13, -R14, 0x2 ;  /* 0x8000000e0d057211 */ /* 0x000fe400078e10ff */
[----:B------:R-:W-:Y:S02]  /*4380*/  IADD3 R16, P3, PT, R16, 0x80, RZ ;  /* 0x0000008010107810 */ /* 0x000fe40007f7e0ff */
[----:B------:R-:W-:Y:S02]  /*4390*/  IADD3.X R4, PT, PT, R4, UR5, RZ, P0, P2 ;  /* 0x0000000504047c10 */ /* 0x000fe400087e44ff */
[----:B-1----:R-:W-:-:S04]  /*43a0*/  LEA R18, R18, R15, 0x18 ;  /* 0x0000000f12127211 */ /* 0x002fc800078ec0ff */
[----:B------:R-:W-:Y:S01]  /*43b0*/  IADD3 R14, PT, PT, R5, 0x200, R18 ;  /* 0x00000200050e7810 */ /* 0x000fe20007ffe012 */
[----:B------:R-:W-:-:S07]  /*43c0*/  IMAD.X R5, RZ, RZ, R4, P3 ;  /* 0x000000ffff057224 */ /* 0x000fce00018e0604 */
.L_x_1369:
[----:B------:R-:W-:-:S05]  /*43d0*/  MOV R4, R16 ;  /* 0x0000001000047202 */ /* 0x000fca0000000f00 */
[----:B------:R-:W2:Y:S04]  /*43e0*/  LDG.E.U8 R18, desc[UR10][R4.64+-0x80] ;  /* 0xffff800a04127981 */ /* 0x000ea8000c1e1100 */
[----:B------:R-:W3:Y:S04]  /*43f0*/  LDG.E.U8 R15, desc[UR10][R4.64+-0x40] ;  /* 0xffffc00a040f7981 */ /* 0x000ee8000c1e1100 */
[----:B------:R-:W4:Y:S04]  /*4400*/  LDG.E.U8 R16, desc[UR10][R4.64] ;  /* 0x0000000a04107981 */ /* 0x000f28000c1e1100 */
[----:B------:R-:W4:Y:S01]  /*4410*/  LDG.E.U8 R17, desc[UR10][R4.64+0x40] ;  /* 0x0000400a04117981 */ /* 0x000f22000c1e1100 */
[----:B------:R-:W-:Y:S01]  /*4420*/  IMAD.MOV.U32 R19, RZ, RZ, RZ ;  /* 0x000000ffff137224 */ /* 0x000fe200078e00ff */
[----:B------:R-:W-:Y:S01]  /*4430*/  MOV R21, RZ ;  /* 0x000000ff00157202 */ /* 0x000fe20000000f00 */
[----:B------:R-:W-:Y:S01]  /*4440*/  VIADD R13, R13, 0x100 ;  /* 0x000001000d0d7836 */ /* 0x000fe20000000000 */
[----:B--2---:R-:W-:-:S02]  /*4450*/  ISETP.NE.AND P0, PT, R18, RZ, PT ;  /* 0x000000ff1200720c */ /* 0x004fc40003f05270 */
[----:B---3--:R-:W-:Y:S01]  /*4460*/  ISETP.NE.AND P2, PT, R15, RZ, PT ;  /* 0x000000ff0f00720c */ /* 0x008fe20003f45270 */
[----:B------:R-:W-:Y:S01]  /*4470*/  IMAD.MOV.U32 R15, RZ, RZ, RZ ;  /* 0x000000ffff0f7224 */ /* 0x000fe200078e00ff */
[----:B----4-:R-:W-:Y:S02]  /*4480*/  ISETP.NE.AND P3, PT, R16, RZ, PT ;  /* 0x000000ff1000720c */ /* 0x010fe40003f65270 */
[----:B------:R-:W-:-:S07]  /*4490*/  ISETP.NE.AND P4, PT, R17, RZ, PT ;  /* 0x000000ff1100720c */ /* 0x000fce0003f85270 */
        /* <DEDUP_REMOVED lines=11> */
[----:B------:R-:W-:Y:S01]  /*4550*/  ISETP.GE.AND P0, PT, R13, R42, PT ;  /* 0x0000002a0d00720c */ /* 0x000fe20003f06270 */
        /* <DEDUP_REMOVED lines=18> */
.L_x_1356:
[----:B------:R-:W-:Y:S05]  /*4680*/  BSYNC.RECONVERGENT B0 ;  /* 0x0000000000007941 */ /* 0x000fea0003800200 */
.L_x_1355:
        /* <DEDUP_REMOVED lines=32> */
.L_x_1370:
        /* <DEDUP_REMOVED lines=18> */
[----:B------:R-:W-:-:S03]  /*49b0*/  LOP3.LUT R8, R5, 0xc0, RZ, 0xc0, !PT ;  /* 0x000000c005087812 */ /* 0x000fc600078ec0ff */
[----:B------:R-:W-:Y:S01]  /*49c0*/  IMAD.MOV R5, RZ, RZ, -R4 ;  /* 0x000000ffff057224 */ /* 0x000fe200078e0a04 */
[----:B------:R-:W-:Y:S01]  /*49d0*/  IADD3 R7, PT, PT, R7, R8, RZ ;  /* 0x0000000807077210 */ /* 0x000fe20007ffe0ff */
[----:B-1----:R-:W-:-:S06]  /*49e0*/  ULEA UR6, UR8, UR6, 0x18 ;  /* 0x0000000608067291 */ /* 0x002fcc000f8ec0ff */
[----:B------:R-:W-:-:S07]  /*49f0*/  LEA R4, R2, UR6, 0x2 ;  /* 0x0000000602047c11 */ /* 0x000fce000f8e10ff */
.L_x_1376:
[----:B------:R-:W0:Y:S01]  /*4a00*/  LDS R9, [R4] ;  /* 0x0000000004097984 */ /* 0x000e220000000800 */
[----:B------:R-:W-:-:S05]  /*4a10*/  VIADD R5, R5, 0x1 ;  /* 0x0000000105057836 */ /* 0x000fca0000000000 */
[----:B------:R-:W-:Y:S01]  /*4a20*/  ISETP.NE.AND P0, PT, R5, RZ, PT ;  /* 0x000000ff0500720c */ /* 0x000fe20003f05270 */
[----:B0-----:R-:W-:-:S05]  /*4a30*/  FMUL.FTZ R9, R9, R6 ;  /* 0x0000000609097220 */ /* 0x001fca0000410000 */
[----:B------:R0:W-:Y:S02]  /*4a40*/  STS [R4], R9 ;  /* 0x0000000904007388 */ /* 0x0001e40000000800 */
[----:B0-----:R-:W-:-:S05]  /*4a50*/  IADD3 R4, PT, PT, R4, 0x100, RZ ;  /* 0x0000010004047810 */ /* 0x001fca0007ffe0ff */
[----:B------:R-:W-:Y:S05]  /*4a60*/  @P0 BRA `(.L_x_1376) ;  /* 0xfffffffc00e40947 */ /* 0x000fea000383ffff */
.L_x_1375:
[----:B------:R-:W-:Y:S05]  /*4a70*/  BSYNC.RECONVERGENT B1 ;  /* 0x0000000000017941 */ /* 0x000fea0003800200 */
.L_x_1374:
[----:B------:R-:W-:Y:S05]  /*4a80*/  @!P2 BRA `(.L_x_1372) ;  /* 0x0000001000d0a947 */ /* 0x000fea0003800000 */
[----:B------:R-:W1:Y:S01]  /*4a90*/  S2R R8, SR_CgaCtaId ;  /* 0x0000000000087919 */ /* 0x000e620000008800 */
[----:B------:R-:W-:Y:S01]  /*4aa0*/  IMAD.IADD R4, R42, 0x1, -R7 ;  /* 0x000000012a047824 */ /* 0x000fe200078e0a07 */
[----:B------:R-:W-:Y:S01]  /*4ab0*/  MOV R5, 0x400 ;  /* 0x0000040000057802 */ /* 0x000fe20000000f00 */
[----:B------:R-:W-:Y:S01]  /*4ac0*/  BSSY.RECONVERGENT B1, `(.L_x_1377) ;  /* 0x000003f000017945 */ /* 0x000fe20003800200 */
[----:B------:R-:W-:Y:S02]  /*4ad0*/  PLOP3.LUT P0, PT, PT, PT, PT, 0x80, 0x8 ;  /* 0x000000000008781c */ /* 0x000fe40003f0f070 */
[----:B------:R-:W-:Y:S01]  /*4ae0*/  ISETP.GT.AND P2, PT, R4, 0x300, PT ;  /* 0x000003000400780c */ /* 0x000fe20003f44270 */
[----:B------:R-:W-:Y:S01]  /*4af0*/  VIADD R5, R5, 0x110 ;  /* 0x0000011005057836 */ /* 0x000fe20000000000 */
[----:B------:R-:W-:-:S04]  /*4b00*/  SHF.L.U32 R4, R3, 0x2, RZ ;  /* 0x0000000203047819 */ /* 0x000fc800000006ff */
[----:B------:R-:W-:Y:S02]  /*4b10*/  LEA R4, R7, -R4, 0x2 ;  /* 0x8000000407047211 */ /* 0x000fe400078e10ff */
[----:B-1----:R-:W-:-:S04]  /*4b20*/  LEA R5, R8, R5, 0x18 ;  /* 0x0000000508057211 */ /* 0x002fc800078ec0ff */
[----:B------:R-:W-:Y:S01]  /*4b30*/  IADD3 R4, PT, PT, R4, 0x200, R5 ;  /* 0x0000020004047810 */ /* 0x000fe20007ffe005 */
[----:B------:R-:W-:Y:S06]  /*4b40*/  @!P2 BRA `(.L_x_1378) ;  /* 0x0000000000d8a947 */ /* 0x000fec0003800000 */
[----:B------:R-:W-:Y:S01]  /*4b50*/  PLOP3.LUT P0, PT, PT, PT, PT, 0x8, 0x80 ;  /* 0x000000000080781c */ /* 0x000fe20003f0e170 */
[----:B------:R-:W-:-:S12]  /*4b60*/  VIADD R8, R42, 0xfffffd00 ;  /* 0xfffffd002a087836 */ /* 0x000fd80000000000 */
.L_x_1379:
        /* <DEDUP_REMOVED lines=23> */
[C---:B------:R-:W-:Y:S01]  /*4ce0*/  FMUL.FTZ R17, R6.reuse, R17 ;  /* 0x0000001106117220 */ /* 0x040fe20000410000 */
        /* <DEDUP_REMOVED lines=28> */
.L_x_1378:
[----:B------:R-:W-:Y:S05]  /*4eb0*/  BSYNC.RECONVERGENT B1 ;  /* 0x0000000000017941 */ /* 0x000fea0003800200 */
.L_x_1377:
        /* <DEDUP_REMOVED lines=30> */
[----:B0-----:R-:W-:-:S07]  /*50a0*/  IADD3 R4, PT, PT, R4, 0x800, RZ ;  /* 0x0000080004047810 */ /* 0x001fce0007ffe0ff */
.L_x_1381:
[----:B------:R-:W-:Y:S05]  /*50b0*/  BSYNC.RECONVERGENT B1 ;  /* 0x0000000000017941 */ /* 0x000fea0003800200 */
.L_x_1380:
        /* <DEDUP_REMOVED lines=15> */
.L_x_1373:
        /* <DEDUP_REMOVED lines=13> */
[C---:B------:R-:W-:Y:S01]  /*5280*/  IMAD.SHL.U32 R5, R4.reuse, 0x40, RZ ;  /* 0x0000004004057824 */ /* 0x040fe200078e00ff */
[----:B------:R-:W-:Y:S01]  /*5290*/  UIADD3 UR6, UPT, UPT, UR6, 0x110, URZ ;  /* 0x0000011006067890 */ /* 0x000fe2000fffe0ff */
[----:B------:R-:W-:Y:S02]  /*52a0*/  IADD3.X R14, PT, PT, RZ, UR5, RZ, P0, !PT ;  /* 0x00000005ff0e7c10 */ /* 0x000fe400087fe4ff */
[----:B------:R-:W-:-:S02]  /*52b0*/  LOP3.LUT R4, R4, 0x3, RZ, 0xc0, !PT ;  /* 0x0000000304047812 */ /* 0x000fc400078ec0ff */
[----:B------:R-:W-:Y:S02]  /*52c0*/  LOP3.LUT R8, R5, 0xc0, RZ, 0xc0, !PT ;  /* 0x000000c005087812 */ /* 0x000fe400078ec0ff */
[----:B------:R-:W-:-:S03]  /*52d0*/  IADD3 R9, PT, PT, -R4, RZ, RZ ;  /* 0x000000ff04097210 */ /* 0x000fc60007ffe1ff */
[----:B------:R-:W-:Y:S01]  /*52e0*/  IMAD.IADD R7, R7, 0x1, R8 ;  /* 0x0000000107077824 */ /* 0x000fe200078e0208 */
[----:B--2---:R-:W-:-:S04]  /*52f0*/  LEA R10, P0, R13, UR12, 0x2 ;  /* 0x0000000c0d0a7c11 */ /* 0x004fc8000f8010ff */
[----:B------:R-:W-:Y:S01]  /*5300*/  LEA.HI.X R13, R13, UR13, R14, 0x2, P0 ;  /* 0x0000000d0d0d7c11 */ /* 0x000fe200080f140e */
[----:B-1----:R-:W-:-:S06]  /*5310*/  ULEA UR6, UR8, UR6, 0x18 ;  /* 0x0000000608067291 */ /* 0x002fcc000f8ec0ff */
[----:B------:R-:W-:-:S07]  /*5320*/  LEA R8, R2, UR6, 0x2 ;  /* 0x0000000602087c11 */ /* 0x000fce000f8e10ff */
.L_x_1384:
        /* <DEDUP_REMOVED lines=12> */
.L_x_1383:
[----:B------:R-:W-:Y:S05]  /*53f0*/  BSYNC.RECONVERGENT B1 ;  /* 0x0000000000017941 */ /* 0x000fea0003800200 */
.L_x_1382:
[----:B------:R-:W-:Y:S05]  /*5400*/  @!P2 BRA `(.L_x_1372) ;  /* 0x000000080070a947 */ /* 0x000fea0003800000 */
[----:B------:R-:W2:Y:S01]  /*5410*/  S2R R10, SR_CgaCtaId ;  /* 0x00000000000a7919 */ /* 0x000ea20000008800 */
[----:B------:R-:W3:Y:S01]  /*5420*/  LDCU.64 UR12, c[0x0][0x480] ;  /* 0x00009000ff0c77ac */ /* 0x000ee20008000a00 */
[----:B------:R-:W-:Y:S01]  /*5430*/  IMAD.IADD R13, R42, 0x1, -R7 ;  /* 0x000000012a0d7824 */ /* 0x000fe200078e0a07 */
[----:B-1----:R-:W-:Y:S01]  /*5440*/  IADD3 R5, P0, PT, R7, UR4, RZ ;  /* 0x0000000407057c10 */ /* 0x002fe2000ff1e0ff */
[----:B------:R-:W-:Y:S01]  /*5450*/  BSSY.RECONVERGENT B1, `(.L_x_1385) ;  /* 0x0000059000017945 */ /* 0x000fe20003800200 */
[----:B------:R-:W-:Y:S02]  /*5460*/  MOV R4, 0x400 ;  /* 0x0000040000047802 */ /* 0x000fe40000000f00 */
[----:B------:R-:W-:Y:S02]  /*5470*/  IADD3.X R8, PT, PT, RZ, UR5, RZ, P0, !PT ;  /* 0x00000005ff087c10 */ /* 0x000fe400087fe4ff */
[----:B------:R-:W-:Y:S02]  /*5480*/  ISETP.GT.AND P2, PT, R13, 0x300, PT ;  /* 0x000003000d00780c */ /* 0x000fe40003f44270 */
[----:B---3--:R-:W-:-:S04]  /*5490*/  LEA R9, P0, R5, UR12, 0x2 ;  /* 0x0000000c05097c11 */ /* 0x008fc8000f8010ff */
[----:B------:R-:W-:Y:S01]  /*54a0*/  LEA.HI.X R11, R5, UR13, R8, 0x2, P0 ;  /* 0x0000000d050b7c11 */ /* 0x000fe200080f1408 */
[----:B------:R-:W-:Y:S01]  /*54b0*/  IMAD.SHL.U32 R8, R3, 0x4, RZ ;  /* 0x0000000403087824 */ /* 0x000fe200078e00ff */
[----:B------:R-:W-:Y:S02]  /*54c0*/  IADD3 R5, PT, PT, R4, 0x110, RZ ;  /* 0x0000011004057810 */ /* 0x000fe40007ffe0ff */
[----:B------:R-:W-:Y:S02]  /*54d0*/  IADD3 R4, P0, PT, R9, 0x200, RZ ;  /* 0x0000020009047810 */ /* 0x000fe40007f1e0ff */
[----:B------:R-:W-:Y:S02]  /*54e0*/  LEA R8, R7, -R8, 0x2 ;  /* 0x8000000807087211 */ /* 0x000fe400078e10ff */
[----:B--2---:R-:W-:Y:S01]  /*54f0*/  LEA R9, R10, R5, 0x18 ;  /* 0x000000050a097211 */ /* 0x004fe200078ec0ff */
[----:B------:R-:W-:Y:S01]  /*5500*/  IMAD.X R5, RZ, RZ, R11, P0 ;  /* 0x000000ffff057224 */ /* 0x000fe200000e060b */
[----:B------:R-:W-:-:S02]  /*5510*/  PLOP3.LUT P0, PT, PT, PT, PT, 0x80, 0x8 ;  /* 0x000000000008781c */ /* 0x000fc40003f0f070 */
[----:B------:R-:W-:Y:S01]  /*5520*/  IADD3 R8, PT, PT, R8, 0x200, R9 ;  /* 0x0000020008087810 */ /* 0x000fe20007ffe009 */
[----:B------:R-:W-:Y:S10]  /*5530*/  @!P2 BRA `(.L_x_1386) ;  /* 0x000000040028a947 */ /* 0x000ff40003800000 */
[----:B------:R-:W-:Y:S02]  /*5540*/  PLOP3.LUT P0, PT, PT, PT, PT, 0x8, 0x80 ;  /* 0x000000000080781c */ /* 0x000fe40003f0e170 */
[----:B------:R-:W-:-:S11]  /*5550*/  IADD3 R14, PT, PT, R42, -0x300, RZ ;  /* 0xfffffd002a0e7810 */ /* 0x000fd60007ffe0ff */
.L_x_1387:
[----:B------:R-:W0:Y:S01]  /*5560*/  LDS R9, [R8+-0x200] ;  /* 0xfffe000008097984 */ /* 0x000e220000000800 */
[----:B------:R-:W-:-:S03]  /*5570*/  VIADD R7, R7, 0x400 ;  /* 0x0000040007077836 */ /* 0x000fc60000000000 */
[----:B------:R-:W1:Y:S02]  /*5580*/  LDS R11, [R8+-0x100] ;  /* 0xffff0000080b7984 */ /* 0x000e640000000800 */
[----:B------:R-:W-:Y:S02]  /*5590*/  ISETP.GE.AND P3, PT, R7, R14, PT ;  /* 0x0000000e0700720c */ /* 0x000fe40003f66270 */
        /* <DEDUP_REMOVED lines=19> */
[----:B------:R-:W-:-:S03]  /*56d0*/  FMUL.FTZ R19, R6, R19 ;  /* 0x0000001306137220 */ /* 0x000fc60000410000 */
        /* <DEDUP_REMOVED lines=8> */
[----:B0-----:R-:W-:Y:S01]  /*5760*/  IADD3 R9, P2, PT, R4, 0x1000, RZ ;  /* 0x0000100004097810 */ /* 0x001fe20007f5e0ff */
[C---:B------:R-:W-:Y:S02]  /*5770*/  FMUL.FTZ R29, R6.reuse, R29 ;  /* 0x0000001d061d7220 */ /* 0x040fe40000410000 */
[----:B------:R-:W-:Y:S01]  /*5780*/  STG.E desc[UR10][R4.64], R13 ;  /* 0x0000000d04007986 */ /* 0x000fe2000c10190a */
[----:B------:R-:W-:Y:S01]  /*5790*/  IADD3.X R10, PT, PT, RZ, R5, RZ, P2, !PT ;  /* 0x00000005ff0a7210 */ /* 0x000fe200017fe4ff */
[C---:B------:R-:W-:Y:S02]  /*57a0*/  FMUL.FTZ R31, R6.reuse, R31 ;  /* 0x0000001f061f7220 */ /* 0x040fe40000410000 */
        /* <DEDUP_REMOVED lines=33> */
[----:B-1----:R-:W-:Y:S01]  /*59c0*/  VIADD R8, R8, 0x1000 ;  /* 0x0000100008087836 */ /* 0x002fe20000000000 */
[----:B------:R-:W-:Y:S06]  /*59d0*/  @!P3 BRA `(.L_x_1387) ;  /* 0xfffffff800e0b947 */ /* 0x000fec000383ffff */
.L_x_1386:
[----:B------:R-:W-:Y:S05]  /*59e0*/  BSYNC.RECONVERGENT B1 ;  /* 0x0000000000017941 */ /* 0x000fea0003800200 */
.L_x_1385:
[----:B------:R-:W-:Y:S01]  /*59f0*/  IADD3 R9, PT, PT, R42, -R7, RZ ;  /* 0x800000072a097210 */ /* 0x000fe20007ffe0ff */
        /* <DEDUP_REMOVED lines=25> */
[C---:B------:R-:W-:Y:S01]  /*5b90*/  FMUL.FTZ R21, R6.reuse, R21 ;  /* 0x0000001506157220 */ /* 0x040fe20000410000 */
[----:B------:R-:W-:Y:S02]  /*5ba0*/  IMAD.X R10, RZ, RZ, R5, P2 ;  /* 0x000000ffff0a7224 */ /* 0x000fe400010e0605 */
        /* <DEDUP_REMOVED lines=15> */
.L_x_1389:
[----:B------:R-:W-:Y:S05]  /*5ca0*/  BSYNC.RECONVERGENT B1 ;  /* 0x0000000000017941 */ /* 0x000fea0003800200 */
.L_x_1388:
        /* <DEDUP_REMOVED lines=18> */
.L_x_1372:
[----:B------:R-:W-:Y:S05]  /*5dd0*/  BSYNC.RECONVERGENT B0 ;  /* 0x0000000000007941 */ /* 0x000fea0003800200 */
.L_x_1371:
[----:B01----:R-:W-:Y:S01]  /*5de0*/  IADD3 R4, PT, PT, R42, -0x1, RZ ;  /* 0xffffffff2a047810 */ /* 0x003fe20007ffe0ff */
[----:B------:R-:W0:Y:S01]  /*5df0*/  S2R R36, SR_CgaCtaId ;  /* 0x0000000000247919 */ /* 0x000e220000008800 */
[----:B------:R-:W1:Y:S01]  /*5e00*/  LDCU UR6, c[0x0][0x40c] ;  /* 0x00008180ff0677ac */ /* 0x000e620008000800 */
[----:B------:R-:W-:Y:S01]  /*5e10*/  MOV R37, 0x400 ;  /* 0x0000040000257802 */ /* 0x000fe20000000f00 */
[----:B------:R-:W-:Y:S01]  /*5e20*/  IMAD.SHL.U32 R6, R2, 0x10, RZ ;  /* 0x0000001002067824 */ /* 0x000fe200078e00ff */
[----:B------:R-:W-:Y:S01]  /*5e30*/  SHF.R.S32.HI R5, RZ, 0x1f, R4 ;  /* 0x0000001fff057819 */ /* 0x000fe20000011404 */
[----:B------:R-:W-:Y:S01]  /*5e40*/  BSSY.RECONVERGENT B0, `(.L_x_1390) ;  /* 0x0000019000007945 */ /* 0x000fe20003800200 */
[----:B------:R-:W-:Y:S01]  /*5e50*/  CS2R R10, SRZ ;  /* 0x00000000000a7805 */ /* 0x000fe2000001ff00 */
[----:B------:R-:W-:Y:S01]  /*5e60*/  VIADD R7, R37, 0x90 ;  /* 0x0000009025077836 */ /* 0x000fe20000000000 */
[----:B------:R-:W-:Y:S02]  /*5e70*/  LEA.HI R5, R5, R4, RZ, 0x3 ;  /* 0x0000000405057211 */ /* 0x000fe400078f18ff */
[----:B------:R-:W-:-:S02]  /*5e80*/  LOP3.LUT R6, R6, 0x70, RZ, 0xc0, !PT ;  /* 0x0000007006067812 */ /* 0x000fc400078ec0ff */
[----:B------:R-:W-:-:S04]  /*5e90*/  LOP3.LUT R5, R5, 0xfffffff8, RZ, 0xc0, !PT ;  /* 0xfffffff805057812 */ /* 0x000fc800078ec0ff */
[----:B------:R-:W-:-:S04]  /*5ea0*/  IADD3 R5, PT, PT, R4, -R5, RZ ;  /* 0x8000000504057210 */ /* 0x000fc80007ffe0ff */
[----:B------:R-:W-:-:S04]  /*5eb0*/  ISETP.NE.AND P0, PT, R40, R5, PT ;  /* 0x000000052800720c */ /* 0x000fc80003f05270 */
[----:B-1----:R-:W-:Y:S02]  /*5ec0*/  ISETP.NE.OR P0, PT, RZ, UR6, P0 ;  /* 0x00000006ff007c0c */ /* 0x002fe40008705670 */
[----:B0-----:R-:W-:Y:S02]  /*5ed0*/  LEA R9, R36, R7, 0x18 ;  /* 0x0000000724097211 */ /* 0x001fe400078ec0ff */
[----:B------:R-:W-:-:S03]  /*5ee0*/  SHF.L.U32 R7, R2, 0x2, RZ ;  /* 0x0000000202077819 */ /* 0x000fc600000006ff */
[----:B------:R-:W-:Y:S01]  /*5ef0*/  IMAD.IADD R6, R9, 0x1, R6 ;  /* 0x0000000109067824 */ /* 0x000fe200078e0206 */
[----:B------:R-:W-:Y:S02]  /*5f00*/  CS2R R8, SRZ ;  /* 0x0000000000087805 */ /* 0x000fe4000001ff00 */
[----:B------:R-:W-:-:S03]  /*5f10*/  LOP3.LUT R7, R7, 0x1c, RZ, 0xc0, !PT ;  /* 0x0000001c07077812 */ /* 0x000fc600078ec0ff */
        /* <DEDUP_REMOVED lines=10> */
.L_x_1392:
[----:B-----5:R0:W-:Y:S02]  /*5fc0*/  STS.128 [R6], R8 ;  /* 0x0000000806007388 */ /* 0x0201e40000000c00 */
.L_x_1391:
[----:B------:R-:W-:Y:S05]  /*5fd0*/  BSYNC.RECONVERGENT B0 ;  /* 0x0000000000007941 */ /* 0x000fea0003800200 */
.L_x_1390:
[----:B------:R-:W1:Y:S01]  /*5fe0*/  LDCU UR4, c[0x0][0x3f4] ;  /* 0x00007e80ff0477ac */ /* 0x000e620008000800 */
[----:B----4-:R-:W2:Y:S01]  /*5ff0*/  LDC.64 R46, c[0x0][0x3c0] ;  /* 0x0000f000ff2e7b82 */ /* 0x010ea20000000a00 */
[----:B------:R-:W-:Y:S01]  /*6000*/  IMAD.IADD R43, R40, 0x1, R3 ;  /* 0x00000001282b7824 */ /* 0x000fe200078e0203 */
[----:B------:R-:W-:Y:S01]  /*6010*/  BSSY.RECONVERGENT B0, `(.L_x_1393) ;  /* 0x0000147000007945 */ /* 0x000fe20003800200 */
[----:B-1----:R-:W-:Y:S01]  /*6020*/  VIMNMX R50, PT, PT, R4, UR4, PT ;  /* 0x0000000404327c48 */ /* 0x002fe2000bfe0100 */
[----:B------:R-:W-:Y:S01]  /*6030*/  IMAD R45, R12, UR4, R7 ;  /* 0x000000040c2d7c24 */ /* 0x000fe2000f8e0207 */
[----:B------:R-:W-:-:S03]  /*6040*/  MOV R14, UR4 ;  /* 0x00000004000e7c02 */ /* 0x000fc60008000f00 */
[----:B------:R-:W-:Y:S01]  /*6050*/  BAR.SYNC.DEFER_BLOCKING 0x0 ;  /* 0x0000000000007b1d */ /* 0x000fe20000010000 */
[----:B------:R-:W-:Y:S01]  /*6060*/  ISETP.GE.AND P0, PT, R43, R50, PT ;  /* 0x000000322b00720c */ /* 0x000fe20003f06270 */
[----:B------:R-:W-:Y:S01]  /*6070*/  IMAD R13, R14, UR14, R7 ;  /* 0x0000000e0e0d7c24 */ /* 0x000fe2000f8e0207 */
[----:B------:R-:W-:Y:S01]  /*6080*/  CS2R R14, SRZ ;  /* 0x00000000000e7805 */ /* 0x000fe2000001ff00 */
[----:B--2---:R-:W-:-:S04]  /*6090*/  IMAD.WIDE R44, R45, 0x4, R46 ;  /* 0x000000042d2c7825 */ /* 0x004fc800078e022e */
[----:B------:R-:W-:Y:S01]  /*60a0*/  IMAD.WIDE R46, R13, 0x4, R46 ;  /* 0x000000040d2e7825 */ /* 0x000fe200078e022e */
[----:B------:R-:W-:-:S05]  /*60b0*/  CS2R R12, SRZ ;  /* 0x00000000000c7805 */ /* 0x000fca000001ff00 */
[----:B------:R-:W-:Y:S05]  /*60c0*/  @P0 BRA `(.L_x_1394) ;  /* 0x0000001000ec0947 */ /* 0x000fea0003800000 */
[----:B------:R-:W-:-:S09]  /*60d0*/  UISETP.NE.AND UP0, UPT, UR6, URZ, UPT ;  /* 0x000000ff0600728c */ /* 0x000fd2000bf05270 */
[----:B------:R-:W-:Y:S05]  /*60e0*/  BRA.U UP0, `(.L_x_1395) ;  /* 0x0000000900347547 */ /* 0x000fea000b800000 */
[----:B------:R-:W1:Y:S01]  /*60f0*/  LDC R14, c[0x0][0x3f8] ;  /* 0x0000fe00ff0e7b82 */ /* 0x000e620000000800 */
[----:B------:R-:W-:Y:S01]  /*6100*/  VIADDMNMX R13, R43, 0x8, R50, !PT ;  /* 0x000000082b0d7846 */ /* 0x000fe20007800132 */
[----:B------:R-:W-:Y:S01]  /*6110*/  BSSY.RECONVERGENT B1, `(.L_x_1396) ;  /* 0x0000030000017945 */ /* 0x000fe20003800200 */
[----:B------:R-:W-:Y:S01]  /*6120*/  LOP3.LUT R12, RZ, R3, RZ, 0x33, !PT ;  /* 0x00000003ff0c7212 */ /* 0x000fe200078e33ff */
[----:B------:R-:W-:-:S03]  /*6130*/  IMAD.MOV.U32 R48, RZ, RZ, R43 ;  /* 0x000000ffff307224 */ /* 0x000fc600078e002b */
[----:B------:R-:W-:Y:S01]  /*6140*/  IADD3 R20, PT, PT, -R40, R13, R12 ;  /* 0x0000000d28147210 */ /* 0x000fe20007ffe10c */
[----:B------:R-:W2:Y:S03]  /*6150*/  LDC.64 R52, c[0x0][0x458] ;  /* 0x00011600ff347b82 */ /* 0x000ea60000000a00 */
[C---:B------:R-:W-:Y:S02]  /*6160*/  LOP3.LUT R12, R20.reuse, 0x18, RZ, 0xc0, !PT ;  /* 0x00000018140c7812 */ /* 0x040fe400078ec0ff */
[----:B------:R-:W-:Y:S02]  /*6170*/  ISETP.GE.U32.AND P2, PT, R20, 0x18, PT ;  /* 0x000000181400780c */ /* 0x000fe40003f46070 */
[----:B------:R-:W-:Y:S01]  /*6180*/  ISETP.NE.AND P0, PT, R12, 0x18, PT ;  /* 0x000000180c00780c */ /* 0x000fe20003f05270 */
[----:B-1----:R-:W-:-:S05]  /*6190*/  IMAD R14, R41, R14, R0 ;  /* 0x0000000e290e7224 */ /* 0x002fca00078e0200 */
[----:B------:R-:W-:Y:S02]  /*61a0*/  LEA R13, R14, R7, 0x5 ;  /* 0x000000070e0d7211 */ /* 0x000fe400078e28ff */
[----:B------:R-:W-:-:S03]  /*61b0*/  CS2R R14, SRZ ;  /* 0x00000000000e7805 */ /* 0x000fc6000001ff00 */
[----:B--2---:R-:W-:Y:S01]  /*61c0*/  IMAD.WIDE R52, R13, 0x4, R52 ;  /* 0x000000040d347825 */ /* 0x004fe200078e0234 */
[----:B------:R-:W-:Y:S01]  /*61d0*/  CS2R R12, SRZ ;  /* 0x00000000000c7805 */ /* 0x000fe2000001ff00 */
[----:B------:R-:W-:Y:S06]  /*61e0*/  @!P0 BRA `(.L_x_1397) ;  /* 0x0000000000888947 */ /* 0x000fec0003800000 */
[----:B------:R1:W2:Y:S01]  /*61f0*/  LDS.128 R16, [R6] ;  /* 0x0000000006107984 */ /* 0x0002a20000000c00 */
[----:B------:R-:W-:Y:S01]  /*6200*/  LEA.HI R20, R20, 0x1, RZ, 0x1d ;  /* 0x0000000114147811 */ /* 0x000fe200078fe8ff */
[----:B------:R-:W-:Y:S01]  /*6210*/  IMAD.SHL.U32 R31, R43, 0x20, RZ ;  /* 0x000000202b1f7824 */ /* 0x000fe200078e00ff */
[----:B------:R-:W-:Y:S01]  /*6220*/  IADD3 R37, PT, PT, R37, 0x110, RZ ;  /* 0x0000011025257810 */ /* 0x000fe20007ffe0ff */
[----:B------:R-:W-:Y:S01]  /*6230*/  IMAD.MOV.U32 R12, RZ, RZ, RZ ;  /* 0x000000ffff0c7224 */ /* 0x000fe200078e00ff */
[----:B------:R-:W-:Y:S02]  /*6240*/  LOP3.LUT R20, R20, 0x3, RZ, 0xc0, !PT ;  /* 0x0000000314147812 */ /* 0x000fe400078ec0ff */
[----:B------:R-:W-:Y:S02]  /*6250*/  LEA R37, R36, R37, 0x18 ;  /* 0x0000002524257211 */ /* 0x000fe400078ec0ff */
[----:B------:R-:W-:Y:S01]  /*6260*/  MOV R48, R43 ;  /* 0x0000002b00307202 */ /* 0x000fe20000000f00 */
[----:B------:R-:W-:Y:S01]  /*6270*/  IMAD.MOV R32, RZ, RZ, -R20 ;  /* 0x000000ffff207224 */ /* 0x000fe200078e0a14 */
[----:B-1----:R-:W-:-:S07]  /*6280*/  LEA R30, R40, R37, 0x2 ;  /* 0x00000025281e7211 */ /* 0x002fce00078e10ff */
.L_x_1398:
[----:B------:R-:W-:Y:S01]  /*6290*/  IMAD.WIDE.U32 R28, R31, 0x4, R44 ;  /* 0x000000041f1c7825 */ /* 0x000fe200078e002c */
[----:B-1----:R-:W3:Y:S04]  /*62a0*/  @P1 LDG.E.128 R20, desc[UR10][R52.64] ;  /* 0x0000000a34141981 */ /* 0x002ee8000c1e1d00 */
[----:B------:R-:W2:Y:S04]  /*62b0*/  LDG.E.128 R24, desc[UR10][R28.64] ;  /* 0x0000000a1c187981 */ /* 0x000ea8000c1e1d00 */
[----:B------:R1:W4:Y:S01]  /*62c0*/  LDS R33, [R30] ;  /* 0x000000001e217984 */ /* 0x0003220000000800 */
[----:B------:R-:W-:-:S04]  /*62d0*/  IADD3 R32, PT, PT, R32, 0x1, RZ ;  /* 0x0000000120207810 */ /* 0x000fc80007ffe0ff */
[----:B------:R-:W-:Y:S01]  /*62e0*/  ISETP.NE.AND P0, PT, R32, RZ, PT ;  /* 0x000000ff2000720c */ /* 0x000fe20003f05270 */
[----:B------:R-:W-:Y:S02]  /*62f0*/  VIADD R48, R48, 0x8 ;  /* 0x0000000830307836 */ /* 0x000fe40000000000 */
[----:B-1----:R-:W-:Y:S02]  /*6300*/  VIADD R30, R30, 0x20 ;  /* 0x000000201e1e7836 */ /* 0x002fe40000000000 */
        /* <DEDUP_REMOVED lines=16> */
.L_x_1397:
[----:B------:R-:W-:Y:S05]  /*6410*/  BSYNC.RECONVERGENT B1 ;  /* 0x0000000000017941 */ /* 0x000fea0003800200 */
.L_x_1396:
[----:B------:R-:W-:Y:S05]  /*6420*/  @!P2 BRA `(.L_x_1394) ;  /* 0x000000100014a947 */ /* 0x000fea0003800000 */
[----:B------:R2:W3:Y:S01]  /*6430*/  LDS.128 R16, [R6] ;  /* 0x0000000006107984 */ /* 0x0004e20000000c00 */
[----:B-1----:R-:W-:Y:S01]  /*6440*/  MOV R20, 0x400 ;  /* 0x0000040000147802 */ /* 0x002fe20000000f00 */
[----:B------:R-:W-:Y:S01]  /*6450*/  BSSY.RECONVERGENT B1, `(.L_x_1399) ;  /* 0x0000055000017945 */ /* 0x000fe20003800200 */
[----:B-----5:R-:W1:Y:S02]  /*6460*/  S2R R49, SR_CgaCtaId ;  /* 0x0000000000317919 */ /* 0x020e640000008800 */
[----:B------:R-:W-:-:S04]  /*6470*/  IADD3 R20, PT, PT, R20, 0x110, RZ ;  /* 0x0000011014147810 */ /* 0x000fc80007ffe0ff */
[----:B-12---:R-:W-:-:S07]  /*6480*/  LEA R49, R49, R20, 0x18 ;  /* 0x0000001431317211 */ /* 0x006fce00078ec0ff */
.L_x_1400:
[----:B--2---:R-:W-:Y:S01]  /*6490*/  IMAD.SHL.U32 R37, R48, 0x20, RZ ;  /* 0x0000002030257824 */ /* 0x004fe200078e00ff */
[----:B------:R-:W2:Y:S03]  /*64a0*/  @P1 LDG.E.128 R20, desc[UR10][R52.64] ;  /* 0x0000000a34141981 */ /* 0x000ea6000c1e1d00 */
        /* <DEDUP_REMOVED lines=29> */
[----:B-1----:R-:W5:Y:S01]  /*6680*/  @P1 LDG.E.128 R32, desc[UR10][R52.64] ;  /* 0x0000000a34201981 */ /* 0x002f62000c1e1d00 */
[----:B------:R-:W-:Y:S01]  /*6690*/  IADD3 R51, PT, PT, R37, 0x300, RZ ;  /* 0x0000030025337810 */ /* 0x000fe20007ffe0ff */
[----:B------:R-:W-:-:S04]  /*66a0*/  IMAD.WIDE.U32 R58, R59, 0x4, R46 ;  /* 0x000000043b3a7825 */ /* 0x000fc800078e002e */
[----:B---3--:R-:W-:-:S04]  /*66b0*/  IMAD.WIDE.U32 R38, R51, 0x4, R44 ;  /* 0x0000000433267825 */ /* 0x008fc800078e002c */
[----:B--2---:R-:W-:-:S05]  /*66c0*/  IMAD.IADD R54, R48, 0x1, -R3 ;  /* 0x0000000130367824 */ /* 0x004fca00078e0a03 */
[----:B------:R-:W-:-:S05]  /*66d0*/  LEA R60, R54, R49, 0x2 ;  /* 0x00000031363c7211 */ /* 0x000fca00078e10ff */
[----:B------:R-:W1:Y:S04]  /*66e0*/  LDS R57, [R60] ;  /* 0x000000003c397984 */ /* 0x000e680000000800 */
[----:B------:R-:W2:Y:S04]  /*66f0*/  LDS R56, [R60+0x20] ;  /* 0x000020003c387984 */ /* 0x000ea80000000800 */
[----:B------:R-:W3:Y:S04]  /*6700*/  LDS R55, [R60+0x40] ;  /* 0x000040003c377984 */ /* 0x000ee80000000800 */
[----:B------:R-:W0:Y:S01]  /*6710*/  LDS R54, [R60+0x60] ;  /* 0x000060003c367984 */ /* 0x000e220000000800 */
[----:B----4-:R-:W-:Y:S01]  /*6720*/  FADD.FTZ R20, R16, R20 ;  /* 0x0000001410147221 */ /* 0x010fe20000010000 */
[----:B------:R-:W-:Y:S01]  /*6730*/  FADD.FTZ R21, R17, R21 ;  /* 0x0000001511157221 */ /* 0x000fe20000010000 */
[----:B------:R-:W-:Y:S01]  /*6740*/  FADD.FTZ R22, R18, R22 ;  /* 0x0000001612167221 */ /* 0x000fe20000010000 */
[----:B------:R-:W-:Y:S01]  /*6750*/  FADD.FTZ R23, R19, R23 ;  /* 0x0000001713177221 */ /* 0x000fe20000010000 */
[----:B-----5:R-:W-:Y:S01]  /*6760*/  @P1 FMUL.FTZ R20, R20, R32 ;  /* 0x0000002014141220 */ /* 0x020fe20000410000 */
[----:B------:R-:W-:Y:S01]  /*6770*/  @P1 FMUL.FTZ R21, R21, R33 ;  /* 0x0000002115151220 */ /* 0x000fe20000410000 */
[----:B------:R-:W-:Y:S01]  /*6780*/  @P1 FMUL.FTZ R22, R22, R34 ;  /* 0x0000002216161220 */ /* 0x000fe20000410000 */
[----:B------:R-:W-:-:S05]  /*6790*/  @P1 FMUL.FTZ R23, R23, R35 ;  /* 0x0000002317171220 */ /* 0x000fca0000410000 */
[----:B------:R4:W-:Y:S04]  /*67a0*/  STG.E.128 desc[UR10][R58.64], R20 ;  /* 0x000000143a007986 */ /* 0x0009e8000c101d0a */
[----:B------:R-:W5:Y:S04]  /*67b0*/  LDG.E.128 R36, desc[UR10][R38.64] ;  /* 0x0000000a26247981 */ /* 0x000f68000c1e1d00 */
[----:B------:R-:W2:Y:S01]  /*67c0*/  @P1 LDG.E.128 R32, desc[UR10][R52.64] ;  /* 0x0000000a34201981 */ /* 0x000ea2000c1e1d00 */
[----:B------:R-:W-:-:S05]  /*67d0*/  VIADD R48, R48, 0x20 ;  /* 0x0000002030307836 */ /* 0x000fca0000000000 */
[----:B------:R-:W-:Y:S01]  /*67e0*/  ISETP.GE.AND P0, PT, R48, R50, PT ;  /* 0x000000323000720c */ /* 0x000fe20003f06270 */
[----:B-----5:R-:W-:Y:S01]  /*67f0*/  FADD.FTZ R36, R16, R36 ;  /* 0x0000002410247221 */ /* 0x020fe20000010000 */
        /* <DEDUP_REMOVED lines=17> */
[C---:B---3--:R-:W-:Y:S01]  /*6910*/  FFMA.FTZ R15, R55.reuse, R20, R24 ;  /* 0x00000014370f7223 */ /* 0x048fe20000010018 */
[C---:B----4-:R-:W-:Y:S01]  /*6920*/  FFMA.FTZ R20, R55.reuse, R21, R12 ;  /* 0x0000001537147223 */ /* 0x050fe2000001000c */
[C---:B------:R-:W-:Y:S01]  /*6930*/  FFMA.FTZ R21, R55.reuse, R22, R13 ;  /* 0x0000001637157223 */ /* 0x040fe2000001000d */
[----:B------:R-:W-:Y:S01]  /*6940*/  FFMA.FTZ R22, R55, R23, R14 ;  /* 0x0000001737167223 */ /* 0x000fe2000001000e */
[C---:B0-----:R-:W-:Y:S01]  /*6950*/  FFMA.FTZ R12, R54.reuse, R36, R15 ;  /* 0x00000024360c7223 */ /* 0x041fe2000001000f */
[C---:B------:R-:W-:Y:S01]  /*6960*/  FFMA.FTZ R13, R54.reuse, R37, R20 ;  /* 0x00000025360d7223 */ /* 0x040fe20000010014 */
[C---:B------:R-:W-:Y:S01]  /*6970*/  FFMA.FTZ R14, R54.reuse, R38, R21 ;  /* 0x00000026360e7223 */ /* 0x040fe20000010015 */
[----:B------:R-:W-:Y:S01]  /*6980*/  FFMA.FTZ R15, R54, R39, R22 ;  /* 0x00000027360f7223 */ /* 0x000fe20000010016 */
[----:B------:R-:W-:Y:S06]  /*6990*/  @!P0 BRA `(.L_x_1400) ;  /* 0xfffffff800bc8947 */ /* 0x000fec000383ffff */
[----:B------:R-:W-:Y:S05]  /*69a0*/  BSYNC.RECONVERGENT B1 ;  /* 0x0000000000017941 */ /* 0x000fea0003800200 */
.L_x_1399:
[----:B------:R-:W-:Y:S05]  /*69b0*/  BRA `(.L_x_1394) ;  /* 0x0000000800b07947 */ /* 0x000fea0003800000 */
.L_x_1395:
[----:B------:R-:W-:Y:S01]  /*69c0*/  VIADDMNMX R39, R43, 0x8, R50, !PT ;  /* 0x000000082b277846 */ /* 0x000fe20007800132 */
[----:B------:R-:W-:Y:S01]  /*69d0*/  BSSY.RECONVERGENT B1, `(.L_x_1401) ;  /* 0x0000057000017945 */ /* 0x000fe20003800200 */
[----:B------:R-:W-:Y:S02]  /*69e0*/  LOP3.LUT R12, RZ, R3, RZ, 0x33, !PT ;  /* 0x00000003ff0c7212 */ /* 0x000fe400078e33ff */
[----:B------:R-:W-:Y:S02]  /*69f0*/  CS2R R14, SRZ ;  /* 0x00000000000e7805 */ /* 0x000fe4000001ff00 */
[----:B------:R-:W-:Y:S02]  /*6a00*/  MOV R38, R43 ;  /* 0x0000002b00267202 */ /* 0x000fe40000000f00 */
[----:B------:R-:W-:Y:S02]  /*6a10*/  IADD3 R39, PT, PT, -R40, R39, R12 ;  /* 0x0000002728277210 */ /* 0x000fe40007ffe10c */
[----:B------:R-:W-:-:S02]  /*6a20*/  CS2R R12, SRZ ;  /* 0x00000000000c7805 */ /* 0x000fc4000001ff00 */
[C---:B------:R-:W-:Y:S02]  /*6a30*/  ISETP.GE.U32.AND P0, PT, R39.reuse, 0x38, PT ;  /* 0x000000382700780c */ /* 0x040fe40003f06070 */
[----:B------:R-:W-:-:S04]  /*6a40*/  LEA.HI R48, R39, 0x1, RZ, 0x1d ;  /* 0x0000000127307811 */ /* 0x000fc800078fe8ff */
[----:B------:R-:W-:-:S04]  /*6a50*/  LOP3.LUT R53, R48, 0x7, RZ, 0xc0, !PT ;  /* 0x0000000730357812 */ /* 0x000fc800078ec0ff */
[----:B------:R-:W-:-:S03]  /*6a60*/  ISETP.NE.AND P2, PT, R53, RZ, PT ;  /* 0x000000ff3500720c */ /* 0x000fc60003f45270 */
[----:B------:R-:W-:Y:S10]  /*6a70*/  @!P0 BRA `(.L_x_1402) ;  /* 0x0000000400308947 */ /* 0x000ff40003800000 */
[----:B-----5:R-:W-:Y:S02]  /*6a80*/  VIADD R49, R37, 0x110 ;  /* 0x0000011025317836 */ /* 0x020fe40000000000 */
[----:B------:R-:W-:Y:S01]  /*6a90*/  HFMA2 R51, -RZ, RZ, 0, 0 ;  /* 0x00000000ff337431 */ /* 0x000fe200000001ff */
[----:B------:R-:W-:Y:S01]  /*6aa0*/  LOP3.LUT R52, R48, 0x3ffffff8, RZ, 0xc0, !PT ;  /* 0x3ffffff830347812 */ /* 0x000fe200078ec0ff */
[----:B------:R-:W-:Y:S01]  /*6ab0*/  IMAD.MOV.U32 R38, RZ, RZ, R43 ;  /* 0x000000ffff267224 */ /* 0x000fe200078e002b */
[----:B------:R-:W-:Y:S02]  /*6ac0*/  MOV R12, RZ ;  /* 0x000000ff000c7202 */ /* 0x000fe40000000f00 */
[----:B------:R-:W-:-:S07]  /*6ad0*/  LEA R49, R36, R49, 0x18 ;  /* 0x0000003124317211 */ /* 0x000fce00078ec0ff */
.L_x_1403:
[----:B------:R-:W-:-:S04]  /*6ae0*/  IMAD.SHL.U32 R33, R38, 0x20, RZ ;  /* 0x0000002026217824 */ /* 0x000fc800078e00ff */
[C---:B------:R-:W-:Y:S01]  /*6af0*/  IMAD.WIDE.U32 R24, R33.reuse, 0x4, R44 ;  /* 0x0000000421187825 */ /* 0x040fe200078e002c */
[----:B------:R-:W-:-:S05]  /*6b00*/  IADD3 R21, PT, PT, R33, 0x100, RZ ;  /* 0x0000010021157810 */ /* 0x000fca0007ffe0ff */
[----:B------:R-:W2:Y:S01]  /*6b10*/  LDG.E.128 R24, desc[UR10][R24.64] ;  /* 0x0000000a18187981 */ /* 0x000ea2000c1e1d00 */
[----:B------:R-:W-:-:S06]  /*6b20*/  IMAD.WIDE.U32 R20, R21, 0x4, R44 ;  /* 0x0000000415147825 */ /* 0x000fcc00078e002c */
[----:B------:R-:W3:Y:S01]  /*6b30*/  LDG.E.128 R20, desc[UR10][R20.64] ;  /* 0x0000000a14147981 */ /* 0x000ee2000c1e1d00 */
[----:B------:R-:W-:Y:S01]  /*6b40*/  IMAD.IADD R50, R38, 0x1, -R3 ;  /* 0x0000000126327824 */ /* 0x000fe200078e0a03 */
[----:B------:R-:W-:-:S03]  /*6b50*/  IADD3 R17, PT, PT, R33, 0x200, RZ ;  /* 0x0000020021117810 */ /* 0x000fc60007ffe0ff */
[----:B------:R-:W-:Y:S02]  /*6b60*/  IMAD R50, R50, 0x4, R49 ;  /* 0x0000000432327824 */ /* 0x000fe400078e0231 */
[----:B------:R-:W-:-:S03]  /*6b70*/  IMAD.WIDE.U32 R16, R17, 0x4, R44 ;  /* 0x0000000411107825 */ /* 0x000fc600078e002c */
[----:B------:R-:W2:Y:S04]  /*6b80*/  LDS R34, [R50] ;  /* 0x0000000032227984 */ /* 0x000ea80000000800 */
[----:B------:R-:W4:Y:S01]  /*6b90*/  LDG.E.128 R16, desc[UR10][R16.64] ;  /* 0x0000000a10107981 */ /* 0x000f22000c1e1d00 */
[----:B------:R-:W-:-:S03]  /*6ba0*/  IADD3 R29, PT, PT, R33, 0x300, RZ ;  /* 0x00000300211d7810 */ /* 0x000fc60007ffe0ff */
[----:B------:R-:W3:Y:S01]  /*6bb0*/  LDS R32, [R50+0x20] ;  /* 0x0000200032207984 */ /* 0x000ee20000000800 */
[----:B------:R-:W-:-:S03]  /*6bc0*/  VIADD R35, R33, 0x600 ;  /* 0x0000060021237836 */ /* 0x000fc60000000000 */
[----:B------:R-:W4:Y:S01]  /*6bd0*/  LDS R58, [R50+0x40] ;  /* 0x00004000323a7984 */ /* 0x000f220000000800 */
[-C--:B--2---:R-:W-:Y:S01]  /*6be0*/  FFMA.FTZ R55, R24, R34.reuse, R12 ;  /* 0x0000002218377223 */ /* 0x084fe2000001000c */
[-C--:B------:R-:W-:Y:S01]  /*6bf0*/  FFMA.FTZ R54, R25, R34.reuse, R13 ;  /* 0x0000002219367223 */ /* 0x080fe2000001000d */
[----:B------:R-:W-:Y:S02]  /*6c00*/  VIADD R25, R33, 0x400 ;  /* 0x0000040021197836 */ /* 0x000fe40000000000 */
[----:B------:R-:W-:Y:S01]  /*6c10*/  FFMA.FTZ R57, R26, R34, R14 ;  /* 0x000000221a397223 */ /* 0x000fe2000001000e */
[----:B------:R-:W-:-:S04]  /*6c20*/  IMAD.WIDE.U32 R12, R29, 0x4, R44 ;  /* 0x000000041d0c7825 */ /* 0x000fc800078e002c */
[----:B------:R-:W-:Y:S01]  /*6c30*/  FFMA.FTZ R34, R27, R34, R15 ;  /* 0x000000221b227223 */ /* 0x000fe2000001000f */
[----:B------:R-:W-:Y:S01]  /*6c40*/  IADD3 R27, PT, PT, R33, 0x500, RZ ;  /* 0x00000500211b7810 */ /* 0x000fe20007ffe0ff */
[----:B------:R-:W-:Y:S01]  /*6c50*/  IMAD.WIDE.U32 R28, R25, 0x4, R44 ;  /* 0x00000004191c7825 */ /* 0x000fe200078e002c */
[----:B------:R-:W2:Y:S03]  /*6c60*/  LDG.E.128 R12, desc[UR10][R12.64] ;  /* 0x0000000a0c0c7981 */ /* 0x000ea6000c1e1d00 */
[----:B---3--:R-:W-:Y:S01]  /*6c70*/  FFMA.FTZ R55, R20, R32, R55 ;  /* 0x0000002014377223 */ /* 0x008fe20000010037 */
[----:B------:R-:W-:-:S04]  /*6c80*/  IMAD.WIDE.U32 R24, R27, 0x4, R44 ;  /* 0x000000041b187825 */ /* 0x000fc800078e002c */
[----:B------:R-:W-:Y:S01]  /*6c90*/  FFMA.FTZ R54, R21, R32, R54 ;  /* 0x0000002015367223 */ /* 0x000fe20000010036 */
[----:B------:R-:W3:Y:S01]  /*6ca0*/  LDG.E.128 R28, desc[UR10][R28.64] ;  /* 0x0000000a1c1c7981 */ /* 0x000ee2000c1e1d00 */
[----:B------:R-:W-:Y:S01]  /*6cb0*/  IADD3 R33, PT, PT, R33, 0x700, RZ ;  /* 0x0000070021217810 */ /* 0x000fe20007ffe0ff */
[----:B------:R-:W-:-:S04]  /*6cc0*/  IMAD.WIDE.U32 R20, R35, 0x4, R44 ;  /* 0x0000000423147825 */ /* 0x000fc800078e002c */
[-C--:B------:R-:W-:Y:S01]  /*6cd0*/  FFMA.FTZ R57, R22, R32.reuse, R57 ;  /* 0x0000002016397223 */ /* 0x080fe20000010039 */
[----:B------:R-:W5:Y:S01]  /*6ce0*/  LDG.E.128 R24, desc[UR10][R24.64] ;  /* 0x0000000a18187981 */ /* 0x000f62000c1e1d00 */
[----:B------:R-:W-:Y:S01]  /*6cf0*/  FFMA.FTZ R56, R23, R32, R34 ;  /* 0x0000002017387223 */ /* 0x000fe20000010022 */
[----:B------:R-:W-:Y:S02]  /*6d00*/  IMAD.WIDE.U32 R32, R33, 0x4, R44 ;  /* 0x0000000421207825 */ /* 0x000fe400078e002c */
[----:B------:R-:W5:Y:S04]  /*6d10*/  LDG.E.128 R20, desc[UR10][R20.64] ;  /* 0x0000000a14147981 */ /* 0x000f68000c1e1d00 */
[----:B------:R-:W5:Y:S01]  /*6d20*/  LDG.E.128 R32, desc[UR10][R32.64] ;  /* 0x0000000a20207981 */ /* 0x000f62000c1e1d00 */
[-C--:B----4-:R-:W-:Y:S01]  /*6d30*/  FFMA.FTZ R55, R16, R58.reuse, R55 ;  /* 0x0000003a10377223 */ /* 0x090fe20000010037 */
[-C--:B------:R-:W-:Y:S01]  /*6d40*/  FFMA.FTZ R54, R17, R58.reuse, R54 ;  /* 0x0000003a11367223 */ /* 0x080fe20000010036 */
[-C--:B------:R-:W-:Y:S01]  /*6d50*/  FFMA.FTZ R57, R18, R58.reuse, R57 ;  /* 0x0000003a12397223 */ /* 0x080fe20000010039 */
[----:B------:R-:W-:Y:S01]  /*6d60*/  FFMA.FTZ R56, R19, R58, R56 ;  /* 0x0000003a13387223 */ /* 0x000fe20000010038 */
[----:B------:R-:W-:Y:S01]  /*6d70*/  LDS R18, [R50+0xa0] ;  /* 0x0000a00032127984 */ /* 0x000fe20000000800 */
[----:B------:R-:W-:Y:S01]  /*6d80*/  VIADD R51, R51, 0x8 ;  /* 0x0000000833337836 */ /* 0x000fe20000000000 */
[----:B------:R-:W-:-:S02]  /*6d90*/  IADD3 R38, PT, PT, R38, 0x40, RZ ;  /* 0x0000004026267810 */ /* 0x000fc40007ffe0ff */
[----:B------:R-:W2:Y:S02]  /*6da0*/  LDS R58, [R50+0x60] ;  /* 0x00006000323a7984 */ /* 0x000ea40000000800 */
[----:B------:R-:W-:Y:S02]  /*6db0*/  ISETP.NE.AND P0, PT, R51, R52, PT ;  /* 0x000000343300720c */ /* 0x000fe40003f05270 */
[----:B------:R-:W3:Y:S04]  /*6dc0*/  LDS R19, [R50+0x80] ;  /* 0x0000800032137984 */ /* 0x000ee80000000800 */
[----:B------:R-:W1:Y:S04]  /*6dd0*/  LDS R17, [R50+0xc0] ;  /* 0x0000c00032117984 */ /* 0x000e680000000800 */
[----:B------:R-:W4:Y:S01]  /*6de0*/  LDS R16, [R50+0xe0] ;  /* 0x0000e00032107984 */ /* 0x000f220000000800 */
        /* <DEDUP_REMOVED lines=8> */
[-C--:B-----5:R-:W-:Y:S01]  /*6e70*/  FFMA.FTZ R55, R24, R18.reuse, R55 ;  /* 0x0000001218377223 */ /* 0x0a0fe20000010037 */
[-C--:B------:R-:W-:Y:S01]  /*6e80*/  FFMA.FTZ R54, R25, R18.reuse, R54 ;  /* 0x0000001219367223 */ /* 0x080fe20000010036 */
[-C--:B------:R-:W-:Y:S01]  /*6e90*/  FFMA.FTZ R57, R26, R18.reuse, R57 ;  /* 0x000000121a397223 */ /* 0x080fe20000010039 */
[----:B------:R-:W-:Y:S01]  /*6ea0*/  FFMA.FTZ R56, R27, R18, R56 ;  /* 0x000000121b387223 */ /* 0x000fe20000010038 */
[-C--:B-1----:R-:W-:Y:S01]  /*6eb0*/  FFMA.FTZ R55, R20, R17.reuse, R55 ;  /* 0x0000001114377223 */ /* 0x082fe20000010037 */
[-C--:B------:R-:W-:Y:S01]  /*6ec0*/  FFMA.FTZ R54, R21, R17.reuse, R54 ;  /* 0x0000001115367223 */ /* 0x080fe20000010036 */
[-C--:B------:R-:W-:Y:S01]  /*6ed0*/  FFMA.FTZ R57, R22, R17.reuse, R57 ;  /* 0x0000001116397223 */ /* 0x080fe20000010039 */
[----:B------:R-:W-:Y:S01]  /*6ee0*/  FFMA.FTZ R56, R23, R17, R56 ;  /* 0x0000001117387223 */ /* 0x000fe20000010038 */
[-C--:B----4-:R-:W-:Y:S01]  /*6ef0*/  FFMA.FTZ R12, R32, R16.reuse, R55 ;  /* 0x00000010200c7223 */ /* 0x090fe20000010037 */
[-C--:B------:R-:W-:Y:S01]  /*6f00*/  FFMA.FTZ R13, R33, R16.reuse, R54 ;  /* 0x00000010210d7223 */ /* 0x080fe20000010036 */
[-C--:B------:R-:W-:Y:S01]  /*6f10*/  FFMA.FTZ R14, R34, R16.reuse, R57 ;  /* 0x00000010220e7223 */ /* 0x080fe20000010039 */
[----:B------:R-:W-:Y:S01]  /*6f20*/  FFMA.FTZ R15, R35, R16, R56 ;  /* 0x00000010230f7223 */ /* 0x000fe20000010038 */
[----:B------:R-:W-:Y:S06]  /*6f30*/  @P0 BRA `(.L_x_1403) ;  /* 0xfffffff800e80947 */ /* 0x000fec000383ffff */
.L_x_1402:
[----:B------:R-:W-:Y:S05]  /*6f40*/  BSYNC.RECONVERGENT B1 ;  /* 0x0000000000017941 */ /* 0x000fea0003800200 */
.L_x_1401:
[----:B------:R-:W-:Y:S05]  /*6f50*/  @!P2 BRA `(.L_x_1394) ;  /* 0x000000040048a947 */ /* 0x000fea0003800000 */
[----:B------:R-:W-:Y:S01]  /*6f60*/  ISETP.GE.U32.AND P0, PT, R53, 0x4, PT ;  /* 0x000000043500780c */ /* 0x000fe20003f06070 */
[----:B------:R-:W-:Y:S01]  /*6f70*/  BSSY.RECONVERGENT B1, `(.L_x_1404) ;  /* 0x0000028000017945 */ /* 0x000fe20003800200 */
[----:B------:R-:W-:-:S11]  /*6f80*/  LOP3.LUT P2, R48, R48, 0x3, RZ, 0xc0, !PT ;  /* 0x0000000330307812 */ /* 0x000fd6000784c0ff */
[----:B------:R-:W-:Y:S05]  /*6f90*/  @!P0 BRA `(.L_x_1405) ;  /* 0x0000000000948947 */ /* 0x000fea0003800000 */
[----:B------:R-:W-:-:S04]  /*6fa0*/  IMAD.SHL.U32 R23, R38, 0x20, RZ ;  /* 0x0000002026177824 */ /* 0x000fc800078e00ff */
[C---:B------:R-:W-:Y:S01]  /*6fb0*/  IMAD.WIDE.U32 R16, R23.reuse, 0x4, R44 ;  /* 0x0000000417107825 */ /* 0x040fe200078e002c */
[----:B------:R-:W-:-:S03]  /*6fc0*/  IADD3 R21, PT, PT, R23, 0x100, RZ ;  /* 0x0000010017157810 */ /* 0x000fc60007ffe0ff */
[----:B------:R-:W-:Y:S02]  /*6fd0*/  VIADD R25, R23, 0x200 ;  /* 0x0000020017197836 */ /* 0x000fe40000000000 */
[--C-:B------:R-:W-:Y:S01]  /*6fe0*/  IMAD.WIDE.U32 R20, R21, 0x4, R44.reuse ;  /* 0x0000000415147825 */ /* 0x100fe200078e002c */
[----:B------:R-:W2:Y:S01]  /*6ff0*/  LDG.E.128 R16, desc[UR10][R16.64] ;  /* 0x0000000a10107981 */ /* 0x000ea2000c1e1d00 */
[----:B------:R-:W-:Y:S02]  /*7000*/  IADD3 R29, PT, PT, R23, 0x300, RZ ;  /* 0x00000300171d7810 */ /* 0x000fe40007ffe0ff */
[--C-:B------:R-:W-:Y:S02]  /*7010*/  IMAD.WIDE.U32 R24, R25, 0x4, R44.reuse ;  /* 0x0000000419187825 */ /* 0x100fe400078e002c */
[----:B------:R-:W3:Y:S02]  /*7020*/  LDG.E.128 R20, desc[UR10][R20.64] ;  /* 0x0000000a14147981 */ /* 0x000ee4000c1e1d00 */
[----:B------:R-:W-:-:S02]  /*7030*/  IMAD.WIDE.U32 R28, R29, 0x4, R44 ;  /* 0x000000041d1c7825 */ /* 0x000fc400078e002c */
[----:B------:R-:W4:Y:S04]  /*7040*/  LDG.E.128 R24, desc[UR10][R24.64] ;  /* 0x0000000a18187981 */ /* 0x000f28000c1e1d00 */
[----:B------:R-:W4:Y:S01]  /*7050*/  LDG.E.128 R28, desc[UR10][R28.64] ;  /* 0x0000000a1c1c7981 */ /* 0x000f22000c1e1d00 */
[----:B------:R-:W-:Y:S01]  /*7060*/  VIADD R33, R37, 0x110 ;  /* 0x0000011025217836 */ /* 0x000fe20000000000 */
[C---:B------:R-:W-:Y:S02]  /*7070*/  IADD3 R32, PT, PT, R38.reuse, -R3, RZ ;  /* 0x8000000326207210 */ /* 0x040fe40007ffe0ff */
[----:B------:R-:W-:Y:S02]  /*7080*/  IADD3 R38, PT, PT, R38, 0x20, RZ ;  /* 0x0000002026267810 */ /* 0x000fe40007ffe0ff */
[----:B------:R-:W-:-:S05]  /*7090*/  LEA R33, R36, R33, 0x18 ;  /* 0x0000002124217211 */ /* 0x000fca00078ec0ff */
[----:B------:R-:W-:-:S05]  /*70a0*/  IMAD R32, R32, 0x4, R33 ;  /* 0x0000000420207824 */ /* 0x000fca00078e0221 */
[----:B------:R-:W2:Y:S04]  /*70b0*/  LDS R33, [R32] ;  /* 0x0000000020217984 */ /* 0x000ea80000000800 */
[----:B------:R-:W3:Y:S04]  /*70c0*/  LDS R34, [R32+0x20] ;  /* 0x0000200020227984 */ /* 0x000ee80000000800 */
[----:B-----5:R-:W4:Y:S04]  /*70d0*/  LDS R49, [R32+0x40] ;  /* 0x0000400020317984 */ /* 0x020f280000000800 */
[----:B------:R-:W1:Y:S01]  /*70e0*/  LDS R50, [R32+0x60] ;  /* 0x0000600020327984 */ /* 0x000e620000000800 */
[-C--:B--2---:R-:W-:Y:S01]  /*70f0*/  FFMA.FTZ R35, R16, R33.reuse, R12 ;  /* 0x0000002110237223 */ /* 0x084fe2000001000c */
[-C--:B------:R-:W-:Y:S01]  /*7100*/  FFMA.FTZ R12, R17, R33.reuse, R13 ;  /* 0x00000021110c7223 */ /* 0x080fe2000001000d */
[-C--:B------:R-:W-:Y:S01]  /*7110*/  FFMA.FTZ R13, R18, R33.reuse, R14 ;  /* 0x00000021120d7223 */ /* 0x080fe2000001000e */
[----:B------:R-:W-:Y:S01]  /*7120*/  FFMA.FTZ R14, R19, R33, R15 ;  /* 0x00000021130e7223 */ /* 0x000fe2000001000f */
[----:B---3--:R-:W-:-:S02]  /*7130*/  FFMA.FTZ R35, R20, R34, R35 ;  /* 0x0000002214237223 */ /* 0x008fc40000010023 */
        /* <DEDUP_REMOVED lines=11> */
.L_x_1405:
[----:B------:R-:W-:Y:S05]  /*71f0*/  BSYNC.RECONVERGENT B1 ;  /* 0x0000000000017941 */ /* 0x000fea0003800200 */
.L_x_1404:
[----:B------:R-:W-:Y:S05]  /*7200*/  @!P2 BRA `(.L_x_1394) ;  /* 0x00000000009ca947 */ /* 0x000fea0003800000 */
[----:B------:R-:W-:Y:S01]  /*7210*/  ISETP.NE.AND P2, PT, R48, 0x1, PT ;  /* 0x000000013000780c */ /* 0x000fe20003f45270 */
[----:B------:R-:W-:Y:S01]  /*7220*/  BSSY.RECONVERGENT B1, `(.L_x_1406) ;  /* 0x0000018000017945 */ /* 0x000fe20003800200 */
[----:B------:R-:W-:-:S11]  /*7230*/  LOP3.LUT P0, RZ, R39, 0x8, RZ, 0xc0, !PT ;  /* 0x0000000827ff7812 */ /* 0x000fd6000780c0ff */
[----:B------:R-:W-:Y:S05]  /*7240*/  @!P2 BRA `(.L_x_1407) ;  /* 0x000000000054a947 */ /* 0x000fea0003800000 */
[----:B------:R-:W-:-:S05]  /*7250*/  SHF.L.U32 R17, R38, 0x5, RZ ;  /* 0x0000000526117819 */ /* 0x000fca00000006ff */
[C---:B------:R-:W-:Y:S02]  /*7260*/  VIADD R21, R17.reuse, 0x100 ;  /* 0x0000010011157836 */ /* 0x040fe40000000000 */
[----:B------:R-:W-:-:S04]  /*7270*/  IMAD.WIDE.U32 R16, R17, 0x4, R44 ;  /* 0x0000000411107825 */ /* 0x000fc800078e002c */
[----:B------:R-:W-:Y:S02]  /*7280*/  IMAD.WIDE.U32 R20, R21, 0x4, R44 ;  /* 0x0000000415147825 */ /* 0x000fe400078e002c */
[----:B------:R-:W2:Y:S04]  /*7290*/  LDG.E.128 R16, desc[UR10][R16.64] ;  /* 0x0000000a10107981 */ /* 0x000ea8000c1e1d00 */
[----:B------:R-:W3:Y:S01]  /*72a0*/  LDG.E.128 R20, desc[UR10][R20.64] ;  /* 0x0000000a14147981 */ /* 0x000ee2000c1e1d00 */
[----:B------:R-:W-:Y:S02]  /*72b0*/  IADD3 R25, PT, PT, R37, 0x110, RZ ;  /* 0x0000011025197810 */ /* 0x000fe40007ffe0ff */
[----:B------:R-:W-:Y:S02]  /*72c0*/  IADD3 R24, PT, PT, R38, -R3, RZ ;  /* 0x8000000326187210 */ /* 0x000fe40007ffe0ff */
[----:B------:R-:W-:-:S02]  /*72d0*/  LEA R25, R36, R25, 0x18 ;  /* 0x0000001924197211 */ /* 0x000fc400078ec0ff */
[----:B------:R-:W-:-:S03]  /*72e0*/  IADD3 R38, PT, PT, R38, 0x10, RZ ;  /* 0x0000001026267810 */ /* 0x000fc60007ffe0ff */
[----:B------:R-:W-:-:S05]  /*72f0*/  IMAD R24, R24, 0x4, R25 ;  /* 0x0000000418187824 */ /* 0x000fca00078e0219 */
        /* <DEDUP_REMOVED lines=10> */
.L_x_1407:
[----:B------:R-:W-:Y:S05]  /*73a0*/  BSYNC.RECONVERGENT B1 ;  /* 0x0000000000017941 */ /* 0x000fea0003800200 */
.L_x_1406:
[----:B------:R-:W-:Y:S05]  /*73b0*/  @P0 BRA `(.L_x_1394) ;  /* 0x0000000000300947 */ /* 0x000fea0003800000 */
[----:B------:R-:W-:-:S05]  /*73c0*/  SHF.L.U32 R17, R38, 0x5, RZ ;  /* 0x0000000526117819 */ /* 0x000fca00000006ff */
[----:B------:R-:W-:-:S06]  /*73d0*/  IMAD.WIDE.U32 R16, R17, 0x4, R44 ;  /* 0x0000000411107825 */ /* 0x000fcc00078e002c */
[----:B------:R-:W2:Y:S01]  /*73e0*/  LDG.E.128 R16, desc[UR10][R16.64] ;  /* 0x0000000a10107981 */ /* 0x000ea2000c1e1d00 */
[----:B------:R-:W-:Y:S01]  /*73f0*/  VIADD R37, R37, 0x110 ;  /* 0x0000011025257836 */ /* 0x000fe20000000000 */
[----:B------:R-:W-:-:S04]  /*7400*/  IADD3 R20, PT, PT, R38, -R3, RZ ;  /* 0x8000000326147210 */ /* 0x000fc80007ffe0ff */
[----:B------:R-:W-:-:S04]  /*7410*/  LEA R37, R36, R37, 0x18 ;  /* 0x0000002524257211 */ /* 0x000fc800078ec0ff */
[----:B------:R-:W-:-:S06]  /*7420*/  LEA R20, R20, R37, 0x2 ;  /* 0x0000002514147211 */ /* 0x000fcc00078e10ff */
[----:B------:R-:W2:Y:S02]  /*7430*/  LDS R20, [R20] ;  /* 0x0000000014147984 */ /* 0x000ea40000000800 */
[-C--:B--2---:R-:W-:Y:S01]  /*7440*/  FFMA.FTZ R12, R16, R20.reuse, R12 ;  /* 0x00000014100c7223 */ /* 0x084fe2000001000c */
[-C--:B------:R-:W-:Y:S01]  /*7450*/  FFMA.FTZ R13, R17, R20.reuse, R13 ;  /* 0x00000014110d7223 */ /* 0x080fe2000001000d */
[-C--:B------:R-:W-:Y:S01]  /*7460*/  FFMA.FTZ R14, R18, R20.reuse, R14 ;  /* 0x00000014120e7223 */ /* 0x080fe2000001000e */
[----:B------:R-:W-:-:S07]  /*7470*/  FFMA.FTZ R15, R19, R20, R15 ;  /* 0x00000014130f7223 */ /* 0x000fce000001000f */
.L_x_1394:
[----:B------:R-:W-:Y:S05]  /*7480*/  BSYNC.RECONVERGENT B0 ;  /* 0x0000000000007941 */ /* 0x000fea0003800200 */
.L_x_1393:
[----:B------:R-:W-:Y:S01]  /*7490*/  ISETP.GE.AND P0, PT, R43, R4, PT ;  /* 0x000000042b00720c */ /* 0x000fe20003f06270 */
[----:B------:R-:W3:Y:S01]  /*74a0*/  LDCU UR6, c[0x0][0x40c] ;  /* 0x00008180ff0677ac */ /* 0x000ee20008000800 */
[----:B------:R-:W-:Y:S11]  /*74b0*/  BSSY.RECONVERGENT B0, `(.L_x_1408) ;  /* 0x00000bc000007945 */ /* 0x000ff60003800200 */
[----:B------:R-:W-:Y:S05]  /*74c0*/  @P0 BRA `(.L_x_1409) ;  /* 0x0000000800e80947 */ /* 0x000fea0003800000 */
[----:B------:R-:W4:Y:S01]  /*74d0*/  LDC R16, c[0x0][0x3f8] ;  /* 0x0000fe00ff107b82 */ /* 0x000f220000000800 */
[----:B------:R-:W-:Y:S01]  /*74e0*/  VIADD R31, R43, 0x8 ;  /* 0x000000082b1f7836 */ /* 0x000fe20000000000 */
[----:B------:R-:W-:Y:S01]  /*74f0*/  LOP3.LUT R30, RZ, R3, RZ, 0x33, !PT ;  /* 0x00000003ff1e7212 */ /* 0x000fe200078e33ff */
[----:B------:R-:W-:Y:S03]  /*7500*/  BSSY.RECONVERGENT B1, `(.L_x_1410) ;  /* 0x0000042000017945 */ /* 0x000fe60003800200 */
[----:B------:R-:W-:Y:S02]  /*7510*/  VIMNMX R17, PT, PT, R4, R31, !PT ;  /* 0x0000001f04117248 */ /* 0x000fe40007fe0100 */
[----:B------:R-:W0:Y:S02]  /*7520*/  LDC.64 R28, c[0x0][0x458] ;  /* 0x00011600ff1c7b82 */ /* 0x000e240000000a00 */
[----:B------:R-:W-:-:S04]  /*7530*/  IADD3 R30, PT, PT, -R40, R17, R30 ;  /* 0x00000011281e7210 */ /* 0x000fc80007ffe11e */
[----:B------:R-:W-:Y:S01]  /*7540*/  LOP3.LUT P0, RZ, R30, 0x8, RZ, 0xc0, !PT ;  /* 0x000000081eff7812 */ /* 0x000fe2000780c0ff */
[----:B----4-:R-:W-:-:S05]  /*7550*/  IMAD R16, R41, R16, R0 ;  /* 0x0000001029107224 */ /* 0x010fca00078e0200 */
[----:B------:R-:W-:Y:S02]  /*7560*/  LEA R17, R16, R7, 0x5 ;  /* 0x0000000710117211 */ /* 0x000fe400078e28ff */
[----:B------:R-:W-:-:S03]  /*7570*/  MOV R16, R43 ;  /* 0x0000002b00107202 */ /* 0x000fc60000000f00 */
[----:B0-----:R-:W-:Y:S02]  /*7580*/  IMAD.WIDE R28, R17, 0x4, R28 ;  /* 0x00000004111c7825 */ /* 0x001fe400078e021c */
[----:B------:R-:W-:Y:S05]  /*7590*/  @P0 BRA `(.L_x_1411) ;  /* 0x0000000000e00947 */ /* 0x000fea0003800000 */
[----:B------:R-:W0:Y:S01]  /*75a0*/  LDC R18, c[0x0][0x3f4] ;  /* 0x0000fd00ff127b82 */ /* 0x000e220000000800 */
[----:B------:R-:W-:Y:S01]  /*75b0*/  IMAD.MOV.U32 R16, RZ, RZ, R31 ;  /* 0x000000ffff107224 */ /* 0x000fe200078e001f */
[----:B0-----:R-:W-:-:S13]  /*75c0*/  ISETP.GE.AND P0, PT, R43, R18, PT ;  /* 0x000000122b00720c */ /* 0x001fda0003f06270 */
[----:B------:R-:W-:Y:S05]  /*75d0*/  @!P0 BRA `(.L_x_1411) ;  /* 0x0000000000d08947 */ /* 0x000fea0003800000 */
[----:B------:R-:W-:Y:S02]  /*75e0*/  IABS R19, R18 ;  /* 0x0000001200137213 */ /* 0x000fe40000000000 */
[----:B------:R-:W-:Y:S02]  /*75f0*/  IABS R22, R43 ;  /* 0x0000002b00167213 */ /* 0x000fe40000000000 */
[----:B-1----:R-:W0:Y:S01]  /*7600*/  I2F.RP R20, R19 ;  /* 0x0000001300147306 */ /* 0x002e220000209400 */
        /* <DEDUP_REMOVED lines=26> */
[----:B--2---:R-:W-:-:S05]  /*77b0*/  LEA R33, R40, UR4, 0x2 ;  /* 0x0000000428217c11 */ /* 0x004fca000f8e10ff */
[----:B------:R-:W0:Y:S01]  /*77c0*/  LDCU UR4, c[0x0][0x40c] ;  /* 0x00008180ff0477ac */ /* 0x000e220008000800 */
[----:B------:R-:W1:Y:S01]  /*77d0*/  LDS R33, [R33] ;  /* 0x0000000021217984 */ /* 0x000e620000000800 */
[----:B0-----:R-:W-:-:S09]  /*77e0*/  UISETP.NE.AND UP0, UPT, UR4, URZ, UPT ;  /* 0x000000ff0400728c */ /* 0x001fd2000bf05270 */
[----:B------:R-:W-:Y:S05]  /*77f0*/  BRA.U UP0, `(.L_x_1412) ;  /* 0x0000000100347547 */ /* 0x000fea000b800000 */
[----:B------:R-:W2:Y:S01]  /*7800*/  @P1 LDG.E.128 R20, desc[UR10][R28.64] ;  /* 0x0000000a1c141981 */ /* 0x000ea2000c1e1d00 */
[----:B------:R-:W-:-:S03]  /*7810*/  SHF.L.U32 R43, R43, 0x5, RZ ;  /* 0x000000052b2b7819 */ /* 0x000fc600000006ff */
        /* <DEDUP_REMOVED lines=11> */
.L_x_1412:
[C---:B-1---5:R-:W-:Y:S01]  /*78d0*/  FFMA.FTZ R12, R33.reuse, R16, R12 ;  /* 0x00000010210c7223 */ /* 0x062fe2000001000c */
[C---:B------:R-:W-:Y:S01]  /*78e0*/  FFMA.FTZ R13, R33.reuse, R17, R13 ;  /* 0x00000011210d7223 */ /* 0x040fe2000001000d */
[C---:B------:R-:W-:Y:S01]  /*78f0*/  FFMA.FTZ R14, R33.reuse, R18, R14 ;  /* 0x00000012210e7223 */ /* 0x040fe2000001000e */
[----:B------:R-:W-:Y:S01]  /*7900*/  FFMA.FTZ R15, R33, R19, R15 ;  /* 0x00000013210f7223 */ /* 0x000fe2000001000f */
[----:B0-----:R-:W-:-:S07]  /*7910*/  MOV R16, R31 ;  /* 0x0000001f00107202 */ /* 0x001fce0000000f00 */
.L_x_1411:
[----:B---3--:R-:W-:Y:S05]  /*7920*/  BSYNC.RECONVERGENT B1 ;  /* 0x0000000000017941 */ /* 0x008fea0003800200 */
.L_x_1410:
[----:B------:R-:W-:-:S13]  /*7930*/  ISETP.GE.U32.AND P0, PT, R30, 0x8, PT ;  /* 0x000000081e00780c */ /* 0x000fda0003f06070 */
[----:B------:R-:W-:Y:S05]  /*7940*/  @!P0 BRA `(.L_x_1409) ;  /* 0x0000000400c88947 */ /* 0x000fea0003800000 */
[----:B------:R-:W0:Y:S01]  /*7950*/  S2R R19, SR_CgaCtaId ;  /* 0x0000000000137919 */ /* 0x000e220000008800 */
[----:B------:R-:W-:Y:S01]  /*7960*/  MOV R18, 0x400 ;  /* 0x0000040000127802 */ /* 0x000fe20000000f00 */
[----:B------:R-:W-:Y:S01]  /*7970*/  IMAD.SHL.U32 R17, R3, 0x4, RZ ;  /* 0x0000000403117824 */ /* 0x000fe200078e00ff */
[C---:B------:R-:W-:Y:S01]  /*7980*/  SHF.L.U32 R31, R16.reuse, 0x5, RZ ;  /* 0x00000005101f7819 */ /* 0x040fe200000006ff */
[----:B------:R-:W-:Y:S01]  /*7990*/  VIADD R30, R16, 0x8 ;  /* 0x00000008101e7836 */ /* 0x000fe20000000000 */
[----:B------:R-:W-:Y:S02]  /*79a0*/  IADD3 R18, PT, PT, R18, 0x110, RZ ;  /* 0x0000011012127810 */ /* 0x000fe40007ffe0ff */
[----:B--2---:R-:W-:Y:S02]  /*79b0*/  LEA R32, R16, -R17, 0x2 ;  /* 0x8000001110207211 */ /* 0x004fe400078e10ff */
[----:B0-----:R-:W-:-:S04]  /*79c0*/  LEA R19, R19, R18, 0x18 ;  /* 0x0000001213137211 */ /* 0x001fc800078ec0ff */
[----:B------:R-:W-:-:S07]  /*79d0*/  IADD3 R32, PT, PT, R32, 0x20, R19 ;  /* 0x0000002020207810 */ /* 0x000fce0007ffe013 */
.L_x_1419:
[----:B------:R-:W0:Y:S01]  /*79e0*/  LDC R33, c[0x0][0x3f4] ;  /* 0x0000fd00ff217b82 */ /* 0x000e220000000800 */
[----:B------:R-:W-:Y:S01]  /*79f0*/  IADD3 R18, PT, PT, R30, -0x8, RZ ;  /* 0xfffffff81e127810 */ /* 0x000fe20007ffe0ff */
[----:B------:R-:W-:Y:S03]  /*7a00*/  BSSY.RECONVERGENT B1, `(.L_x_1413) ;  /* 0x000002f000017945 */ /* 0x000fe60003800200 */
[----:B0-----:R-:W-:-:S13]  /*7a10*/  ISETP.GE.AND P0, PT, R18, R33, PT ;  /* 0x000000211200720c */ /* 0x001fda0003f06270 */
[----:B------:R-:W-:Y:S05]  /*7a20*/  @!P0 BRA `(.L_x_1414) ;  /* 0x0000000000b08947 */ /* 0x000fea0003800000 */
[----:B------:R-:W-:Y:S01]  /*7a30*/  IABS R19, R33 ;  /* 0x0000002100137213 */ /* 0x000fe20000000000 */
[----:B------:R0:W2:Y:S01]  /*7a40*/  LDS R35, [R32+-0x20] ;  /* 0xffffe00020237984 */ /* 0x0000a20000000800 */
[----:B------:R-:W-:Y:S02]  /*7a50*/  IABS R22, R18 ;  /* 0x0000001200167213 */ /* 0x000fe40000000000 */
[----:B-1----:R-:W1:Y:S01]  /*7a60*/  I2F.RP R20, R19 ;  /* 0x0000001300147306 */ /* 0x002e620000209400 */
        /* <DEDUP_REMOVED lines=22> */
[----:B------:R-:W-:-:S09]  /*7bd0*/  UISETP.NE.AND UP0, UPT, UR6, URZ, UPT ;  /* 0x000000ff0600728c */ /* 0x000fd2000bf05270 */
[----:B0-2---:R-:W-:Y:S05]  /*7be0*/  BRA.U UP0, `(.L_x_1415) ;  /* 0x0000000100307547 */ /* 0x005fea000b800000 */
        /* <DEDUP_REMOVED lines=12> */
.L_x_1415:
[C---:B-----5:R-:W-:Y:S01]  /*7cb0*/  FFMA.FTZ R12, R35.reuse, R16, R12 ;  /* 0x00000010230c7223 */ /* 0x060fe2000001000c */
[C---:B------:R-:W-:Y:S01]  /*7cc0*/  FFMA.FTZ R13, R35.reuse, R17, R13 ;  /* 0x00000011230d7223 */ /* 0x040fe2000001000d */
[C---:B------:R-:W-:Y:S01]  /*7cd0*/  FFMA.FTZ R14, R35.reuse, R18, R14 ;  /* 0x00000012230e7223 */ /* 0x040fe2000001000e */
[----:B------:R-:W-:-:S07]  /*7ce0*/  FFMA.FTZ R15, R35, R19, R15 ;  /* 0x00000013230f7223 */ /* 0x000fce000001000f */
.L_x_1414:
[----:B------:R-:W-:Y:S05]  /*7cf0*/  BSYNC.RECONVERGENT B1 ;  /* 0x0000000000017941 */ /* 0x000fea0003800200 */
.L_x_1413:
        /* <DEDUP_REMOVED lines=8> */
[----:B0-----:R-:W1:Y:S02]  /*7d80*/  MUFU.RCP R18, R18 ;  /* 0x0000001200127308 */ /* 0x001e640000001000 */
[----:B-1----:R-:W-:-:S06]  /*7d90*/  VIADD R20, R18, 0xffffffe ;  /* 0x0ffffffe12147836 */ /* 0x002fcc0000000000 */
[----:B------:R-:W0:Y:S02]  /*7da0*/  F2I.FTZ.U32.TRUNC.NTZ R17, R20 ;  /* 0x0000001400117305 */ /* 0x000e24000021f000 */
[----:B0-----:R-:W-:-:S05]  /*7db0*/  IADD3 R16, PT, PT, RZ, -R17, RZ ;  /* 0x80000011ff107210 */ /* 0x001fca0007ffe0ff */
        /* <DEDUP_REMOVED lines=14> */
[----:B------:R-:W-:-:S05]  /*7ea0*/  SHF.L.U32 R17, R16, 0x5, RZ ;  /* 0x0000000510117819 */ /* 0x000fca00000006ff */
        /* <DEDUP_REMOVED lines=17> */
.L_x_1418:
[C---:B-1---5:R-:W-:Y:S01]  /*7fc0*/  FFMA.FTZ R12, R33.reuse, R16, R12 ;  /* 0x00000010210c7223 */ /* 0x062fe2000001000c */
[C---:B------:R-:W-:Y:S01]  /*7fd0*/  FFMA.FTZ R13, R33.reuse, R17, R13 ;  /* 0x00000011210d7223 */ /* 0x040fe2000001000d */
[C---:B------:R-:W-:Y:S01]  /*7fe0*/  FFMA.FTZ R14, R33.reuse, R18, R14 ;  /* 0x00000012210e7223 */ /* 0x040fe2000001000e */
[----:B------:R-:W-:-:S07]  /*7ff0*/  FFMA.FTZ R15, R33, R19, R15 ;  /* 0x00000013210f7223 */ /* 0x000fce000001000f */
.L_x_1417:
[----:B------:R-:W-:Y:S05]  /*8000*/  BSYNC.RECONVERGENT B1 ;  /* 0x0000000000017941 */ /* 0x000fea0003800200 */
.L_x_1416:
[C---:B0-----:R-:W-:Y:S01]  /*8010*/  IADD3 R17, PT, PT, R30.reuse, 0x8, RZ ;  /* 0x000000081e117810 */ /* 0x041fe20007ffe0ff */
[----:B------:R-:W-:Y:S01]  /*8020*/  VIADD R31, R31, 0x200 ;  /* 0x000002001f1f7836 */ /* 0x000fe20000000000 */
[----:B------:R-:W-:Y:S02]  /*8030*/  IADD3 R30, PT, PT, R30, 0x10, RZ ;  /* 0x000000101e1e7810 */ /* 0x000fe40007ffe0ff */
[----:B------:R-:W-:Y:S02]  /*8040*/  ISETP.GE.AND P0, PT, R17, R4, PT ;  /* 0x000000041100720c */ /* 0x000fe40003f06270 */
[----:B------:R-:W-:-:S11]  /*8050*/  IADD3 R32, PT, PT, R32, 0x40, RZ ;  /* 0x0000004020207810 */ /* 0x000fd60007ffe0ff */
[----:B------:R-:W-:Y:S05]  /*8060*/  @!P0 BRA `(.L_x_1419) ;  /* 0xfffffff8005c8947 */ /* 0x000fea000383ffff */
.L_x_1409:
[----:B---3--:R-:W-:Y:S05]  /*8070*/  BSYNC.RECONVERGENT B0 ;  /* 0x0000000000007941 */ /* 0x008fea0003800200 */
.L_x_1408:
[----:B------:R-:W-:Y:S01]  /*8080*/  ISETP.NE.AND P0, PT, R40, R5, PT ;  /* 0x000000052800720c */ /* 0x000fe20003f05270 */
[----:B------:R-:W-:-:S12]  /*8090*/  BSSY.RECONVERGENT B0, `(.L_x_1420) ;  /* 0x0000028000007945 */ /* 0x000fd80003800200 */
[----:B------:R-:W-:Y:S05]  /*80a0*/  @P0 BRA `(.L_x_1421) ;  /* 0x0000000000980947 */ /* 0x000fea0003800000 */
[----:B------:R-:W-:Y:S01]  /*80b0*/  SHF.L.U32 R17, R4, 0x5, RZ ;  /* 0x0000000504117819 */ /* 0x000fe200000006ff */
[----:B------:R-:W3:Y:S01]  /*80c0*/  S2R R5, SR_CgaCtaId ;  /* 0x0000000000057919 */ /* 0x000ee20000008800 */
[----:B------:R-:W-:Y:S01]  /*80d0*/  IADD3 R3, PT, PT, R42, -R3, RZ ;  /* 0x800000032a037210 */ /* 0x000fe20007ffe0ff */
[----:B------:R-:W4:Y:S02]  /*80e0*/  LDCU UR4, c[0x0][0x40c] ;  /* 0x00008180ff0477ac */ /* 0x000f240008000800 */
[----:B------:R-:W-:-:S06]  /*80f0*/  IMAD.WIDE R16, R17, 0x4, R46 ;  /* 0x0000000411107825 */ /* 0x000fcc00078e022e */
[----:B------:R-:W5:Y:S01]  /*8100*/  LDG.E.128 R16, desc[UR10][R16.64] ;  /* 0x0000000a10107981 */ /* 0x000f62000c1e1d00 */
[----:B------:R-:W-:-:S05]  /*8110*/  MOV R4, 0x400 ;  /* 0x0000040000047802 */ /* 0x000fca0000000f00 */
[----:B------:R-:W-:Y:S01]  /*8120*/  VIADD R4, R4, 0x110 ;  /* 0x0000011004047836 */ /* 0x000fe20000000000 */
[----:B----4-:R-:W-:-:S04]  /*8130*/  UISETP.NE.AND UP0, UPT, UR4, URZ, UPT ;  /* 0x000000ff0400728c */ /* 0x010fc8000bf05270 */
[----:B---3--:R-:W-:-:S04]  /*8140*/  LEA R4, R5, R4, 0x18 ;  /* 0x0000000405047211 */ /* 0x008fc800078ec0ff */
[----:B------:R-:W-:-:S06]  /*8150*/  LEA R3, R3, R4, 0x2 ;  /* 0x0000000403037211 */ /* 0x000fcc00078e10ff */
[----:B------:R-:W3:Y:S01]  /*8160*/  LDS R3, [R3+-0x4] ;  /* 0xfffffc0003037984 */ /* 0x000ee20000000800 */
[----:B------:R-:W-:Y:S05]  /*8170*/  BRA.U UP0, `(.L_x_1422) ;  /* 0x0000000100547547 */ /* 0x000fea000b800000 */
[----:B------:R-:W4:Y:S02]  /*8180*/  LDC.64 R4, c[0x0][0x460] ;  /* 0x00011800ff047b82 */ /* 0x000f240000000a00 */
[----:B----4-:R-:W-:-:S04]  /*8190*/  ISETP.NE.U32.AND P0, PT, R4, RZ, PT ;  /* 0x000000ff0400720c */ /* 0x010fc80003f05070 */
[----:B------:R-:W-:-:S13]  /*81a0*/  ISETP.NE.AND.EX P0, PT, R5, RZ, PT, P0 ;  /* 0x000000ff0500720c */ /* 0x000fda0003f05300 */
[----:B0-----:R-:W0:Y:S08]  /*81b0*/  @P0 LDC R6, c[0x0][0x3f8] ;  /* 0x0000fe00ff060b82 */ /* 0x001e300000000800 */
[----:B------:R-:W4:Y:S01]  /*81c0*/  @P0 LDC.64 R4, c[0x0][0x458] ;  /* 0x00011600ff040b82 */ /* 0x000f220000000a00 */
[----:B0-----:R-:W-:-:S04]  /*81d0*/  @P0 IMAD R6, R41, R6, R0 ;  /* 0x0000000629060224 */ /* 0x001fc800078e0200 */
[----:B-1----:R-:W-:-:S04]  /*81e0*/  @P0 IMAD R21, R6, 0x20, R7 ;  /* 0x0000002006150824 */ /* 0x002fc800078e0207 */
[----:B----4-:R-:W-:-:S05]  /*81f0*/  @P0 IMAD.WIDE R4, R21, 0x4, R4 ;  /* 0x0000000415040825 */ /* 0x010fca00078e0204 */
[----:B------:R-:W4:Y:S01]  /*8200*/  @P0 LDG.E.128 R20, desc[UR10][R4.64] ;  /* 0x0000000a04140981 */ /* 0x000f22000c1e1d00 */
[----:B------:R-:W-:Y:S01]  /*8210*/  USHF.L.U32 UR4, UR7, 0x5, URZ ;  /* 0x0000000507047899 */ /* 0x000fe200080006ff */
[----:B-----5:R-:W-:Y:S01]  /*8220*/  FADD.FTZ R16, R16, R8 ;  /* 0x0000000810107221 */ /* 0x020fe20000010000 */
[----:B------:R-:W-:Y:S01]  /*8230*/  FADD.FTZ R17, R17, R9 ;  /* 0x0000000911117221 */ /* 0x000fe20000010000 */
[----:B------:R-:W-:Y:S01]  /*8240*/  FADD.FTZ R18, R18, R10 ;  /* 0x0000000a12127221 */ /* 0x000fe20000010000 */
[----:B------:R-:W-:Y:S02]  /*8250*/  FADD.FTZ R19, R19, R11 ;  /* 0x0000000b13137221 */ /* 0x000fe40000010000 */
[----:B------:R-:W-:-:S05]  /*8260*/  MOV R25, UR4 ;  /* 0x0000000400197c02 */ /* 0x000fca0008000f00 */
[----:B------:R-:W-:-:S04]  /*8270*/  IMAD.WIDE R46, R25, 0x4, R46 ;  /* 0x00000004192e7825 */ /* 0x000fc800078e022e */
[----:B----4-:R-:W-:Y:S01]  /*8280*/  @P0 FMUL.FTZ R16, R16, R20 ;  /* 0x0000001410100220 */ /* 0x010fe20000410000 */
[----:B------:R-:W-:Y:S01]  /*8290*/  @P0 FMUL.FTZ R17, R17, R21 ;  /* 0x0000001511110220 */ /* 0x000fe20000410000 */
[----:B------:R-:W-:Y:S01]  /*82a0*/  @P0 FMUL.FTZ R18, R18, R22 ;  /* 0x0000001612120220 */ /* 0x000fe20000410000 */
[----:B------:R-:W-:-:S05]  /*82b0*/  @P0 FMUL.FTZ R19, R19, R23 ;  /* 0x0000001713130220 */ /* 0x000fca0000410000 */
[----:B------:R4:W-:Y:S02]  /*82c0*/  STG.E.128 desc[UR10][R46.64], R16 ;  /* 0x000000102e007986 */ /* 0x0009e4000c101d0a */
.L_x_1422:
[C---:B---3-5:R-:W-:Y:S01]  /*82d0*/  FFMA.FTZ R12, R3.reuse, R16, R12 ;  /* 0x00000010030c7223 */ /* 0x068fe2000001000c */
[C---:B------:R-:W-:Y:S01]  /*82e0*/  FFMA.FTZ R13, R3.reuse, R17, R13 ;  /* 0x00000011030d7223 */ /* 0x040fe2000001000d */
[C---:B------:R-:W-:Y:S01]  /*82f0*/  FFMA.FTZ R14, R3.reuse, R18, R14 ;  /* 0x00000012030e7223 */ /* 0x040fe2000001000e */
[----:B------:R-:W-:-:S07]  /*8300*/  FFMA.FTZ R15, R3, R19, R15 ;  /* 0x00000013030f7223 */ /* 0x000fce000001000f */
.L_x_1421:
[----:B------:R-:W-:Y:S05]  /*8310*/  BSYNC.RECONVERGENT B0 ;  /* 0x0000000000007941 */ /* 0x000fea0003800200 */
.L_x_1420:
[----:B------:R-:W3:Y:S08]  /*8320*/  S2UR UR5, SR_CgaCtaId ;  /* 0x00000000000579c3 */ /* 0x000ef00000008800 */
[----:B------:R-:W-:Y:S01]  /*8330*/  BAR.SYNC.DEFER_BLOCKING 0x0 ;  /* 0x0000000000007b1d */ /* 0x000fe20000010000 */
[----:B------:R-:W-:Y:S02]  /*8340*/  LOP3.LUT R0, R2, 0x3e0, RZ, 0xc0, !PT ;  /* 0x000003e002007812 */ /* 0x000fe400078ec0ff */
[----:B------:R-:W-:-:S02]  /*8350*/  SHF.L.U32 R3, R7, 0x2, RZ ;  /* 0x0000000207037819 */ /* 0x000fc400000006ff */
[----:B------:R-:W-:Y:S01]  /*8360*/  ISETP.NE.AND P0, PT, R0, 0x20, PT ;  /* 0x000000200000780c */ /* 0x000fe20003f05270 */
[----:B------:R-:W-:Y:S01]  /*8370*/  UMOV UR4, 0x400 ;  /* 0x0000040000047882 */ /* 0x000fe20000000000 */
[----:B------:R-:W-:Y:S01]  /*8380*/  ISETP.GT.U32.AND P2, PT, R2, 0x1f, PT ;  /* 0x0000001f0200780c */ /* 0x000fe20003f44070 */
[----:B------:R-:W-:Y:S01]  /*8390*/  UIADD3 UR4, UPT, UPT, UR4, 0x110, URZ ;  /* 0x0000011004047890 */ /* 0x000fe2000fffe0ff */
[----:B------:R-:W-:Y:S01]  /*83a0*/  IMAD R40, R40, 0x80, R3 ;  /* 0x0000008028287824 */ /* 0x000fe200078e0203 */
[C---:B------:R-:W-:Y:S02]  /*83b0*/  LOP3.LUT R0, R2.reuse, 0x3f0, RZ, 0xc0, !PT ;  /* 0x000003f002007812 */ /* 0x040fe400078ec0ff */
        /* <DEDUP_REMOVED lines=24> */
[----:B------:R-:W3:Y:S02]  /*8540*/  @!P2 LDS.128 R40, [R40+UR4] ;  /* 0x000000042828a984 */ /* 0x000ee40008000c00 */
[----:B------:R-:W-:Y:S06]  /*8550*/  BAR.SYNC.DEFER_BLOCKING 0x0 ;  /* 0x0000000000007b1d */ /* 0x000fec0000010000 */
[----:B------:R-:W-:Y:S05]  /*8560*/  @P2 EXIT ;  /* 0x000000000000294d */ /* 0x000fea0003800000 */
[----:B------:R-:W1:Y:S01]  /*8570*/  LDCU UR4, c[0x0][0x478] ;  /* 0x00008f00ff0477ac */ /* 0x000e620008000800 */
[----:B0--3--:R-:W-:Y:S01]  /*8580*/  @!P2 FADD.FTZ R12, R12, R40 ;  /* 0x000000280c0ca221 */ /* 0x009fe20000010000 */
[----:B------:R-:W-:Y:S01]  /*8590*/  @!P2 FADD.FTZ R13, R13, R41 ;  /* 0x000000290d0da221 */ /* 0x000fe20000010000 */
[----:B------:R-:W-:Y:S01]  /*85a0*/  @!P2 FADD.FTZ R14, R14, R42 ;  /* 0x0000002a0e0ea221 */ /* 0x000fe20000010000 */
[----:B------:R-:W-:Y:S01]  /*85b0*/  @!P2 FADD.FTZ R15, R15, R43 ;  /* 0x0000002b0f0fa221 */ /* 0x000fe20000010000 */
[----:B-1----:R-:W-:-:S09]  /*85c0*/  UISETP.NE.AND UP0, UPT, UR4, 0x2, UPT ;  /* 0x000000020400788c */ /* 0x002fd2000bf05270 */
        /* <DEDUP_REMOVED lines=25> */
[C---:B-1----:R-:W-:Y:S02]  /*8760*/  IADD3 R2, P0, PT, R7.reuse, UR4, RZ ;  /* 0x0000000407027c10 */ /* 0x042fe4000ff1e0ff */
[----:B------:R-:W-:Y:S02]  /*8770*/  LOP3.LUT R5, R0, 0xff, RZ, 0xc0, !PT ;  /* 0x000000ff00057812 */ /* 0x000fe400078ec0ff */
[----:B------:R-:W-:Y:S02]  /*8780*/  LEA R4, R4, R3, 0x8 ;  /* 0x0000000304047211 */ /* 0x000fe400078e40ff */
[----:B------:R-:W-:-:S02]  /*8790*/  LEA.HI.X.SX32 R3, R7, UR5, 0x1, P0 ;  /* 0x0000000507037c11 */ /* 0x000fc400080f0eff */
[----:B------:R-:W-:-:S05]  /*87a0*/  IADD3 R5, PT, PT, R4, R5, RZ ;  /* 0x0000000504057210 */ /* 0x000fca0007ffe0ff */
[----:B------:R-:W-:Y:S01]  /*87b0*/  STG.E desc[UR10][R2.64], R5 ;  /* 0x0000000502007986 */ /* 0x000fe2000c10190a */
[----:B------:R-:W-:Y:S05]  /*87c0*/  EXIT ;  /* 0x000000000000794d */ /* 0x000fea0003800000 */
.L_x_1423:
[----:B------:R-:W0:Y:S01]  /*87d0*/  LDC.64 R2, c[0x0][0x380] ;  /* 0x0000e000ff027b82 */ /* 0x000e220000000a00 */
[----:B------:R-:W-:-:S04]  /*87e0*/  VIADD R7, R7, UR14 ;  /* 0x0000000e07077c36 */ /* 0x000fc80008000000 */
[----:B0-----:R-:W-:-:S05]  /*87f0*/  IMAD.WIDE R2, R7, 0x4, R2 ;  /* 0x0000000407027825 */ /* 0x001fca00078e0202 */
[----:B------:R-:W-:Y:S01]  /*8800*/  STG.E.128 desc[UR10][R2.64], R12 ;  /* 0x0000000c02007986 */ /* 0x000fe2000c101d0a */
[----:B------:R-:W-:Y:S05]  /*8810*/  EXIT ;  /* 0x000000000000794d */ /* 0x000fea0003800000 */
.L_x_1333:
[----:B------:R-:W-:Y:S01]  /*8820*/  HFMA2 R29, -RZ, RZ, 0, 9.5367431640625e-07 ;  /* 0x00000010ff1d7431 */ /* 0x000fe200000001ff */
[----:B------:R-:W-:Y:S01]  /*8830*/  MOV R30, 0x1f ;  /* 0x0000001f001e7802 */ /* 0x000fe20000000f00 */
[----:B------:R-:W-:-:S07]  /*8840*/  IMAD.MOV.U32 R31, RZ, RZ, -0x1 ;  /* 0xffffffffff1f7424 */ /* 0x000fce00078e00ff */
[----:B0-2--5:R-:W-:Y:S05]  /*8850*/  WARPSYNC.COLLECTIVE R31, `(.L_x_1424) ;  /* 0x000000001f087348 */ /* 0x025fea0003c00000 */
[----:B------:R1:W3:Y:S02]  /*8860*/  SHFL.BFLY P4, R50, R28, R29, R30 ;  /* 0x0c00001d1c327389 */ /* 0x0002e4000008001e */
[----:B0123-5:R-:W-:Y:S05]  /*8870*/  ENDCOLLECTIVE ;  /* 0x000000000000791b */ /* 0x02ffea0003800000 */
.L_x_1424:
[----:B------:R-:W-:Y:S02]  /*8880*/  HFMA2 R29, -RZ, RZ, 0, 4.76837158203125e-07 ;  /* 0x00000008ff1d7431 */ /* 0x000fe400000001ff */
[----:B------:R-:W-:-:S05]  /*8890*/  FADD.FTZ R9, R28, R50 ;  /* 0x000000321c097221 */ /* 0x000fca0000010000 */
[----:B------:R-:W-:-:S07]  /*88a0*/  MOV R28, R9 ;  /* 0x00000009001c7202 */ /* 0x000fce0000000f00 */
[----:B------:R-:W-:Y:S05]  /*88b0*/  WARPSYNC.COLLECTIVE R31, `(.L_x_1425) ;  /* 0x000000001f087348 */ /* 0x000fea0003c00000 */
[----:B------:R0:W1:Y:S02]  /*88c0*/  SHFL.BFLY P4, R50, R28, R29, R30 ;  /* 0x0c00001d1c327389 */ /* 0x000064000008001e */
[----:B01----:R-:W-:Y:S05]  /*88d0*/  ENDCOLLECTIVE ;  /* 0x000000000000791b */ /* 0x003fea0003800000 */
.L_x_1425:
[----:B------:R-:W-:Y:S01]  /*88e0*/  MOV R29, 0x4 ;  /* 0x00000004001d7802 */ /* 0x000fe20000000f00 */
[----:B------:R-:W-:-:S04]  /*88f0*/  FADD.FTZ R10, R9, R50 ;  /* 0x00000032090a7221 */ /* 0x000fc80000010000 */
[----:B------:R-:W-:-:S07]  /*8900*/  IMAD.MOV.U32 R28, RZ, RZ, R10 ;  /* 0x000000ffff1c7224 */ /* 0x000fce00078e000a */
[----:B------:R-:W-:Y:S05]  /*8910*/  WARPSYNC.COLLECTIVE R31, `(.L_x_1426) ;  /* 0x000000001f087348 */ /* 0x000fea0003c00000 */
[----:B------:R0:W1:Y:S02]  /*8920*/  SHFL.BFLY P4, R50, R28, R29, R30 ;  /* 0x0c00001d1c327389 */ /* 0x000064000008001e */
[----:B01----:R-:W-:Y:S05]  /*8930*/  ENDCOLLECTIVE ;  /* 0x000000000000791b */ /* 0x003fea0003800000 */
.L_x_1426:
[----:B------:R-:W-:Y:S02]  /*8940*/  IMAD.MOV.U32 R29, RZ, RZ, 0x2 ;  /* 0x00000002ff1d7424 */ /* 0x000fe400078e00ff */
[----:B------:R-:W-:-:S05]  /*8950*/  FADD.FTZ R11, R10, R50 ;  /* 0x000000320a0b7221 */ /* 0x000fca0000010000 */
[----:B------:R-:W-:-:S07]  /*8960*/  MOV R28, R11 ;  /* 0x0000000b001c7202 */ /* 0x000fce0000000f00 */
[----:B------:R-:W-:Y:S05]  /*8970*/  WARPSYNC.COLLECTIVE R31, `(.L_x_1427) ;  /* 0x000000001f087348 */ /* 0x000fea0003c00000 */
[----:B------:R0:W1:Y:S02]  /*8980*/  SHFL.BFLY P4, R50, R28, R29, R30 ;  /* 0x0c00001d1c327389 */ /* 0x000064000008001e */
[----:B01----:R-:W-:Y:S05]  /*8990*/  ENDCOLLECTIVE ;  /* 0x000000000000791b */ /* 0x003fea0003800000 */
.L_x_1427:
[----:B------:R-:W-:Y:S02]  /*89a0*/  HFMA2 R29, -RZ, RZ, 0, 5.9604644775390625e-08 ;  /* 0x00000001ff1d7431 */ /* 0x000fe400000001ff */
[----:B------:R-:W-:-:S05]  /*89b0*/  FADD.FTZ R12, R11, R50 ;  /* 0x000000320b0c7221 */ /* 0x000fca0000010000 */
[----:B------:R-:W-:-:S07]  /*89c0*/  MOV R28, R12 ;  /* 0x0000000c001c7202 */ /* 0x000fce0000000f00 */
[----:B------:R-:W-:Y:S05]  /*89d0*/  WARPSYNC.COLLECTIVE R31, `(.L_x_1428) ;  /* 0x000000001f087348 */ /* 0x000fea0003c00000 */
[----:B------:R0:W1:Y:S02]  /*89e0*/  SHFL.BFLY P4, R50, R28, R29, R30 ;  /* 0x0c00001d1c327389 */ /* 0x000064000008001e */
[----:B01----:R-:W-:Y:S05]  /*89f0*/  ENDCOLLECTIVE ;  /* 0x000000000000791b */ /* 0x003fea0003800000 */
.L_x_1428:
[----:B------:R-:W-:Y:S05]  /*8a00*/  BRA `(.L_x_1429) ;  /* 0xffffff8400807947 */ /* 0x000fea000383ffff */
.L_x_1350:
[----:B------:R-:W-:Y:S01]  /*8a10*/  BSSY B0, `(.L_x_1430) ;  /* 0x0000007000007945 */ /* 0x000fe20003800000 */
[----:B------:R-:W-:Y:S01]  /*8a20*/  IMAD.MOV.U32 R29, RZ, RZ, 0x2 ;  /* 0x00000002ff1d7424 */ /* 0x000fe200078e00ff */
[----:B------:R-:W-:Y:S02]  /*8a30*/  MOV R30, 0x1f ;  /* 0x0000001f001e7802 */ /* 0x000fe40000000f00 */
[----:B------:R-:W-:-:S07]  /*8a40*/  MOV R31, 0xffffffff ;  /* 0xffffffff001f7802 */ /* 0x000fce0000000f00 */
[----:B------:R-:W-:Y:S05]  /*8a50*/  WARPSYNC.COLLECTIVE R31, `(.L_x_1431) ;  /* 0x000000001f087348 */ /* 0x000fea0003c00000 */
[----:B------:R0:W1:Y:S02]  /*8a60*/  SHFL.BFLY P4, R50, R28, R29, R30 ;  /* 0x0c00001d1c327389 */ /* 0x000064000008001e */
[----:B01----:R-:W-:Y:S05]  /*8a70*/  ENDCOLLECTIVE ;  /* 0x000000000000791b */ /* 0x003fea0003800000 */
.L_x_1431:
[----:B------:R-:W-:Y:S05]  /*8a80*/  BSYNC B0 ;  /* 0x0000000000007941 */ /* 0x000fea0003800000 */
.L_x_1430:
[----:B------:R-:W-:Y:S01]  /*8a90*/  FADD.FTZ R28, R28, R50 ;  /* 0x000000321c1c7221 */ /* 0x000fe20000010000 */
[----:B------:R-:W-:Y:S02]  /*8aa0*/  IMAD.MOV.U32 R29, RZ, RZ, 0x1 ;  /* 0x00000001ff1d7424 */ /* 0x000fe400078e00ff */
[----:B------:R-:W-:Y:S01]  /*8ab0*/  HFMA2 R30, -RZ, RZ, 0, 1.847743988037109375e-06 ;  /* 0x0000001fff1e7431 */ /* 0x000fe200000001ff */
[----:B------:R-:W-:-:S07]  /*8ac0*/  MOV R31, 0xffffffff ;  /* 0xffffffff001f7802 */ /* 0x000fce0000000f00 */
[----:B------:R-:W-:Y:S05]  /*8ad0*/  WARPSYNC.COLLECTIVE R31, `(.L_x_1432) ;  /* 0x000000001f087348 */ /* 0x000fea0003c00000 */
[----:B------:R0:W1:Y:S02]  /*8ae0*/  SHFL.BFLY P4, R50, R28, R29, R30 ;  /* 0x0c00001d1c327389 */ /* 0x000064000008001e */
[----:B01----:R-:W-:Y:S05]  /*8af0*/  ENDCOLLECTIVE ;  /* 0x000000000000791b */ /* 0x003fea0003800000 */
.L_x_1432:
[----:B------:R-:W-:Y:S05]  /*8b00*/  BRA `(.L_x_1433) ;  /* 0xffffffa000a07947 */ /* 0x000fea000383ffff */
.L_x_1354:
[----:B------:R-:W-:Y:S01]  /*8b10*/  HFMA2 R29, -RZ, RZ, 0, 9.5367431640625e-07 ;  /* 0x00000010ff1d7431 */ /* 0x000fe200000001ff */
[----:B------:R-:W-:Y:S01]  /*8b20*/  BSSY B0, `(.L_x_1434) ;  /* 0x0000007000007945 */ /* 0x000fe20003800000 */
[----:B------:R-:W-:Y:S01]  /*8b30*/  IMAD.MOV.U32 R28, RZ, RZ, R6 ;  /* 0x000000ffff1c7224 */ /* 0x000fe200078e0006 */
[----:B------:R-:W-:Y:S01]  /*8b40*/  MOV R30, 0x1f ;  /* 0x0000001f001e7802 */ /* 0x000fe20000000f00 */
[----:B------:R-:W-:-:S07]  /*8b50*/  IMAD.MOV.U32 R31, RZ, RZ, -0x1 ;  /* 0xffffffffff1f7424 */ /* 0x000fce00078e00ff */
[----:B-12345:R-:W-:Y:S05]  /*8b60*/  WARPSYNC.COLLECTIVE R31, `(.L_x_1435) ;  /* 0x000000001f087348 */ /* 0x03efea0003c00000 */
[----:B------:R0:W0:Y:S02]  /*8b70*/  SHFL.BFLY P4, R50, R28, R29, R30 ;  /* 0x0c00001d1c327389 */ /* 0x000024000008001e */
[----:B012345:R-:W-:Y:S05]  /*8b80*/  ENDCOLLECTIVE ;  /* 0x000000000000791b */ /* 0x03ffea0003800000 */
.L_x_1435:
[----:B------:R-:W-:Y:S05]  /*8b90*/  BSYNC B0 ;  /* 0x0000000000007941 */ /* 0x000fea0003800000 */
.L_x_1434:
[----:B------:R-:W-:Y:S01]  /*8ba0*/  FMNMX.FTZ R28, R50, R6, !PT ;  /* 0x00000006321c7209 */ /* 0x000fe20007810000 */
[----:B------:R-:W-:Y:S01]  /*8bb0*/  HFMA2 R29, -RZ, RZ, 0, 4.76837158203125e-07 ;  /* 0x00000008ff1d7431 */ /* 0x000fe200000001ff */
[----:B------:R-:W-:Y:S01]  /*8bc0*/  MOV R30, 0x1f ;  /* 0x0000001f001e7802 */ /* 0x000fe20000000f00 */
[----:B------:R-:W-:-:S07]  /*8bd0*/  IMAD.MOV.U32 R31, RZ, RZ, -0x1 ;  /* 0xffffffffff1f7424 */ /* 0x000fce00078e00ff */
[----:B------:R-:W-:Y:S05]  /*8be0*/  WARPSYNC.COLLECTIVE R31, `(.L_x_1436) ;  /* 0x000000001f087348 */ /* 0x000fea0003c00000 */
[----:B------:R0:W1:Y:S02]  /*8bf0*/  SHFL.BFLY P4, R50, R28, R29, R30 ;  /* 0x0c00001d1c327389 */ /* 0x000064000008001e */
[----:B01----:R-:W-:Y:S05]  /*8c00*/  ENDCOLLECTIVE ;  /* 0x000000000000791b */ /* 0x003fea0003800000 */
.L_x_1436:
[----:B------:R-:W-:Y:S01]  /*8c10*/  HFMA2 R29, -RZ, RZ, 0, 2.384185791015625e-07 ;  /* 0x00000004ff1d7431 */ /* 0x000fe200000001ff */
[----:B------:R-:W-:-:S04]  /*8c20*/  FMNMX.FTZ R7, R28, R50, !PT ;  /* 0x000000321c077209 */ /* 0x000fc80007810000 */
[----:B------:R-:W-:-:S07]  /*8c30*/  MOV R28, R7 ;  /* 0x00000007001c7202 */ /* 0x000fce0000000f00 */
[----:B------:R-:W-:Y:S05]  /*8c40*/  WARPSYNC.COLLECTIVE R31, `(.L_x_1437) ;  /* 0x000000001f087348 */ /* 0x000fea0003c00000 */
[----:B------:R0:W1:Y:S02]  /*8c50*/  SHFL.BFLY P4, R50, R28, R29, R30 ;  /* 0x0c00001d1c327389 */ /* 0x000064000008001e */
[----:B01----:R-:W-:Y:S05]  /*8c60*/  ENDCOLLECTIVE ;  /* 0x000000000000791b */ /* 0x003fea0003800000 */
.L_x_1437:
[----:B------:R-:W-:Y:S05]  /*8c70*/  BRA `(.L_x_1438) ;  /* 0xffffffa400147947 */ /* 0x000fea000383ffff */
.L_x_1439:
        /* <DEDUP_REMOVED lines=16> */
.L_x_2693:


//--------------------- .text._ZN4mmha33masked_multihead_attention_kernelItLi32ELi32ELi1ELi4ELi256ELb0ELb1EEEv26Multihead_attention_paramsIT_XT5_EE --------------------------
	.section	.text._ZN4mmha33masked_multihead_attention_kernelItLi32ELi32ELi1ELi4ELi256ELb0ELb1EEEv26Multihead_attention_paramsIT_XT5_EE,"ax",@progbits
	.align	128
        .global         _ZN4mmha33masked_multihead_attention_kernelItLi32ELi32ELi1ELi4ELi256ELb0ELb1EEEv26Multihead_attention_paramsIT_XT5_EE
        .type           _ZN4mmha33masked_multihead_attention_kernelItLi32ELi32ELi1ELi4ELi256ELb0ELb1EEEv26Multihead_attention_paramsIT_XT5_EE,@function
        .size           _ZN4mmha33masked_multihead_attention_kernelItLi32ELi32ELi1ELi4ELi256ELb0ELb1EEEv26Multihead_attention_paramsIT_XT5_EE,(.L_x_2694 - _ZN4mmha33masked_multihead_attention_kernelItLi32ELi32ELi1ELi4ELi256ELb0ELb1EEEv26Multihead_attention_paramsIT_XT5_EE)
        .other          _ZN4mmha33masked_multihead_attention_kernelItLi32ELi32ELi1ELi4ELi256ELb0ELb1EEEv26Multihead_attention_paramsIT_XT5_EE,@"STO_CUDA_ENTRY STV_DEFAULT"
_ZN4mmha33masked_multihead_attention_kernelItLi32ELi32ELi1ELi4ELi256ELb0ELb1EEEv26Multihead_attention_paramsIT_XT5_EE:
.text._ZN4mmha33masked_multihead_attention_kernelItLi32ELi32ELi1ELi4ELi256ELb0ELb1EEEv26Multihead_attention_paramsIT_XT5_EE:
[----:B------:R-:W0:Y:S01]  /*0000*/  LDC R1, c[0x0][0x37c] ;  /* 0x0000df00ff017b82 */ /* 0x000e220000000800 */
[----:B------:R-:W1:Y:S01]  /*0010*/  LDCU.64 UR4, c[0x0][0x490] ;  /* 0x00009200ff0477ac */ /* 0x000e620008000a00 */
[----:B------:R-:W2:Y:S01]  /*0020*/  S2R R0, SR_CTAID.Y ;  /* 0x0000000000007919 */ /* 0x000ea20000002600 */
[----:B------:R-:W3:Y:S01]  /*0030*/  LDCU.64 UR36, c[0x0][0x358] ;  /* 0x00006b00ff2477ac */ /* 0x000ee20008000a00 */
[----:B-1----:R-:W-:-:S04]  /*0040*/  UISETP.NE.U32.AND UP0, UPT, UR4, URZ, UPT ;  /* 0x000000ff0400728c */ /* 0x002fc8000bf05070 */
[----:B------:R-:W-:-:S09]  /*0050*/  UISETP.NE.AND.EX UP0, UPT, UR5, URZ, UPT, UP0 ;  /* 0x000000ff0500728c */ /* 0x000fd2000bf05300 */
[----:B---3--:R-:W-:Y:S05]  /*0060*/  BRA.U !UP0, `(.L_x_1440) ;  /* 0x0000000108147547 */ /* 0x008fea000b800000 */
[----:B--2---:R-:W-:-:S04]  /*0070*/  IADD3 R2, P0, PT, R0, UR4, RZ ;  /* 0x0000000400027c10 */ /* 0x004fc8000ff1e0ff */
[----:B------:R-:W-:-:S05]  /*0080*/  IADD3.X R3, PT, PT, RZ, UR5, RZ, P0, !PT ;  /* 0x00000005ff037c10 */ /* 0x000fca00087fe4ff */
[----:B------:R-:W2:Y:S02]  /*0090*/  LDG.E.U8 R2, desc[UR36][R2.64] ;  /* 0x0000002402027981 */ /* 0x000ea4000c1e1100 */
[----:B--2---:R-:W-:-:S13]  /*00a0*/  ISETP.NE.AND P0, PT, R2, 0x1, PT ;  /* 0x000000010200780c */ /* 0x004fda0003f05270 */
[----:B------:R-:W-:Y:S05]  /*00b0*/  @!P0 EXIT ;  /* 0x000000000000894d */ /* 0x000fea0003800000 */
.L_x_1440:
[----:B------:R-:W1:Y:S01]  /*00c0*/  LDC.64 R2, c[0x0][0x4a0] ;  /* 0x00012800ff027b82 */ /* 0x000e620000000a00 */
[----:B--2---:R-:W-:-:S07]  /*00d0*/  IABS R10, R0 ;  /* 0x00000000000a7213 */ /* 0x004fce0000000000 */
[----:B------:R-:W2:Y:S08]  /*00e0*/  LDC R11, c[0x0][0x3f0] ;  /* 0x0000fc00ff0b7b82 */ /* 0x000eb00000000800 */
[----:B------:R-:W3:Y:S01]  /*00f0*/  LDC R21, c[0x0][0x3f4] ;  /* 0x0000fd00ff157b82 */ /* 0x000ee20000000800 */
[----:B-1----:R-:W-:-:S04]  /*0100*/  ISETP.NE.U32.AND P0, PT, R2, RZ, PT ;  /* 0x000000ff0200720c */ /* 0x002fc80003f05070 */
[----:B------:R-:W-:Y:S02]  /*0110*/  ISETP.NE.AND.EX P0, PT, R3, RZ, PT, P0 ;  /* 0x000000ff0300720c */ /* 0x000fe40003f05300 */
[----:B--2---:R-:W-:-:S04]  /*0120*/  IABS R9, R11 ;  /* 0x0000000b00097213 */ /* 0x004fc80000000000 */
[----:B------:R-:W1:Y:S07]  /*0130*/  I2F.RP R6, R9 ;  /* 0x0000000900067306 */ /* 0x000e6e0000209400 */
[----:B------:R-:W2:Y:S01]  /*0140*/  @P0 LDC.64 R2, c[0x0][0x4a0] ;  /* 0x00012800ff020b82 */ /* 0x000ea20000000a00 */
[----:B---3--:R-:W-:-:S07]  /*0150*/  IABS R14, R21 ;  /* 0x00000015000e7213 */ /* 0x008fce0000000000 */
[----:B------:R-:W3:Y:S01]  /*0160*/  @P0 LDC R12, c[0x0][0x430] ;  /* 0x00010c00ff0c0b82 */ /* 0x000ee20000000800 */
[----:B-1----:R-:W1:Y:S01]  /*0170*/  MUFU.RCP R6, R6 ;  /* 0x0000000600067308 */ /* 0x002e620000001000 */
[----:B--2---:R-:W-:Y:S01]  /*0180*/  @P0 IMAD.WIDE.U32 R2, R0, 0x4, R2 ;  /* 0x0000000400020825 */ /* 0x004fe200078e0002 */
[----:B-1----:R-:W-:-:S05]  /*0190*/  IADD3 R7, PT, PT, R6, 0xffffffe, RZ ;  /* 0x0ffffffe06077810 */ /* 0x002fca0007ffe0ff */
[----:B------:R1:W3:Y:S01]  /*01a0*/  @P0 LDG.E R3, desc[UR36][R2.64] ;  /* 0x0000002402030981 */ /* 0x0002e2000c1e1900 */
[----:B------:R-:W2:Y:S02]  /*01b0*/  F2I.FTZ.U32.TRUNC.NTZ R5, R7 ;  /* 0x0000000700057305 */ /* 0x000ea4000021f000 */
[----:B--2---:R-:W-:-:S05]  /*01c0*/  IADD3 R4, PT, PT, RZ, -R5, RZ ;  /* 0x80000005ff047210 */ /* 0x004fca0007ffe0ff */
[----:B------:R-:W-:Y:S02]  /*01d0*/  IMAD R13, R4, R9, RZ ;  /* 0x00000009040d7224 */ /* 0x000fe400078e02ff */
[----:B------:R-:W-:-:S04]  /*01e0*/  IMAD.MOV.U32 R4, RZ, RZ, RZ ;  /* 0x000000ffff047224 */ /* 0x000fc800078e00ff */
[----:B------:R-:W-:Y:S02]  /*01f0*/  IMAD.HI.U32 R6, R5, R13, R4 ;  /* 0x0000000d05067227 */ /* 0x000fe400078e0004 */
[----:B------:R-:W2:Y:S04]  /*0200*/  LDC.64 R4, c[0x0][0x460] ;  /* 0x00011800ff047b82 */ /* 0x000ea80000000a00 */
[----:B------:R-:W-:-:S05]  /*0210*/  IMAD.HI.U32 R8, R6, R10, RZ ;  /* 0x0000000a06087227 */ /* 0x000fca00078e00ff */
[----:B------:R-:W-:-:S05]  /*0220*/  IADD3 R6, PT, PT, -R8, RZ, RZ ;  /* 0x000000ff08067210 */ /* 0x000fca0007ffe1ff */
[C---:B------:R-:W-:Y:S02]  /*0230*/  IMAD R6, R9.reuse, R6, R10 ;  /* 0x0000000609067224 */ /* 0x040fe400078e020a */
[----:B------:R-:W4:Y:S03]  /*0240*/  I2F.RP R10, R14 ;  /* 0x0000000e000a7306 */ /* 0x000f260000209400 */
[----:B------:R-:W-:Y:S02]  /*0250*/  ISETP.GT.U32.AND P3, PT, R9, R6, PT ;  /* 0x000000060900720c */ /* 0x000fe40003f64070 */
[----:B--2---:R-:W-:-:S04]  /*0260*/  ISETP.NE.U32.AND P1, PT, R4, RZ, PT ;  /* 0x000000ff0400720c */ /* 0x004fc80003f25070 */
[----:B------:R-:W-:-:S07]  /*0270*/  ISETP.NE.AND.EX P1, PT, R5, RZ, PT, P1 ;  /* 0x000000ff0500720c */ /* 0x000fce0003f25310 */
[-C--:B------:R-:W-:Y:S01]  /*0280*/  @!P3 IADD3 R6, PT, PT, R6, -R9.reuse, RZ ;  /* 0x800000090606b210 */ /* 0x080fe20007ffe0ff */
[----:B----4-:R-:W2:Y:S03]  /*0290*/  MUFU.RCP R10, R10 ;  /* 0x0000000a000a7308 */ /* 0x010ea60000001000 */
[----:B------:R-:W-:Y:S02]  /*02a0*/  ISETP.GE.U32.AND P2, PT, R6, R9, PT ;  /* 0x000000090600720c */ /* 0x000fe40003f46070 */
[----:B------:R-:W-:Y:S02]  /*02b0*/  @!P3 IADD3 R8, PT, PT, R8, 0x1, RZ ;  /* 0x000000010808b810 */ /* 0x000fe40007ffe0ff */
[----:B------:R-:W-:Y:S01]  /*02c0*/  LOP3.LUT R9, R0, R11, RZ, 0x3c, !PT ;  /* 0x0000000b00097212 */ /* 0x000fe200078e3cff */
[----:B------:R-:W4:Y:S01]  /*02d0*/  @P1 LDC.64 R6, c[0x0][0x460] ;  /* 0x00011800ff061b82 */ /* 0x000f220000000a00 */
[----:B------:R-:W-:-:S02]  /*02e0*/  ISETP.NE.AND P3, PT, R11, RZ, PT ;  /* 0x000000ff0b00720c */ /* 0x000fc40003f65270 */
[----:B------:R-:W-:-:S05]  /*02f0*/  ISETP.GE.AND P4, PT, R9, RZ, PT ;  /* 0x000000ff0900720c */ /* 0x000fca0003f86270 */
[----:B------:R-:W-:Y:S01]  /*0300*/  @P2 VIADD R8, R8, 0x1 ;  /* 0x0000000108082836 */ /* 0x000fe20000000000 */
[----:B------:R-:W0:Y:S04]  /*0310*/  @!P0 LDC R16, c[0x0][0x40c] ;  /* 0x00010300ff108b82 */ /* 0x000e280000000800 */
[----:B------:R-:W-:Y:S01]  /*0320*/  MOV R24, R8 ;  /* 0x0000000800187202 */ /* 0x000fe20000000f00 */
[----:B--2---:R-:W-:-:S04]  /*0330*/  VIADD R8, R10, 0xffffffe ;  /* 0x0ffffffe0a087836 */ /* 0x004fc80000000000 */
[----:B------:R2:W2:Y:S01]  /*0340*/  F2I.FTZ.U32.TRUNC.NTZ R9, R8 ;  /* 0x0000000800097305 */ /* 0x0004a2000021f000 */
[----:B------:R-:W-:Y:S02]  /*0350*/  @!P4 IADD3 R24, PT, PT, -R24, RZ, RZ ;  /* 0x000000ff1818c210 */ /* 0x000fe40007ffe1ff */
[----:B------:R-:W-:Y:S01]  /*0360*/  @!P3 LOP3.LUT R24, RZ, R11, RZ, 0x33, !PT ;  /* 0x0000000bff18b212 */ /* 0x000fe200078e33ff */
[----:B-1----:R-:W-:-:S04]  /*0370*/  HFMA2 R2, -RZ, RZ, 0, 0 ;  /* 0x00000000ff027431 */ /* 0x002fc800000001ff */
[----:B----4-:R-:W-:-:S05]  /*0380*/  @P1 IMAD.WIDE R6, R24, 0x4, R6 ;  /* 0x0000000418061825 */ /* 0x010fca00078e0206 */
[----:B------:R1:W5:Y:S01]  /*0390*/  @P1 LDG.E R2, desc[UR36][R6.64] ;  /* 0x0000002406021981 */ /* 0x000362000c1e1900 */
[----:B--2---:R-:W-:Y:S01]  /*03a0*/  HFMA2 R8, -RZ, RZ, 0, 0 ;  /* 0x00000000ff087431 */ /* 0x004fe200000001ff */
[----:B-1----:R-:W-:Y:S01]  /*03b0*/  IADD3 R7, PT, PT, RZ, -R9, RZ ;  /* 0x80000009ff077210 */ /* 0x002fe20007ffe0ff */
[----:B------:R-:W1:Y:S01]  /*03c0*/  LDC R6, c[0x0][0x3e8] ;  /* 0x0000fa00ff067b82 */ /* 0x000e620000000800 */
[----:B------:R-:W2:Y:S01]  /*03d0*/  S2R R36, SR_TID.X ;  /* 0x0000000000247919 */ /* 0x000ea20000002100 */
[----:B------:R-:W4:Y:S01]  /*03e0*/  S2R R17, SR_CTAID.X ;  /* 0x0000000000117919 */ /* 0x000f220000002500 */
[----:B-1----:R-:W-:Y:S01]  /*03f0*/  ISETP.NE.AND P1, PT, R6, RZ, PT ;  /* 0x000000ff0600720c */ /* 0x002fe20003f25270 */
[----:B------:R-:W-:Y:S01]  /*0400*/  BSSY.RECONVERGENT B0, `(.L_x_1441) ;  /* 0x0000025000007945 */ /* 0x000fe20003800200 */
[----:B------:R-:W-:Y:S01]  /*0410*/  MOV R29, RZ ;  /* 0x000000ff001d7202 */ /* 0x000fe20000000f00 */
[----:B--2---:R-:W-:Y:S01]  /*0420*/  IMAD.SHL.U32 R26, R36, 0x2, RZ ;  /* 0x00000002241a7824 */ /* 0x004fe200078e00ff */
[----:B---3--:R-:W-:Y:S01]  /*0430*/  @P0 IADD3 R16, PT, PT, R3, R12, RZ ;  /* 0x0000000c03100210 */ /* 0x008fe20007ffe0ff */
[----:B------:R-:W-:-:S03]  /*0440*/  IMAD R3, R7, R14, RZ ;  /* 0x0000000e07037224 */ /* 0x000fc600078e02ff */
[----:B0-----:R-:W-:Y:S01]  /*0450*/  IABS R19, R16 ;  /* 0x0000001000137213 */ /* 0x001fe20000000000 */
[----:B------:R-:W-:Y:S02]  /*0460*/  IMAD.HI.U32 R9, R9, R3, R8 ;  /* 0x0000000309097227 */ /* 0x000fe400078e0008 */
[----:B------:R-:W0:Y:S04]  /*0470*/  LDC R3, c[0x0][0x3f8] ;  /* 0x0000fe00ff037b82 */ /* 0x000e280000000800 */
[----:B------:R-:W-:-:S04]  /*0480*/  IMAD.HI.U32 R9, R9, R19, RZ ;  /* 0x0000001309097227 */ /* 0x000fc800078e00ff */
[----:B------:R-:W-:-:S04]  /*0490*/  IMAD.MOV R9, RZ, RZ, -R9 ;  /* 0x000000ffff097224 */ /* 0x000fc800078e0a09 */
[----:B------:R-:W-:-:S05]  /*04a0*/  IMAD R19, R14, R9, R19 ;  /* 0x000000090e137224 */ /* 0x000fca00078e0213 */
[----:B------:R-:W-:Y:S02]  /*04b0*/  ISETP.GT.U32.AND P0, PT, R14, R19, PT ;  /* 0x000000130e00720c */ /* 0x000fe40003f04070 */
[----:B----4-:R-:W-:Y:S01]  /*04c0*/  @P1 SHF.L.U32 R7, R17, 0x5, RZ ;  /* 0x0000000511071819 */ /* 0x010fe200000006ff */
[----:B0-----:R-:W-:-:S10]  /*04d0*/  IMAD R22, R0, R3, R17 ;  /* 0x0000000300167224 */ /* 0x001fd400078e0211 */
[----:B------:R-:W-:Y:S02]  /*04e0*/  @!P0 IADD3 R19, PT, PT, R19, -R14, RZ ;  /* 0x8000000e13138210 */ /* 0x000fe40007ffe0ff */
[----:B------:R-:W-:Y:S02]  /*04f0*/  ISETP.GT.U32.AND P0, PT, R36, 0xf, PT ;  /* 0x0000000f2400780c */ /* 0x000fe40003f04070 */
[----:B------:R-:W-:Y:S01]  /*0500*/  @!P1 SHF.L.U32 R18, R22, 0x5, RZ ;  /* 0x0000000516129819 */ /* 0x000fe200000006ff */
[----:B------:R-:W-:Y:S01]  /*0510*/  @P1 IMAD R18, R0, R6, R7 ;  /* 0x0000000600121224 */ /* 0x000fe200078e0207 */
[----:B------:R-:W-:-:S04]  /*0520*/  ISETP.GT.U32.AND P2, PT, R14, R19, PT ;  /* 0x000000130e00720c */ /* 0x000fc80003f44070 */
[----:B------:R-:W-:-:S05]  /*0530*/  IADD3 R27, PT, PT, R26, R18, RZ ;  /* 0x000000121a1b7210 */ /* 0x000fca0007ffe0ff */
[----:B------:R-:W-:Y:S05]  /*0540*/  @P0 BRA `(.L_x_1442) ;  /* 0x0000000000400947 */ /* 0x000fea0003800000 */
[----:B------:R-:W0:Y:S02]  /*0550*/  LDC R6, c[0x0][0x478] ;  /* 0x00011e00ff067b82 */ /* 0x000e240000000800 */
        /* <DEDUP_REMOVED lines=15> */
.L_x_1442:
[----:B------:R-:W-:Y:S05]  /*0650*/  BSYNC.RECONVERGENT B0 ;  /* 0x0000000000007941 */ /* 0x000fea0003800200 */
.L_x_1441:
[----:B------:R-:W1:Y:S01]  /*0660*/  LDCU UR4, c[0x0][0x478] ;  /* 0x00008f00ff0477ac */ /* 0x000e620008000800 */
[C---:B------:R-:W-:Y:S01]  /*0670*/  ISETP.GE.AND P3, PT, R16.reuse, RZ, PT ;  /* 0x000000ff1000720c */ /* 0x040fe20003f66270 */
[----:B------:R-:W-:Y:S01]  /*0680*/  VIADD R6, R16, 0x1 ;  /* 0x0000000110067836 */ /* 0x000fe20000000000 */
[----:B------:R-:W-:Y:S01]  /*0690*/  ISETP.NE.AND P1, PT, R21, RZ, PT ;  /* 0x000000ff1500720c */ /* 0x000fe20003f25270 */
[----:B------:R-:W-:Y:S01]  /*06a0*/  IMAD R23, R0, R21, RZ ;  /* 0x0000001500177224 */ /* 0x000fe200078e02ff */
[----:B------:R-:W-:Y:S01]  /*06b0*/  @!P2 IADD3 R19, PT, PT, R19, -R14, RZ ;  /* 0x8000000e1313a210 */ /* 0x000fe20007ffe0ff */
[----:B------:R-:W-:Y:S01]  /*06c0*/  IMAD R24, R24, R3, RZ ;  /* 0x0000000318187224 */ /* 0x000fe200078e02ff */
[----:B------:R-:W-:Y:S02]  /*06d0*/  VIADDMNMX R25, R6, -R21, RZ, !PT ;  /* 0x8000001506197246 */ /* 0x000fe400078001ff */
[----:B------:R-:W-:Y:S02]  /*06e0*/  LEA R13, R17, R26, 0x5 ;  /* 0x0000001a110d7211 */ /* 0x000fe400078e28ff */
[----:B------:R-:W-:-:S03]  /*06f0*/  SHF.R.S32.HI R57, RZ, 0x1f, R23 ;  /* 0x0000001fff397819 */ /* 0x000fc60000011417 */
[----:B------:R-:W-:Y:S02]  /*0700*/  @!P3 IADD3 R19, PT, PT, -R19, RZ, RZ ;  /* 0x000000ff1313b210 */ /* 0x000fe40007ffe1ff */
[----:B------:R-:W-:Y:S01]  /*0710*/  @!P1 LOP3.LUT R19, RZ, R21, RZ, 0x33, !PT ;  /* 0x00000015ff139212 */ /* 0x000fe200078e33ff */
[----:B-1----:R-:W-:-:S09]  /*0720*/  UISETP.NE.AND UP0, UPT, UR4, 0x2, UPT ;  /* 0x000000020400788c */ /* 0x002fd2000bf05270 */
[----:B------:R-:W-:Y:S05]  /*0730*/  BRA.U UP0, `(.L_x_1443) ;  /* 0x0000000100307547 */ /* 0x000fea000b800000 */
[----:B------:R-:W1:Y:S01]  /*0740*/  LDCU.64 UR4, c[0x0][0x398] ;  /* 0x00007300ff0477ac */ /* 0x000e620008000a00 */
[----:B0-----:R-:W0:Y:S01]  /*0750*/  LDC.64 R8, c[0x0][0x468] ;  /* 0x00011a00ff087b82 */ /* 0x001e220000000a00 */
[----:B-1----:R-:W-:-:S04]  /*0760*/  IADD3 R6, P1, PT, R27, UR4, RZ ;  /* 0x000000041b067c10 */ /* 0x002fc8000ff3e0ff */
[----:B------:R-:W-:Y:S01]  /*0770*/  LEA.HI.X.SX32 R7, R27, UR5, 0x1, P1 ;  /* 0x000000051b077c11 */ /* 0x000fe200088f0eff */
[----:B0-----:R-:W2:Y:S04]  /*0780*/  LDG.E R8, desc[UR36][R8.64+0x4] ;  /* 0x0000042408087981 */ /* 0x001ea8000c1e1900 */
[----:B------:R-:W3:Y:S02]  /*0790*/  LDG.E.U16 R6, desc[UR36][R6.64] ;  /* 0x0000002406067981 */ /* 0x000ee4000c1e1500 */
[----:B---3--:R-:W2:Y:S08]  /*07a0*/  I2F.S8 R11, R6 ;  /* 0x00000006000b7306 */ /* 0x008eb00000001400 */
[----:B------:R-:W0:Y:S01]  /*07b0*/  I2F.S8 R15, R6.B1 ;  /* 0x10000006000f7306 */ /* 0x000e220000001400 */
[C---:B--2---:R-:W-:Y:S01]  /*07c0*/  FMUL.FTZ R11, R8.reuse, R11 ;  /* 0x0000000b080b7220 */ /* 0x044fe20000410000 */
[----:B0-----:R-:W-:-:S05]  /*07d0*/  FMUL.FTZ R10, R8, R15 ;  /* 0x0000000f080a7220 */ /* 0x001fca0000410000 */
[----:B------:R-:W-:Y:S01]  /*07e0*/  F2FP.F16.F32.PACK_AB R28, R10, R11 ;  /* 0x0000000b0a1c723e */ /* 0x000fe200000000ff */
[----:B------:R-:W-:Y:S06]  /*07f0*/  BRA `(.L_x_1444) ;  /* 0x00000000001c7947 */ /* 0x000fec0003800000 */
.L_x_1443:
[----:B------:R-:W-:Y:S01]  /*0800*/  BSSY.RECONVERGENT B0, `(.L_x_1444) ;  /* 0x0000006000007945 */ /* 0x000fe20003800200 */
[----:B------:R-:W-:-:S03]  /*0810*/  HFMA2 R28, -RZ, RZ, 0, 0 ;  /* 0x00000000ff1c7431 */ /* 0x000fc600000001ff */
[----:B------:R-:W-:Y:S05]  /*0820*/  @P0 BRA `(.L_x_1445) ;  /* 0x00000000000c0947 */ /* 0x000fea0003800000 */
[----:B------:R-:W1:Y:S02]  /*0830*/  LDC.64 R6, c[0x0][0x398] ;  /* 0x0000e600ff067b82 */ /* 0x000e640000000a00 */
[----:B-1----:R-:W-:-:S05]  /*0840*/  IMAD.WIDE R6, R27, 0x2, R6 ;  /* 0x000000021b067825 */ /* 0x002fca00078e0206 */
[----:B------:R1:W5:Y:S02]  /*0850*/  LDG.E R28, desc[UR36][R6.64] ;  /* 0x00000024061c7981 */ /* 0x000364000c1e1900 */
.L_x_1445:
[----:B------:R-:W-:Y:S05]  /*0860*/  BSYNC.RECONVERGENT B0 ;  /* 0x0000000000007941 */ /* 0x000fea0003800200 */
.L_x_1444:
[----:B------:R-:W2:Y:S01]  /*0870*/  LDCU.64 UR6, c[0x0][0x3a0] ;  /* 0x00007400ff0677ac */ /* 0x000ea20008000a00 */
[----:B-1----:R-:W1:Y:S01]  /*0880*/  LDC.64 R6, c[0x0][0x418] ;  /* 0x00010600ff067b82 */ /* 0x002e620000000a00 */
[----:B------:R-:W-:Y:S01]  /*0890*/  ISETP.EQ.U32.AND P3, PT, R4, RZ, PT ;  /* 0x000000ff0400720c */ /* 0x000fe20003f62070 */
[----:B------:R-:W3:Y:S03]  /*08a0*/  LDCU.64 UR4, c[0x0][0x390] ;  /* 0x00007200ff0477ac */ /* 0x000ee60008000a00 */
[----:B------:R-:W-:Y:S02]  /*08b0*/  ISETP.EQ.OR.EX P0, PT, R5, RZ, P0, P3 ;  /* 0x000000ff0500720c */ /* 0x000fe40000702730 */
[----:B--2---:R-:W-:-:S11]  /*08c0*/  ISETP.NE.U32.AND P1, PT, RZ, UR6, PT ;  /* 0x00000006ff007c0c */ /* 0x004fd6000bf25070 */
[----:B0-----:R-:W0:Y:S01]  /*08d0*/  @!P0 LDC.64 R8, c[0x0][0x450] ;  /* 0x00011400ff088b82 */ /* 0x001e220000000a00 */
[----:B-----5:R-:W-:Y:S01]  /*08e0*/  @!P0 IMAD R12, R2, R3, RZ ;  /* 0x00000003020c8224 */ /* 0x020fe200078e02ff */
[----:B------:R-:W-:Y:S02]  /*08f0*/  MOV R3, RZ ;  /* 0x000000ff00037202 */ /* 0x000fe40000000f00 */
[----:B---3--:R-:W-:Y:S01]  /*0900*/  ISETP.NE.U32.AND P2, PT, RZ, UR4, PT ;  /* 0x00000004ff007c0c */ /* 0x008fe2000bf45070 */
[----:B------:R-:W-:Y:S01]  /*0910*/  @!P0 IMAD R15, R12, 0x20, R13 ;  /* 0x000000200c0f8824 */ /* 0x000fe200078e020d */
[----:B------:R-:W-:Y:S01]  /*0920*/  ISETP.NE.AND.EX P1, PT, RZ, UR7, PT, P1 ;  /* 0x00000007ff007c0c */ /* 0x000fe2000bf25310 */
[----:B------:R-:W-:Y:S01]  /*0930*/  HFMA2 R12, -RZ, RZ, 0, 0 ;  /* 0x00000000ff0c7431 */ /* 0x000fe200000001ff */
[----:B------:R-:W-:Y:S01]  /*0940*/  ISETP.NE.AND.EX P2, PT, RZ, UR5, PT, P2 ;  /* 0x00000005ff007c0c */ /* 0x000fe2000bf45320 */
[----:B------:R-:W2:Y:S01]  /*0950*/  LDCU.U8 UR4, c[0x0][0x404] ;  /* 0x00008080ff0477ac */ /* 0x000ea20008000000 */
[----:B------:R-:W-:-:S02]  /*0960*/  ISETP.GT.U32.OR P1, PT, R36, 0xf, !P1 ;  /* 0x0000000f2400780c */ /* 0x000fc40004f24470 */
[----:B------:R-:W-:Y:S02]  /*0970*/  ISETP.GT.U32.OR P2, PT, R36, 0xf, !P2 ;  /* 0x0000000f2400780c */ /* 0x000fe40005744470 */
[----:B-1----:R-:W-:-:S04]  /*0980*/  ISETP.NE.U32.AND P3, PT, R6, RZ, PT ;  /* 0x000000ff0600720c */ /* 0x002fc80003f65070 */
[----:B------:R-:W-:-:S05]  /*0990*/  ISETP.NE.AND.EX P3, PT, R7, RZ, PT, P3 ;  /* 0x000000ff0700720c */ /* 0x000fca0003f65330 */
[----:B------:R-:W1:Y:S01]  /*09a0*/  @!P1 LDC.64 R6, c[0x0][0x3a0] ;  /* 0x0000e800ff069b82 */ /* 0x000e620000000a00 */
[----:B0-----:R-:W-:Y:S01]  /*09b0*/  @!P0 IMAD.WIDE R8, R15, 0x2, R8 ;  /* 0x000000020f088825 */ /* 0x001fe200078e0208 */
[----:B------:R-:W-:-:S05]  /*09c0*/  MOV R27, RZ ;  /* 0x000000ff001b7202 */ /* 0x000fca0000000f00 */
[----:B------:R-:W3:Y:S01]  /*09d0*/  @!P0 LDG.E R9, desc[UR36][R8.64] ;  /* 0x0000002408098981 */ /* 0x000ee2000c1e1900 */
[----:B------:R-:W0:Y:S08]  /*09e0*/  @!P2 LDC.64 R4, c[0x0][0x390] ;  /* 0x0000e400ff04ab82 */ /* 0x000e300000000a00 */
[----:B------:R-:W4:Y:S01]  /*09f0*/  @P3 LDC.64 R10, c[0x0][0x418] ;  /* 0x00010600ff0a3b82 */ /* 0x000f220000000a00 */
[----:B-1----:R-:W-:-:S05]  /*0a00*/  @!P1 IMAD.WIDE.U32 R6, R13, 0x2, R6 ;  /* 0x000000020d069825 */ /* 0x002fca00078e0006 */
[----:B------:R-:W3:Y:S01]  /*0a10*/  @!P1 LDG.E R3, desc[UR36][R6.64] ;  /* 0x0000002406039981 */ /* 0x000ee2000c1e1900 */
[----:B0-----:R-:W-:Y:S02]  /*0a20*/  @!P2 IMAD.WIDE.U32 R4, R13, 0x2, R4 ;  /* 0x000000020d04a825 */ /* 0x001fe400078e0004 */
[----:B------:R-:W0:Y:S03]  /*0a30*/  LDC R13, c[0x0][0x400] ;  /* 0x00010000ff0d7b82 */ /* 0x000e260000000800 */
[----:B------:R-:W3:Y:S01]  /*0a40*/  @!P2 LDG.E R12, desc[UR36][R4.64] ;  /* 0x00000024040ca981 */ /* 0x000ee2000c1e1900 */
[----:B----4-:R-:W-:-:S05]  /*0a50*/  @P3 IMAD.WIDE.U32 R10, R0, 0x4, R10 ;  /* 0x00000004000a3825 */ /* 0x010fca00078e000a */
[----:B------:R1:W5:Y:S01]  /*0a60*/  @P3 LDG.E R27, desc[UR36][R10.64] ;  /* 0x000000240a1b3981 */ /* 0x000362000c1e1900 */
[----:B--2---:R-:W-:-:S04]  /*0a70*/  ISETP.NE.AND P1, PT, RZ, UR4, PT ;  /* 0x00000004ff007c0c */ /* 0x004fc8000bf25270 */
[----:B0-----:R-:W-:Y:S01]  /*0a80*/  ISETP.LT.OR P1, PT, R13, 0x1, P1 ;  /* 0x000000010d00780c */ /* 0x001fe20000f21670 */
[----:B------:R-:W-:Y:S01]  /*0a90*/  BSSY.RECONVERGENT B6, `(.L_x_1446) ;  /* 0x00000a6000067945 */ /* 0x000fe20003800200 */
[----:B---3--:R-:W-:-:S04]  /*0aa0*/  HADD2 R28, R28, R3 ;  /* 0x000000031c1c7230 */ /* 0x008fc80000000000 */
[----:B------:R-:W-:Y:S02]  /*0ab0*/  @!P0 HMUL2 R28, R28, R9 ;  /* 0x000000091c1c8232 */ /* 0x000fe40000000000 */
[----:B------:R-:W-:-:S05]  /*0ac0*/  HFMA2 R29, R29, 1, 1, R12 ;  /* 0x3c003c001d1d7831 */ /* 0x000fca000000000c */
[----:B-1----:R-:W-:Y:S05]  /*0ad0*/  @P1 BRA `(.L_x_1447) ;  /* 0x0000000000781947 */ /* 0x002fea0003800000 */
[----:B------:R-:W-:-:S13]  /*0ae0*/  ISETP.GE.AND P0, PT, R26, R13, PT ;  /* 0x0000000d1a00720c */ /* 0x000fda0003f06270 */
[----:B------:R-:W-:Y:S05]  /*0af0*/  @P0 BRA `(.L_x_1448) ;  /* 0x00000008007c0947 */ /* 0x000fea0003800000 */
[----:B------:R-:W-:Y:S01]  /*0b00*/  I2FP.F32.U32 R3, R13 ;  /* 0x0000000d00037245 */ /* 0x000fe20000201000 */
[----:B------:R-:W0:Y:S01]  /*0b10*/  LDCU UR4, c[0x0][0x40c] ;  /* 0x00008180ff0477ac */ /* 0x000e220008000800 */
[----:B------:R-:W-:Y:S01]  /*0b20*/  I2FP.F32.U32 R0, R26 ;  /* 0x0000001a00007245 */ /* 0x000fe20000201000 */
[--C-:B------:R-:W-:Y:S02]  /*0b30*/  HADD2.F32 R6, -RZ, R28.reuse.H1_H1 ;  /* 0x3000001cff067230 */ /* 0x100fe40000004100 */
[----:B------:R-:W-:Y:S01]  /*0b40*/  HADD2.F32 R28, -RZ, R28.H0_H0 ;  /* 0x2000001cff1c7230 */ /* 0x000fe20000004100 */
[----:B------:R-:W1:Y:S02]  /*0b50*/  MUFU.RCP R3, R3 ;  /* 0x0000000300037308 */ /* 0x000e640000001000 */
[----:B-1----:R-:W-:Y:S01]  /*0b60*/  FMUL.FTZ R0, R0, R3 ;  /* 0x0000000300007220 */ /* 0x002fe20000410000 */
[--C-:B------:R-:W-:Y:S02]  /*0b70*/  HADD2.F32 R3, -RZ, R29.reuse.H1_H1 ;  /* 0x3000001dff037230 */ /* 0x100fe40000004100 */
[----:B------:R-:W-:-:S02]  /*0b80*/  HADD2.F32 R29, -RZ, R29.H0_H0 ;  /* 0x2000001dff1d7230 */ /* 0x000fc40000004100 */
[----:B------:R-:W-:Y:S01]  /*0b90*/  FMUL.FTZ R4, R0, 13.28771209716796875 ;  /* 0x41549a7800047820 */ /* 0x000fe20000410000 */
[----:B0----5:R-:W-:-:S03]  /*0ba0*/  IADD3 R0, PT, PT, -R27, UR4, RZ ;  /* 0x000000041b007c10 */ /* 0x021fc6000fffe1ff */
[----:B------:R-:W0:Y:S01]  /*0bb0*/  MUFU.EX2 R5, -R4 ;  /* 0x8000000400057308 */ /* 0x000e220000000800 */
[----:B------:R-:W-:-:S05]  /*0bc0*/  I2FP.F32.S32 R0, R0 ;  /* 0x0000000000007245 */ /* 0x000fca0000201400 */
        /* <DEDUP_REMOVED lines=15> */
.L_x_1447:
        /* <DEDUP_REMOVED lines=10> */
[----:B0-----:R-:W-:-:S06]  /*0d60*/  IADD3 R4, PT, PT, R0, 0xffffffe, RZ ;  /* 0x0ffffffe00047810 */ /* 0x001fcc0007ffe0ff */
[----:B------:R0:W1:Y:S02]  /*0d70*/  F2I.FTZ.U32.TRUNC.NTZ R5, R4 ;  /* 0x0000000400057305 */ /* 0x000064000021f000 */
[----:B0-----:R-:W-:Y:S02]  /*0d80*/  MOV R4, RZ ;  /* 0x000000ff00047202 */ /* 0x001fe40000000f00 */
[----:B-1----:R-:W-:-:S05]  /*0d90*/  IADD3 R6, PT, PT, RZ, -R5, RZ ;  /* 0x80000005ff067210 */ /* 0x002fca0007ffe0ff */
[----:B------:R-:W-:Y:S02]  /*0da0*/  IMAD R7, R6, R3, RZ ;  /* 0x0000000306077224 */ /* 0x000fe400078e02ff */
[----:B------:R-:W-:Y:S02]  /*0db0*/  IMAD.MOV.U32 R6, RZ, RZ, R8 ;  /* 0x000000ffff067224 */ /* 0x000fe400078e0008 */
[----:B------:R-:W-:Y:S01]  /*0dc0*/  IMAD.HI.U32 R5, R5, R7, R4 ;  /* 0x0000000705057227 */ /* 0x000fe200078e0004 */
[----:B------:R-:W-:-:S05]  /*0dd0*/  IADD3 R7, PT, PT, RZ, -R9, RZ ;  /* 0x80000009ff077210 */ /* 0x000fca0007ffe0ff */
        /* <DEDUP_REMOVED lines=10> */
[----:B------:R-:W-:Y:S01]  /*0e80*/  @P0 VIADD R30, R30, 0x1 ;  /* 0x000000011e1e0836 */ /* 0x000fe20000000000 */
[----:B------:R-:W-:-:S05]  /*0e90*/  ISETP.GE.AND P0, PT, R26, R13, PT ;  /* 0x0000000d1a00720c */ /* 0x000fca0003f06270 */
[----:B------:R-:W-:Y:S02]  /*0ea0*/  @!P2 IADD3 R30, PT, PT, -R30, RZ, RZ ;  /* 0x000000ff1e1ea210 */ /* 0x000fe40007ffe1ff */
        /* <DEDUP_REMOVED lines=23> */
.L_x_1449:
[----:B------:R-:W0:Y:S01]  /*1020*/  S2R R3, SR_CgaCtaId ;  /* 0x0000000000037919 */ /* 0x000e220000008800 */
[----:B------:R-:W1:Y:S01]  /*1030*/  LDC R7, c[0x0][0x400] ;  /* 0x00010000ff077b82 */ /* 0x000e620000000800 */
[----:B------:R-:W-:Y:S01]  /*1040*/  ISETP.NE.AND P6, PT, R33, RZ, PT ;  /* 0x000000ff2100720c */ /* 0x000fe20003fc5270 */
[----:B------:R-:W-:Y:S05]  /*1050*/  WARPSYNC.ALL ;  /* 0x0000000000007948 */ /* 0x000fea0003800000 */
[----:B------:R-:W-:-:S04]  /*1060*/  MOV R0, 0x400 ;  /* 0x0000040000007802 */ /* 0x000fc80000000f00 */
[----:B------:R-:W-:-:S03]  /*1070*/  IADD3 R0, PT, PT, R0, 0x80, RZ ;  /* 0x0000008000007810 */ /* 0x000fc60007ffe0ff */
[----:B------:R-:W-:Y:S01]  /*1080*/  @!P6 IMAD R4, R31, R30, R32 ;  /* 0x0000001e1f04e224 */ /* 0x000fe200078e0220 */
[----:B0-----:R-:W-:-:S04]  /*1090*/  LEA R0, R3, R0, 0x18 ;  /* 0x0000000003007211 */ /* 0x001fc800078ec0ff */
[-C--:B-1----:R-:W-:Y:S02]  /*10a0*/  LEA R3, R7, R0.reuse, 0x1 ;  /* 0x0000000007037211 */ /* 0x082fe400078e08ff */
[----:B------:R-:W-:-:S03]  /*10b0*/  @!P6 LEA R6, R4, R0, 0x1 ;  /* 0x000000000406e211 */ /* 0x000fc600078e08ff */
[----:B------:R-:W-:Y:S02]  /*10c0*/  @!P6 IMAD R5, R4, 0x2, R3 ;  /* 0x000000020405e824 */ /* 0x000fe400078e0203 */
[----:B------:R0:W-:Y:S04]  /*10d0*/  @!P6 STS [R6], R29 ;  /* 0x0000001d0600e388 */ /* 0x0001e80000000800 */
[----:B------:R0:W-:Y:S01]  /*10e0*/  @!P6 STS [R5], R28 ;  /* 0x0000001c0500e388 */ /* 0x0001e20000000800 */
[----:B------:R-:W-:Y:S01]  /*10f0*/  SHF.R.S32.HI R4, RZ, 0x1f, R7 ;  /* 0x0000001fff047819 */ /* 0x000fe20000011407 */
[----:B------:R-:W-:Y:S03]  /*1100*/  BAR.SYNC.DEFER_BLOCKING 0x0 ;  /* 0x0000000000007b1d */ /* 0x000fe60000010000 */
[----:B------:R-:W-:-:S03]  /*1110*/  LEA.HI R4, R4, R7, RZ, 0x2 ;  /* 0x0000000704047211 */ /* 0x000fc600078f10ff */
[----:B------:R-:W-:Y:S04]  /*1120*/  BSSY.RECONVERGENT B0, `(.L_x_1450) ;  /* 0x0000035000007945 */ /* 0x000fe80003800200 */
[----:B0-----:R-:W-:Y:S05]  /*1130*/  @P6 BRA `(.L_x_1451) ;  /* 0x0000000000cc6947 */ /* 0x001fea0003800000 */
[----:B------:R-:W-:Y:S01]  /*1140*/  SHF.R.S32.HI R5, RZ, 0x2, R4 ;  /* 0x00000002ff057819 */ /* 0x000fe20000011404 */
[----:B------:R-:W-:Y:S04]  /*1150*/  BSSY.RECONVERGENT B1, `(.L_x_1452) ;  /* 0x000002b000017945 */ /* 0x000fe80003800200 */
[----:B------:R-:W-:-:S05]  /*1160*/  IMAD R5, R30, R5, RZ ;  /* 0x000000051e057224 */ /* 0x000fca00078e02ff */
[----:B------:R-:W-:-:S04]  /*1170*/  LEA.HI R4, R32, R5, RZ, 0x1f ;  /* 0x0000000520047211 */ /* 0x000fc800078ff8ff */
[----:B------:R-:W-:-:S04]  /*1180*/  SHF.L.U32 R6, R4, 0x1, RZ ;  /* 0x0000000104067819 */ /* 0x000fc800000006ff */
[-C--:B------:R-:W-:Y:S02]  /*1190*/  IADD3 R13, PT, PT, R3, R6.reuse, RZ ;  /* 0x00000006030d7210 */ /* 0x080fe40007ffe0ff */
[----:B------:R-:W-:Y:S02]  /*11a0*/  IADD3 R12, PT, PT, R0, R6, RZ ;  /* 0x00000006000c7210 */ /* 0x000fe40007ffe0ff */
[----:B------:R-:W-:Y:S01]  /*11b0*/  ISETP.GE.AND P0, PT, R6, R7, PT ;  /* 0x000000070600720c */ /* 0x000fe20003f06270 */
[C---:B------:R-:W-:Y:S01]  /*11c0*/  IMAD R14, R31.reuse, 0x2, R13 ;  /* 0x000000021f0e7824 */ /* 0x040fe200078e020d */
[----:B------:R-:W-:Y:S01]  /*11d0*/  LEA R11, R31, R12, 0x1 ;  /* 0x0000000c1f0b7211 */ /* 0x000fe200078e08ff */
[----:B------:R-:W-:Y:S04]  /*11e0*/  LDS.U16 R29, [R12] ;  /* 0x000000000c1d7984 */ /* 0x000fe80000000400 */
[----:B------:R-:W-:Y:S04]  /*11f0*/  LDS.U16 R28, [R13] ;  /* 0x000000000d1c7984 */ /* 0x000fe80000000400 */
[----:B------:R-:W0:Y:S04]  /*1200*/  LDS.U16 R4, [R11] ;  /* 0x000000000b047984 */ /* 0x000e280000000400 */
[----:B------:R-:W1:Y:S01]  /*1210*/  LDS.U16 R5, [R14] ;  /* 0x000000000e057984 */ /* 0x000e620000000400 */
[----:B0-----:R-:W-:-:S02]  /*1220*/  PRMT R29, R29, 0x5410, R4 ;  /* 0x000054101d1d7816 */ /* 0x001fc40000000004 */
[----:B-1----:R-:W-:Y:S01]  /*1230*/  PRMT R28, R28, 0x5410, R5 ;  /* 0x000054101c1c7816 */ /* 0x002fe20000000005 */
[----:B------:R-:W-:Y:S06]  /*1240*/  @P0 BRA `(.L_x_1453) ;  /* 0x00000000006c0947 */ /* 0x000fec0003800000 */
[----:B------:R-:W-:Y:S01]  /*1250*/  I2FP.F32.S32 R5, R7 ;  /* 0x0000000700057245 */ /* 0x000fe20000201400 */
[----:B------:R-:W0:Y:S01]  /*1260*/  LDCU UR4, c[0x0][0x40c] ;  /* 0x00008180ff0477ac */ /* 0x000e220008000800 */
[----:B------:R-:W-:Y:S01]  /*1270*/  I2FP.F32.S32 R4, R6 ;  /* 0x0000000600047245 */ /* 0x000fe20000201400 */
[--C-:B------:R-:W-:Y:S02]  /*1280*/  HADD2.F32 R9, -RZ, R28.reuse.H1_H1 ;  /* 0x3000001cff097230 */ /* 0x100fe40000004100 */
[----:B------:R-:W-:Y:S01]  /*1290*/  HADD2.F32 R15, -RZ, R28.H0_H0 ;  /* 0x2000001cff0f7230 */ /* 0x000fe20000004100 */
[----:B------:R-:W1:Y:S01]  /*12a0*/  MUFU.RCP R5, R5 ;  /* 0x0000000500057308 */ /* 0x000e620000001000 */
[----:B0----5:R-:W-:-:S04]  /*12b0*/  IADD3 R6, PT, PT, -R27, UR4, RZ ;  /* 0x000000041b067c10 */ /* 0x021fc8000fffe1ff */
[----:B------:R-:W-:Y:S01]  /*12c0*/  I2FP.F32.S32 R7, R6 ;  /* 0x0000000600077245 */ /* 0x000fe20000201400 */
[----:B-1----:R-:W-:-:S04]  /*12d0*/  FMUL.FTZ R4, R4, R5 ;  /* 0x0000000504047220 */ /* 0x002fc80000410000 */
[----:B------:R-:W-:-:S06]  /*12e0*/  FMUL.FTZ R4, R4, 13.28771209716796875 ;  /* 0x41549a7804047820 */ /* 0x000fcc0000410000 */
[----:B------:R-:W0:Y:S02]  /*12f0*/  MUFU.EX2 R4, -R4 ;  /* 0x8000000400047308 */ /* 0x000e240000000800 */
[----:B0-----:R-:W-:Y:S01]  /*1300*/  FMUL.FTZ R6, R7, R4 ;  /* 0x0000000407067220 */ /* 0x001fe20000410000 */
[--C-:B------:R-:W-:Y:S02]  /*1310*/  HADD2.F32 R7, -RZ, R29.reuse.H1_H1 ;  /* 0x3000001dff077230 */ /* 0x100fe40000004100 */
[----:B------:R-:W-:Y:S02]  /*1320*/  HADD2.F32 R29, -RZ, R29.H0_H0 ;  /* 0x2000001dff1d7230 */ /* 0x000fe40000004100 */
[----:B------:R-:W-:-:S04]  /*1330*/  FMUL.RZ R10, R6, 0.15915493667125701904 ;  /* 0x3e22f983060a7820 */ /* 0x000fc8000040c000 */
[----:B------:R-:W0:Y:S08]  /*1340*/  MUFU.SIN R6, R10 ;  /* 0x0000000a00067308 */ /* 0x000e300000000400 */
[----:B------:R-:W1:Y:S01]  /*1350*/  MUFU.COS R5, R10 ;  /* 0x0000000a00057308 */ /* 0x000e620000000000 */
[-C--:B0-----:R-:W-:Y:S01]  /*1360*/  FMUL.FTZ R4, R7, R6.reuse ;  /* 0x0000000607047220 */ /* 0x081fe20000410000 */
[-C--:B------:R-:W-:Y:S01]  /*1370*/  FMUL.FTZ R8, R9, R6.reuse ;  /* 0x0000000609087220 */ /* 0x080fe20000410000 */
        /* <DEDUP_REMOVED lines=8> */
.L_x_1453:
[----:B------:R-:W-:Y:S05]  /*1400*/  BSYNC.RECONVERGENT B1 ;  /* 0x0000000000017941 */ /* 0x000fea0003800200 */
.L_x_1452:
[----:B------:R-:W-:Y:S01]  /*1410*/  PRMT R7, R28, 0x7632, R7 ;  /* 0x000076321c077816 */ /* 0x000fe20000000007 */
[----:B------:R0:W-:Y:S01]  /*1420*/  STS.U16 [R13], R28 ;  /* 0x0000001c0d007388 */ /* 0x0001e20000000400 */
[----:B------:R-:W-:-:S03]  /*1430*/  PRMT R4, R29, 0x7632, R4 ;  /* 0x000076321d047816 */ /* 0x000fc60000000004 */
[----:B------:R0:W-:Y:S04]  /*1440*/  STS.U16 [R14], R7 ;  /* 0x000000070e007388 */ /* 0x0001e80000000400 */
[----:B------:R0:W-:Y:S04]  /*1450*/  STS.U16 [R12], R29 ;  /* 0x0000001d0c007388 */ /* 0x0001e80000000400 */
[----:B------:R0:W-:Y:S02]  /*1460*/  STS.U16 [R11], R4 ;  /* 0x000000040b007388 */ /* 0x0001e40000000400 */
.L_x_1451:
[----:B------:R-:W-:Y:S05]  /*1470*/  BSYNC.RECONVERGENT B0 ;  /* 0x0000000000007941 */ /* 0x000fea0003800200 */
.L_x_1450:
[----:B------:R-:W-:Y:S01]  /*1480*/  BAR.SYNC.DEFER_BLOCKING 0x0 ;  /* 0x0000000000007b1d */ /* 0x000fe20000010000 */
[----:B------:R-:W-:-:S05]  /*1490*/  @!P6 IMAD R30, R31, R30, R32 ;  /* 0x0000001e1f1ee224 */ /* 0x000fca00078e0220 */
[C---:B------:R-:W-:Y:S02]  /*14a0*/  @!P6 LEA R0, R30.reuse, R0, 0x1 ;  /* 0x000000001e00e211 */ /* 0x040fe400078e08ff */
[----:B------:R-:W-:-:S03]  /*14b0*/  @!P6 LEA R3, R30, R3, 0x1 ;  /* 0x000000031e03e211 */ /* 0x000fc600078e08ff */
[----:B0-----:R0:W1:Y:S04]  /*14c0*/  @!P6 LDS R29, [R0] ;  /* 0x00000000001de984 */ /* 0x0010680000000800 */
[----:B------:R0:W2:Y:S01]  /*14d0*/  @!P6 LDS R28, [R3] ;  /* 0x00000000031ce984 */ /* 0x0000a20000000800 */
[----:B------:R-:W-:Y:S06]  /*14e0*/  BAR.SYNC.DEFER_BLOCKING 0x0 ;  /* 0x0000000000007b1d */ /* 0x000fec0000010000 */
.L_x_1448:
[----:B------:R-:W-:Y:S05]  /*14f0*/  BSYNC.RECONVERGENT B6 ;  /* 0x0000000000067941 */ /* 0x000fea0003800200 */
.L_x_1446:
[----:B------:R-:W-:Y:S02]  /*1500*/  ISETP.GT.U32.AND P0, PT, R36, 0xf, PT ;  /* 0x0000000f2400780c */ /* 0x000fe40003f04070 */
[----:B0-----:R-:W-:-:S11]  /*1510*/  MOV R3, 0xff7fffff ;  /* 0xff7fffff00037802 */ /* 0x001fd60000000f00 */
[----:B------:R-:W-:Y:S05]  /*1520*/  @P0 BRA `(.L_x_1454) ;  /* 0x0000000000dc0947 */ /* 0x000fea0003800000 */
[----:B------:R-:W0:Y:S01]  /*1530*/  S2R R21, SR_CgaCtaId ;  /* 0x0000000000157919 */ /* 0x000e220000008800 */
[----:B------:R-:W3:Y:S01]  /*1540*/  LDCU UR4, c[0x0][0x3f4] ;  /* 0x00007e80ff0477ac */ /* 0x000ee20008000800 */
[----:B------:R-:W4:Y:S01]  /*1550*/  LDC.64 R4, c[0x0][0x3b8] ;  /* 0x0000ee00ff047b82 */ /* 0x000f220000000a00 */
[----:B------:R-:W-:Y:S02]  /*1560*/  SHF.R.U32.HI R0, RZ, 0x2, R36 ;  /* 0x00000002ff007819 */ /* 0x000fe40000011624 */
[----:B------:R-:W-:Y:S02]  /*1570*/  MOV R8, 0x400 ;  /* 0x0000040000087802 */ /* 0x000fe40000000f00 */
[----:B------:R-:W-:Y:S01]  /*1580*/  LOP3.LUT R26, R26, 0x6, RZ, 0xc0, !PT ;  /* 0x000000061a1a7812 */ /* 0x000fe200078ec0ff */
[----:B---3--:R-:W-:Y:S02]  /*1590*/  IMAD R7, R22, UR4, RZ ;  /* 0x0000000416077c24 */ /* 0x008fe4000f8e02ff */
[----:B------:R-:W-:Y:S01]  /*15a0*/  IMAD R6, R0, UR4, R19 ;  /* 0x0000000400067c24 */ /* 0x000fe2000f8e0213 */
[----:B------:R-:W-:Y:S01]  /*15b0*/  IADD3 R0, PT, PT, R8, 0x40, RZ ;  /* 0x0000004008007810 */ /* 0x000fe20007ffe0ff */
[----:B------:R-:W-:Y:S01]  /*15c0*/  IMAD R9, R7, 0x20, R26 ;  /* 0x0000002007097824 */ /* 0x000fe200078e021a */
[----:B------:R-:W-:-:S04]  /*15d0*/  UMOV UR4, 0xffff ;  /* 0x0000ffff00047882 */ /* 0x000fc80000000000 */
[----:B------:R-:W-:Y:S02]  /*15e0*/  LEA R9, R6, R9, 0x3 ;  /* 0x0000000906097211 */ /* 0x000fe400078e18ff */
[----:B0-----:R-:W-:-:S03]  /*15f0*/  LEA R7, R21, R0, 0x18 ;  /* 0x0000000015077211 */ /* 0x001fc600078ec0ff */
[----:B----4-:R-:W-:Y:S01]  /*1600*/  IMAD.WIDE R4, R9, 0x2, R4 ;  /* 0x0000000209047825 */ /* 0x010fe200078e0204 */
[----:B------:R-:W-:-:S04]  /*1610*/  LEA R0, R36, R7, 0x2 ;  /* 0x0000000724007211 */ /* 0x000fc800078e10ff */
[----:B--2---:R0:W-:Y:S04]  /*1620*/  STG.E desc[UR36][R4.64], R28 ;  /* 0x0000001c04007986 */ /* 0x0041e8000c101924 */
[----:B-1----:R1:W-:Y:S01]  /*1630*/  STS [R0], R29 ;  /* 0x0000001d00007388 */ /* 0x0023e20000000800 */
[----:B0-----:R-:W-:-:S05]  /*1640*/  HMUL2 R5, R29, R28 ;  /* 0x0000001c1d057232 */ /* 0x001fca0000000000 */
[--C-:B------:R-:W-:Y:S02]  /*1650*/  HADD2.F32 R13, -RZ, R5.reuse.H0_H0 ;  /* 0x20000005ff0d7230 */ /* 0x100fe40000004100 */
[----:B------:R-:W-:-:S05]  /*1660*/  HADD2.F32 R6, -RZ, R5.H1_H1 ;  /* 0x30000005ff067230 */ /* 0x000fca0000004100 */
[----:B------:R-:W-:Y:S01]  /*1670*/  FADD.FTZ R13, R13, R6 ;  /* 0x000000060d0d7221 */ /* 0x000fe20000010000 */
[----:B-1----:R-:W-:Y:S06]  /*1680*/  BRA.DIV UR4, `(.L_x_1455) ;  /* 0x0000006a04687947 */ /* 0x002fec000b800000 */
[----:B------:R-:W-:Y:S01]  /*1690*/  MOV R6, 0xffff ;  /* 0x0000ffff00067802 */ /* 0x000fe20000000f00 */
[----:B------:R-:W-:Y:S01]  /*16a0*/  IMAD.MOV.U32 R9, RZ, RZ, 0xffff ;  /* 0x0000ffffff097424 */ /* 0x000fe200078e00ff */
        /* <DEDUP_REMOVED lines=9> */
.L_x_1539:
        /* <DEDUP_REMOVED lines=8> */
[----:B-----5:R-:W-:-:S07]  /*17c0*/  @P0 IADD3 R0, PT, PT, -R27, R16, RZ ;  /* 0x000000101b000210 */ /* 0x020fce0007ffe1ff */
[----:B0-----:R-:W0:Y:S01]  /*17d0*/  @P0 LDC.64 R4, c[0x0][0x438] ;  /* 0x00010e00ff040b82 */ /* 0x001e220000000a00 */
[----:B--2---:R-:W-:-:S04]  /*17e0*/  @P0 IMAD R3, R17, R6, R0 ;  /* 0x0000000611030224 */ /* 0x004fc800078e0200 */
[----:B------:R-:W-:-:S04]  /*17f0*/  @P0 IMAD R3, R3, R6, R0 ;  /* 0x0000000603030224 */ /* 0x000fc800078e0200 */
[----:B0-----:R-:W-:-:S06]  /*1800*/  @P0 IMAD.WIDE R4, R3, 0x2, R4 ;  /* 0x0000000203040825 */ /* 0x001fcc00078e0204 */
[----:B------:R-:W2:Y:S01]  /*1810*/  @P0 LDG.E.U16 R4, desc[UR36][R4.64] ;  /* 0x0000002404040981 */ /* 0x000ea2000c1e1500 */
[----:B------:R-:W-:Y:S01]  /*1820*/  IADD3 R8, PT, PT, R8, 0x80, RZ ;  /* 0x0000008008087810 */ /* 0x000fe20007ffe0ff */
[----:B-1----:R-:W-:Y:S01]  /*1830*/  FMUL.FTZ R3, R14, UR4 ;  /* 0x000000040e037c20 */ /* 0x002fe20008410000 */
[----:B------:R-:W-:Y:S02]  /*1840*/  IADD3 R6, PT, PT, -R25, R16, RZ ;  /* 0x0000001019067210 */ /* 0x000fe40007ffe1ff */
[----:B------:R-:W-:-:S05]  /*1850*/  LEA R21, R21, R8, 0x18 ;  /* 0x0000000815157211 */ /* 0x000fca00078ec0ff */
[----:B------:R-:W-:Y:S02]  /*1860*/  IMAD R6, R6, 0x4, R21 ;  /* 0x0000000406067824 */ /* 0x000fe400078e0215 */
[----:B--2---:R-:W-:-:S05]  /*1870*/  @P0 HADD2.F32 R0, -RZ, R4.H0_H0 ;  /* 0x20000004ff000230 */ /* 0x004fca0000004100 */
[----:B------:R-:W-:-:S05]  /*1880*/  @P0 FADD.FTZ R3, R3, R0 ;  /* 0x0000000003030221 */ /* 0x000fca0000010000 */
[----:B------:R3:W-:Y:S02]  /*1890*/  STS [R6], R3 ;  /* 0x0000000306007388 */ /* 0x0007e40000000800 */
.L_x_1454:
[----:B------:R-:W-:Y:S05]  /*18a0*/  WARPSYNC.ALL ;  /* 0x0000000000007948 */ /* 0x000fea0003800000 */
[C---:B---3--:R-:W-:Y:S01]  /*18b0*/  IADD3 R6, PT, PT, -R25.reuse, R16, RZ ;  /* 0x0000001019067210 */ /* 0x048fe20007ffe1ff */
[----:B------:R-:W3:Y:S01]  /*18c0*/  LDC.64 R20, c[0x0][0x3f0] ;  /* 0x0000fc00ff147b82 */ /* 0x000ee20000000a00 */
[----:B------:R-:W4:Y:S01]  /*18d0*/  LDCU UR13, c[0x0][0x410] ;  /* 0x00008200ff0d77ac */ /* 0x000f220008000800 */
[----:B------:R-:W-:Y:S01]  /*18e0*/  BSSY.RECONVERGENT B0, `(.L_x_1456) ;  /* 0x00000a8000007945 */ /* 0x000fe20003800200 */
[----:B------:R-:W-:Y:S01]  /*18f0*/  IADD3 R0, PT, PT, R6, 0x1f, RZ ;  /* 0x0000001f06007810 */ /* 0x000fe20007ffe0ff */
[----:B------:R-:W1:Y:S01]  /*1900*/  LDCU.64 UR10, c[0x0][0x3c8] ;  /* 0x00007900ff0a77ac */ /* 0x000e620008000a00 */
[----:B------:R-:W-:-:S02]  /*1910*/  IADD3 R7, PT, PT, R25, R36, RZ ;  /* 0x0000002419077210 */ /* 0x000fc40007ffe0ff */
[----:B0-----:R-:W-:Y:S01]  /*1920*/  SHF.R.S32.HI R5, RZ, 0x1f, R0 ;  /* 0x0000001fff057819 */ /* 0x001fe20000011400 */
[----:B------:R-:W0:Y:S03]  /*1930*/  LDCU.64 UR14, c[0x0][0x438] ;  /* 0x00008700ff0e77ac */ /* 0x000e260008000a00 */
[----:B------:R-:W-:-:S04]  /*1940*/  LEA.HI R5, R5, R0, RZ, 0x5 ;  /* 0x0000000005057211 */ /* 0x000fc800078f28ff */
[----:B------:R-:W-:Y:S01]  /*1950*/  LOP3.LUT R5, R5, 0xffffffe0, RZ, 0xc0, !PT ;  /* 0xffffffe005057812 */ /* 0x000fe200078ec0ff */
[----:B------:R-:W-:Y:S03]  /*1960*/  BAR.SYNC.DEFER_BLOCKING 0x0 ;  /* 0x0000000000007b1d */ /* 0x000fe60000010000 */
[----:B------:R-:W-:Y:S01]  /*1970*/  ISETP.GE.AND P0, PT, R36, R5, PT ;  /* 0x000000052400720c */ /* 0x000fe20003f06270 */
[----:B---3--:R-:W-:-:S05]  /*1980*/  IMAD R0, R24, R20, R17 ;  /* 0x0000001418007224 */ /* 0x008fca00078e0211 */
[----:B------:R-:W-:-:S07]  /*1990*/  SHF.L.U32 R0, R0, 0x5, RZ ;  /* 0x0000000500007819 */ /* 0x000fce00000006ff */
[----:B01--4-:R-:W-:Y:S05]  /*19a0*/  @P0 BRA `(.L_x_1457) ;  /* 0x00000008006c0947 */ /* 0x013fea0003800000 */
[-C--:B------:R-:W-:Y:S01]  /*19b0*/  IABS R4, R21.reuse ;  /* 0x0000001500047213 */ /* 0x080fe20000000000 */
[----:B------:R-:W0:Y:S01]  /*19c0*/  S2UR UR5, SR_CgaCtaId ;  /* 0x00000000000579c3 */ /* 0x000e220000008800 */
[----:B------:R-:W-:Y:S01]  /*19d0*/  UMOV UR4, 0x400 ;  /* 0x0000040000047882 */ /* 0x000fe20000000000 */
[----:B------:R-:W1:Y:S01]  /*19e0*/  LDCU.64 UR8, c[0x0][0x420] ;  /* 0x00008400ff0877ac */ /* 0x000e620008000a00 */
[----:B------:R-:W3:Y:S01]  /*19f0*/  I2F.RP R5, R4 ;  /* 0x0000000400057306 */ /* 0x000ee20000209400 */
[----:B------:R-:W-:Y:S01]  /*1a00*/  IMAD R24, R0, R21, RZ ;  /* 0x0000001500187224 */ /* 0x000fe200078e02ff */
[----:B------:R-:W-:Y:S01]  /*1a10*/  MOV R59, R7 ;  /* 0x00000007003b7202 */ /* 0x000fe20000000f00 */
[----:B------:R-:W4:Y:S02]  /*1a20*/  LDCU UR12, c[0x0][0x440] ;  /* 0x00008800ff0c77ac */ /* 0x000f240008000800 */
[----:B------:R-:W2:Y:S01]  /*1a30*/  LDC R58, c[0x0][0x430] ;  /* 0x00010c00ff3a7b82 */ /* 0x000ea20000000800 */
[----:B------:R-:W4:Y:S02]  /*1a40*/  LDCU UR7, c[0x0][0x3f8] ;  /* 0x00007f00ff0777ac */ /* 0x000f240008000800 */
[----:B---3--:R-:W3:Y:S01]  /*1a50*/  MUFU.RCP R5, R5 ;  /* 0x0000000500057308 */ /* 0x008ee20000001000 */
[----:B-1----:R-:W-:-:S02]  /*1a60*/  ISETP.NE.U32.AND P0, PT, RZ, UR8, PT ;  /* 0x00000008ff007c0c */ /* 0x002fc4000bf05070 */
[--C-:B------:R-:W-:Y:S01]  /*1a70*/  IADD3 R56, P1, P2, R23, UR8, R7.reuse ;  /* 0x0000000817387c10 */ /* 0x100fe2000fa3e007 */
[----:B0-----:R-:W-:Y:S01]  /*1a80*/  ULEA UR6, UR5, UR4, 0x18 ;  /* 0x0000000405067291 */ /* 0x001fe2000f8ec0ff */
[----:B----4-:R-:W-:Y:S01]  /*1a90*/  IMAD R60, R17, UR12, R16 ;  /* 0x0000000c113c7c24 */ /* 0x010fe2000f8e0210 */
[----:B------:R-:W-:Y:S01]  /*1aa0*/  UIADD3 UR4, UPT, UPT, UR4, 0x80, URZ ;  /* 0x0000008004047890 */ /* 0x000fe2000fffe0ff */
[----:B------:R-:W-:Y:S01]  /*1ab0*/  ISETP.NE.AND.EX P0, PT, RZ, UR9, PT, P0 ;  /* 0x00000009ff007c0c */ /* 0x000fe2000bf05300 */
[----:B------:R-:W-:Y:S01]  /*1ac0*/  IMAD R26, R21, UR7, RZ ;  /* 0x00000007151a7c24 */ /* 0x000fe2000f8e02ff */
[----:B------:R-:W-:Y:S01]  /*1ad0*/  IADD3.X R57, PT, PT, R57, UR9, RZ, P1, P2 ;  /* 0x0000000939397c10 */ /* 0x000fe20008fe44ff */
[----:B------:R-:W-:Y:S01]  /*1ae0*/  ULEA UR4, UR5, UR4, 0x18 ;  /* 0x0000000405047291 */ /* 0x000fe2000f8ec0ff */
[----:B------:R-:W-:Y:S02]  /*1af0*/  IMAD R60, R60, UR12, R7 ;  /* 0x0000000c3c3c7c24 */ /* 0x000fe4000f8e0207 */
[----:B------:R-:W0:Y:S01]  /*1b00*/  LDS.128 R8, [UR6+0x40] ;  /* 0x00004006ff087984 */ /* 0x000e220008000c00 */
[----:B---3--:R-:W-:-:S03]  /*1b10*/  VIADD R38, R5, 0xffffffe ;  /* 0x0ffffffe05267836 */ /* 0x008fc60000000000 */
[----:B------:R-:W1:Y:S01]  /*1b20*/  LDS.128 R12, [UR6+0x50] ;  /* 0x00005006ff0c7984 */ /* 0x000e620008000c00 */
[----:B------:R-:W-:Y:S01]  /*1b30*/  LEA R61, R36, UR4, 0x2 ;  /* 0x00000004243d7c11 */ /* 0x000fe2000f8e10ff */
[----:B------:R3:W4:Y:S02]  /*1b40*/  F2I.FTZ.U32.TRUNC.NTZ R39, R38 ;  /* 0x0000002600277305 */ /* 0x000724000021f000 */
[----:B--2---:R-:W2:Y:S04]  /*1b50*/  LDS.128 R28, [UR6+0x60] ;  /* 0x00006006ff1c7984 */ /* 0x004ea80008000c00 */
[----:B------:R-:W0:Y:S01]  /*1b60*/  LDS.128 R32, [UR6+0x70] ;  /* 0x00007006ff207984 */ /* 0x000e220008000c00 */
[----:B------:R-:W4:Y:S01]  /*1b70*/  LDCU UR6, c[0x0][0x408] ;  /* 0x00008100ff0677ac */ /* 0x000f220008000800 */
[----:B---3--:R-:W-:Y:S01]  /*1b80*/  HFMA2 R38, -RZ, RZ, 0, 0 ;  /* 0x00000000ff267431 */ /* 0x008fe200000001ff */
[----:B----4-:R-:W-:-:S05]  /*1b90*/  IADD3 R5, PT, PT, RZ, -R39, RZ ;  /* 0x80000027ff057210 */ /* 0x010fca0007ffe0ff */
[----:B------:R-:W-:-:S04]  /*1ba0*/  IMAD R5, R5, R4, RZ ;  /* 0x0000000405057224 */ /* 0x000fc800078e02ff */
[----:B------:R-:W-:Y:S01]  /*1bb0*/  IMAD.HI.U32 R5, R39, R5, R38 ;  /* 0x0000000527057227 */ /* 0x000fe200078e0026 */
[----:B------:R-:W-:-:S07]  /*1bc0*/  IADD3 R58, PT, PT, R58, UR6, RZ ;  /* 0x000000063a3a7c10 */ /* 0x000fce000fffe0ff */
.L_x_1460:
[----:B------:R-:W3:Y:S01]  /*1bd0*/  LDC R55, c[0x0][0x3f4] ;  /* 0x0000fd00ff377b82 */ /* 0x000ee20000000800 */
[----:B------:R-:W-:Y:S02]  /*1be0*/  IABS R54, R59 ;  /* 0x0000003b00367213 */ /* 0x000fe40000000000 */
[----:B------:R-:W-:Y:S02]  /*1bf0*/  ISETP.GE.AND P2, PT, R59, RZ, PT ;  /* 0x000000ff3b00720c */ /* 0x000fe40003f46270 */
[----:B------:R-:W-:Y:S01]  /*1c00*/  SHF.R.S32.HI R52, RZ, 0x1f, R23 ;  /* 0x0000001fff347819 */ /* 0x000fe20000011417 */
[----:B------:R-:W-:-:S04]  /*1c10*/  IMAD.HI.U32 R20, R5, R54, RZ ;  /* 0x0000003605147227 */ /* 0x000fc800078e00ff */
[----:B------:R-:W-:Y:S01]  /*1c20*/  IMAD.MOV R21, RZ, RZ, -R20 ;  /* 0x000000ffff157224 */ /* 0x000fe200078e0a14 */
[----:B---3--:R-:W-:Y:S02]  /*1c30*/  IABS R53, R55 ;  /* 0x0000003700357213 */ /* 0x008fe40000000000 */
[----:B------:R-:W-:-:S03]  /*1c40*/  ISETP.NE.AND P3, PT, R55, RZ, PT ;  /* 0x000000ff3700720c */ /* 0x000fc60003f65270 */
[----:B------:R-:W-:-:S05]  /*1c50*/  IMAD R54, R53, R21, R54 ;  /* 0x0000001535367224 */ /* 0x000fca00078e0236 */
[----:B------:R-:W-:-:S13]  /*1c60*/  ISETP.GT.U32.AND P1, PT, R4, R54, PT ;  /* 0x000000360400720c */ /* 0x000fda0003f24070 */
[----:B------:R-:W-:-:S04]  /*1c70*/  @!P1 IADD3 R54, PT, PT, R54, -R53, RZ ;  /* 0x8000003536369210 */ /* 0x000fc80007ffe0ff */
[----:B------:R-:W-:-:S13]  /*1c80*/  ISETP.GT.U32.AND P1, PT, R4, R54, PT ;  /* 0x000000360400720c */ /* 0x000fda0003f24070 */
[----:B------:R-:W-:Y:S02]  /*1c90*/  @!P1 IADD3 R54, PT, PT, R54, -R53, RZ ;  /* 0x8000003536369210 */ /* 0x000fe40007ffe0ff */
[----:B------:R-:W-:Y:S02]  /*1ca0*/  ISETP.GE.AND P1, PT, R59, R16, PT ;  /* 0x000000103b00720c */ /* 0x000fe40003f26270 */
[----:B------:R-:W-:Y:S02]  /*1cb0*/  @!P2 IADD3 R54, PT, PT, -R54, RZ, RZ ;  /* 0x000000ff3636a210 */ /* 0x000fe40007ffe1ff */
[----:B------:R-:W-:-:S04]  /*1cc0*/  @!P3 LOP3.LUT R54, RZ, R55, RZ, 0x33, !PT ;  /* 0x00000037ff36b212 */ /* 0x000fc800078e33ff */
[----:B------:R-:W-:-:S04]  /*1cd0*/  IADD3 R21, P2, PT, R23, R54, RZ ;  /* 0x0000003617157210 */ /* 0x000fc80007f5e0ff */
[----:B------:R-:W-:Y:S02]  /*1ce0*/  IADD3.X R52, PT, PT, RZ, R52, RZ, P2, !PT ;  /* 0x00000034ff347210 */ /* 0x000fe400017fe4ff */
[----:B------:R-:W-:-:S04]  /*1cf0*/  LEA R20, P2, R21, UR10, 0x2 ;  /* 0x0000000a15147c11 */ /* 0x000fc8000f8410ff */
[----:B------:R-:W-:Y:S02]  /*1d00*/  LEA.HI.X R21, R21, UR11, R52, 0x2, P2 ;  /* 0x0000000b15157c11 */ /* 0x000fe400090f1434 */
[----:B------:R-:W3:Y:S03]  /*1d10*/  @!P1 LDC.64 R52, c[0x0][0x3b8] ;  /* 0x0000ee00ff349b82 */ /* 0x000ee60000000a00 */
[----:B------:R-:W4:Y:S04]  /*1d20*/  @!P1 LDG.E R67, desc[UR36][R20.64] ;  /* 0x0000002414439981 */ /* 0x000f28000c1e1900 */
[----:B------:R-:W2:Y:S04]  /*1d30*/  @!P1 LDG.E R65, desc[UR36][R20.64] ;  /* 0x0000002414419981 */ /* 0x000ea8000c1e1900 */
[----:B------:R-:W3:Y:S01]  /*1d40*/  @!P1 LDG.E R63, desc[UR36][R20.64] ;  /* 0x00000024143f9981 */ /* 0x000ee2000c1e1900 */
[----:B------:R-:W-:Y:S01]  /*1d50*/  SHF.R.S32.HI R62, RZ, 0x1f, R24 ;  /* 0x0000001fff3e7819 */ /* 0x000fe20000011418 */
[----:B----4-:R-:W-:-:S04]  /*1d60*/  @!P1 IMAD R67, R26, R67, RZ ;  /* 0x000000431a439224 */ /* 0x010fc800078e02ff */
[----:B------:R-:W-:Y:S02]  /*1d70*/  @!P1 IMAD R67, R67, 0x4, R54 ;  /* 0x0000000443439824 */ /* 0x000fe400078e0236 */
[C---:B--2---:R-:W-:Y:S02]  /*1d80*/  @!P1 IMAD R65, R26.reuse, R65, RZ ;  /* 0x000000411a419224 */ /* 0x044fe400078e02ff */
[----:B---3--:R-:W-:Y:S01]  /*1d90*/  @!P1 IMAD R63, R26, R63, RZ ;  /* 0x0000003f1a3f9224 */ /* 0x008fe200078e02ff */
[----:B------:R-:W-:-:S04]  /*1da0*/  @!P1 SHF.L.U32 R67, R67, 0x3, RZ ;  /* 0x0000000343439819 */ /* 0x000fc800000006ff */
[----:B------:R-:W-:Y:S02]  /*1db0*/  @!P1 IADD3 R64, P2, PT, R24, R67, RZ ;  /* 0x0000004318409210 */ /* 0x000fe40007f5e0ff */
[----:B------:R-:W-:Y:S02]  /*1dc0*/  @!P1 SHF.L.U32 R63, R63, 0x5, RZ ;  /* 0x000000053f3f9819 */ /* 0x000fe400000006ff */
[----:B------:R-:W-:Y:S02]  /*1dd0*/  @!P1 LEA.HI.X.SX32 R67, R67, R62, 0x1, P2 ;  /* 0x0000003e43439211 */ /* 0x000fe400010f0eff */
[----:B------:R-:W-:-:S04]  /*1de0*/  @!P1 LEA R52, P2, R64, R52, 0x1 ;  /* 0x0000003440349211 */ /* 0x000fc800078408ff */
[----:B------:R-:W-:Y:S02]  /*1df0*/  @!P1 LEA.HI.X R53, R64, R53, R67, 0x1, P2 ;  /* 0x0000003540359211 */ /* 0x000fe400010f0c43 */
[----:B------:R-:W-:-:S03]  /*1e00*/  IADD3 R64, PT, PT, R54, R55, RZ ;  /* 0x0000003736407210 */ /* 0x000fc60007ffe0ff */
[----:B-----5:R2:W5:Y:S01]  /*1e10*/  @!P1 LDG.E.128 R36, desc[UR36][R52.64] ;  /* 0x0000002434249981 */ /* 0x020562000c1e1d00 */
[----:B------:R-:W-:-:S04]  /*1e20*/  @!P1 LEA R20, R55, R64, 0x1 ;  /* 0x0000004037149211 */ /* 0x000fc800078e08ff */
[----:B------:R-:W-:Y:S02]  /*1e30*/  @!P1 LEA R67, R65, R20, 0x2 ;  /* 0x0000001441439211 */ /* 0x000fe400078e10ff */
[----:B------:R-:W3:Y:S01]  /*1e40*/  @!P1 LDC.64 R20, c[0x0][0x3b8] ;  /* 0x0000ee00ff149b82 */ /* 0x000ee20000000a00 */
[----:B------:R-:W-:Y:S02]  /*1e50*/  @!P1 LEA R65, R55, R54, 0x1 ;  /* 0x0000003637419211 */ /* 0x000fe400078e08ff */
[----:B------:R-:W-:Y:S02]  /*1e60*/  @!P1 IMAD.SHL.U32 R67, R67, 0x8, RZ ;  /* 0x0000000843439824 */ /* 0x000fe400078e00ff */
[----:B------:R-:W-:-:S03]  /*1e70*/  @!P1 LEA R65, R65, R63, 0x3 ;  /* 0x0000003f41419211 */ /* 0x000fc600078e18ff */
[----:B------:R-:W-:-:S04]  /*1e80*/  @!P1 IADD3 R54, P2, PT, R24, R67, RZ ;  /* 0x0000004318369210 */ /* 0x000fc80007f5e0ff */
[----:B------:R-:W-:Y:S02]  /*1e90*/  @!P1 LEA.HI.X.SX32 R67, R67, R62, 0x1, P2 ;  /* 0x0000003e43439211 */ /* 0x000fe400010f0eff */
[----:B---3--:R-:W-:-:S04]  /*1ea0*/  @!P1 LEA R20, P2, R54, R20, 0x1 ;  /* 0x0000001436149211 */ /* 0x008fc800078408ff */
[----:B------:R-:W-:Y:S02]  /*1eb0*/  @!P1 LEA.HI.X R21, R54, R21, R67, 0x1, P2 ;  /* 0x0000001536159211 */ /* 0x000fe400010f0c43 */
[----:B------:R-:W3:Y:S01]  /*1ec0*/  @!P1 LDC.64 R54, c[0x0][0x3b8] ;  /* 0x0000ee00ff369b82 */ /* 0x000ee20000000a00 */
[----:B------:R-:W-:Y:S02]  /*1ed0*/  @!P1 LEA R67, R64, R63, 0x3 ;  /* 0x0000003f40439211 */ /* 0x000fe400078e18ff */
[C---:B------:R-:W-:Y:S01]  /*1ee0*/  @!P1 IADD3 R64, P3, PT, R24.reuse, R65, RZ ;  /* 0x0000004118409210 */ /* 0x040fe20007f7e0ff */
[----:B------:R4:W5:Y:S01]  /*1ef0*/  @!P1 LDG.E.128 R40, desc[UR36][R20.64] ;  /* 0x0000002414289981 */ /* 0x000962000c1e1d00 */
[----:B------:R-:W-:Y:S02]  /*1f00*/  @!P1 IADD3 R63, P2, PT, R24, R67, RZ ;  /* 0x00000043183f9210 */ /* 0x000fe40007f5e0ff */
[-C--:B------:R-:W-:Y:S02]  /*1f10*/  @!P1 LEA.HI.X.SX32 R65, R65, R62.reuse, 0x1, P3 ;  /* 0x0000003e41419211 */ /* 0x080fe400018f0eff */
[----:B------:R-:W-:-:S02]  /*1f20*/  @!P1 LEA.HI.X.SX32 R66, R67, R62, 0x1, P2 ;  /* 0x0000003e43429211 */ /* 0x000fc400010f0eff */
[----:B---3--:R-:W-:-:S04]  /*1f30*/  @!P1 LEA R62, P2, R63, R54, 0x1 ;  /* 0x000000363f3e9211 */ /* 0x008fc800078408ff */
[-C--:B------:R-:W-:Y:S02]  /*1f40*/  @!P1 LEA.HI.X R63, R63, R55.reuse, R66, 0x1, P2 ;  /* 0x000000373f3f9211 */ /* 0x080fe400010f0c42 */
[C---:B------:R-:W-:Y:S01]  /*1f50*/  @!P1 LEA R54, P2, R64.reuse, R54, 0x1 ;  /* 0x0000003640369211 */ /* 0x040fe200078408ff */
[----:B------:R-:W3:Y:S03]  /*1f60*/  @P0 LDG.E.U8 R66, desc[UR36][R56.64] ;  /* 0x0000002438420981 */ /* 0x000ee6000c1e1100 */
[----:B------:R-:W-:Y:S01]  /*1f70*/  @!P1 LEA.HI.X R55, R64, R55, R65, 0x1, P2 ;  /* 0x0000003740379211 */ /* 0x000fe200010f0c41 */
[----:B------:R4:W5:Y:S04]  /*1f80*/  @!P1 LDG.E.128 R44, desc[UR36][R62.64] ;  /* 0x000000243e2c9981 */ /* 0x000968000c1e1d00 */
[----:B------:R4:W5:Y:S01]  /*1f90*/  @!P1 LDG.E.128 R48, desc[UR36][R54.64] ;  /* 0x0000002436309981 */ /* 0x000962000c1e1d00 */
[----:B--2---:R-:W-:-:S05]  /*1fa0*/  VIADD R52, R6, 0x1f ;  /* 0x0000001f06347836 */ /* 0x004fca0000000000 */
[----:B------:R-:W-:-:S04]  /*1fb0*/  SHF.R.S32.HI R53, RZ, 0x1f, R52 ;  /* 0x0000001fff357819 */ /* 0x000fc80000011434 */
[----:B------:R-:W-:Y:S01]  /*1fc0*/  LEA.HI R53, R53, R52, RZ, 0x5 ;  /* 0x0000003435357211 */ /* 0x000fe200078f28ff */
[----:B------:R-:W-:Y:S03]  /*1fd0*/  BSSY.RECONVERGENT B1, `(.L_x_1458) ;  /* 0x0000031000017945 */ /* 0x000fe60003800200 */
[----:B------:R-:W-:-:S04]  /*1fe0*/  LOP3.LUT R64, R53, 0xffffffe0, RZ, 0xc0, !PT ;  /* 0xffffffe035407812 */ /* 0x000fc800078ec0ff */
[----:B------:R-:W-:Y:S02]  /*1ff0*/  IADD3 R64, PT, PT, R25, R64, RZ ;  /* 0x0000004019407210 */ /* 0x000fe40007ffe0ff */
[----:B---3--:R-:W-:Y:S01]  /*2000*/  ISETP.NE.AND P3, PT, R66, RZ, P0 ;  /* 0x000000ff4200720c */ /* 0x008fe20000765270 */
[----:B----4-:R-:W-:-:S12]  /*2010*/  @P1 BRA `(.L_x_1459) ;  /* 0x0000000000b01947 */ /* 0x010fd80003800000 */
[----:B------:R-:W2:Y:S01]  /*2020*/  LDC.64 R20, c[0x0][0x448] ;  /* 0x00011200ff147b82 */ /* 0x000ea20000000a00 */
[----:B------:R-:W-:-:S04]  /*2030*/  ISETP.NE.U32.AND P2, PT, RZ, UR14, PT ;  /* 0x0000000eff007c0c */ /* 0x000fc8000bf45070 */
[----:B------:R-:W-:Y:S02]  /*2040*/  ISETP.NE.AND.EX P2, PT, RZ, UR15, PT, P2 ;  /* 0x0000000fff007c0c */ /* 0x000fe4000bf45320 */
[----:B--2---:R-:W-:-:S04]  /*2050*/  ISETP.NE.U32.AND P1, PT, R20, RZ, PT ;  /* 0x000000ff1400720c */ /* 0x004fc80003f25070 */
[----:B------:R-:W-:-:S07]  /*2060*/  ISETP.NE.AND.EX P1, PT, R21, RZ, PT, P1 ;  /* 0x000000ff1500720c */ /* 0x000fce0003f25310 */
[----:B------:R-:W2:Y:S08]  /*2070*/  @P2 LDC.64 R20, c[0x0][0x438] ;  /* 0x00010e00ff142b82 */ /* 0x000eb00000000a00 */
[----:B------:R-:W3:Y:S01]  /*2080*/  @P1 LDC.64 R52, c[0x0][0x448] ;  /* 0x00011200ff341b82 */ /* 0x000ee20000000a00 */
[----:B--2---:R-:W-:-:S06]  /*2090*/  @P2 IMAD.WIDE R20, R60, 0x2, R20 ;  /* 0x000000023c142825 */ /* 0x004fcc00078e0214 */
[----:B------:R0:W2:Y:S01]  /*20a0*/  @P2 LDG.E.U16 R20, desc[UR36][R20.64] ;  /* 0x0000002414142981 */ /* 0x0000a2000c1e1500 */
[----:B---3--:R-:W-:-:S06]  /*20b0*/  @P1 IMAD.WIDE.U32 R52, R17, 0x2, R52 ;  /* 0x0000000211341825 */ /* 0x008fcc00078e0034 */
[----:B------:R3:W4:Y:S01]  /*20c0*/  @P1 LDG.E.U16 R52, desc[UR36][R52.64] ;  /* 0x0000002434341981 */ /* 0x000722000c1e1500 */
[----:B0----5:R-:W-:-:S04]  /*20d0*/  HMUL2 R21, R8, R36 ;  /* 0x0000002408157232 */ /* 0x021fc80000000000 */
[----:B-1----:R-:W-:Y:S02]  /*20e0*/  HFMA2 R21, R12, R44, R21 ;  /* 0x0000002c0c157231 */ /* 0x002fe40000000015 */
[----:B---3--:R-:W-:-:S04]  /*20f0*/  HFMA2 R53, R9, R37, -RZ ;  /* 0x0000002509357231 */ /* 0x008fc800001000ff */
[----:B------:R-:W-:Y:S02]  /*2100*/  HFMA2 R53, R13, R45, R53 ;  /* 0x0000002d0d357231 */ /* 0x000fe40000000035 */
[----:B------:R-:W-:Y:S02]  /*2110*/  HFMA2 R21, R28, R48, R21 ;  /* 0x000000301c157231 */ /* 0x000fe40000000015 */
[----:B------:R-:W-:Y:S02]  /*2120*/  HFMA2 R53, R29, R49, R53 ;  /* 0x000000311d357231 */ /* 0x000fe40000000035 */
[----:B------:R-:W-:Y:S02]  /*2130*/  HFMA2 R54, R32, R40, R21 ;  /* 0x0000002820367231 */ /* 0x000fe40000000015 */
[----:B------:R-:W-:Y:S02]  /*2140*/  HMUL2 R21, R10, R38 ;  /* 0x000000260a157232 */ /* 0x000fe40000000000 */
[----:B------:R-:W-:-:S04]  /*2150*/  HFMA2 R53, R33, R41, R53 ;  /* 0x0000002921357231 */ /* 0x000fc80000000035 */
[----:B------:R-:W-:Y:S02]  /*2160*/  HADD2 R54, R54, R53 ;  /* 0x0000003536367230 */ /* 0x000fe40000000000 */
[----:B------:R-:W-:Y:S02]  /*2170*/  HFMA2 R53, R14, R46, R21 ;  /* 0x0000002e0e357231 */ /* 0x000fe40000000015 */
[----:B------:R-:W-:Y:S02]  /*2180*/  HMUL2 R21, R11, R39 ;  /* 0x000000270b157232 */ /* 0x000fe40000000000 */
[----:B------:R-:W-:Y:S02]  /*2190*/  HFMA2 R53, R30, R50, R53 ;  /* 0x000000321e357231 */ /* 0x000fe40000000035 */
[----:B------:R-:W-:Y:S02]  /*21a0*/  HFMA2 R21, R15, R47, R21 ;  /* 0x0000002f0f157231 */ /* 0x000fe40000000015 */
[----:B------:R-:W-:-:S02]  /*21b0*/  HFMA2 R53, R34, R42, R53 ;  /* 0x0000002a22357231 */ /* 0x000fc40000000035 */
[----:B------:R-:W-:Y:S02]  /*21c0*/  HFMA2 R21, R31, R51, R21 ;  /* 0x000000331f157231 */ /* 0x000fe40000000015 */
[----:B------:R-:W-:Y:S02]  /*21d0*/  HADD2 R53, R54, R53 ;  /* 0x0000003536357230 */ /* 0x000fe40000000000 */
[----:B------:R-:W-:-:S04]  /*21e0*/  HFMA2 R21, R35, R43, R21 ;  /* 0x0000002b23157231 */ /* 0x000fc80000000015 */
[----:B------:R-:W-:Y:S01]  /*21f0*/  HFMA2 R21, R53, 1, 1, R21 ;  /* 0x3c003c0035157831 */ /* 0x000fe20000000015 */
[----:B------:R-:W-:-:S04]  /*2200*/  @P1 ISETP.GE.AND P4, PT, R59, R58, PT ;  /* 0x0000003a3b00120c */ /* 0x000fc80003f86270 */
[--C-:B------:R-:W-:Y:S02]  /*2210*/  HADD2.F32 R53, -RZ, R21.reuse.H0_H0 ;  /* 0x20000015ff357230 */ /* 0x100fe40000004100 */
[----:B------:R-:W-:Y:S01]  /*2220*/  HADD2.F32 R54, -RZ, R21.H1_H1 ;  /* 0x30000015ff367230 */ /* 0x000fe20000004100 */
[----:B------:R-:W-:-:S04]  /*2230*/  @P1 SEL R21, R27, RZ, !P4 ;  /* 0x000000ff1b151207 */ /* 0x000fc80006000000 */
[----:B------:R-:W-:Y:S01]  /*2240*/  FADD.FTZ R53, R53, R54 ;  /* 0x0000003635357221 */ /* 0x000fe20000010000 */
[----:B------:R-:W-:Y:S01]  /*2250*/  @P1 IADD3 R54, PT, PT, R59, R21, -R16 ;  /* 0x000000153b361210 */ /* 0x000fe20007ffe810 */
[----:B--2---:R-:W-:Y:S02]  /*2260*/  @P2 HADD2.F32 R21, -RZ, R20.H0_H0 ;  /* 0x20000014ff152230 */ /* 0x004fe40000004100 */
[----:B------:R-:W-:Y:S01]  /*2270*/  FMUL.FTZ R20, R53, UR13 ;  /* 0x0000000d35147c20 */ /* 0x000fe20008410000 */
[----:B------:R-:W-:-:S03]  /*2280*/  @P1 I2FP.F32.S32 R53, R54 ;  /* 0x0000003600351245 */ /* 0x000fc60000201400 */
[----:B------:R-:W-:Y:S01]  /*2290*/  @P2 FADD.FTZ R20, R20, R21 ;  /* 0x0000001514142221 */ /* 0x000fe20000010000 */
[----:B----4-:R-:W-:-:S05]  /*22a0*/  @P1 HADD2.F32 R52, -RZ, R52.H0_H0 ;  /* 0x20000034ff341230 */ /* 0x010fca0000004100 */
[----:B------:R-:W-:-:S05]  /*22b0*/  @P1 FFMA.FTZ R20, R53, R52, R20 ;  /* 0x0000003435141223 */ /* 0x000fca0000010014 */
[----:B------:R2:W-:Y:S01]  /*22c0*/  STS [R61], R20 ;  /* 0x000000143d007388 */ /* 0x0005e20000000800 */
[----:B------:R-:W-:-:S07]  /*22d0*/  @!P3 FMNMX.FTZ R3, R3, R20, !PT ;  /* 0x000000140303b209 */ /* 0x000fce0007810000 */
.L_x_1459:
[----:B------:R-:W-:Y:S05]  /*22e0*/  BSYNC.RECONVERGENT B1 ;  /* 0x0000000000017941 */ /* 0x000fea0003800200 */
.L_x_1458:
[----:B------:R-:W-:Y:S01]  /*22f0*/  IADD3 R59, PT, PT, R59, 0x100, RZ ;  /* 0x000001003b3b7810 */ /* 0x000fe20007ffe0ff */
[----:B------:R-:W-:Y:S01]  /*2300*/  VIADD R60, R60, 0x100 ;  /* 0x000001003c3c7836 */ /* 0x000fe20000000000 */
[----:B------:R-:W-:Y:S02]  /*2310*/  IADD3 R56, P2, PT, R56, 0x100, RZ ;  /* 0x0000010038387810 */ /* 0x000fe40007f5e0ff */
[----:B------:R-:W-:Y:S02]  /*2320*/  ISETP.GE.AND P1, PT, R59, R64, PT ;  /* 0x000000403b00720c */ /* 0x000fe40003f26270 */
[----:B------:R-:W-:Y:S02]  /*2330*/  IADD3.X R57, PT, PT, RZ, R57, RZ, P2, !PT ;  /* 0x00000039ff397210 */ /* 0x000fe400017fe4ff */
[----:B--2---:R-:W-:-:S09]  /*2340*/  IADD3 R61, PT, PT, R61, 0x400, RZ ;  /* 0x000004003d3d7810 */ /* 0x004fd20007ffe0ff */
[----:B------:R-:W-:Y:S05]  /*2350*/  @!P1 BRA `(.L_x_1460) ;  /* 0xfffffff8001c9947 */ /* 0x000fea000383ffff */
.L_x_1457:
[----:B------:R-:W-:Y:S05]  /*2360*/  BSYNC.RECONVERGENT B0 ;  /* 0x0000000000007941 */ /* 0x000fea0003800200 */
.L_x_1456:
[----:B------:R-:W3:Y:S01]  /*2370*/  SHFL.BFLY PT, R4, R3, 0x10, 0x1f ;  /* 0x0e001f0003047f89 */ /* 0x000ee200000e0000 */
[----:B------:R-:W4:Y:S01]  /*2380*/  S2UR UR6, SR_CgaCtaId ;  /* 0x00000000000679c3 */ /* 0x000f220000008800 */
[----:B------:R-:W-:Y:S01]  /*2390*/  UMOV UR5, 0x400 ;  /* 0x0000040000057882 */ /* 0x000fe20000000000 */
[----:B-1----:R-:W-:Y:S01]  /*23a0*/  MOV R12, 0xff7fffff ;  /* 0xff7fffff000c7802 */ /* 0x002fe20000000f00 */
[----:B------:R-:W-:Y:S01]  /*23b0*/  BSSY.RECONVERGENT B0, `(.L_x_1461) ;  /* 0x0000181000007945 */ /* 0x000fe20003800200 */
[----:B-----5:R-:W-:Y:S02]  /*23c0*/  SHF.R.S32.HI R40, RZ, 0x1f, R23 ;  /* 0x0000001fff287819 */ /* 0x020fe40000011417 */
[----:B---3--:R-:W-:Y:S01]  /*23d0*/  FMNMX.FTZ R4, R4, R3, !PT ;  /* 0x0000000304047209 */ /* 0x008fe20007810000 */
[----:B----4-:R-:W-:-:S04]  /*23e0*/  ULEA UR4, UR6, UR5, 0x18 ;  /* 0x0000000506047291 */ /* 0x010fc8000f8ec0ff */
[----:B------:R-:W0:Y:S02]  /*23f0*/  SHFL.BFLY PT, R5, R4, 0x8, 0x1f ;  /* 0x0d001f0004057f89 */ /* 0x000e2400000e0000 */
[----:B0-----:R-:W-:-:S05]  /*2400*/  FMNMX.FTZ R8, R4, R5, !PT ;  /* 0x0000000504087209 */ /* 0x001fca0007810000 */
[----:B------:R-:W0:Y:S02]  /*2410*/  SHFL.BFLY PT, R5, R8, 0x4, 0x1f ;  /* 0x0c801f0008057f89 */ /* 0x000e2400000e0000 */
[----:B0-----:R-:W-:Y:S02]  /*2420*/  FMNMX.FTZ R9, R8, R5, !PT ;  /* 0x0000000508097209 */ /* 0x001fe40007810000 */
[----:B------:R-:W0:Y:S03]  /*2430*/  S2R R5, SR_TID.X ;  /* 0x0000000000057919 */ /* 0x000e260000002100 */
[----:B------:R-:W1:Y:S02]  /*2440*/  SHFL.BFLY PT, R10, R9, 0x2, 0x1f ;  /* 0x0c401f00090a7f89 */ /* 0x000e6400000e0000 */
[----:B-1----:R-:W-:Y:S02]  /*2450*/  FMNMX.FTZ R10, R9, R10, !PT ;  /* 0x0000000a090a7209 */ /* 0x002fe40007810000 */
[----:B0-----:R-:W-:-:S03]  /*2460*/  LOP3.LUT P0, R3, R5, 0x1f, RZ, 0xc0, !PT ;  /* 0x0000001f05037812 */ /* 0x001fc6000780c0ff */
[----:B------:R-:W0:Y:S01]  /*2470*/  SHFL.BFLY PT, R11, R10, 0x1, 0x1f ;  /* 0x0c201f000a0b7f89 */ /* 0x000e2200000e0000 */
[----:B------:R-:W-:Y:S02]  /*2480*/  LEA.HI R4, R5, UR4, RZ, 0x1d ;  /* 0x0000000405047c11 */ /* 0x000fe4000f8fe8ff */
[C---:B------:R-:W-:Y:S02]  /*2490*/  ISETP.GT.U32.AND P1, PT, R3.reuse, 0x7, PT ;  /* 0x000000070300780c */ /* 0x040fe40003f24070 */
[----:B------:R-:W-:Y:S02]  /*24a0*/  LEA R8, R3, UR4, 0x2 ;  /* 0x0000000403087c11 */ /* 0x000fe4000f8e10ff */
[----:B0-----:R-:W-:-:S05]  /*24b0*/  FMNMX.FTZ R11, R10, R11, !PT ;  /* 0x0000000b0a0b7209 */ /* 0x001fca0007810000 */
[----:B------:R0:W-:Y:S01]  /*24c0*/  @!P0 STS [R4], R11 ;  /* 0x0000000b04008388 */ /* 0x0001e20000000800 */
[----:B------:R-:W-:Y:S01]  /*24d0*/  BAR.SYNC.DEFER_BLOCKING 0x0 ;  /* 0x0000000000007b1d */ /* 0x000fe20000010000 */
[----:B------:R-:W-:Y:S01]  /*24e0*/  ISETP.GT.AND P0, PT, R7, R16, PT ;  /* 0x000000100700720c */ /* 0x000fe20003f04270 */
[----:B0-----:R-:W-:-:S04]  /*24f0*/  HFMA2 R11, -RZ, RZ, 0, 0 ;  /* 0x00000000ff0b7431 */ /* 0x001fc800000001ff */
[----:B------:R-:W0:Y:S04]  /*2500*/  @!P1 LDS R12, [R8] ;  /* 0x00000000080c9984 */ /* 0x000e280000000800 */
[----:B0-----:R-:W0:Y:S02]  /*2510*/  SHFL.BFLY PT, R9, R12, 0x4, 0x1f ;  /* 0x0c801f000c097f89 */ /* 0x001e2400000e0000 */
[----:B0-----:R-:W-:-:S05]  /*2520*/  FMNMX.FTZ R13, R9, R12, !PT ;  /* 0x0000000c090d7209 */ /* 0x001fca0007810000 */
[----:B------:R-:W0:Y:S02]  /*2530*/  SHFL.BFLY PT, R10, R13, 0x2, 0x1f ;  /* 0x0c401f000d0a7f89 */ /* 0x000e2400000e0000 */
[----:B0-----:R-:W-:Y:S02]  /*2540*/  FMNMX.FTZ R14, R13, R10, !PT ;  /* 0x0000000a0d0e7209 */ /* 0x001fe40007810000 */
[----:B------:R-:W-:-:S03]  /*2550*/  IADD3 R10, PT, PT, R16, 0x1, RZ ;  /* 0x00000001100a7810 */ /* 0x000fc60007ffe0ff */
[----:B------:R-:W0:Y:S02]  /*2560*/  SHFL.BFLY PT, R9, R14, 0x1, 0x1f ;  /* 0x0c201f000e097f89 */ /* 0x000e2400000e0000 */
[----:B0-----:R-:W-:-:S06]  /*2570*/  FMNMX.FTZ R9, R14, R9, !PT ;  /* 0x000000090e097209 */ /* 0x001fcc0007810000 */
[----:B------:R-:W0:Y:S01]  /*2580*/  SHFL.IDX PT, R9, R9, RZ, 0x1f ;  /* 0x00001fff09097589 */ /* 0x000e2200000e0000 */
[----:B------:R-:W-:Y:S05]  /*2590*/  @P0 BRA `(.L_x_1462) ;  /* 0x0000001400880947 */ /* 0x000fea0003800000 */
[----:B------:R-:W1:Y:S02]  /*25a0*/  LDC.64 R12, c[0x0][0x420] ;  /* 0x00010800ff0c7b82 */ /* 0x000e640000000a00 */
[----:B-1----:R-:W-:-:S04]  /*25b0*/  ISETP.NE.U32.AND P0, PT, R12, RZ, PT ;  /* 0x000000ff0c00720c */ /* 0x002fc80003f05070 */
[----:B------:R-:W-:-:S13]  /*25c0*/  ISETP.NE.AND.EX P0, PT, R13, RZ, PT, P0 ;  /* 0x000000ff0d00720c */ /* 0x000fda0003f05300 */
[----:B------:R-:W-:Y:S05]  /*25d0*/  @P0 BRA `(.L_x_1463) ;  /* 0x0000001000000947 */ /* 0x000fea0003800000 */
[----:B------:R-:W-:Y:S01]  /*25e0*/  VIADDMNMX R12, R7, 0x100, R10, !PT ;  /* 0x00000100070c7846 */ /* 0x000fe2000780010a */
[----:B------:R-:W-:Y:S01]  /*25f0*/  BSSY.RECONVERGENT B1, `(.L_x_1464) ;  /* 0x000001c000017945 */ /* 0x000fe20003800200 */
[----:B------:R-:W-:-:S04]  /*2600*/  LOP3.LUT R11, RZ, R5, RZ, 0x33, !PT ;  /* 0x00000005ff0b7212 */ /* 0x000fc800078e33ff */
[----:B------:R-:W-:Y:S01]  /*2610*/  IADD3 R13, PT, PT, -R25, R12, R11 ;  /* 0x0000000c190d7210 */ /* 0x000fe20007ffe10b */
[----:B------:R-:W-:-:S03]  /*2620*/  IMAD.MOV.U32 R12, RZ, RZ, R7 ;  /* 0x000000ffff0c7224 */ /* 0x000fc600078e0007 */
[C---:B------:R-:W-:Y:S02]  /*2630*/  LOP3.LUT R11, R13.reuse, 0x300, RZ, 0xc0, !PT ;  /* 0x000003000d0b7812 */ /* 0x040fe400078ec0ff */
[----:B------:R-:W-:Y:S02]  /*2640*/  ISETP.GE.U32.AND P1, PT, R13, 0x300, PT ;  /* 0x000003000d00780c */ /* 0x000fe40003f26070 */
[----:B------:R-:W-:Y:S02]  /*2650*/  ISETP.NE.AND P0, PT, R11, 0x300, PT ;  /* 0x000003000b00780c */ /* 0x000fe40003f05270 */
[----:B------:R-:W-:-:S11]  /*2660*/  MOV R11, RZ ;  /* 0x000000ff000b7202 */ /* 0x000fd60000000f00 */
[----:B------:R-:W-:Y:S05]  /*2670*/  @!P0 BRA `(.L_x_1465) ;  /* 0x00000000004c8947 */ /* 0x000fea0003800000 */
[----:B------:R-:W-:Y:S01]  /*2680*/  UIADD3 UR4, UPT, UPT, UR5, 0x80, URZ ;  /* 0x0000008005047890 */ /* 0x000fe2000fffe0ff */
[----:B------:R-:W-:Y:S02]  /*2690*/  LEA.HI R11, R13, 0x1, RZ, 0x18 ;  /* 0x000000010d0b7811 */ /* 0x000fe400078fc0ff */
[----:B------:R-:W-:Y:S01]  /*26a0*/  MOV R12, R7 ;  /* 0x00000007000c7202 */ /* 0x000fe20000000f00 */
[----:B------:R-:W-:Y:S01]  /*26b0*/  ULEA UR4, UR6, UR4, 0x18 ;  /* 0x0000000406047291 */ /* 0x000fe2000f8ec0ff */
[----:B------:R-:W-:Y:S01]  /*26c0*/  LOP3.LUT R13, R11, 0x3, RZ, 0xc0, !PT ;  /* 0x000000030b0d7812 */ /* 0x000fe200078ec0ff */
[----:B------:R-:W-:-:S03]  /*26d0*/  HFMA2 R11, -RZ, RZ, 0, 0 ;  /* 0x00000000ff0b7431 */ /* 0x000fc600000001ff */
[----:B------:R-:W-:Y:S02]  /*26e0*/  IADD3 R14, PT, PT, -R13, RZ, RZ ;  /* 0x000000ff0d0e7210 */ /* 0x000fe40007ffe1ff */
[----:B------:R-:W-:-:S07]  /*26f0*/  LEA R13, R5, UR4, 0x2 ;  /* 0x00000004050d7c11 */ /* 0x000fce000f8e10ff */
.L_x_1466:
        /* <DEDUP_REMOVED lines=11> */
.L_x_1465:
[----:B------:R-:W-:Y:S05]  /*27b0*/  BSYNC.RECONVERGENT B1 ;  /* 0x0000000000017941 */ /* 0x000fea0003800200 */
.L_x_1464:
[----:B------:R-:W-:Y:S05]  /*27c0*/  @!P1 BRA `(.L_x_1462) ;  /* 0x0000001000fc9947 */ /* 0x000fea0003800000 */
[----:B------:R-:W-:Y:S01]  /*27d0*/  UIADD3 UR4, UPT, UPT, UR5, 0x80, URZ ;  /* 0x0000008005047890 */ /* 0x000fe2000fffe0ff */
[----:B------:R-:W-:Y:S02]  /*27e0*/  SHF.L.U32 R13, R25, 0x2, RZ ;  /* 0x00000002190d7819 */ /* 0x000fe400000006ff */
[C---:B------:R-:W-:Y:S01]  /*27f0*/  IADD3 R15, PT, PT, R12.reuse, 0x400, RZ ;  /* 0x000004000c0f7810 */ /* 0x040fe20007ffe0ff */
[----:B------:R-:W-:Y:S01]  /*2800*/  ULEA UR4, UR6, UR4, 0x18 ;  /* 0x0000000406047291 */ /* 0x000fe2000f8ec0ff */
[----:B------:R-:W-:Y:S02]  /*2810*/  LEA R13, R12, -R13, 0x2 ;  /* 0x8000000d0c0d7211 */ /* 0x000fe400078e10ff */
[----:B------:R-:W-:-:S03]  /*2820*/  ISETP.GT.AND P0, PT, R15, R16, PT ;  /* 0x000000100f00720c */ /* 0x000fc60003f04270 */
[----:B------:R-:W-:-:S03]  /*2830*/  VIADD R12, R13, UR4 ;  /* 0x000000040d0c7c36 */ /* 0x000fc60008000000 */
[----:B------:R-:W0:Y:S04]  /*2840*/  LDS R14, [R13+UR4] ;  /* 0x000000040d0e7984 */ /* 0x000e280008000800 */
[----:B------:R-:W1:Y:S04]  /*2850*/  LDS R20, [R13+UR4+0x400] ;  /* 0x000400040d147984 */ /* 0x000e680008000800 */
[----:B------:R-:W3:Y:S04]  /*2860*/  LDS R24, [R13+UR4+0x800] ;  /* 0x000800040d187984 */ /* 0x000ee80008000800 */
[----:B------:R-:W4:Y:S01]  /*2870*/  LDS R26, [R13+UR4+0xc00] ;  /* 0x000c00040d1a7984 */ /* 0x000f220008000800 */
[C---:B0-----:R-:W-:Y:S01]  /*2880*/  FADD.FTZ R14, -R9.reuse, R14 ;  /* 0x0000000e090e7221 */ /* 0x041fe20000010100 */
[----:B-1----:R-:W-:-:S03]  /*2890*/  FADD.FTZ R20, -R9, R20 ;  /* 0x0000001409147221 */ /* 0x002fc60000010100 */
[----:B------:R-:W-:Y:S01]  /*28a0*/  FMUL.FTZ R14, R14, 1.4426950216293334961 ;  /* 0x3fb8aa3b0e0e7820 */ /* 0x000fe20000410000 */
[----:B---3--:R-:W-:Y:S01]  /*28b0*/  FADD.FTZ R24, -R9, R24 ;  /* 0x0000001809187221 */ /* 0x008fe20000010100 */
[----:B------:R-:W-:-:S04]  /*28c0*/  FMUL.FTZ R20, R20, 1.4426950216293334961 ;  /* 0x3fb8aa3b14147820 */ /* 0x000fc80000410000 */
[----:B------:R-:W0:Y:S01]  /*28d0*/  MUFU.EX2 R14, R14 ;  /* 0x0000000e000e7308 */ /* 0x000e220000000800 */
[----:B----4-:R-:W-:Y:S01]  /*28e0*/  FADD.FTZ R26, -R9, R26 ;  /* 0x0000001a091a7221 */ /* 0x010fe20000010100 */
[----:B------:R-:W-:Y:S02]  /*28f0*/  FMUL.FTZ R24, R24, 1.4426950216293334961 ;  /* 0x3fb8aa3b18187820 */ /* 0x000fe40000410000 */
[----:B------:R-:W1:Y:S01]  /*2900*/  MUFU.EX2 R20, R20 ;  /* 0x0000001400147308 */ /* 0x000e620000000800 */
[----:B------:R-:W-:-:S03]  /*2910*/  FMUL.FTZ R26, R26, 1.4426950216293334961 ;  /* 0x3fb8aa3b1a1a7820 */ /* 0x000fc60000410000 */
[----:B------:R-:W3:Y:S04]  /*2920*/  MUFU.EX2 R24, R24 ;  /* 0x0000001800187308 */ /* 0x000ee80000000800 */
[----:B------:R-:W4:Y:S01]  /*2930*/  MUFU.EX2 R26, R26 ;  /* 0x0000001a001a7308 */ /* 0x000f220000000800 */
[----:B0-----:R-:W-:Y:S01]  /*2940*/  FADD.FTZ R11, R11, R14 ;  /* 0x0000000e0b0b7221 */ /* 0x001fe20000010000 */
[----:B------:R0:W-:Y:S03]  /*2950*/  STS [R13+UR4], R14 ;  /* 0x0000000e0d007988 */ /* 0x0001e60008000804 */
[----:B-1----:R-:W-:Y:S01]  /*2960*/  FADD.FTZ R11, R11, R20 ;  /* 0x000000140b0b7221 */ /* 0x002fe20000010000 */
[----:B------:R0:W-:Y:S03]  /*2970*/  STS [R13+UR4+0x400], R20 ;  /* 0x000400140d007988 */ /* 0x0001e60008000804 */
[----:B---3--:R-:W-:Y:S01]  /*2980*/  FADD.FTZ R11, R11, R24 ;  /* 0x000000180b0b7221 */ /* 0x008fe20000010000 */
[----:B------:R0:W-:Y:S03]  /*2990*/  STS [R13+UR4+0x800], R24 ;  /* 0x000800180d007988 */ /* 0x0001e60008000804 */
[----:B----4-:R-:W-:Y:S01]  /*29a0*/  FADD.FTZ R11, R11, R26 ;  /* 0x0000001a0b0b7221 */ /* 0x010fe20000010000 */
[----:B------:R0:W-:Y:S01]  /*29b0*/  STS [R13+UR4+0xc00], R26 ;  /* 0x000c001a0d007988 */ /* 0x0001e20008000804 */
[----:B------:R-:W-:Y:S05]  /*29c0*/  @P0 BRA `(.L_x_1462) ;  /* 0x00000010007c0947 */ /* 0x000fea0003800000 */
[----:B0-----:R-:W-:Y:S01]  /*29d0*/  MOV R13, R15 ;  /* 0x0000000f000d7202 */ /* 0x001fe20000000f00 */
[----:B------:R-:W-:Y:S01]  /*29e0*/  BSSY.RECONVERGENT B1, `(.L_x_1467) ;  /* 0x000006c000017945 */ /* 0x000fe20003800200 */
[----:B------:R-:W-:Y:S02]  /*29f0*/  IADD3 R12, PT, PT, R12, 0x1800, RZ ;  /* 0x000018000c0c7810 */ /* 0x000fe40007ffe0ff */
[----:B------:R-:W-:Y:S02]  /*2a00*/  IADD3 R14, PT, PT, -R13, R16, RZ ;  /* 0x000000100d0e7210 */ /* 0x000fe40007ffe1ff */
[----:B------:R-:W-:Y:S02]  /*2a10*/  PLOP3.LUT P0, PT, PT, PT, PT, 0x80, 0x8 ;  /* 0x000000000008781c */ /* 0x000fe40003f0f070 */
[----:B------:R-:W-:-:S13]  /*2a20*/  ISETP.GT.AND P1, PT, R14, 0xbff, PT ;  /* 0x00000bff0e00780c */ /* 0x000fda0003f24270 */
[----:B------:R-:W-:Y:S05]  /*2a30*/  @!P1 BRA `(.L_x_1468) ;  /* 0x0000000400989947 */ /* 0x000fea0003800000 */
[----:B------:R-:W-:Y:S02]  /*2a40*/  PLOP3.LUT P0, PT, PT, PT, PT, 0x8, 0x80 ;  /* 0x000000000080781c */ /* 0x000fe40003f0e170 */
[----:B------:R-:W-:-:S11]  /*2a50*/  IADD3 R14, PT, PT, R16, -0xbff, RZ ;  /* 0xfffff401100e7810 */ /* 0x000fd60007ffe0ff */
.L_x_1469:
[----:B------:R-:W0:Y:S01]  /*2a60*/  LDS R20, [R12+-0x800] ;  /* 0xfff800000c147984 */ /* 0x000e220000000800 */
[----:B------:R-:W-:-:S03]  /*2a70*/  VIADD R13, R13, 0x1000 ;  /* 0x000010000d0d7836 */ /* 0x000fc60000000000 */
[----:B------:R-:W1:Y:S02]  /*2a80*/  LDS R24, [R12+-0x400] ;  /* 0xfffc00000c187984 */ /* 0x000e640000000800 */
[----:B------:R-:W-:Y:S02]  /*2a90*/  ISETP.GE.AND P1, PT, R13, R14, PT ;  /* 0x0000000e0d00720c */ /* 0x000fe40003f26270 */
[----:B--2---:R-:W2:Y:S04]  /*2aa0*/  LDS R28, [R12] ;  /* 0x000000000c1c7984 */ /* 0x004ea80000000800 */
        /* <DEDUP_REMOVED lines=26> */
[C---:B-----5:R-:W-:Y:S01]  /*2c50*/  FADD.FTZ R36, -R9.reuse, R36 ;  /* 0x0000002409247221 */ /* 0x060fe20000010100 */
[----:B------:R5:W0:Y:S01]  /*2c60*/  MUFU.EX2 R21, R34 ;  /* 0x0000002200157308 */ /* 0x000a220000000800 */
[C---:B------:R-:W-:Y:S01]  /*2c70*/  FADD.FTZ R38, -R9.reuse, R38 ;  /* 0x0000002609267221 */ /* 0x040fe20000010100 */
[----:B--2---:R-:W-:Y:S01]  /*2c80*/  FADD.FTZ R11, R32, R11 ;  /* 0x0000000b200b7221 */ /* 0x004fe20000010000 */
[----:B------:R-:W-:Y:S01]  /*2c90*/  FMUL.FTZ R36, R36, 1.4426950216293334961 ;  /* 0x3fb8aa3b24247820 */ /* 0x000fe20000410000 */
[----:B------:R-:W2:Y:S01]  /*2ca0*/  MUFU.EX2 R27, R27 ;  /* 0x0000001b001b7308 */ /* 0x000ea20000000800 */
[----:B------:R-:W-:Y:S01]  /*2cb0*/  FMUL.FTZ R31, R38, 1.4426950216293334961 ;  /* 0x3fb8aa3b261f7820 */ /* 0x000fe20000410000 */
[----:B------:R-:W-:Y:S01]  /*2cc0*/  FADD.FTZ R42, -R9, R42 ;  /* 0x0000002a092a7221 */ /* 0x000fe20000010100 */
[----:B---3--:R3:W-:Y:S01]  /*2cd0*/  STS [R12+-0x400], R33 ;  /* 0xfffc00210c007388 */ /* 0x0087e20000000800 */
[----:B------:R-:W3:Y:S01]  /*2ce0*/  MUFU.EX2 R29, R36 ;  /* 0x00000024001d7308 */ /* 0x000ee20000000800 */
[----:B-----5:R-:W-:Y:S01]  /*2cf0*/  FADD.FTZ R34, R11, R33 ;  /* 0x000000210b227221 */ /* 0x020fe20000010000 */
[C---:B------:R-:W-:Y:S01]  /*2d00*/  FADD.FTZ R44, -R9.reuse, R44 ;  /* 0x0000002c092c7221 */ /* 0x040fe20000010100 */
[----:B------:R-:W-:Y:S01]  /*2d10*/  FMUL.FTZ R42, R42, 1.4426950216293334961 ;  /* 0x3fb8aa3b2a2a7820 */ /* 0x000fe20000410000 */
[----:B------:R-:W5:Y:S01]  /*2d20*/  MUFU.EX2 R31, R31 ;  /* 0x0000001f001f7308 */ /* 0x000f620000000800 */
[----:B------:R-:W-:Y:S01]  /*2d30*/  FADD.FTZ R34, R34, R15 ;  /* 0x0000000f22227221 */ /* 0x000fe20000010000 */
[C---:B------:R-:W-:Y:S01]  /*2d40*/  FADD.FTZ R46, -R9.reuse, R46 ;  /* 0x0000002e092e7221 */ /* 0x040fe20000010100 */
[----:B------:R-:W-:Y:S01]  /*2d50*/  FMUL.FTZ R44, R44, 1.4426950216293334961 ;  /* 0x3fb8aa3b2c2c7820 */ /* 0x000fe20000410000 */
[----:B------:R-:W4:Y:S01]  /*2d60*/  MUFU.EX2 R35, R42 ;  /* 0x0000002a00237308 */ /* 0x000f220000000800 */
[----:B0-----:R-:W-:Y:S01]  /*2d70*/  FADD.FTZ R34, R34, R21 ;  /* 0x0000001522227221 */ /* 0x001fe20000010000 */
[C---:B------:R-:W-:Y:S01]  /*2d80*/  FADD.FTZ R48, -R9.reuse, R48 ;  /* 0x0000003009307221 */ /* 0x040fe20000010100 */
[----:B------:R-:W-:Y:S01]  /*2d90*/  FMUL.FTZ R46, R46, 1.4426950216293334961 ;  /* 0x3fb8aa3b2e2e7820 */ /* 0x000fe20000410000 */
[----:B------:R-:W0:Y:S01]  /*2da0*/  MUFU.EX2 R37, R44 ;  /* 0x0000002c00257308 */ /* 0x000e220000000800 */
[----:B--2---:R-:W-:Y:S01]  /*2db0*/  FADD.FTZ R34, R34, R27 ;  /* 0x0000001b22227221 */ /* 0x004fe20000010000 */
[C---:B------:R-:W-:Y:S01]  /*2dc0*/  FADD.FTZ R26, -R9.reuse, R26 ;  /* 0x0000001a091a7221 */ /* 0x040fe20000010100 */
[----:B------:R-:W-:Y:S01]  /*2dd0*/  FMUL.FTZ R48, R48, 1.4426950216293334961 ;  /* 0x3fb8aa3b30307820 */ /* 0x000fe20000410000 */
[----:B------:R-:W2:Y:S01]  /*2de0*/  MUFU.EX2 R11, R46 ;  /* 0x0000002e000b7308 */ /* 0x000ea20000000800 */
[----:B---3--:R-:W-:Y:S01]  /*2df0*/  FADD.FTZ R34, R34, R29 ;  /* 0x0000001d22227221 */ /* 0x008fe20000010000 */
[C---:B-1----:R-:W-:Y:S01]  /*2e00*/  FADD.FTZ R20, -R9.reuse, R20 ;  /* 0x0000001409147221 */ /* 0x042fe20000010100 */
[----:B------:R-:W-:Y:S01]  /*2e10*/  FMUL.FTZ R26, R26, 1.4426950216293334961 ;  /* 0x3fb8aa3b1a1a7820 */ /* 0x000fe20000410000 */
[----:B------:R-:W1:Y:S01]  /*2e20*/  MUFU.EX2 R39, R48 ;  /* 0x0000003000277308 */ /* 0x000e620000000800 */
[----:B-----5:R-:W-:Y:S01]  /*2e30*/  FADD.FTZ R34, R34, R31 ;  /* 0x0000001f22227221 */ /* 0x020fe20000010000 */
[C---:B------:R-:W-:Y:S01]  /*2e40*/  FADD.FTZ R24, -R9.reuse, R24 ;  /* 0x0000001809187221 */ /* 0x040fe20000010100 */
[----:B------:R-:W-:Y:S01]  /*2e50*/  FMUL.FTZ R20, R20, 1.4426950216293334961 ;  /* 0x3fb8aa3b14147820 */ /* 0x000fe20000410000 */
[----:B------:R-:W3:Y:S01]  /*2e60*/  MUFU.EX2 R33, R26 ;  /* 0x0000001a00217308 */ /* 0x000ee20000000800 */
[----:B----4-:R-:W-:Y:S01]  /*2e70*/  FADD.FTZ R34, R34, R35 ;  /* 0x0000002322227221 */ /* 0x010fe20000010000 */
[C---:B------:R-:W-:Y:S01]  /*2e80*/  FADD.FTZ R28, -R9.reuse, R28 ;  /* 0x0000001c091c7221 */ /* 0x040fe20000010100 */
[----:B------:R-:W-:Y:S01]  /*2e90*/  FMUL.FTZ R24, R24, 1.4426950216293334961 ;  /* 0x3fb8aa3b18187820 */ /* 0x000fe20000410000 */
[----:B------:R-:W4:Y:S01]  /*2ea0*/  MUFU.EX2 R41, R20 ;  /* 0x0000001400297308 */ /* 0x000f220000000800 */
[----:B0-----:R-:W-:Y:S01]  /*2eb0*/  FADD.FTZ R34, R34, R37 ;  /* 0x0000002522227221 */ /* 0x001fe20000010000 */
[----:B------:R-:W-:Y:S01]  /*2ec0*/  FADD.FTZ R30, -R9, R30 ;  /* 0x0000001e091e7221 */ /* 0x000fe20000010100 */
[----:B------:R-:W-:Y:S01]  /*2ed0*/  FMUL.FTZ R28, R28, 1.4426950216293334961 ;  /* 0x3fb8aa3b1c1c7820 */ /* 0x000fe20000410000 */
[----:B------:R-:W0:Y:S01]  /*2ee0*/  MUFU.EX2 R43, R24 ;  /* 0x00000018002b7308 */ /* 0x000e220000000800 */
[----:B--2---:R-:W-:Y:S01]  /*2ef0*/  FADD.FTZ R34, R34, R11 ;  /* 0x0000000b22227221 */ /* 0x004fe20000010000 */
[----:B------:R-:W-:Y:S01]  /*2f00*/  FMUL.FTZ R30, R30, 1.4426950216293334961 ;  /* 0x3fb8aa3b1e1e7820 */ /* 0x000fe20000410000 */
[----:B------:R-:W-:Y:S01]  /*2f10*/  STS [R12+-0x800], R32 ;  /* 0xfff800200c007388 */ /* 0x000fe20000000800 */
[----:B------:R-:W2:Y:S01]  /*2f20*/  MUFU.EX2 R45, R28 ;  /* 0x0000001c002d7308 */ /* 0x000ea20000000800 */
[----:B-1----:R-:W-:-:S02]  /*2f30*/  FADD.FTZ R34, R34, R39 ;  /* 0x0000002722227221 */ /* 0x002fc40000010000 */
[----:B------:R-:W-:Y:S01]  /*2f40*/  STS [R12], R15 ;  /* 0x0000000f0c007388 */ /* 0x000fe20000000800 */
[----:B------:R-:W1:Y:S01]  /*2f50*/  MUFU.EX2 R47, R30 ;  /* 0x0000001e002f7308 */ /* 0x000e620000000800 */
[----:B---3--:R-:W-:Y:S02]  /*2f60*/  FADD.FTZ R34, R34, R33 ;  /* 0x0000002122227221 */ /* 0x008fe40000010000 */
[----:B------:R-:W-:Y:S02]  /*2f70*/  STS [R12+0x400], R21 ;  /* 0x000400150c007388 */ /* 0x000fe40000000800 */
[----:B----4-:R-:W-:Y:S02]  /*2f80*/  FADD.FTZ R34, R34, R41 ;  /* 0x0000002922227221 */ /* 0x010fe40000010000 */
[----:B------:R-:W-:Y:S02]  /*2f90*/  STS [R12+0x800], R27 ;  /* 0x0008001b0c007388 */ /* 0x000fe40000000800 */
[----:B0-----:R-:W-:-:S02]  /*2fa0*/  FADD.FTZ R34, R34, R43 ;  /* 0x0000002b22227221 */ /* 0x001fc40000010000 */
[----:B------:R-:W-:Y:S02]  /*2fb0*/  STS [R12+0xc00], R29 ;  /* 0x000c001d0c007388 */ /* 0x000fe40000000800 */
[----:B--2---:R-:W-:Y:S02]  /*2fc0*/  FADD.FTZ R34, R34, R45 ;  /* 0x0000002d22227221 */ /* 0x004fe40000010000 */
[----:B------:R-:W-:Y:S04]  /*2fd0*/  STS [R12+0x1000], R31 ;  /* 0x0010001f0c007388 */ /* 0x000fe80000000800 */
[----:B------:R-:W-:Y:S04]  /*2fe0*/  STS [R12+0x1400], R35 ;  /* 0x001400230c007388 */ /* 0x000fe80000000800 */
[----:B------:R-:W-:Y:S04]  /*2ff0*/  STS [R12+0x1800], R37 ;  /* 0x001800250c007388 */ /* 0x000fe80000000800 */
[----:B------:R1:W-:Y:S04]  /*3000*/  STS [R12+0x1c00], R11 ;  /* 0x001c000b0c007388 */ /* 0x0003e80000000800 */
[----:B------:R-:W-:Y:S04]  /*3010*/  STS [R12+0x2000], R39 ;  /* 0x002000270c007388 */ /* 0x000fe80000000800 */
[----:B------:R-:W-:Y:S01]  /*3020*/  STS [R12+0x2400], R33 ;  /* 0x002400210c007388 */ /* 0x000fe20000000800 */
[----:B-1----:R-:W-:-:S03]  /*3030*/  FADD.FTZ R11, R34, R47 ;  /* 0x0000002f220b7221 */ /* 0x002fc60000010000 */
[----:B------:R-:W-:Y:S04]  /*3040*/  STS [R12+0x2800], R41 ;  /* 0x002800290c007388 */ /* 0x000fe80000000800 */
[----:B------:R-:W-:Y:S04]  /*3050*/  STS [R12+0x2c00], R43 ;  /* 0x002c002b0c007388 */ /* 0x000fe80000000800 */
[----:B------:R-:W-:Y:S04]  /*3060*/  STS [R12+0x3000], R45 ;  /* 0x0030002d0c007388 */ /* 0x000fe80000000800 */
[----:B------:R0:W-:Y:S02]  /*3070*/  STS [R12+0x3400], R47 ;  /* 0x0034002f0c007388 */ /* 0x0001e40000000800 */
[----:B0-----:R-:W-:Y:S01]  /*3080*/  IADD3 R12, PT, PT, R12, 0x4000, RZ ;  /* 0x000040000c0c7810 */ /* 0x001fe20007ffe0ff */
[----:B------:R-:W-:Y:S06]  /*3090*/  @!P1 BRA `(.L_x_1469) ;  /* 0xfffffff800709947 */ /* 0x000fec000383ffff */
.L_x_1468:
[----:B------:R-:W-:Y:S05]  /*30a0*/  BSYNC.RECONVERGENT B1 ;  /* 0x0000000000017941 */ /* 0x000fea0003800200 */
.L_x_1467:
[----:B------:R-:W-:Y:S01]  /*30b0*/  IADD3 R14, PT, PT, -R13, R16, RZ ;  /* 0x000000100d0e7210 */ /* 0x000fe20007ffe1ff */
        /* <DEDUP_REMOVED lines=8> */
[----:B------:R-:W4:Y:S04]  /*3140*/  LDS R26, [R12+0x400] ;  /* 0x000400000c1a7984 */ /* 0x000f280000000800 */
[----:B--2---:R-:W2:Y:S04]  /*3150*/  LDS R28, [R12+0x800] ;  /* 0x000800000c1c7984 */ /* 0x004ea80000000800 */
[----:B------:R-:W5:Y:S04]  /*3160*/  LDS R30, [R12+0xc00] ;  /* 0x000c00000c1e7984 */ /* 0x000f680000000800 */
[----:B------:R-:W5:Y:S04]  /*3170*/  LDS R32, [R12+0x1000] ;  /* 0x001000000c207984 */ /* 0x000f680000000800 */
[----:B------:R-:W5:Y:S01]  /*3180*/  LDS R34, [R12+0x1400] ;  /* 0x001400000c227984 */ /* 0x000f620000000800 */
[C---:B0-----:R-:W-:Y:S01]  /*3190*/  FADD.FTZ R14, -R9.reuse, R14 ;  /* 0x0000000e090e7221 */ /* 0x041fe20000010100 */
[----:B-1----:R-:W-:-:S03]  /*31a0*/  FADD.FTZ R20, -R9, R20 ;  /* 0x0000001409147221 */ /* 0x002fc60000010100 */
[----:B------:R-:W-:Y:S01]  /*31b0*/  FMUL.FTZ R14, R14, 1.4426950216293334961 ;  /* 0x3fb8aa3b0e0e7820 */ /* 0x000fe20000410000 */
[----:B---3--:R-:W-:Y:S01]  /*31c0*/  FADD.FTZ R24, -R9, R24 ;  /* 0x0000001809187221 */ /* 0x008fe20000010100 */
[----:B------:R-:W-:-:S04]  /*31d0*/  FMUL.FTZ R20, R20, 1.4426950216293334961 ;  /* 0x3fb8aa3b14147820 */ /* 0x000fc80000410000 */
[----:B------:R-:W0:Y:S01]  /*31e0*/  MUFU.EX2 R14, R14 ;  /* 0x0000000e000e7308 */ /* 0x000e220000000800 */
[C---:B----4-:R-:W-:Y:S01]  /*31f0*/  FADD.FTZ R26, -R9.reuse, R26 ;  /* 0x0000001a091a7221 */ /* 0x050fe20000010100 */
[----:B------:R-:W-:Y:S02]  /*3200*/  FMUL.FTZ R24, R24, 1.4426950216293334961 ;  /* 0x3fb8aa3b18187820 */ /* 0x000fe40000410000 */
[----:B------:R-:W1:Y:S01]  /*3210*/  MUFU.EX2 R20, R20 ;  /* 0x0000001400147308 */ /* 0x000e620000000800 */
[C---:B--2---:R-:W-:Y:S01]  /*3220*/  FADD.FTZ R28, -R9.reuse, R28 ;  /* 0x0000001c091c7221 */ /* 0x044fe20000010100 */
[----:B------:R-:W-:Y:S02]  /*3230*/  FMUL.FTZ R26, R26, 1.4426950216293334961 ;  /* 0x3fb8aa3b1a1a7820 */ /* 0x000fe40000410000 */
[----:B------:R-:W2:Y:S01]  /*3240*/  MUFU.EX2 R24, R24 ;  /* 0x0000001800187308 */ /* 0x000ea20000000800 */
[----:B-----5:R-:W-:Y:S01]  /*3250*/  FADD.FTZ R30, -R9, R30 ;  /* 0x0000001e091e7221 */ /* 0x020fe20000010100 */
        /* <DEDUP_REMOVED lines=28> */
.L_x_1471:
[----:B------:R-:W-:Y:S05]  /*3420*/  BSYNC.RECONVERGENT B1 ;  /* 0x0000000000017941 */ /* 0x000fea0003800200 */
.L_x_1470:
[----:B------:R-:W-:-:S13]  /*3430*/  ISETP.GT.AND P1, PT, R13, R16, PT ;  /* 0x000000100d00720c */ /* 0x000fda0003f24270 */
[----:B------:R-:W-:Y:S05]  /*3440*/  @!P0 BRA P1, `(.L_x_1462) ;  /* 0x0000000400dc8947 */ /* 0x000fea0000800000 */
[----:B------:R-:W0:Y:S04]  /*3450*/  LDS R14, [R12+-0x800] ;  /* 0xfff800000c0e7984 */ /* 0x000e280000000800 */
[----:B------:R-:W1:Y:S04]  /*3460*/  LDS R20, [R12+-0x400] ;  /* 0xfffc00000c147984 */ /* 0x000e680000000800 */
[----:B------:R-:W3:Y:S04]  /*3470*/  LDS R24, [R12] ;  /* 0x000000000c187984 */ /* 0x000ee80000000800 */
[----:B------:R-:W4:Y:S01]  /*3480*/  LDS R26, [R12+0x400] ;  /* 0x000400000c1a7984 */ /* 0x000f220000000800 */
        /* <DEDUP_REMOVED lines=12> */
[----:B0-----:R0:W-:Y:S01]  /*3550*/  STS [R12+-0x800], R14 ;  /* 0xfff8000e0c007388 */ /* 0x0011e20000000800 */
[----:B------:R-:W-:-:S03]  /*3560*/  FADD.FTZ R11, R11, R14 ;  /* 0x0000000e0b0b7221 */ /* 0x000fc60000010000 */
[----:B-1----:R0:W-:Y:S01]  /*3570*/  STS [R12+-0x400], R20 ;  /* 0xfffc00140c007388 */ /* 0x0021e20000000800 */
[----:B------:R-:W-:-:S03]  /*3580*/  FADD.FTZ R11, R11, R20 ;  /* 0x000000140b0b7221 */ /* 0x000fc60000010000 */
[----:B---3--:R0:W-:Y:S01]  /*3590*/  STS [R12], R24 ;  /* 0x000000180c007388 */ /* 0x0081e20000000800 */
[----:B------:R-:W-:-:S03]  /*35a0*/  FADD.FTZ R11, R11, R24 ;  /* 0x000000180b0b7221 */ /* 0x000fc60000010000 */
[----:B----4-:R0:W-:Y:S01]  /*35b0*/  STS [R12+0x400], R26 ;  /* 0x0004001a0c007388 */ /* 0x0101e20000000800 */
[----:B------:R-:W-:Y:S01]  /*35c0*/  FADD.FTZ R11, R11, R26 ;  /* 0x0000001a0b0b7221 */ /* 0x000fe20000010000 */
[----:B------:R-:W-:Y:S06]  /*35d0*/  BRA `(.L_x_1462) ;  /* 0x0000000400787947 */ /* 0x000fec0003800000 */
.L_x_1463:
        /* <DEDUP_REMOVED lines=12> */
[----:B------:R-:W-:Y:S01]  /*36a0*/  IADD3 R26, P0, P2, R23, R12, R7 ;  /* 0x0000000c171a7210 */ /* 0x000fe20007a1e007 */
[----:B------:R-:W-:Y:S01]  /*36b0*/  ULEA UR4, UR6, UR4, 0x18 ;  /* 0x0000000406047291 */ /* 0x000fe2000f8ec0ff */
[----:B------:R-:W-:Y:S01]  /*36c0*/  LOP3.LUT R12, R11, 0x3, RZ, 0xc0, !PT ;  /* 0x000000030b0c7812 */ /* 0x000fe200078ec0ff */
[----:B------:R-:W-:Y:S01]  /*36d0*/  HFMA2 R11, -RZ, RZ, 0, 0 ;  /* 0x00000000ff0b7431 */ /* 0x000fe200000001ff */
[----:B------:R-:W-:Y:S02]  /*36e0*/  IADD3.X R13, PT, PT, R40, R13, RZ, P0, P2 ;  /* 0x0000000d280d7210 */ /* 0x000fe400007e44ff */
[----:B------:R-:W-:Y:S02]  /*36f0*/  MOV R14, R7 ;  /* 0x00000007000e7202 */ /* 0x000fe40000000f00 */
[----:B------:R-:W-:-:S02]  /*3700*/  IADD3 R20, PT, PT, -R12, RZ, RZ ;  /* 0x000000ff0c147210 */ /* 0x000fc40007ffe1ff */
[----:B------:R-:W-:-:S07]  /*3710*/  LEA R15, R5, UR4, 0x2 ;  /* 0x00000004050f7c11 */ /* 0x000fce000f8e10ff */
.L_x_1474:
[----:B------:R-:W-:-:S06]  /*3720*/  IMAD.MOV.U32 R12, RZ, RZ, R26 ;  /* 0x000000ffff0c7224 */ /* 0x000fcc00078e001a */
[----:B------:R1:W3:Y:S01]  /*3730*/  LDG.E.U8 R12, desc[UR36][R12.64] ;  /* 0x000000240c0c7981 */ /* 0x0002e2000c1e1100 */
[----:B------:R-:W-:Y:S02]  /*3740*/  IADD3 R20, PT, PT, R20, 0x1, RZ ;  /* 0x0000000114147810 */ /* 0x000fe40007ffe0ff */
[----:B------:R-:W-:Y:S02]  /*3750*/  IADD3 R26, P2, PT, R26, 0x100, RZ ;  /* 0x000001001a1a7810 */ /* 0x000fe40007f5e0ff */
[----:B------:R-:W-:Y:S02]  /*3760*/  IADD3 R14, PT, PT, R14, 0x100, RZ ;  /* 0x000001000e0e7810 */ /* 0x000fe40007ffe0ff */
[----:B-1----:R-:W-:Y:S02]  /*3770*/  IADD3.X R13, PT, PT, RZ, R13, RZ, P2, !PT ;  /* 0x0000000dff0d7210 */ /* 0x002fe400017fe4ff */
[----:B---3--:R-:W-:-:S13]  /*3780*/  ISETP.NE.AND P0, PT, R12, RZ, PT ;  /* 0x000000ff0c00720c */ /* 0x008fda0003f05270 */
[----:B------:R-:W0:Y:S02]  /*3790*/  @!P0 LDS R24, [R15] ;  /* 0x000000000f188984 */ /* 0x000e240000000800 */
[----:B0-----:R-:W-:Y:S01]  /*37a0*/  @!P0 FADD.FTZ R21, -R9, R24 ;  /* 0x0000001809158221 */ /* 0x001fe20000010100 */
[----:B------:R-:W-:-:S03]  /*37b0*/  MOV R24, RZ ;  /* 0x000000ff00187202 */ /* 0x000fc60000000f00 */
[----:B------:R-:W-:-:S04]  /*37c0*/  @!P0 FMUL.FTZ R21, R21, 1.4426950216293334961 ;  /* 0x3fb8aa3b15158820 */ /* 0x000fc80000410000 */
[----:B------:R-:W0:Y:S01]  /*37d0*/  @!P0 MUFU.EX2 R24, R21 ;  /* 0x0000001500188308 */ /* 0x000e220000000800 */
[----:B------:R-:W-:Y:S01]  /*37e0*/  ISETP.NE.AND P0, PT, R20, RZ, PT ;  /* 0x000000ff1400720c */ /* 0x000fe20003f05270 */
[----:B0-----:R0:W-:Y:S01]  /*37f0*/  STS [R15], R24 ;  /* 0x000000180f007388 */ /* 0x0011e20000000800 */
[----:B------:R-:W-:Y:S01]  /*3800*/  FADD.FTZ R11, R24, R11 ;  /* 0x0000000b180b7221 */ /* 0x000fe20000010000 */
[----:B0-----:R-:W-:-:S10]  /*3810*/  VIADD R15, R15, 0x400 ;  /* 0x000004000f0f7836 */ /* 0x001fd40000000000 */
[----:B------:R-:W-:Y:S05]  /*3820*/  @P0 BRA `(.L_x_1474) ;  /* 0xfffffffc00bc0947 */ /* 0x000fea000383ffff */
.L_x_1473:
[----:B------:R-:W-:Y:S05]  /*3830*/  BSYNC.RECONVERGENT B1 ;  /* 0x0000000000017941 */ /* 0x000fea0003800200 */
.L_x_1472:
[----:B------:R-:W-:Y:S05]  /*3840*/  @!P1 BRA `(.L_x_1462) ;  /* 0x0000000000dc9947 */ /* 0x000fea0003800000 */
[----:B------:R-:W1:Y:S01]  /*3850*/  S2R R20, SR_CgaCtaId ;  /* 0x0000000000147919 */ /* 0x000e620000008800 */
[----:B------:R-:W3:Y:S01]  /*3860*/  LDCU.64 UR8, c[0x0][0x420] ;  /* 0x00008400ff0877ac */ /* 0x000ee20008000a00 */
[----:B------:R-:W-:Y:S02]  /*3870*/  MOV R12, 0x400 ;  /* 0x00000400000c7802 */ /* 0x000fe40000000f00 */
[----:B------:R-:W-:Y:S02]  /*3880*/  SHF.L.U32 R13, R25, 0x2, RZ ;  /* 0x00000002190d7819 */ /* 0x000fe400000006ff */
[----:B------:R-:W-:Y:S02]  /*3890*/  IADD3 R15, PT, PT, R12, 0x80, RZ ;  /* 0x000000800c0f7810 */ /* 0x000fe40007ffe0ff */
[----:B------:R-:W-:Y:S02]  /*38a0*/  LEA R12, R14, -R13, 0x2 ;  /* 0x8000000d0e0c7211 */ /* 0x000fe400078e10ff */
[----:B---3--:R-:W-:-:S04]  /*38b0*/  IADD3 R21, P0, P1, R23, UR8, R14 ;  /* 0x0000000817157c10 */ /* 0x008fc8000f91e00e */
[----:B------:R-:W-:Y:S02]  /*38c0*/  IADD3 R21, P2, PT, R21, 0x200, RZ ;  /* 0x0000020015157810 */ /* 0x000fe40007f5e0ff */
[----:B------:R-:W-:-:S04]  /*38d0*/  IADD3.X R13, PT, PT, R40, UR9, RZ, P0, P1 ;  /* 0x00000009280d7c10 */ /* 0x000fc800087e24ff */
[----:B------:R-:W-:Y:S02]  /*38e0*/  IADD3.X R13, PT, PT, RZ, R13, RZ, P2, !PT ;  /* 0x0000000dff0d7210 */ /* 0x000fe400017fe4ff */
[----:B-1----:R-:W-:-:S04]  /*38f0*/  LEA R15, R20, R15, 0x18 ;  /* 0x0000000f140f7211 */ /* 0x002fc800078ec0ff */
[----:B------:R-:W-:-:S07]  /*3900*/  IADD3 R15, PT, PT, R12, 0x800, R15 ;  /* 0x000008000c0f7810 */ /* 0x000fce0007ffe00f */
.L_x_1475:
[----:B------:R-:W-:-:S05]  /*3910*/  IMAD.MOV.U32 R12, RZ, RZ, R21 ;  /* 0x000000ffff0c7224 */ /* 0x000fca00078e0015 */
[----:B------:R-:W3:Y:S04]  /*3920*/  LDG.E.U8 R26, desc[UR36][R12.64+-0x200] ;  /* 0xfffe00240c1a7981 */ /* 0x000ee8000c1e1100 */
[----:B------:R-:W4:Y:S04]  /*3930*/  LDG.E.U8 R20, desc[UR36][R12.64+-0x100] ;  /* 0xffff00240c147981 */ /* 0x000f28000c1e1100 */
[----:B------:R-:W5:Y:S04]  /*3940*/  LDG.E.U8 R21, desc[UR36][R12.64] ;  /* 0x000000240c157981 */ /* 0x000f68000c1e1100 */
[----:B------:R-:W2:Y:S01]  /*3950*/  LDG.E.U8 R24, desc[UR36][R12.64+0x100] ;  /* 0x000100240c187981 */ /* 0x000ea2000c1e1100 */
[----:B------:R-:W-:Y:S01]  /*3960*/  VIADD R14, R14, 0x400 ;  /* 0x000004000e0e7836 */ /* 0x000fe20000000000 */
[----:B---3--:R-:W-:-:S02]  /*3970*/  ISETP.NE.AND P0, PT, R26, RZ, PT ;  /* 0x000000ff1a00720c */ /* 0x008fc40003f05270 */
[----:B----4-:R-:W-:Y:S02]  /*3980*/  ISETP.NE.AND P1, PT, R20, RZ, PT ;  /* 0x000000ff1400720c */ /* 0x010fe40003f25270 */
[----:B-----5:R-:W-:Y:S02]  /*3990*/  ISETP.NE.AND P2, PT, R21, RZ, PT ;  /* 0x000000ff1500720c */ /* 0x020fe40003f45270 */
[----:B--2---:R-:W-:-:S07]  /*39a0*/  ISETP.NE.AND P3, PT, R24, RZ, PT ;  /* 0x000000ff1800720c */ /* 0x004fce0003f65270 */
[----:B------:R-:W0:Y:S04]  /*39b0*/  @!P0 LDS R20, [R15+-0x800] ;  /* 0xfff800000f148984 */ /* 0x000e280000000800 */
[----:B------:R-:W1:Y:S04]  /*39c0*/  @!P1 LDS R24, [R15+-0x400] ;  /* 0xfffc00000f189984 */ /* 0x000e680000000800 */
[----:B------:R-:W2:Y:S04]  /*39d0*/  @!P2 LDS R28, [R15] ;  /* 0x000000000f1ca984 */ /* 0x000ea80000000800 */
[----:B------:R-:W3:Y:S01]  /*39e0*/  @!P3 LDS R30, [R15+0x400] ;  /* 0x000400000f1eb984 */ /* 0x000ee20000000800 */
[----:B0-----:R-:W-:Y:S01]  /*39f0*/  @!P0 FADD.FTZ R21, -R9, R20 ;  /* 0x0000001409158221 */ /* 0x001fe20000010100 */
[----:B------:R-:W-:-:S03]  /*3a00*/  HFMA2 R20, -RZ, RZ, 0, 0 ;  /* 0x00000000ff147431 */ /* 0x000fc600000001ff */
[----:B------:R-:W-:Y:S01]  /*3a10*/  @!P0 FMUL.FTZ R21, R21, 1.4426950216293334961 ;  /* 0x3fb8aa3b15158820 */ /* 0x000fe20000410000 */
[C---:B-1----:R-:W-:Y:S01]  /*3a20*/  @!P1 FADD.FTZ R26, -R9.reuse, R24 ;  /* 0x00000018091a9221 */ /* 0x042fe20000010100 */
[----:B------:R-:W-:Y:S02]  /*3a30*/  MOV R24, RZ ;  /* 0x000000ff00187202 */ /* 0x000fe40000000f00 */
[----:B------:R0:W1:Y:S01]  /*3a40*/  @!P0 MUFU.EX2 R20, R21 ;  /* 0x0000001500148308 */ /* 0x0000620000000800 */
[----:B------:R-:W-:Y:S01]  /*3a50*/  @!P1 FMUL.FTZ R26, R26, 1.4426950216293334961 ;  /* 0x3fb8aa3b1a1a9820 */ /* 0x000fe20000410000 */
[C---:B--2---:R-:W-:Y:S01]  /*3a60*/  @!P2 FADD.FTZ R27, -R9.reuse, R28 ;  /* 0x0000001c091ba221 */ /* 0x044fe20000010100 */
[----:B------:R-:W-:Y:S02]  /*3a70*/  HFMA2 R28, -RZ, RZ, 0, 0 ;  /* 0x00000000ff1c7431 */ /* 0x000fe400000001ff */
[----:B---3--:R-:W-:Y:S01]  /*3a80*/  @!P3 FADD.FTZ R29, -R9, R30 ;  /* 0x0000001e091db221 */ /* 0x008fe20000010100 */
[----:B------:R-:W2:Y:S01]  /*3a90*/  @!P1 MUFU.EX2 R24, R26 ;  /* 0x0000001a00189308 */ /* 0x000ea20000000800 */
[----:B------:R-:W-:Y:S01]  /*3aa0*/  @!P2 FMUL.FTZ R27, R27, 1.4426950216293334961 ;  /* 0x3fb8aa3b1b1ba820 */ /* 0x000fe20000410000 */
[----:B------:R-:W-:Y:S01]  /*3ab0*/  MOV R30, RZ ;  /* 0x000000ff001e7202 */ /* 0x000fe20000000f00 */
[----:B------:R-:W-:Y:S01]  /*3ac0*/  @!P3 FMUL.FTZ R29, R29, 1.4426950216293334961 ;  /* 0x3fb8aa3b1d1db820 */ /* 0x000fe20000410000 */
[----:B------:R-:W-:Y:S01]  /*3ad0*/  ISETP.GT.AND P0, PT, R14, R16, PT ;  /* 0x000000100e00720c */ /* 0x000fe20003f04270 */
[----:B------:R-:W3:Y:S01]  /*3ae0*/  @!P2 MUFU.EX2 R28, R27 ;  /* 0x0000001b001ca308 */ /* 0x000ee20000000800 */
[----:B0-----:R-:W-:-:S03]  /*3af0*/  IADD3 R21, P1, PT, R12, 0x400, RZ ;  /* 0x000004000c157810 */ /* 0x001fc60007f3e0ff */
[----:B------:R-:W0:Y:S01]  /*3b00*/  @!P3 MUFU.EX2 R30, R29 ;  /* 0x0000001d001eb308 */ /* 0x000e220000000800 */
[----:B-1----:R-:W-:Y:S01]  /*3b10*/  FADD.FTZ R11, R20, R11 ;  /* 0x0000000b140b7221 */ /* 0x002fe20000010000 */
[----:B------:R-:W-:Y:S01]  /*3b20*/  STS [R15+-0x800], R20 ;  /* 0xfff800140f007388 */ /* 0x000fe20000000800 */
[----:B------:R-:W-:Y:S02]  /*3b30*/  IADD3.X R13, PT, PT, RZ, R13, RZ, P1, !PT ;  /* 0x0000000dff0d7210 */ /* 0x000fe40000ffe4ff */
[----:B--2---:R-:W-:Y:S01]  /*3b40*/  FADD.FTZ R11, R11, R24 ;  /* 0x000000180b0b7221 */ /* 0x004fe20000010000 */
[----:B------:R-:W-:Y:S03]  /*3b50*/  STS [R15+-0x400], R24 ;  /* 0xfffc00180f007388 */ /* 0x000fe60000000800 */
[----:B---3--:R-:W-:Y:S01]  /*3b60*/  FADD.FTZ R11, R11, R28 ;  /* 0x0000001c0b0b7221 */ /* 0x008fe20000010000 */
[----:B------:R-:W-:Y:S03]  /*3b70*/  STS [R15], R28 ;  /* 0x0000001c0f007388 */ /* 0x000fe60000000800 */
[----:B0-----:R-:W-:Y:S01]  /*3b80*/  FADD.FTZ R11, R11, R30 ;  /* 0x0000001e0b0b7221 */ /* 0x001fe20000010000 */
[----:B------:R0:W-:Y:S02]  /*3b90*/  STS [R15+0x400], R30 ;  /* 0x0004001e0f007388 */ /* 0x0001e40000000800 */
[----:B0-----:R-:W-:Y:S01]  /*3ba0*/  IADD3 R15, PT, PT, R15, 0x1000, RZ ;  /* 0x000010000f0f7810 */ /* 0x001fe20007ffe0ff */
[----:B------:R-:W-:Y:S06]  /*3bb0*/  @!P0 BRA `(.L_x_1475) ;  /* 0xfffffffc00548947 */ /* 0x000fec000383ffff */
.L_x_1462:
[----:B------:R-:W-:Y:S05]  /*3bc0*/  BSYNC.RECONVERGENT B0 ;  /* 0x0000000000007941 */ /* 0x000fea0003800200 */
.L_x_1461:
[----:B0-----:R-:W0:Y:S01]  /*3bd0*/  SHFL.BFLY PT, R12, R11, 0x10, 0x1f ;  /* 0x0e001f000b0c7f89 */ /* 0x001e2200000e0000 */
[C---:B------:R-:W-:Y:S01]  /*3be0*/  ISETP.NE.AND P0, PT, R3.reuse, RZ, PT ;  /* 0x000000ff0300720c */ /* 0x040fe20003f05270 */
[----:B------:R-:W1:Y:S01]  /*3bf0*/  LDCU.U8 UR6, c[0x0][0x48c] ;  /* 0x00009180ff0677ac */ /* 0x000e620008000000 */
[----:B------:R-:W-:Y:S01]  /*3c00*/  ISETP.GT.U32.AND P1, PT, R3, 0x7, PT ;  /* 0x000000070300780c */ /* 0x000fe20003f24070 */
[----:B0-----:R-:W-:Y:S02]  /*3c10*/  FADD.FTZ R12, R12, R11 ;  /* 0x0000000b0c0c7221 */ /* 0x001fe40000010000 */
[----:B------:R-:W0:Y:S03]  /*3c20*/  LDC R11, c[0x0][0x40c] ;  /* 0x00010300ff0b7b82 */ /* 0x000e260000000800 */
[----:B------:R-:W3:Y:S02]  /*3c30*/  SHFL.BFLY PT, R9, R12, 0x8, 0x1f ;  /* 0x0d001f000c097f89 */ /* 0x000ee400000e0000 */
[----:B---3--:R-:W-:-:S05]  /*3c40*/  FADD.FTZ R9, R12, R9 ;  /* 0x000000090c097221 */ /* 0x008fca0000010000 */
[----:B------:R-:W3:Y:S02]  /*3c50*/  SHFL.BFLY PT, R14, R9, 0x4, 0x1f ;  /* 0x0c801f00090e7f89 */ /* 0x000ee400000e0000 */
[----:B---3--:R-:W-:-:S05]  /*3c60*/  FADD.FTZ R14, R9, R14 ;  /* 0x0000000e090e7221 */ /* 0x008fca0000010000 */
[----:B------:R-:W3:Y:S02]  /*3c70*/  SHFL.BFLY PT, R13, R14, 0x2, 0x1f ;  /* 0x0c401f000e0d7f89 */ /* 0x000ee400000e0000 */
[----:B---3--:R-:W-:-:S05]  /*3c80*/  FADD.FTZ R13, R14, R13 ;  /* 0x0000000d0e0d7221 */ /* 0x008fca0000010000 */
[----:B------:R-:W3:Y:S02]  /*3c90*/  SHFL.BFLY PT, R20, R13, 0x1, 0x1f ;  /* 0x0c201f000d147f89 */ /* 0x000ee400000e0000 */
[----:B---3--:R-:W-:Y:S02]  /*3ca0*/  FADD.FTZ R3, R13, R20 ;  /* 0x000000140d037221 */ /* 0x008fe40000010000 */
[----:B------:R-:W0:Y:S03]  /*3cb0*/  LDC R20, c[0x0][0x3f4] ;  /* 0x0000fd00ff147b82 */ /* 0x000e260000000800 */
[----:B------:R0:W-:Y:S05]  /*3cc0*/  @!P0 STS [R4+0x20], R3 ;  /* 0x0000200304008388 */ /* 0x0001ea0000000800 */
[----:B------:R-:W-:Y:S01]  /*3cd0*/  BAR.SYNC.DEFER_BLOCKING 0x0 ;  /* 0x0000000000007b1d */ /* 0x000fe20000010000 */
[----:B-1----:R-:W-:-:S02]  /*3ce0*/  ISETP.NE.AND P0, PT, RZ, UR6, PT ;  /* 0x00000006ff007c0c */ /* 0x002fc4000bf05270 */
[----:B0-----:R-:W-:-:S04]  /*3cf0*/  VIMNMX R4, PT, PT, R20, R11, PT ;  /* 0x0000000b14047248 */ /* 0x001fc80003fe0100 */
[----:B------:R-:W-:Y:S01]  /*3d00*/  IADD3 R4, PT, PT, R4, 0x4, RZ ;  /* 0x0000000404047810 */ /* 0x000fe20007ffe0ff */
[----:B------:R-:W0:Y:S03]  /*3d10*/  @!P1 LDS R3, [R8+0x20] ;  /* 0x0000200008039984 */ /* 0x000e260000000800 */
[----:B------:R-:W-:Y:S02]  /*3d20*/  SHF.R.S32.HI R11, RZ, 0x1f, R4 ;  /* 0x0000001fff0b7819 */ /* 0x000fe40000011404 */
[----:B------:R-:W-:Y:S02]  /*3d30*/  ISETP.GT.AND P1, PT, R7, R16, PT ;  /* 0x000000100700720c */ /* 0x000fe40003f24270 */
[----:B------:R-:W-:-:S04]  /*3d40*/  LEA.HI R11, R11, R4, RZ, 0x2 ;  /* 0x000000040b0b7211 */ /* 0x000fc800078f10ff */
[----:B------:R-:W-:Y:S01]  /*3d50*/  SHF.L.U32 R11, R11, 0x2, RZ ;  /* 0x000000020b0b7819 */ /* 0x000fe200000006ff */
        /* <DEDUP_REMOVED lines=11> */
[----:B------:R-:W1:Y:S08]  /*3e10*/  LDC R9, c[0x0][0x488] ;  /* 0x00012200ff097b82 */ /* 0x000e700000000800 */
[----:B------:R-:W1:Y:S08]  /*3e20*/  LDC R4, c[0x0][0x40c] ;  /* 0x00010300ff047b82 */ /* 0x000e700000000800 */
[----:B------:R-:W3:Y:S01]  /*3e30*/  LDC R13, c[0x0][0x3f4] ;  /* 0x0000fd00ff0d7b82 */ /* 0x000ee20000000800 */
[----:B-1----:R-:W-:-:S04]  /*3e40*/  IMAD R4, R22, R9, R4 ;  /* 0x0000000916047224 */ /* 0x002fc800078e0204 */
[----:B---3--:R-:W-:-:S05]  /*3e50*/  IMAD R8, R4, R13, RZ ;  /* 0x0000000d04087224 */ /* 0x008fca00078e02ff */
[----:B------:R-:W-:-:S07]  /*3e60*/  SHF.R.S32.HI R9, RZ, 0x1f, R8 ;  /* 0x0000001fff097819 */ /* 0x000fce0000011408 */
.L_x_1476:
[----:B------:R-:W-:Y:S01]  /*3e70*/  BSSY.RECONVERGENT B0, `(.L_x_1477) ;  /* 0x0000063000007945 */ /* 0x000fe20003800200 */
[----:B------:R-:W-:-:S03]  /*3e80*/  LOP3.LUT R51, R11, 0xfffffff0, RZ, 0xc0, !PT ;  /* 0xfffffff00b337812 */ /* 0x000fc600078ec0ff */
[----:B------:R-:W-:Y:S05]  /*3e90*/  @P1 BRA `(.L_x_1478) ;  /* 0x0000000400801947 */ /* 0x000fea0003800000 */
        /* <DEDUP_REMOVED lines=9> */
[----:B------:R-:W3:Y:S01]  /*3f30*/  LDCU.64 UR8, c[0x0][0x480] ;  /* 0x00009000ff0877ac */ /* 0x000ee20008000a00 */
[----:B------:R-:W-:Y:S02]  /*3f40*/  LEA.HI R4, R4, 0x1, RZ, 0x18 ;  /* 0x0000000104047811 */ /* 0x000fe400078fc0ff */
[----:B------:R-:W-:Y:S01]  /*3f50*/  IADD3 R15, P1, PT, R7, R8, RZ ;  /* 0x00000008070f7210 */ /* 0x000fe20007f3e0ff */
[----:B------:R-:W-:Y:S01]  /*3f60*/  UMOV UR4, 0x400 ;  /* 0x0000040000047882 */ /* 0x000fe20000000000 */
[----:B------:R-:W-:Y:S01]  /*3f70*/  SHF.L.U32 R20, R5, 0x1, RZ ;  /* 0x0000000105147819 */ /* 0x000fe200000006ff */
[----:B------:R-:W-:Y:S01]  /*3f80*/  UIADD3 UR4, UPT, UPT, UR4, 0x80, URZ ;  /* 0x0000008004047890 */ /* 0x000fe2000fffe0ff */
[C---:B------:R-:W-:Y:S01]  /*3f90*/  IMAD.SHL.U32 R10, R4.reuse, 0x100, RZ ;  /* 0x00000100040a7824 */ /* 0x040fe200078e00ff */
[----:B------:R-:W-:Y:S02]  /*3fa0*/  IADD3.X R12, PT, PT, RZ, R9, RZ, P1, !PT ;  /* 0x00000009ff0c7210 */ /* 0x000fe40000ffe4ff */
[----:B------:R-:W-:-:S02]  /*3fb0*/  LOP3.LUT R4, R4, 0x3, RZ, 0xc0, !PT ;  /* 0x0000000304047812 */ /* 0x000fc400078ec0ff */
[----:B------:R-:W-:Y:S02]  /*3fc0*/  LOP3.LUT R10, R10, 0x300, RZ, 0xc0, !PT ;  /* 0x000003000a0a7812 */ /* 0x000fe400078ec0ff */
[----:B------:R-:W-:Y:S02]  /*3fd0*/  IADD3 R13, PT, PT, -R4, RZ, RZ ;  /* 0x000000ff040d7210 */ /* 0x000fe40007ffe1ff */
[----:B------:R-:W-:Y:S02]  /*3fe0*/  IADD3 R7, PT, PT, R7, R10, RZ ;  /* 0x0000000a07077210 */ /* 0x000fe40007ffe0ff */
[----:B---3--:R-:W-:-:S04]  /*3ff0*/  LEA R14, P1, R15, UR8, 0x2 ;  /* 0x000000080f0e7c11 */ /* 0x008fc8000f8210ff */
[----:B------:R-:W-:Y:S01]  /*4000*/  LEA.HI.X R15, R15, UR9, R12, 0x2, P1 ;  /* 0x000000090f0f7c11 */ /* 0x000fe200088f140c */
[----:B-1----:R-:W-:-:S06]  /*4010*/  ULEA UR4, UR5, UR4, 0x18 ;  /* 0x0000000405047291 */ /* 0x002fcc000f8ec0ff */
[----:B------:R-:W-:Y:S02]  /*4020*/  IADD3 R4, PT, PT, R51, UR4, R20 ;  /* 0x0000000433047c10 */ /* 0x000fe4000fffe014 */
[----:B------:R-:W-:-:S07]  /*4030*/  LEA R12, R5, UR4, 0x2 ;  /* 0x00000004050c7c11 */ /* 0x000fce000f8e10ff */
.L_x_1481:
[----:B-1----:R1:W0:Y:S01]  /*4040*/  LDS R10, [R12] ;  /* 0x000000000c0a7984 */ /* 0x0022220000000800 */
[----:B------:R-:W-:Y:S02]  /*4050*/  @P0 MOV R11, R15 ;  /* 0x0000000f000b0202 */ /* 0x000fe40000000f00 */
[----:B------:R-:W-:-:S04]  /*4060*/  IADD3 R13, PT, PT, R13, 0x1, RZ ;  /* 0x000000010d0d7810 */ /* 0x000fc80007ffe0ff */
[----:B------:R-:W-:Y:S02]  /*4070*/  ISETP.NE.AND P3, PT, R13, RZ, PT ;  /* 0x000000ff0d00720c */ /* 0x000fe40003f65270 */
[----:B-1----:R-:W-:Y:S01]  /*4080*/  IADD3 R12, PT, PT, R12, 0x400, RZ ;  /* 0x000004000c0c7810 */ /* 0x002fe20007ffe0ff */
        /* <DEDUP_REMOVED lines=8> */
[----:B0-----:R-:W-:Y:S01]  /*4110*/  VIADD R4, R4, 0x200 ;  /* 0x0000020004047836 */ /* 0x001fe20000000000 */
[----:B------:R-:W-:Y:S06]  /*4120*/  @P3 BRA `(.L_x_1481) ;  /* 0xfffffffc00c43947 */ /* 0x000fec000383ffff */
.L_x_1480:
[----:B------:R-:W-:Y:S05]  /*4130*/  BSYNC.RECONVERGENT B1 ;  /* 0x0000000000017941 */ /* 0x000fea0003800200 */
.L_x_1479:
[----:B------:R-:W-:Y:S05]  /*4140*/  @!P2 BRA `(.L_x_1478) ;  /* 0x0000000000d4a947 */ /* 0x000fea0003800000 */
[----:B-1----:R-:W1:Y:S01]  /*4150*/  S2R R11, SR_CgaCtaId ;  /* 0x00000000000b7919 */ /* 0x002e620000008800 */
[----:B------:R-:W3:Y:S01]  /*4160*/  LDCU.64 UR4, c[0x0][0x480] ;  /* 0x00009000ff0477ac */ /* 0x000ee20008000a00 */
[----:B------:R-:W-:Y:S02]  /*4170*/  MOV R4, 0x400 ;  /* 0x0000040000047802 */ /* 0x000fe40000000f00 */
[C---:B------:R-:W-:Y:S01]  /*4180*/  IADD3 R10, P0, PT, R7.reuse, R8, RZ ;  /* 0x00000008070a7210 */ /* 0x040fe20007f1e0ff */
[----:B------:R-:W-:Y:S01]  /*4190*/  UISETP.NE.AND UP0, UPT, UR6, URZ, UPT ;  /* 0x000000ff0600728c */ /* 0x000fe2000bf05270 */
[----:B------:R-:W-:Y:S02]  /*41a0*/  IADD3 R4, PT, PT, R4, 0x80, RZ ;  /* 0x0000008004047810 */ /* 0x000fe40007ffe0ff */
[----:B------:R-:W-:Y:S02]  /*41b0*/  IADD3.X R13, PT, PT, RZ, R9, RZ, P0, !PT ;  /* 0x00000009ff0d7210 */ /* 0x000fe400007fe4ff */
[----:B------:R-:W-:-:S02]  /*41c0*/  LEA R8, R7, R51, 0x1 ;  /* 0x0000003307087211 */ /* 0x000fc400078e08ff */
[----:B------:R-:W-:Y:S02]  /*41d0*/  ISETP.NE.AND P1, PT, RZ, UR6, PT ;  /* 0x00000006ff007c0c */ /* 0x000fe4000bf25270 */
[----:B------:R-:W-:Y:S01]  /*41e0*/  PLOP3.LUT P0, PT, PT, PT, UP0, 0x80, 0x8 ;  /* 0x000000000008781c */ /* 0x000fe20003f0f008 */
[----:B------:R-:W-:Y:S01]  /*41f0*/  IMAD R8, R25, -0x2, R8 ;  /* 0xfffffffe19087824 */ /* 0x000fe200078e0208 */
[----:B-1----:R-:W-:Y:S02]  /*4200*/  LEA R9, R11, R4, 0x18 ;  /* 0x000000040b097211 */ /* 0x002fe400078ec0ff */
[----:B------:R-:W-:Y:S02]  /*4210*/  SHF.L.U32 R4, R25, 0x2, RZ ;  /* 0x0000000219047819 */ /* 0x000fe400000006ff */
[----:B---3--:R-:W-:-:S03]  /*4220*/  LEA R11, P3, R10, UR4, 0x2 ;  /* 0x000000040a0b7c11 */ /* 0x008fc6000f8610ff */
[----:B------:R-:W-:Y:S01]  /*4230*/  IMAD R4, R7, 0x4, -R4 ;  /* 0x0000000407047824 */ /* 0x000fe200078e0a04 */
[----:B------:R-:W-:Y:S02]  /*4240*/  IADD3 R11, P2, PT, R11, 0x800, RZ ;  /* 0x000008000b0b7810 */ /* 0x000fe40007f5e0ff */
[----:B------:R-:W-:Y:S02]  /*4250*/  LEA.HI.X R13, R10, UR5, R13, 0x2, P3 ;  /* 0x000000050a0d7c11 */ /* 0x000fe400098f140d */
[--C-:B------:R-:W-:Y:S02]  /*4260*/  IADD3 R4, PT, PT, R4, 0x800, R9.reuse ;  /* 0x0000080004047810 */ /* 0x100fe40007ffe009 */
[----:B------:R-:W-:Y:S02]  /*4270*/  IADD3 R10, PT, PT, R8, 0x400, R9 ;  /* 0x00000400080a7810 */ /* 0x000fe40007ffe009 */
[----:B------:R-:W-:-:S07]  /*4280*/  IADD3.X R14, PT, PT, RZ, R13, RZ, P2, !PT ;  /* 0x0000000dff0e7210 */ /* 0x000fce00017fe4ff */
.L_x_1482:
[----:B------:R-:W0:Y:S01]  /*4290*/  LDS R8, [R4+-0x800] ;  /* 0xfff8000004087984 */ /* 0x000e220000000800 */
[----:B------:R-:W-:-:S04]  /*42a0*/  IADD3 R7, PT, PT, R7, 0x400, RZ ;  /* 0x0000040007077810 */ /* 0x000fc80007ffe0ff */
[----:B------:R-:W-:Y:S01]  /*42b0*/  ISETP.GT.AND P2, PT, R7, R16, PT ;  /* 0x000000100700720c */ /* 0x000fe20003f44270 */
        /* <DEDUP_REMOVED lines=14> */
[----:B------:R1:W3:Y:S01]  /*43a0*/  LDS R12, [R4+0x400] ;  /* 0x00040000040c7984 */ /* 0x0002e20000000800 */
[----:B0-----:R-:W-:Y:S02]  /*43b0*/  MOV R8, R11 ;  /* 0x0000000b00087202 */ /* 0x001fe40000000f00 */
[----:B-1----:R-:W-:-:S03]  /*43c0*/  IADD3 R4, PT, PT, R4, 0x1000, RZ ;  /* 0x0000100004047810 */ /* 0x002fc60007ffe0ff */
[----:B------:R-:W-:Y:S01]  /*43d0*/  @P0 STG.E desc[UR36][R8.64+-0x800], R13 ;  /* 0xfff8000d08000986 */ /* 0x000fe2000c101924 */
[----:B------:R-:W-:-:S13]  /*43e0*/  PLOP3.LUT P0, PT, P1, PT, PT, 0x80, 0x8 ;  /* 0x000000000008781c */ /* 0x000fda0000f0f070 */
[----:B------:R-:W-:Y:S04]  /*43f0*/  @P0 STG.E desc[UR36][R8.64+-0x400], R15 ;  /* 0xfffc000f08000986 */ /* 0x000fe8000c101924 */
[----:B------:R-:W-:Y:S01]  /*4400*/  @P0 STG.E desc[UR36][R8.64], R21 ;  /* 0x0000001508000986 */ /* 0x000fe2000c101924 */
[----:B---3--:R-:W-:-:S05]  /*4410*/  FMUL.FTZ R27, R12, R3 ;  /* 0x000000030c1b7220 */ /* 0x008fca0000410000 */
        /* <DEDUP_REMOVED lines=8> */
.L_x_1478:
[----:B------:R-:W-:Y:S05]  /*44a0*/  BSYNC.RECONVERGENT B0 ;  /* 0x0000000000007941 */ /* 0x000fea0003800200 */
.L_x_1477:
[----:B------:R-:W3:Y:S01]  /*44b0*/  LDCU.64 UR4, c[0x0][0x3b0] ;  /* 0x00007600ff0477ac */ /* 0x000ee20008000a00 */
[----:B0-----:R-:W-:Y:S02]  /*44c0*/  SHF.R.S32.HI R3, RZ, 0x1f, R16 ;  /* 0x0000001fff037819 */ /* 0x001fe40000011410 */
[----:B-1----:R-:W-:Y:S02]  /*44d0*/  CS2R R10, SRZ ;  /* 0x00000000000a7805 */ /* 0x002fe4000001ff00 */
[----:B------:R-:W-:Y:S02]  /*44e0*/  SHF.R.U32.HI R4, RZ, 0x2, R5 ;  /* 0x00000002ff047819 */ /* 0x000fe40000011605 */
[----:B------:R-:W-:Y:S02]  /*44f0*/  CS2R R8, SRZ ;  /* 0x0000000000087805 */ /* 0x000fe4000001ff00 */
[----:B------:R-:W-:Y:S01]  /*4500*/  LEA.HI R3, R3, R16, RZ, 0x6 ;  /* 0x0000001003037211 */ /* 0x000fe200078f30ff */
[----:B------:R-:W0:Y:S01]  /*4510*/  LDC.64 R48, c[0x0][0x3c0] ;  /* 0x0000f000ff307b82 */ /* 0x000e220000000a00 */
[----:B------:R-:W-:Y:S01]  /*4520*/  SHF.L.U32 R45, R5, 0x3, RZ ;  /* 0x00000003052d7819 */ /* 0x000fe200000006ff */
[----:B------:R-:W1:Y:S01]  /*4530*/  LDCU.64 UR6, c[0x0][0x3c8] ;  /* 0x00007900ff0677ac */ /* 0x000e620008000a00 */
[----:B------:R-:W-:-:S02]  /*4540*/  LOP3.LUT R3, R3, 0xffffffc0, RZ, 0xc0, !PT ;  /* 0xffffffc003037812 */ /* 0x000fc400078ec0ff */
[----:B------:R-:W-:Y:S02]  /*4550*/  LOP3.LUT R45, R45, 0x18, RZ, 0xc0, !PT ;  /* 0x000000182d2d7812 */ /* 0x000fe400078ec0ff */
[----:B------:R-:W-:Y:S02]  /*4560*/  IADD3 R47, PT, PT, -R3, R16, RZ ;  /* 0x00000010032f7210 */ /* 0x000fe40007ffe1ff */
[----:B---3--:R-:W-:Y:S01]  /*4570*/  ISETP.NE.U32.AND P0, PT, RZ, UR4, PT ;  /* 0x00000004ff007c0c */ /* 0x008fe2000bf05070 */
[----:B------:R-:W3:Y:S03]  /*4580*/  LDCU UR4, c[0x0][0x3f4] ;  /* 0x00007e80ff0477ac */ /* 0x000ee60008000800 */
[----:B------:R-:W-:-:S04]  /*4590*/  ISETP.NE.AND.EX P0, PT, RZ, UR5, PT, P0 ;  /* 0x00000005ff007c0c */ /* 0x000fc8000bf05300 */
[----:B------:R-:W-:-:S13]  /*45a0*/  ISETP.NE.OR P0, PT, R4, R47, !P0 ;  /* 0x0000002f0400720c */ /* 0x000fda0004705670 */
[----:B------:R-:W4:Y:S01]  /*45b0*/  @!P0 LDC.64 R12, c[0x0][0x3b0] ;  /* 0x0000ec00ff0c8b82 */ /* 0x000f220000000a00 */
[----:B------:R-:W-:-:S07]  /*45c0*/  @!P0 IMAD R3, R17, 0x20, R45 ;  /* 0x0000002011038824 */ /* 0x000fce00078e022d */
[----:B------:R-:W2:Y:S01]  /*45d0*/  S2UR UR5, SR_CgaCtaId ;  /* 0x00000000000579c3 */ /* 0x000ea20000008800 */
[----:B------:R-:W-:Y:S01]  /*45e0*/  IADD3 R42, PT, PT, R25, R4, RZ ;  /* 0x00000004192a7210 */ /* 0x000fe20007ffe0ff */
[----:B----4-:R-:W-:Y:S01]  /*45f0*/  @!P0 IMAD.WIDE.U32 R12, R3, 0x2, R12 ;  /* 0x00000002030c8825 */ /* 0x010fe200078e000c */
[----:B---3--:R-:W-:-:S04]  /*4600*/  MOV R3, UR4 ;  /* 0x0000000400037c02 */ /* 0x008fc80008000f00 */
[----:B------:R3:W5:Y:S01]  /*4610*/  @!P0 LDG.E.128 R8, desc[UR36][R12.64] ;  /* 0x000000240c088981 */ /* 0x000762000c1e1d00 */
[----:B------:R-:W-:Y:S01]  /*4620*/  UMOV UR4, 0x400 ;  /* 0x0000040000047882 */ /* 0x000fe20000000000 */
[-C--:B------:R-:W-:Y:S01]  /*4630*/  IMAD R7, R0, R3.reuse, R45 ;  /* 0x0000000300077224 */ /* 0x080fe200078e022d */
[----:B------:R-:W-:Y:S01]  /*4640*/  UIADD3 UR4, UPT, UPT, UR4, 0x80, URZ ;  /* 0x0000008004047890 */ /* 0x000fe2000fffe0ff */
[----:B------:R-:W-:Y:S01]  /*4650*/  SHF.L.U32 R0, R22, 0x5, RZ ;  /* 0x0000000516007819 */ /* 0x000fe200000006ff */
[----:B------:R-:W-:Y:S01]  /*4660*/  BSSY.RECONVERGENT B0, `(.L_x_1483) ;  /* 0x00000ec000007945 */ /* 0x000fe20003800200 */
[----:B------:R-:W-:Y:S01]  /*4670*/  HFMA2 R41, -RZ, RZ, 0, 0 ;  /* 0x00000000ff297431 */ /* 0x000fe200000001ff */
[----:B--2---:R-:W-:Y:S01]  /*4680*/  ULEA UR4, UR5, UR4, 0x18 ;  /* 0x0000000405047291 */ /* 0x004fe2000f8ec0ff */
[----:B------:R-:W-:Y:S02]  /*4690*/  HFMA2 R22, -RZ, RZ, 0, 0 ;  /* 0x00000000ff167431 */ /* 0x000fe400000001ff */
[----:B0-----:R-:W-:Y:S01]  /*46a0*/  IMAD.WIDE R48, R7, 0x2, R48 ;  /* 0x0000000207307825 */ /* 0x001fe200078e0230 */
[----:B---3--:R-:W-:-:S02]  /*46b0*/  VIMNMX R13, PT, PT, R16, R3, PT ;  /* 0x00000003100d7248 */ /* 0x008fc40003fe0100 */
[----:B------:R-:W-:Y:S02]  /*46c0*/  CS2R R26, SRZ ;  /* 0x00000000001a7805 */ /* 0x000fe4000001ff00 */
[----:B------:R-:W-:Y:S01]  /*46d0*/  MOV R7, RZ ;  /* 0x000000ff00077202 */ /* 0x000fe20000000f00 */
[----:B------:R-:W-:Y:S01]  /*46e0*/  IMAD.MOV.U32 R24, RZ, RZ, RZ ;  /* 0x000000ffff187224 */ /* 0x000fe200078e00ff */
[----:B------:R-:W-:Y:S01]  /*46f0*/  BAR.SYNC.DEFER_BLOCKING 0x0 ;  /* 0x0000000000007b1d */ /* 0x000fe20000010000 */
[----:B------:R-:W-:Y:S02]  /*4700*/  ISETP.GE.AND P0, PT, R42, R13, PT ;  /* 0x0000000d2a00720c */ /* 0x000fe40003f06270 */
[----:B------:R-:W-:Y:S02]  /*4710*/  CS2R R20, SRZ ;  /* 0x0000000000147805 */ /* 0x000fe4000001ff00 */
[----:B------:R-:W-:-:S09]  /*4720*/  IADD3 R43, PT, PT, R51, UR4, RZ ;  /* 0x00000004332b7c10 */ /* 0x000fd2000fffe0ff */
[----:B-1----:R-:W-:Y:S05]  /*4730*/  @P0 BRA `(.L_x_1484) ;  /* 0x0000000c00780947 */ /* 0x002fea0003800000 */
[----:B------:R-:W-:Y:S01]  /*4740*/  VIADDMNMX R7, R42, 0x40, R13, !PT ;  /* 0x000000402a077846 */ /* 0x000fe2000780010d */
[----:B------:R-:W0:Y:S01]  /*4750*/  LDCU UR5, c[0x0][0x3f8] ;  /* 0x00007f00ff0577ac */ /* 0x000e220008000800 */
[----:B------:R-:W-:Y:S01]  /*4760*/  LOP3.LUT R50, RZ, R25, RZ, 0x33, !PT ;  /* 0x00000019ff327212 */ /* 0x000fe200078e33ff */
[----:B------:R-:W-:Y:S01]  /*4770*/  BSSY.RECONVERGENT B1, `(.L_x_1485) ;  /* 0x000007e000017945 */ /* 0x000fe20003800200 */
[----:B------:R-:W-:Y:S02]  /*4780*/  CS2R R26, SRZ ;  /* 0x00000000001a7805 */ /* 0x000fe4000001ff00 */
[----:B------:R-:W-:Y:S01]  /*4790*/  MOV R44, R42 ;  /* 0x0000002a002c7202 */ /* 0x000fe20000000f00 */
[----:B------:R-:W-:Y:S01]  /*47a0*/  IMAD.MOV.U32 R22, RZ, RZ, RZ ;  /* 0x000000ffff167224 */ /* 0x000fe200078e00ff */
[----:B------:R-:W-:Y:S02]  /*47b0*/  IADD3 R50, PT, PT, -R4, R7, R50 ;  /* 0x0000000704327210 */ /* 0x000fe40007ffe132 */
[----:B------:R-:W-:-:S02]  /*47c0*/  CS2R R20, SRZ ;  /* 0x0000000000147805 */ /* 0x000fc4000001ff00 */
[----:B------:R-:W-:Y:S02]  /*47d0*/  MOV R7, RZ ;  /* 0x000000ff00077202 */ /* 0x000fe40000000f00 */
[C---:B------:R-:W-:Y:S02]  /*47e0*/  ISETP.GE.U32.AND P0, PT, R50.reuse, 0xc0, PT ;  /* 0x000000c03200780c */ /* 0x040fe40003f06070 */
[----:B------:R-:W-:Y:S02]  /*47f0*/  LEA.HI R46, R50, 0x1, RZ, 0x1a ;  /* 0x00000001322e7811 */ /* 0x000fe400078fd0ff */
[----:B------:R-:W-:Y:S02]  /*4800*/  MOV R24, RZ ;  /* 0x000000ff00187202 */ /* 0x000fe40000000f00 */
[----:B------:R-:W-:Y:S01]  /*4810*/  LOP3.LUT P1, R57, R46, 0x3, RZ, 0xc0, !PT ;  /* 0x000000032e397812 */ /* 0x000fe2000782c0ff */
[----:B0-----:R-:W-:Y:S01]  /*4820*/  IMAD R53, R3, UR5, RZ ;  /* 0x0000000503357c24 */ /* 0x001fe2000f8e02ff */
[----:B------:R-:W-:-:S05]  /*4830*/  MOV R41, RZ ;  /* 0x000000ff00297202 */ /* 0x000fca0000000f00 */
[----:B------:R-:W-:Y:S06]  /*4840*/  @!P0 BRA `(.L_x_1486) ;  /* 0x0000000400c08947 */ /* 0x000fec0003800000 */
[----:B------:R-:W-:Y:S01]  /*4850*/  IMAD.U32 R13, RZ, RZ, UR4 ;  /* 0x00000004ff0d7e24 */ /* 0x000fe2000f8e00ff */
[----:B------:R-:W-:Y:S02]  /*4860*/  LEA R52, R4, R51, 0x1 ;  /* 0x0000003304347211 */ /* 0x000fe400078e08ff */
[----:B------:R-:W-:Y:S02]  /*4870*/  LOP3.LUT R46, R46, 0x7fffffc, RZ, 0xc0, !PT ;  /* 0x07fffffc2e2e7812 */ /* 0x000fe400078ec0ff */
[----:B------:R-:W-:Y:S02]  /*4880*/  SHF.L.U32 R55, R25, 0x5, RZ ;  /* 0x0000000519377819 */ /* 0x000fe400000006ff */
[----:B------:R-:W-:Y:S02]  /*4890*/  IADD3 R52, PT, PT, R52, 0x100, R13 ;  /* 0x0000010034347810 */ /* 0x000fe40007ffe00d */
[----:B------:R-:W-:Y:S02]  /*48a0*/  MOV R27, RZ ;  /* 0x000000ff001b7202 */ /* 0x000fe40000000f00 */
[----:B------:R-:W-:-:S02]  /*48b0*/  MOV R44, R42 ;  /* 0x0000002a002c7202 */ /* 0x000fc40000000f00 */
[----:B------:R-:W-:-:S07]  /*48c0*/  IADD3 R46, PT, PT, -R46, RZ, RZ ;  /* 0x000000ff2e2e7210 */ /* 0x000fce0007ffe1ff */
.L_x_1487:
[----:B------:R-:W-:Y:S01]  /*48d0*/  IADD3 R12, P0, PT, R23, R44, RZ ;  /* 0x0000002c170c7210 */ /* 0x000fe20007f1e0ff */
[----:B------:R-:W0:Y:S04]  /*48e0*/  LDS.U16 R58, [R52+-0x100] ;  /* 0xffff0000343a7984 */ /* 0x000e280000000400 */
[----:B------:R-:W-:Y:S01]  /*48f0*/  IMAD.X R13, RZ, RZ, R40, P0 ;  /* 0x000000ffff0d7224 */ /* 0x000fe200000e0628 */
[C---:B------:R-:W-:Y:S01]  /*4900*/  LEA R32, P0, R12.reuse, UR6, 0x2 ;  /* 0x000000060c207c11 */ /* 0x040fe2000f8010ff */
[----:B------:R-:W1:Y:S03]  /*4910*/  LDS.U16 R56, [R52+-0x80] ;  /* 0xffff800034387984 */ /* 0x000e660000000400 */
[----:B------:R-:W-:Y:S01]  /*4920*/  LEA.HI.X R33, R12, UR7, R13, 0x2, P0 ;  /* 0x000000070c217c11 */ /* 0x000fe200080f140d */
[----:B------:R-:W2:Y:S04]  /*4930*/  LDS.U16 R54, [R52] ;  /* 0x0000000034367984 */ /* 0x000ea80000000400 */
[----:B------:R-:W3:Y:S04]  /*4940*/  LDG.E R12, desc[UR36][R32.64] ;  /* 0x00000024200c7981 */ /* 0x000ee8000c1e1900 */
[----:B------:R-:W4:Y:S04]  /*4950*/  LDG.E R28, desc[UR36][R32.64+0x100] ;  /* 0x00010024201c7981 */ /* 0x000f28000c1e1900 */
[----:B------:R-:W2:Y:S04]  /*4960*/  LDG.E R34, desc[UR36][R32.64+0x200] ;  /* 0x0002002420227981 */ /* 0x000ea8000c1e1900 */
[----:B------:R0:W2:Y:S01]  /*4970*/  LDG.E R36, desc[UR36][R32.64+0x300] ;  /* 0x0003002420247981 */ /* 0x0000a2000c1e1900 */
[----:B------:R-:W-:-:S02]  /*4980*/  LEA R37, R4, R55, 0x5 ;  /* 0x0000003704257211 */ /* 0x000fc400078e28ff */
[C---:B------:R-:W-:Y:S02]  /*4990*/  SHF.L.U32 R29, R53.reuse, 0x5, RZ ;  /* 0x00000005351d7819 */ /* 0x040fe400000006ff */
[----:B------:R-:W-:-:S03]  /*49a0*/  SHF.L.U32 R38, R53, 0x5, RZ ;  /* 0x0000000535267819 */ /* 0x000fc600000006ff */
[----:B---3--:R-:W-:-:S04]  /*49b0*/  IMAD R13, R12, R29, R37 ;  /* 0x0000001d0c0d7224 */ /* 0x008fc800078e0225 */
[----:B------:R-:W-:-:S06]  /*49c0*/  IMAD.WIDE R12, R13, 0x2, R48 ;  /* 0x000000020d0c7825 */ /* 0x000fcc00078e0230 */
[----:B------:R-:W3:Y:S01]  /*49d0*/  LDG.E.128 R12, desc[UR36][R12.64] ;  /* 0x000000240c0c7981 */ /* 0x000ee2000c1e1d00 */
[--C-:B----4-:R-:W-:Y:S02]  /*49e0*/  IMAD R28, R28, R29, R37.reuse ;  /* 0x0000001d1c1c7224 */ /* 0x110fe400078e0225 */
[----:B--2---:R-:W-:-:S03]  /*49f0*/  IMAD R34, R34, R38, R37 ;  /* 0x0000002622227224 */ /* 0x004fc600078e0225 */
[----:B------:R-:W-:Y:S01]  /*4a00*/  IADD3 R29, PT, PT, R28, 0x800, RZ ;  /* 0x000008001c1d7810 */ /* 0x000fe20007ffe0ff */
[----:B0-----:R-:W-:Y:S02]  /*4a10*/  VIADD R33, R34, 0x1000 ;  /* 0x0000100022217836 */ /* 0x001fe40000000000 */
[----:B------:R-:W-:Y:S02]  /*4a20*/  IMAD R36, R36, R38, R37 ;  /* 0x0000002624247224 */ /* 0x000fe400078e0225 */
[----:B------:R-:W-:-:S03]  /*4a30*/  IMAD.WIDE R28, R29, 0x2, R48 ;  /* 0x000000021d1c7825 */ /* 0x000fc600078e0230 */
[----:B------:R-:W-:Y:S01]  /*4a40*/  IADD3 R37, PT, PT, R36, 0x1800, RZ ;  /* 0x0000180024257810 */ /* 0x000fe20007ffe0ff */
[--C-:B------:R-:W-:Y:S02]  /*4a50*/  IMAD.WIDE R32, R33, 0x2, R48.reuse ;  /* 0x0000000221207825 */ /* 0x100fe400078e0230 */
[----:B------:R-:W2:Y:S02]  /*4a60*/  LDG.E.128 R28, desc[UR36][R28.64] ;  /* 0x000000241c1c7981 */ /* 0x000ea4000c1e1d00 */
[----:B------:R-:W-:Y:S02]  /*4a70*/  IMAD.WIDE R36, R37, 0x2, R48 ;  /* 0x0000000225247825 */ /* 0x000fe400078e0230 */
[----:B------:R-:W4:Y:S04]  /*4a80*/  LDG.E.128 R32, desc[UR36][R32.64] ;  /* 0x0000002420207981 */ /* 0x000f28000c1e1d00 */
[----:B------:R-:W4:Y:S01]  /*4a90*/  LDG.E.128 R36, desc[UR36][R36.64] ;  /* 0x0000002424247981 */ /* 0x000f22000c1e1d00 */
[----:B------:R-:W-:Y:S01]  /*4aa0*/  HADD2.F32 R58, -RZ, R58.H0_H0 ;  /* 0x2000003aff3a7230 */ /* 0x000fe20000004100 */
[----:B------:R-:W-:Y:S01]  /*4ab0*/  IADD3 R46, PT, PT, R46, 0x4, RZ ;  /* 0x000000042e2e7810 */ /* 0x000fe20007ffe0ff */
[----:B-1----:R-:W-:Y:S01]  /*4ac0*/  HADD2.F32 R56, -RZ, R56.H0_H0 ;  /* 0x20000038ff387230 */ /* 0x002fe20000004100 */
[----:B------:R-:W-:Y:S01]  /*4ad0*/  IADD3 R44, PT, PT, R44, 0x100, RZ ;  /* 0x000001002c2c7810 */ /* 0x000fe20007ffe0ff */
[----:B------:R-:W-:Y:S01]  /*4ae0*/  HADD2.F32 R54, -RZ, R54.H0_H0 ;  /* 0x20000036ff367230 */ /* 0x000fe20000004100 */
[----:B------:R-:W-:-:S02]  /*4af0*/  ISETP.NE.AND P0, PT, R46, RZ, PT ;  /* 0x000000ff2e00720c */ /* 0x000fc40003f05270 */
[----:B------:R-:W-:Y:S01]  /*4b00*/  IADD3 R55, PT, PT, R55, 0x2000, RZ ;  /* 0x0000200037377810 */ /* 0x000fe20007ffe0ff */
[--C-:B---3--:R-:W-:Y:S02]  /*4b10*/  HADD2.F32 R59, -RZ, R12.reuse.H0_H0 ;  /* 0x2000000cff3b7230 */ /* 0x108fe40000004100 */
[----:B------:R-:W-:Y:S02]  /*4b20*/  HADD2.F32 R61, -RZ, R12.H1_H1 ;  /* 0x3000000cff3d7230 */ /* 0x000fe40000004100 */
[----:B------:R-:W-:Y:S02]  /*4b30*/  HADD2.F32 R12, -RZ, R13.H0_H0 ;  /* 0x2000000dff0c7230 */ /* 0x000fe40000004100 */
[C---:B------:R-:W-:Y:S01]  /*4b40*/  FFMA.FTZ R27, R58.reuse, R59, R27 ;  /* 0x0000003b3a1b7223 */ /* 0x040fe2000001001b */
[--C-:B------:R-:W-:Y:S02]  /*4b50*/  HADD2.F32 R60, -RZ, R14.reuse.H0_H0 ;  /* 0x2000000eff3c7230 */ /* 0x100fe40000004100 */
[----:B------:R-:W-:Y:S01]  /*4b60*/  FFMA.FTZ R22, R58, R61, R22 ;  /* 0x0000003d3a167223 */ /* 0x000fe20000010016 */
[----:B------:R-:W-:-:S02]  /*4b70*/  HADD2.F32 R59, -RZ, R14.H1_H1 ;  /* 0x3000000eff3b7230 */ /* 0x000fc40000004100 */
[C---:B------:R-:W-:Y:S01]  /*4b80*/  FFMA.FTZ R21, R58.reuse, R12, R21 ;  /* 0x0000000c3a157223 */ /* 0x040fe20000010015 */
[----:B------:R-:W-:Y:S01]  /*4b90*/  HADD2.F32 R13, -RZ, R13.H1_H1 ;  /* 0x3000000dff0d7230 */ /* 0x000fe20000004100 */
[----:B------:R-:W0:Y:S01]  /*4ba0*/  LDS.U16 R12, [R52+0x80] ;  /* 0x00008000340c7984 */ /* 0x000e220000000400 */
[--C-:B------:R-:W-:Y:S02]  /*4bb0*/  HADD2.F32 R14, -RZ, R15.reuse.H1_H1 ;  /* 0x3000000fff0e7230 */ /* 0x100fe40000004100 */
[C---:B------:R-:W-:Y:S01]  /*4bc0*/  FFMA.FTZ R7, R58.reuse, R60, R7 ;  /* 0x0000003c3a077223 */ /* 0x040fe20000010007 */
[----:B------:R-:W-:Y:S02]  /*4bd0*/  HADD2.F32 R61, -RZ, R15.H0_H0 ;  /* 0x2000000fff3d7230 */ /* 0x000fe40000004100 */
[C---:B------:R-:W-:Y:S01]  /*4be0*/  FFMA.FTZ R20, R58.reuse, R13, R20 ;  /* 0x0000000d3a147223 */ /* 0x040fe20000010014 */
[C---:B------:R-:W-:Y:S01]  /*4bf0*/  FFMA.FTZ R24, R58.reuse, R59, R24 ;  /* 0x0000003b3a187223 */ /* 0x040fe20000010018 */
[----:B------:R-:W-:Y:S01]  /*4c00*/  FFMA.FTZ R41, R58, R14, R41 ;  /* 0x0000000e3a297223 */ /* 0x000fe20000010029 */
[----:B--2---:R-:W-:-:S02]  /*4c10*/  HADD2.F32 R13, -RZ, R28.H0_H0 ;  /* 0x2000001cff0d7230 */ /* 0x004fc40000004100 */
[----:B------:R-:W-:Y:S01]  /*4c20*/  FFMA.FTZ R26, R58, R61, R26 ;  /* 0x0000003d3a1a7223 */ /* 0x000fe2000001001a */
[----:B------:R-:W-:Y:S02]  /*4c30*/  HADD2.F32 R15, -RZ, R28.H1_H1 ;  /* 0x3000001cff0f7230 */ /* 0x000fe40000004100 */
[--C-:B------:R-:W-:Y:S02]  /*4c40*/  HADD2.F32 R14, -RZ, R29.reuse.H0_H0 ;  /* 0x2000001dff0e7230 */ /* 0x100fe40000004100 */
[C---:B------:R-:W-:Y:S01]  /*4c50*/  FFMA.FTZ R27, R56.reuse, R13, R27 ;  /* 0x0000000d381b7223 */ /* 0x040fe2000001001b */
[----:B------:R-:W-:Y:S02]  /*4c60*/  HADD2.F32 R29, -RZ, R29.H1_H1 ;  /* 0x3000001dff1d7230 */ /* 0x000fe40000004100 */
        /* <DEDUP_REMOVED lines=9> */
[----:B----4-:R-:W-:Y:S02]  /*4d00*/  HADD2.F32 R14, -RZ, R33.H0_H0 ;  /* 0x20000021ff0e7230 */ /* 0x010fe40000004100 */
[----:B------:R-:W-:Y:S01]  /*4d10*/  FFMA.FTZ R24, R56, R59, R24 ;  /* 0x0000003b38187223 */ /* 0x000fe20000010018 */
[----:B------:R-:W-:-:S02]  /*4d20*/  HADD2.F32 R31, -RZ, R35.H0_H0 ;  /* 0x20000023ff1f7230 */ /* 0x000fc40000004100 */
[----:B------:R-:W-:Y:S01]  /*4d30*/  FFMA.FTZ R30, R56, R30, R41 ;  /* 0x0000001e381e7223 */ /* 0x000fe20000010029 */
        /* <DEDUP_REMOVED lines=8> */
[----:B------:R-:W-:Y:S02]  /*4dc0*/  HADD2.F32 R33, -RZ, R33.H1_H1 ;  /* 0x30000021ff217230 */ /* 0x000fe40000004100 */
[C---:B------:R-:W-:Y:S01]  /*4dd0*/  FFMA.FTZ R7, R54.reuse, R28, R7 ;  /* 0x0000001c36077223 */ /* 0x040fe20000010007 */
[----:B------:R-:W-:Y:S02]  /*4de0*/  HADD2.F32 R35, -RZ, R35.H1_H1 ;  /* 0x30000023ff237230 */ /* 0x000fe40000004100 */
[C---:B------:R-:W-:Y:S01]  /*4df0*/  FFMA.FTZ R24, R54.reuse, R29, R24 ;  /* 0x0000001d36187223 */ /* 0x040fe20000010018 */
[----:B------:R-:W-:Y:S02]  /*4e00*/  HADD2.F32 R14, -RZ, R37.H0_H0 ;  /* 0x20000025ff0e7230 */ /* 0x000fe40000004100 */
[----:B------:R-:W-:Y:S01]  /*4e10*/  FFMA.FTZ R20, R54, R33, R20 ;  /* 0x0000002136147223 */ /* 0x000fe20000010014 */
[----:B------:R-:W-:-:S02]  /*4e20*/  HADD2.F32 R31, -RZ, R39.H0_H0 ;  /* 0x20000027ff1f7230 */ /* 0x000fc40000004100 */
[----:B------:R-:W-:Y:S01]  /*4e30*/  FFMA.FTZ R30, R54, R35, R30 ;  /* 0x00000023361e7223 */ /* 0x000fe2000001001e */
[----:B0-----:R-:W-:Y:S02]  /*4e40*/  HADD2.F32 R12, -RZ, R12.H0_H0 ;  /* 0x2000000cff0c7230 */ /* 0x001fe40000004100 */
        /* <DEDUP_REMOVED lines=9> */
[----:B------:R-:W-:Y:S02]  /*4ee0*/  HADD2.F32 R39, -RZ, R39.H1_H1 ;  /* 0x30000027ff277230 */ /* 0x000fe40000004100 */
[C---:B------:R-:W-:Y:S01]  /*4ef0*/  FFMA.FTZ R7, R12.reuse, R28, R7 ;  /* 0x0000001c0c077223 */ /* 0x040fe20000010007 */
[C---:B------:R-:W-:Y:S01]  /*4f00*/  FFMA.FTZ R26, R12.reuse, R31, R26 ;  /* 0x0000001f0c1a7223 */ /* 0x040fe2000001001a */
[----:B------:R-:W-:Y:S01]  /*4f10*/  FFMA.FTZ R24, R12, R29, R24 ;  /* 0x0000001d0c187223 */ /* 0x000fe20000010018 */
[----:B------:R-:W-:Y:S02]  /*4f20*/  VIADD R52, R52, 0x200 ;  /* 0x0000020034347836 */ /* 0x000fe40000000000 */
[----:B------:R-:W-:Y:S01]  /*4f30*/  FFMA.FTZ R41, R12, R39, R30 ;  /* 0x000000270c297223 */ /* 0x000fe2000001001e */
[----:B------:R-:W-:Y:S06]  /*4f40*/  @P0 BRA `(.L_x_1487) ;  /* 0xfffffff800600947 */ /* 0x000fec000383ffff */
.L_x_1486:
[----:B------:R-:W-:Y:S05]  /*4f50*/  BSYNC.RECONVERGENT B1 ;  /* 0x0000000000017941 */ /* 0x000fea0003800200 */
.L_x_1485:
[----:B------:R-:W-:Y:S05]  /*4f60*/  @!P1 BRA `(.L_x_1484) ;  /* 0x00000004006c9947 */ /* 0x000fea0003800000 */
[----:B------:R-:W-:Y:S01]  /*4f70*/  ISETP.NE.AND P1, PT, R57, 0x1, PT ;  /* 0x000000013900780c */ /* 0x000fe20003f25270 */
[----:B------:R-:W-:Y:S01]  /*4f80*/  BSSY.RECONVERGENT B1, `(.L_x_1488) ;  /* 0x000003a000017945 */ /* 0x000fe20003800200 */
[----:B------:R-:W-:-:S11]  /*4f90*/  LOP3.LUT P0, RZ, R50, 0x40, RZ, 0xc0, !PT ;  /* 0x0000004032ff7812 */ /* 0x000fd6000780c0ff */
[----:B------:R-:W-:Y:S05]  /*4fa0*/  @!P1 BRA `(.L_x_1489) ;  /* 0x0000000000dc9947 */ /* 0x000fea0003800000 */
[----:B------:R-:W0:Y:S01]  /*4fb0*/  LDCU.64 UR8, c[0x0][0x3c8] ;  /* 0x00007900ff0877ac */ /* 0x000e220008000a00 */
[----:B------:R-:W-:-:S04]  /*4fc0*/  IADD3 R12, P1, PT, R23, R44, RZ ;  /* 0x0000002c170c7210 */ /* 0x000fc80007f3e0ff */
[----:B------:R-:W-:Y:S02]  /*4fd0*/  IADD3.X R13, PT, PT, RZ, R40, RZ, P1, !PT ;  /* 0x00000028ff0d7210 */ /* 0x000fe40000ffe4ff */
[----:B0-----:R-:W-:-:S04]  /*4fe0*/  LEA R32, P1, R12, UR8, 0x2 ;  /* 0x000000080c207c11 */ /* 0x001fc8000f8210ff */
[----:B------:R-:W-:-:S05]  /*4ff0*/  LEA.HI.X R33, R12, UR9, R13, 0x2, P1 ;  /* 0x000000090c217c11 */ /* 0x000fca00088f140d */
[----:B------:R-:W2:Y:S04]  /*5000*/  LDG.E R12, desc[UR36][R32.64] ;  /* 0x00000024200c7981 */ /* 0x000ea8000c1e1900 */
[----:B------:R0:W3:Y:S01]  /*5010*/  LDG.E R28, desc[UR36][R32.64+0x100] ;  /* 0x00010024201c7981 */ /* 0x0000e2000c1e1900 */
[C---:B------:R-:W-:Y:S02]  /*5020*/  SHF.L.U32 R29, R44.reuse, 0x5, RZ ;  /* 0x000000052c1d7819 */ /* 0x040fe400000006ff */
[----:B------:R-:W-:Y:S01]  /*5030*/  SHF.L.U32 R30, R53, 0x5, RZ ;  /* 0x00000005351e7819 */ /* 0x000fe200000006ff */
[----:B------:R-:W-:-:S05]  /*5040*/  IMAD.IADD R34, R44, 0x1, -R25 ;  /* 0x000000012c227824 */ /* 0x000fca00078e0a19 */
[----:B------:R-:W-:-:S05]  /*5050*/  LEA R34, R34, R43, 0x1 ;  /* 0x0000002b22227211 */ /* 0x000fca00078e08ff */
[----:B0-----:R-:W0:Y:S04]  /*5060*/  LDS.U16 R32, [R34] ;  /* 0x0000000022207984 */ /* 0x001e280000000400 */
[----:B------:R-:W1:Y:S01]  /*5070*/  LDS.U16 R38, [R34+0x80] ;  /* 0x0000800022267984 */ /* 0x000e620000000400 */
[-CC-:B--2---:R-:W-:Y:S02]  /*5080*/  IMAD R13, R12, R30.reuse, R29.reuse ;  /* 0x0000001e0c0d7224 */ /* 0x184fe400078e021d */
[----:B---3--:R-:W-:Y:S02]  /*5090*/  IMAD R28, R28, R30, R29 ;  /* 0x0000001e1c1c7224 */ /* 0x008fe400078e021d */
[----:B------:R-:W-:-:S03]  /*50a0*/  IMAD.WIDE R12, R13, 0x2, R48 ;  /* 0x000000020d0c7825 */ /* 0x000fc600078e0230 */
[----:B------:R-:W-:-:S03]  /*50b0*/  IADD3 R29, PT, PT, R28, 0x800, RZ ;  /* 0x000008001c1d7810 */ /* 0x000fc60007ffe0ff */
[----:B------:R-:W2:Y:S02]  /*50c0*/  LDG.E.128 R12, desc[UR36][R12.64] ;  /* 0x000000240c0c7981 */ /* 0x000ea4000c1e1d00 */
[----:B------:R-:W-:-:S06]  /*50d0*/  IMAD.WIDE R28, R29, 0x2, R48 ;  /* 0x000000021d1c7825 */ /* 0x000fcc00078e0230 */
[----:B------:R-:W3:Y:S01]  /*50e0*/  LDG.E.128 R28, desc[UR36][R28.64] ;  /* 0x000000241c1c7981 */ /* 0x000ee2000c1e1d00 */
[----:B0-----:R-:W-:Y:S01]  /*50f0*/  HADD2.F32 R32, -RZ, R32.H0_H0 ;  /* 0x20000020ff207230 */ /* 0x001fe20000004100 */
[----:B------:R-:W-:Y:S01]  /*5100*/  IADD3 R44, PT, PT, R44, 0x80, RZ ;  /* 0x000000802c2c7810 */ /* 0x000fe20007ffe0ff */
[----:B-1----:R-:W-:Y:S02]  /*5110*/  HADD2.F32 R38, -RZ, R38.H0_H0 ;  /* 0x20000026ff267230 */ /* 0x002fe40000004100 */
[--C-:B--2---:R-:W-:Y:S02]  /*5120*/  HADD2.F32 R33, -RZ, R12.reuse.H0_H0 ;  /* 0x2000000cff217230 */ /* 0x104fe40000004100 */
[----:B------:R-:W-:Y:S02]  /*5130*/  HADD2.F32 R35, -RZ, R12.H1_H1 ;  /* 0x3000000cff237230 */ /* 0x000fe40000004100 */
[--C-:B------:R-:W-:Y:S02]  /*5140*/  HADD2.F32 R12, -RZ, R13.reuse.H0_H0 ;  /* 0x2000000dff0c7230 */ /* 0x100fe40000004100 */
        /* <DEDUP_REMOVED lines=11> */
[--C-:B---3--:R-:W-:Y:S02]  /*5200*/  HADD2.F32 R15, -RZ, R28.reuse.H0_H0 ;  /* 0x2000001cff0f7230 */ /* 0x108fe40000004100 */
[C---:B------:R-:W-:Y:S01]  /*5210*/  FFMA.FTZ R26, R32.reuse, R39, R26 ;  /* 0x00000027201a7223 */ /* 0x040fe2000001001a */
[----:B------:R-:W-:Y:S02]  /*5220*/  HADD2.F32 R21, -RZ, R28.H1_H1 ;  /* 0x3000001cff157230 */ /* 0x000fe40000004100 */
[----:B------:R-:W-:Y:S01]  /*5230*/  FFMA.FTZ R14, R32, R14, R41 ;  /* 0x0000000e200e7223 */ /* 0x000fe20000010029 */
[--C-:B------:R-:W-:Y:S02]  /*5240*/  HADD2.F32 R33, -RZ, R29.reuse.H0_H0 ;  /* 0x2000001dff217230 */ /* 0x100fe40000004100 */
[----:B------:R-:W-:Y:S01]  /*5250*/  FFMA.FTZ R27, R38, R15, R27 ;  /* 0x0000000f261b7223 */ /* 0x000fe2000001001b */
[----:B------:R-:W-:-:S02]  /*5260*/  HADD2.F32 R20, -RZ, R29.H1_H1 ;  /* 0x3000001dff147230 */ /* 0x000fc40000004100 */
[C---:B------:R-:W-:Y:S01]  /*5270*/  FFMA.FTZ R22, R38.reuse, R21, R22 ;  /* 0x0000001526167223 */ /* 0x040fe20000010016 */
[--C-:B------:R-:W-:Y:S02]  /*5280*/  HADD2.F32 R35, -RZ, R31.reuse.H0_H0 ;  /* 0x2000001fff237230 */ /* 0x100fe40000004100 */
[C---:B------:R-:W-:Y:S01]  /*5290*/  FFMA.FTZ R21, R38.reuse, R33, R12 ;  /* 0x0000002126157223 */ /* 0x040fe2000001000c */
[--C-:B------:R-:W-:Y:S02]  /*52a0*/  HADD2.F32 R28, -RZ, R30.reuse.H0_H0 ;  /* 0x2000001eff1c7230 */ /* 0x100fe40000004100 */
[C---:B------:R-:W-:Y:S01]  /*52b0*/  FFMA.FTZ R20, R38.reuse, R20, R13 ;  /* 0x0000001426147223 */ /* 0x040fe2000001000d */
[----:B------:R-:W-:Y:S02]  /*52c0*/  HADD2.F32 R29, -RZ, R30.H1_H1 ;  /* 0x3000001eff1d7230 */ /* 0x000fe40000004100 */
[----:B------:R-:W-:Y:S01]  /*52d0*/  FFMA.FTZ R26, R38, R35, R26 ;  /* 0x00000023261a7223 */ /* 0x000fe2000001001a */
[----:B------:R-:W-:-:S02]  /*52e0*/  HADD2.F32 R31, -RZ, R31.H1_H1 ;  /* 0x3000001fff1f7230 */ /* 0x000fc40000004100 */
[C---:B------:R-:W-:Y:S01]  /*52f0*/  FFMA.FTZ R7, R38.reuse, R28, R7 ;  /* 0x0000001c26077223 */ /* 0x040fe20000010007 */
[C---:B------:R-:W-:Y:S02]  /*5300*/  FFMA.FTZ R24, R38.reuse, R29, R24 ;  /* 0x0000001d26187223 */ /* 0x040fe40000010018 */
[----:B------:R-:W-:-:S07]  /*5310*/  FFMA.FTZ R41, R38, R31, R14 ;  /* 0x0000001f26297223 */ /* 0x000fce000001000e */
.L_x_1489:
[----:B------:R-:W-:Y:S05]  /*5320*/  BSYNC.RECONVERGENT B1 ;  /* 0x0000000000017941 */ /* 0x000fea0003800200 */
.L_x_1488:
[----:B------:R-:W-:Y:S05]  /*5330*/  @P0 BRA `(.L_x_1484) ;  /* 0x0000000000780947 */ /* 0x000fea0003800000 */
[----:B------:R-:W0:Y:S01]  /*5340*/  LDCU.64 UR8, c[0x0][0x3c8] ;  /* 0x00007900ff0877ac */ /* 0x000e220008000a00 */
[----:B------:R-:W-:-:S04]  /*5350*/  IADD3 R12, P0, PT, R23, R44, RZ ;  /* 0x0000002c170c7210 */ /* 0x000fc80007f1e0ff */
[----:B------:R-:W-:Y:S02]  /*5360*/  IADD3.X R13, PT, PT, RZ, R40, RZ, P0, !PT ;  /* 0x00000028ff0d7210 */ /* 0x000fe400007fe4ff */
[----:B0-----:R-:W-:-:S04]  /*5370*/  LEA R28, P0, R12, UR8, 0x2 ;  /* 0x000000080c1c7c11 */ /* 0x001fc8000f8010ff */
[----:B------:R-:W-:-:S05]  /*5380*/  LEA.HI.X R29, R12, UR9, R13, 0x2, P0 ;  /* 0x000000090c1d7c11 */ /* 0x000fca00080f140d */
[----:B------:R-:W2:Y:S01]  /*5390*/  LDG.E R28, desc[UR36][R28.64] ;  /* 0x000000241c1c7981 */ /* 0x000ea2000c1e1900 */
[----:B------:R-:W-:-:S05]  /*53a0*/  IMAD.IADD R30, R44, 0x1, -R25 ;  /* 0x000000012c1e7824 */ /* 0x000fca00078e0a19 */
[----:B------:R-:W-:-:S06]  /*53b0*/  LEA R30, R30, R43, 0x1 ;  /* 0x0000002b1e1e7211 */ /* 0x000fcc00078e08ff */
[----:B------:R-:W0:Y:S01]  /*53c0*/  LDS.U16 R30, [R30] ;  /* 0x000000001e1e7984 */ /* 0x000e220000000400 */
[----:B--2---:R-:W-:-:S05]  /*53d0*/  IMAD R13, R53, R28, R44 ;  /* 0x0000001c350d7224 */ /* 0x004fca00078e022c */
[----:B------:R-:W-:-:S05]  /*53e0*/  SHF.L.U32 R13, R13, 0x5, RZ ;  /* 0x000000050d0d7819 */ /* 0x000fca00000006ff */
[----:B------:R-:W-:-:S06]  /*53f0*/  IMAD.WIDE R12, R13, 0x2, R48 ;  /* 0x000000020d0c7825 */ /* 0x000fcc00078e0230 */
[----:B------:R-:W2:Y:S01]  /*5400*/  LDG.E.128 R12, desc[UR36][R12.64] ;  /* 0x000000240c0c7981 */ /* 0x000ea2000c1e1d00 */
[----:B0-----:R-:W-:Y:S02]  /*5410*/  HADD2.F32 R32, -RZ, R30.H0_H0 ;  /* 0x2000001eff207230 */ /* 0x001fe40000004100 */
        /* <DEDUP_REMOVED lines=15> */
[----:B------:R-:W-:-:S07]  /*5510*/  FFMA.FTZ R41, R32, R12, R41 ;  /* 0x0000000c20297223 */ /* 0x000fce0000010029 */
.L_x_1484:
[----:B------:R-:W-:Y:S05]  /*5520*/  BSYNC.RECONVERGENT B0 ;  /* 0x0000000000007941 */ /* 0x000fea0003800200 */
.L_x_1483:
[----:B------:R-:W-:Y:S01]  /*5530*/  ISETP.GE.AND P0, PT, R42, R16, PT ;  /* 0x000000102a00720c */ /* 0x000fe20003f06270 */
[----:B------:R-:W0:Y:S01]  /*5540*/  LDCU.64 UR6, c[0x0][0x3c8] ;  /* 0x00007900ff0677ac */ /* 0x000e220008000a00 */
[----:B------:R-:W-:Y:S01]  /*5550*/  BSSY.RECONVERGENT B0, `(.L_x_1490) ;  /* 0x000012c000007945 */ /* 0x000fe20003800200 */
[----:B------:R-:W1:Y:S10]  /*5560*/  LDCU.64 UR8, c[0x0][0x3c8] ;  /* 0x00007900ff0877ac */ /* 0x000e740008000a00 */
[----:B------:R-:W-:Y:S05]  /*5570*/  @P0 BRA `(.L_x_1491) ;  /* 0x0000001000a40947 */ /* 0x000fea0003800000 */
[----:B------:R-:W-:Y:S01]  /*5580*/  VIADDMNMX R29, R42, 0x40, R16, !PT ;  /* 0x000000402a1d7846 */ /* 0x000fe20007800110 */
[----:B------:R-:W2:Y:S01]  /*5590*/  LDCU UR5, c[0x0][0x3f8] ;  /* 0x00007f00ff0577ac */ /* 0x000ea20008000800 */
[----:B------:R-:W-:Y:S01]  /*55a0*/  LOP3.LUT R12, RZ, R25, RZ, 0x33, !PT ;  /* 0x00000019ff0c7212 */ /* 0x000fe200078e33ff */
[----:B------:R-:W-:Y:S03]  /*55b0*/  BSSY.RECONVERGENT B1, `(.L_x_1492) ;  /* 0x0000046000017945 */ /* 0x000fe60003800200 */
[----:B------:R-:W-:-:S04]  /*55c0*/  IADD3 R29, PT, PT, -R4, R29, R12 ;  /* 0x0000001d041d7210 */ /* 0x000fc80007ffe10c */
[----:B------:R-:W-:-:S04]  /*55d0*/  LOP3.LUT R12, R29, 0xc0, RZ, 0xc0, !PT ;  /* 0x000000c01d0c7812 */ /* 0x000fc800078ec0ff */
[----:B------:R-:W-:Y:S01]  /*55e0*/  ISETP.NE.AND P0, PT, R12, 0xc0, PT ;  /* 0x000000c00c00780c */ /* 0x000fe20003f05270 */
[----:B--2---:R-:W-:-:S12]  /*55f0*/  IMAD R28, R3, UR5, RZ ;  /* 0x00000005031c7c24 */ /* 0x004fd8000f8e02ff */
[----:B------:R-:W-:Y:S05]  /*5600*/  @!P0 BRA `(.L_x_1493) ;  /* 0x0000000400008947 */ /* 0x000fea0003800000 */
[----:B------:R-:W2:Y:S01]  /*5610*/  LDC R3, c[0x0][0x3f4] ;  /* 0x0000fd00ff037b82 */ /* 0x000ea20000000800 */
[----:B------:R-:W-:Y:S02]  /*5620*/  LEA.HI R12, R29, 0x1, RZ, 0x1a ;  /* 0x000000011d0c7811 */ /* 0x000fe400078fd0ff */
[----:B------:R-:W-:Y:S02]  /*5630*/  LEA R32, R4, R51, 0x1 ;  /* 0x0000003304207211 */ /* 0x000fe400078e08ff */
[----:B------:R-:W-:Y:S02]  /*5640*/  LOP3.LUT R12, R12, 0x3, RZ, 0xc0, !PT ;  /* 0x000000030c0c7812 */ /* 0x000fe400078ec0ff */
[----:B------:R-:W-:Y:S02]  /*5650*/  IADD3 R32, PT, PT, R32, UR4, RZ ;  /* 0x0000000420207c10 */ /* 0x000fe4000fffe0ff */
[----:B------:R-:W-:-:S07]  /*5660*/  IADD3 R33, PT, PT, -R12, RZ, RZ ;  /* 0x000000ff0c217210 */ /* 0x000fce0007ffe1ff */
.L_x_1496:
[----:B--2---:R-:W-:Y:S01]  /*5670*/  ISETP.GE.AND P1, PT, R42, R3, PT ;  /* 0x000000032a00720c */ /* 0x004fe20003f26270 */
[----:B------:R-:W-:Y:S01]  /*5680*/  VIADD R33, R33, 0x1 ;  /* 0x0000000121217836 */ /* 0x000fe20000000000 */
[----:B------:R-:W-:Y:S04]  /*5690*/  BSSY.RECONVERGENT B2, `(.L_x_1494) ;  /* 0x0000034000027945 */ /* 0x000fe80003800200 */
[----:B------:R-:W-:-:S07]  /*56a0*/  ISETP.NE.AND P0, PT, R33, RZ, PT ;  /* 0x000000ff2100720c */ /* 0x000fce0003f05270 */
[----:B------:R-:W-:Y:S06]  /*56b0*/  @!P1 BRA `(.L_x_1495) ;  /* 0x0000000000c49947 */ /* 0x000fec0003800000 */
[----:B------:R-:W-:Y:S02]  /*56c0*/  IABS R15, R3 ;  /* 0x00000003000f7213 */ /* 0x000fe40000000000 */
        /* <DEDUP_REMOVED lines=9> */
[----:B------:R-:W-:-:S05]  /*5760*/  HFMA2 R12, -RZ, RZ, 0, 0 ;  /* 0x00000000ff0c7431 */ /* 0x000fca00000001ff */
[----:B------:R-:W-:Y:S01]  /*5770*/  IMAD.HI.U32 R12, R13, R31, R12 ;  /* 0x0000001f0d0c7227 */ /* 0x000fe200078e000c */
[----:B------:R-:W-:Y:S02]  /*5780*/  MOV R13, R34 ;  /* 0x00000022000d7202 */ /* 0x000fe40000000f00 */
[----:B------:R-:W2:Y:S03]  /*5790*/  LDS.U16 R34, [R32] ;  /* 0x0000000020227984 */ /* 0x000ea60000000400 */
        /* <DEDUP_REMOVED lines=9> */
[----:B------:R-:W-:-:S04]  /*5830*/  IADD3 R13, P1, PT, R23, R12, RZ ;  /* 0x0000000c170d7210 */ /* 0x000fc80007f3e0ff */
[----:B------:R-:W-:Y:S02]  /*5840*/  IADD3.X R14, PT, PT, RZ, R40, RZ, P1, !PT ;  /* 0x00000028ff0e7210 */ /* 0x000fe40000ffe4ff */
[----:B0-----:R-:W-:-:S04]  /*5850*/  LEA R30, P1, R13, UR6, 0x2 ;  /* 0x000000060d1e7c11 */ /* 0x001fc8000f8210ff */
[----:B------:R-:W-:-:S06]  /*5860*/  LEA.HI.X R31, R13, UR7, R14, 0x2, P1 ;  /* 0x000000070d1f7c11 */ /* 0x000fcc00088f140e */
[----:B------:R-:W3:Y:S02]  /*5870*/  LDG.E R31, desc[UR36][R30.64] ;  /* 0x000000241e1f7981 */ /* 0x000ee4000c1e1900 */
[----:B---3--:R-:W-:-:S04]  /*5880*/  IMAD R13, R28, R31, R12 ;  /* 0x0000001f1c0d7224 */ /* 0x008fc800078e020c */
[----:B------:R-:W-:-:S04]  /*5890*/  IMAD.SHL.U32 R13, R13, 0x20, RZ ;  /* 0x000000200d0d7824 */ /* 0x000fc800078e00ff */
[----:B------:R-:W-:-:S06]  /*58a0*/  IMAD.WIDE R12, R13, 0x2, R48 ;  /* 0x000000020d0c7825 */ /* 0x000fcc00078e0230 */
[----:B------:R-:W3:Y:S01]  /*58b0*/  LDG.E.128 R12, desc[UR36][R12.64] ;  /* 0x000000240c0c7981 */ /* 0x000ee2000c1e1d00 */
[----:B--2---:R-:W-:Y:S02]  /*58c0*/  HADD2.F32 R34, -RZ, R34.H0_H0 ;  /* 0x20000022ff227230 */ /* 0x004fe40000004100 */
[--C-:B---3--:R-:W-:Y:S02]  /*58d0*/  HADD2.F32 R30, -RZ, R14.reuse.H0_H0 ;  /* 0x2000000eff1e7230 */ /* 0x108fe40000004100 */
        /* <DEDUP_REMOVED lines=15> */
.L_x_1495:
[----:B01----:R-:W-:Y:S05]  /*59d0*/  BSYNC.RECONVERGENT B2 ;  /* 0x0000000000027941 */ /* 0x003fea0003800200 */
.L_x_1494:
[----:B------:R-:W-:Y:S02]  /*59e0*/  IADD3 R42, PT, PT, R42, 0x40, RZ ;  /* 0x000000402a2a7810 */ /* 0x000fe40007ffe0ff */
[----:B------:R-:W-:Y:S01]  /*59f0*/  IADD3 R32, PT, PT, R32, 0x80, RZ ;  /* 0x0000008020207810 */ /* 0x000fe20007ffe0ff */
[----:B------:R-:W-:Y:S06]  /*5a00*/  @P0 BRA `(.L_x_1496) ;  /* 0xfffffffc00180947 */ /* 0x000fec000383ffff */
.L_x_1493:
[----:B01----:R-:W-:Y:S05]  /*5a10*/  BSYNC.RECONVERGENT B1 ;  /* 0x0000000000017941 */ /* 0x003fea0003800200 */
.L_x_1492:
[----:B------:R-:W-:-:S13]  /*5a20*/  ISETP.GE.U32.AND P0, PT, R29, 0xc0, PT ;  /* 0x000000c01d00780c */ /* 0x000fda0003f06070 */
[----:B------:R-:W-:Y:S05]  /*5a30*/  @!P0 BRA `(.L_x_1491) ;  /* 0x0000000c00748947 */ /* 0x000fea0003800000 */
[----:B------:R-:W0:Y:S02]  /*5a40*/  LDC R3, c[0x0][0x3f4] ;  /* 0x0000fd00ff037b82 */ /* 0x000e240000000800 */
.L_x_1505:
[CC--:B0-----:R-:W-:Y:S01]  /*5a50*/  ISETP.GE.AND P3, PT, R42.reuse, R3.reuse, PT ;  /* 0x000000032a00720c */ /* 0x0c1fe20003f66270 */
[C---:B------:R-:W-:Y:S01]  /*5a60*/  VIADD R32, R42.reuse, 0xc0 ;  /* 0x000000c02a207836 */ /* 0x040fe20000000000 */
[C---:B------:R-:W-:Y:S01]  /*5a70*/  IADD3 R36, PT, PT, R42.reuse, 0x40, RZ ;  /* 0x000000402a247810 */ /* 0x040fe20007ffe0ff */
[----:B------:R-:W-:Y:S01]  /*5a80*/  BSSY.RECONVERGENT B1, `(.L_x_1497) ;  /* 0x0000039000017945 */ /* 0x000fe20003800200 */
[----:B------:R-:W-:Y:S02]  /*5a90*/  IADD3 R34, PT, PT, R42, 0x80, RZ ;  /* 0x000000802a227810 */ /* 0x000fe40007ffe0ff */
[----:B------:R-:W-:Y:S02]  /*5aa0*/  IADD3 R12, PT, PT, -R25, R42, RZ ;  /* 0x0000002a190c7210 */ /* 0x000fe40007ffe1ff */
[-C--:B------:R-:W-:Y:S02]  /*5ab0*/  ISETP.GE.AND P2, PT, R36, R3.reuse, PT ;  /* 0x000000032400720c */ /* 0x080fe40003f46270 */
[----:B------:R-:W-:-:S02]  /*5ac0*/  ISETP.GE.AND P0, PT, R34, R3, PT ;  /* 0x000000032200720c */ /* 0x000fc40003f06270 */
[----:B------:R-:W-:Y:S02]  /*5ad0*/  ISETP.GE.AND P1, PT, R32, R3, PT ;  /* 0x000000032000720c */ /* 0x000fe40003f26270 */
[----:B------:R-:W-:Y:S01]  /*5ae0*/  LEA R29, R12, R43, 0x1 ;  /* 0x0000002b0c1d7211 */ /* 0x000fe200078e08ff */
[----:B------:R-:W-:Y:S10]  /*5af0*/  @!P3 BRA `(.L_x_1498) ;  /* 0x0000000000c4b947 */ /* 0x000ff40003800000 */
[----:B------:R-:W-:Y:S02]  /*5b00*/  IABS R15, R3 ;  /* 0x00000003000f7213 */ /* 0x000fe40000000000 */
        /* <DEDUP_REMOVED lines=11> */
[----:B------:R-:W-:Y:S02]  /*5bc0*/  MOV R13, R33 ;  /* 0x00000021000d7202 */ /* 0x000fe40000000f00 */
[----:B------:R-:W0:Y:S03]  /*5bd0*/  LDS.U16 R33, [R29] ;  /* 0x000000001d217984 */ /* 0x000e260000000400 */
        /* <DEDUP_REMOVED lines=9> */
[----:B------:R-:W-:-:S04]  /*5c70*/  IADD3 R13, P3, PT, R23, R12, RZ ;  /* 0x0000000c170d7210 */ /* 0x000fc80007f7e0ff */
[----:B------:R-:W-:Y:S02]  /*5c80*/  IADD3.X R14, PT, PT, RZ, R40, RZ, P3, !PT ;  /* 0x00000028ff0e7210 */ /* 0x000fe40001ffe4ff */
[----:B------:R-:W-:-:S04]  /*5c90*/  LEA R30, P3, R13, UR8, 0x2 ;  /* 0x000000080d1e7c11 */ /* 0x000fc8000f8610ff */
[----:B------:R-:W-:-:S06]  /*5ca0*/  LEA.HI.X R31, R13, UR9, R14, 0x2, P3 ;  /* 0x000000090d1f7c11 */ /* 0x000fcc00098f140e */
[----:B------:R-:W2:Y:S02]  /*5cb0*/  LDG.E R31, desc[UR36][R30.64] ;  /* 0x000000241e1f7981 */ /* 0x000ea4000c1e1900 */
        /* <DEDUP_REMOVED lines=21> */
.L_x_1498:
[----:B------:R-:W-:Y:S05]  /*5e10*/  BSYNC.RECONVERGENT B1 ;  /* 0x0000000000017941 */ /* 0x000fea0003800200 */
.L_x_1497:
[----:B------:R-:W-:Y:S04]  /*5e20*/  BSSY.RECONVERGENT B1, `(.L_x_1499) ;  /* 0x0000033000017945 */ /* 0x000fe80003800200 */
[----:B------:R-:W-:Y:S05]  /*5e30*/  @!P2 BRA `(.L_x_1500) ;  /* 0x0000000000c4a947 */ /* 0x000fea0003800000 */
        /* <DEDUP_REMOVED lines=13> */
[----:B------:R-:W0:Y:S03]  /*5f10*/  LDS.U16 R33, [R29+0x80] ;  /* 0x000080001d217984 */ /* 0x000e260000000400 */
        /* <DEDUP_REMOVED lines=35> */
.L_x_1500:
[----:B------:R-:W-:Y:S05]  /*6150*/  BSYNC.RECONVERGENT B1 ;  /* 0x0000000000017941 */ /* 0x000fea0003800200 */
.L_x_1499:
        /* <DEDUP_REMOVED lines=51> */
.L_x_1502:
[----:B------:R-:W-:Y:S05]  /*6490*/  BSYNC.RECONVERGENT B1 ;  /* 0x0000000000017941 */ /* 0x000fea0003800200 */
.L_x_1501:
[----:B------:R-:W-:Y:S04]  /*64a0*/  BSSY.RECONVERGENT B1, `(.L_x_1503) ;  /* 0x0000033000017945 */ /* 0x000fe80003800200 */
[----:B------:R-:W-:Y:S05]  /*64b0*/  @!P1 BRA `(.L_x_1504) ;  /* 0x0000000000c49947 */ /* 0x000fea0003800000 */
[----:B------:R-:W-:Y:S01]  /*64c0*/  IABS R15, R3 ;  /* 0x00000003000f7213 */ /* 0x000fe20000000000 */
[----:B------:R-:W0:Y:S01]  /*64d0*/  LDS.U16 R29, [R29+0x180] ;  /* 0x000180001d1d7984 */ /* 0x000e220000000400 */
        /* <DEDUP_REMOVED lines=47> */
.L_x_1504:
[----:B------:R-:W-:Y:S05]  /*67d0*/  BSYNC.RECONVERGENT B1 ;  /* 0x0000000000017941 */ /* 0x000fea0003800200 */
.L_x_1503:
[----:B------:R-:W-:-:S04]  /*67e0*/  IADD3 R42, PT, PT, R42, 0x100, RZ ;  /* 0x000001002a2a7810 */ /* 0x000fc80007ffe0ff */
[----:B------:R-:W-:-:S13]  /*67f0*/  ISETP.GE.AND P0, PT, R42, R16, PT ;  /* 0x000000102a00720c */ /* 0x000fda0003f06270 */
[----:B------:R-:W-:Y:S05]  /*6800*/  @!P0 BRA `(.L_x_1505) ;  /* 0xfffffff000908947 */ /* 0x000fea000383ffff */
.L_x_1491:
[----:B01----:R-:W-:Y:S05]  /*6810*/  BSYNC.RECONVERGENT B0 ;  /* 0x0000000000007941 */ /* 0x003fea0003800200 */
.L_x_1490:
[----:B------:R-:W-:Y:S01]  /*6820*/  ISETP.NE.AND P0, PT, R4, R47, PT ;  /* 0x0000002f0400720c */ /* 0x000fe20003f05270 */
[----:B------:R-:W-:-:S12]  /*6830*/  BSSY.RECONVERGENT B0, `(.L_x_1506) ;  /* 0x000006c000007945 */ /* 0x000fd80003800200 */
[----:B------:R-:W-:Y:S05]  /*6840*/  @P0 BRA `(.L_x_1507) ;  /* 0x0000000400a80947 */ /* 0x000fea0003800000 */
[----:B------:R-:W0:Y:S01]  /*6850*/  LDCU UR5, c[0x0][0x478] ;  /* 0x00008f00ff0577ac */ /* 0x000e220008000800 */
[----:B------:R-:W-:Y:S01]  /*6860*/  IADD3 R15, PT, PT, R45, R18, RZ ;  /* 0x000000122d0f7210 */ /* 0x000fe20007ffe0ff */
[----:B0-----:R-:W-:-:S09]  /*6870*/  UISETP.NE.AND UP0, UPT, UR5, 0x2, UPT ;  /* 0x000000020500788c */ /* 0x001fd2000bf05270 */
[----:B------:R-:W-:Y:S05]  /*6880*/  BRA.U UP0, `(.L_x_1508) ;  /* 0x0000000100d87547 */ /* 0x000fea000b800000 */
[----:B------:R-:W0:Y:S02]  /*6890*/  LDCU.64 UR6, c[0x0][0x3a8] ;  /* 0x00007500ff0677ac */ /* 0x000e240008000a00 */
[----:B0-----:R-:W-:-:S04]  /*68a0*/  IADD3 R12, P0, PT, R15, UR6, RZ ;  /* 0x000000060f0c7c10 */ /* 0x001fc8000ff1e0ff */
[----:B------:R-:W-:-:S06]  /*68b0*/  LEA.HI.X.SX32 R13, R15, UR7, 0x1, P0 ;  /* 0x000000070f0d7c11 */ /* 0x000fcc00080f0eff */
[----:B------:R-:W2:Y:S01]  /*68c0*/  LDG.E.64 R12, desc[UR36][R12.64] ;  /* 0x000000240c0c7981 */ /* 0x000ea2000c1e1b00 */
[----:B------:R-:W0:Y:S03]  /*68d0*/  LDC.64 R14, c[0x0][0x468] ;  /* 0x00011a00ff0e7b82 */ /* 0x000e260000000a00 */
[----:B0-----:R-:W3:Y:S01]  /*68e0*/  LDG.E R14, desc[UR36][R14.64+0x8] ;  /* 0x000008240e0e7981 */ /* 0x001ee2000c1e1900 */
[----:B--2---:R-:W-:Y:S01]  /*68f0*/  LOP3.LUT R32, R13, 0xff, RZ, 0xc0, !PT ;  /* 0x000000ff0d207812 */ /* 0x004fe200078ec0ff */
[----:B------:R0:W3:Y:S01]  /*6900*/  I2F.S8 R23, R12 ;  /* 0x0000000c00177306 */ /* 0x0000e20000001400 */
[--C-:B------:R-:W-:Y:S02]  /*6910*/  SHF.R.S32.HI R35, RZ, 0x18, R13.reuse ;  /* 0x00000018ff237819 */ /* 0x100fe4000001140d */
[----:B------:R-:W-:Y:S02]  /*6920*/  SHF.R.U64 R18, R32, 0x7, RZ ;  /* 0x0000000720127819 */ /* 0x000fe400000012ff */
[----:B------:R-:W-:-:S02]  /*6930*/  SHF.R.S64 R34, R12, 0x10, R13 ;  /* 0x000000100c227819 */ /* 0x000fc4000000100d */
[----:B------:R-:W-:Y:S01]  /*6940*/  ISETP.NE.U32.AND P1, PT, R18, RZ, PT ;  /* 0x000000ff1200720c */ /* 0x000fe20003f25070 */
[----:B------:R-:W1:Y:S01]  /*6950*/  I2F.S16 R35, R35 ;  /* 0x0000002300237306 */ /* 0x000e620000101400 */
[----:B------:R-:W-:Y:S02]  /*6960*/  PRMT R25, R13, 0x9910, RZ ;  /* 0x000099100d197816 */ /* 0x000fe400000000ff */
[--C-:B------:R-:W-:Y:S02]  /*6970*/  SHF.R.U64 R18, R12, 0x10, R13.reuse ;  /* 0x000000100c127819 */ /* 0x100fe4000000120d */
[----:B------:R-:W-:Y:S02]  /*6980*/  SHF.R.S32.HI R13, RZ, 0x10, R13 ;  /* 0x00000010ff0d7819 */ /* 0x000fe4000001140d */
[----:B------:R-:W-:Y:S02]  /*6990*/  LOP3.LUT R34, R34, 0xff, RZ, 0xc0, !PT ;  /* 0x000000ff22227812 */ /* 0x000fe400078ec0ff */
[----:B------:R-:W-:-:S02]  /*69a0*/  LOP3.LUT R33, R13, 0xff, RZ, 0xc0, !PT ;  /* 0x000000ff0d217812 */ /* 0x000fc400078ec0ff */
[----:B------:R-:W-:Y:S02]  /*69b0*/  PRMT R16, R12, 0x9910, RZ ;  /* 0x000099100c107816 */ /* 0x000fe400000000ff */
[----:B------:R-:W-:Y:S02]  /*69c0*/  SHF.R.U64 R13, R33, 0x7, RZ ;  /* 0x00000007210d7819 */ /* 0x000fe400000012ff */
[----:B0-----:R-:W-:Y:S01]  /*69d0*/  SHF.R.U64 R12, R34, 0x7, RZ ;  /* 0x00000007220c7819 */ /* 0x001fe200000012ff */
[C---:B---3--:R-:W-:Y:S01]  /*69e0*/  FMUL.FTZ R23, R14.reuse, R23 ;  /* 0x000000170e177220 */ /* 0x048fe20000410000 */
[----:B------:R-:W-:Y:S01]  /*69f0*/  ISETP.NE.U32.AND P2, PT, R13, RZ, PT ;  /* 0x000000ff0d00720c */ /* 0x000fe20003f45070 */
[----:B-1----:R-:W-:Y:S01]  /*6a00*/  FMUL.FTZ R30, R14, R35 ;  /* 0x000000230e1e7220 */ /* 0x002fe20000410000 */
[----:B------:R-:W-:Y:S02]  /*6a10*/  ISETP.NE.U32.AND P0, PT, R12, RZ, PT ;  /* 0x000000ff0c00720c */ /* 0x000fe40003f05070 */
[----:B------:R-:W-:-:S02]  /*6a20*/  ISETP.NE.U32.AND.EX P2, PT, RZ, RZ, PT, P2 ;  /* 0x000000ffff00720c */ /* 0x000fc40003f45120 */
[----:B------:R-:W-:Y:S02]  /*6a30*/  ISETP.NE.U32.AND.EX P1, PT, RZ, RZ, PT, P1 ;  /* 0x000000ffff00720c */ /* 0x000fe40003f25110 */
[----:B------:R-:W-:Y:S02]  /*6a40*/  ISETP.NE.U32.AND.EX P0, PT, RZ, RZ, PT, P0 ;  /* 0x000000ffff00720c */ /* 0x000fe40003f05100 */
[----:B------:R-:W-:Y:S02]  /*6a50*/  PRMT R18, R18, 0x9910, RZ ;  /* 0x0000991012127816 */ /* 0x000fe400000000ff */
[----:B------:R-:W-:Y:S01]  /*6a60*/  SHF.R.S32.HI R15, RZ, 0x8, R16 ;  /* 0x00000008ff0f7819 */ /* 0x000fe20000011410 */
[----:B------:R-:W-:Y:S01]  /*6a70*/  IMAD.MOV.U32 R16, RZ, RZ, R25 ;  /* 0x000000ffff107224 */ /* 0x000fe200078e0019 */
[----:B------:R-:W-:-:S03]  /*6a80*/  MOV R12, R18 ;  /* 0x00000012000c7202 */ /* 0x000fc60000000f00 */
[----:B------:R-:W-:Y:S01]  /*6a90*/  @P2 LOP3.LUT R33, R33, 0xffffff00, RZ, 0xfc, !PT ;  /* 0xffffff0021212812 */ /* 0x000fe200078efcff */
[----:B------:R-:W0:Y:S01]  /*6aa0*/  I2F.S16 R15, R15 ;  /* 0x0000000f000f7306 */ /* 0x000e220000101400 */
[----:B------:R-:W-:Y:S02]  /*6ab0*/  SHF.R.S32.HI R16, RZ, 0x8, R16 ;  /* 0x00000008ff107819 */ /* 0x000fe40000011410 */
[----:B------:R-:W-:Y:S02]  /*6ac0*/  SHF.R.S32.HI R12, RZ, 0x8, R12 ;  /* 0x00000008ff0c7819 */ /* 0x000fe4000001140c */
[----:B------:R-:W-:Y:S02]  /*6ad0*/  @P1 LOP3.LUT R32, R32, 0xffffff00, RZ, 0xfc, !PT ;  /* 0xffffff0020201812 */ /* 0x000fe400078efcff */
[----:B------:R-:W-:Y:S01]  /*6ae0*/  @P0 LOP3.LUT R34, R34, 0xffffff00, RZ, 0xfc, !PT ;  /* 0xffffff0022220812 */ /* 0x000fe200078efcff */
[----:B------:R0:W1:Y:S08]  /*6af0*/  I2F.S16 R31, R16 ;  /* 0x00000010001f7306 */ /* 0x0000700000101400 */
[----:B------:R2:W3:Y:S01]  /*6b00*/  I2F.S16 R25, R12 ;  /* 0x0000000c00197306 */ /* 0x0004e20000101400 */
[C---:B0-----:R-:W-:Y:S01]  /*6b10*/  FMUL.FTZ R16, R14.reuse, R15 ;  /* 0x0000000f0e107220 */ /* 0x041fe20000410000 */
[----:B-1----:R-:W-:-:S06]  /*6b20*/  FMUL.FTZ R28, R14, R31 ;  /* 0x0000001f0e1c7220 */ /* 0x002fcc0000410000 */
[----:B------:R-:W0:Y:S01]  /*6b30*/  I2F.S8 R29, R32 ;  /* 0x00000020001d7306 */ /* 0x000e220000001400 */
[----:B--2---:R-:W-:Y:S01]  /*6b40*/  F2FP.F16.F32.PACK_AB R12, R16, R23 ;  /* 0x00000017100c723e */ /* 0x004fe200000000ff */
[----:B---3--:R-:W-:-:S06]  /*6b50*/  FMUL.FTZ R18, R14, R25 ;  /* 0x000000190e127220 */ /* 0x008fcc0000410000 */
[----:B------:R-:W1:Y:S01]  /*6b60*/  I2F.S8 R13, R34 ;  /* 0x00000022000d7306 */ /* 0x000e620000001400 */
[----:B0-----:R-:W-:-:S07]  /*6b70*/  FMUL.FTZ R29, R14, R29 ;  /* 0x0000001d0e1d7220 */ /* 0x001fce0000410000 */
[----:B------:R-:W0:Y:S01]  /*6b80*/  I2F.S8 R33, R33 ;  /* 0x0000002100217306 */ /* 0x000e220000001400 */
[----:B-1----:R-:W-:-:S05]  /*6b90*/  FMUL.FTZ R13, R14, R13 ;  /* 0x0000000d0e0d7220 */ /* 0x002fca0000410000 */
[----:B------:R-:W-:Y:S01]  /*6ba0*/  F2FP.F16.F32.PACK_AB R13, R18, R13 ;  /* 0x0000000d120d723e */ /* 0x000fe200000000ff */
[----:B0-----:R-:W-:Y:S01]  /*6bb0*/  FMUL.FTZ R15, R14, R33 ;  /* 0x000000210e0f7220 */ /* 0x001fe20000410000 */
[----:B------:R-:W-:-:S04]  /*6bc0*/  F2FP.F16.F32.PACK_AB R14, R28, R29 ;  /* 0x0000001d1c0e723e */ /* 0x000fc800000000ff */
[----:B------:R-:W-:Y:S01]  /*6bd0*/  F2FP.F16.F32.PACK_AB R15, R30, R15 ;  /* 0x0000000f1e0f723e */ /* 0x000fe200000000ff */
[----:B------:R-:W-:Y:S06]  /*6be0*/  BRA `(.L_x_1509) ;  /* 0x00000000000c7947 */ /* 0x000fec0003800000 */
.L_x_1508:
[----:B------:R-:W0:Y:S02]  /*6bf0*/  LDC.64 R12, c[0x0][0x3a8] ;  /* 0x0000ea00ff0c7b82 */ /* 0x000e240000000a00 */
[----:B0-----:R-:W-:-:S06]  /*6c00*/  IMAD.WIDE R12, R15, 0x2, R12 ;  /* 0x000000020f0c7825 */ /* 0x001fcc00078e020c */
[----:B------:R-:W5:Y:S02]  /*6c10*/  LDG.E.128 R12, desc[UR36][R12.64] ;  /* 0x000000240c0c7981 */ /* 0x000f64000c1e1d00 */
.L_x_1509:
[----:B------:R-:W0:Y:S02]  /*6c20*/  LDCU.64 UR6, c[0x0][0x460] ;  /* 0x00008c00ff0677ac */ /* 0x000e240008000a00 */
[----:B0-----:R-:W-:-:S04]  /*6c30*/  ISETP.NE.U32.AND P0, PT, RZ, UR6, PT ;  /* 0x00000006ff007c0c */ /* 0x001fc8000bf05070 */
[----:B------:R-:W-:Y:S01]  /*6c40*/  ISETP.NE.AND.EX P0, PT, RZ, UR7, PT, P0 ;  /* 0x00000007ff007c0c */ /* 0x000fe2000bf05300 */
[----:B------:R-:W0:-:S12]  /*6c50*/  LDCU.64 UR6, c[0x0][0x3c0] ;  /* 0x00007800ff0677ac */ /* 0x000e180008000a00 */
[----:B------:R-:W1:Y:S08]  /*6c60*/  @P0 LDC R16, c[0x0][0x3f8] ;  /* 0x0000fe00ff100b82 */ /* 0x000e700000000800 */
[----:B------:R-:W2:Y:S01]  /*6c70*/  @P0 LDC.64 R28, c[0x0][0x458] ;  /* 0x00011600ff1c0b82 */ /* 0x000ea20000000a00 */
[----:B-1----:R-:W-:-:S05]  /*6c80*/  @P0 IMAD R2, R2, R16, R17 ;  /* 0x0000001002020224 */ /* 0x002fca00078e0211 */
[----:B------:R-:W-:-:S05]  /*6c90*/  @P0 LEA R17, R2, R45, 0x5 ;  /* 0x0000002d02110211 */ /* 0x000fca00078e28ff */
[----:B--2---:R-:W-:-:S06]  /*6ca0*/  @P0 IMAD.WIDE R28, R17, 0x2, R28 ;  /* 0x00000002111c0825 */ /* 0x004fcc00078e021c */
[----:B------:R-:W2:Y:S01]  /*6cb0*/  @P0 LDG.E.128 R28, desc[UR36][R28.64] ;  /* 0x000000241c1c0981 */ /* 0x000ea2000c1e1d00 */
[----:B------:R-:W-:Y:S01]  /*6cc0*/  LEA R6, R6, R43, 0x1 ;  /* 0x0000002b06067211 */ /* 0x000fe200078e08ff */
[----:B------:R-:W-:Y:S01]  /*6cd0*/  IMAD R2, R0, R3, R45 ;  /* 0x0000000300027224 */ /* 0x000fe200078e022d */
[----:B------:R-:W-:Y:S01]  /*6ce0*/  SHF.L.U32 R19, R19, 0x5, RZ ;  /* 0x0000000513137819 */ /* 0x000fe200000006ff */
[----:B-----5:R-:W-:Y:S02]  /*6cf0*/  HFMA2 R8, R12, 1, 1, R8 ;  /* 0x3c003c000c087831 */ /* 0x020fe40000000008 */
[----:B------:R-:W-:Y:S02]  /*6d00*/  HADD2 R9, R13, R9 ;  /* 0x000000090d097230 */ /* 0x000fe40000000000 */
[----:B------:R-:W-:Y:S01]  /*6d10*/  HFMA2 R10, R14, 1, 1, R10 ;  /* 0x3c003c000e0a7831 */ /* 0x000fe2000000000a */
[----:B------:R-:W1:Y:S01]  /*6d20*/  LDS.U16 R6, [R6] ;  /* 0x0000000006067984 */ /* 0x000e620000000400 */
[----:B------:R-:W-:Y:S01]  /*6d30*/  SHF.R.S32.HI R16, RZ, 0x1f, R2 ;  /* 0x0000001fff107819 */ /* 0x000fe20000011402 */
[----:B------:R-:W-:Y:S01]  /*6d40*/  HADD2 R11, R15, R11 ;  /* 0x0000000b0f0b7230 */ /* 0x000fe20000000000 */
[----:B------:R-:W-:-:S04]  /*6d50*/  IADD3 R3, P1, PT, R19, R2, RZ ;  /* 0x0000000213037210 */ /* 0x000fc80007f3e0ff */
[----:B------:R-:W-:Y:S02]  /*6d60*/  LEA.HI.X.SX32 R16, R19, R16, 0x1, P1 ;  /* 0x0000001013107211 */ /* 0x000fe400008f0eff */
[----:B0-----:R-:W-:-:S04]  /*6d70*/  LEA R2, P1, R3, UR6, 0x1 ;  /* 0x0000000603027c11 */ /* 0x001fc8000f8208ff */
[----:B------:R-:W-:Y:S01]  /*6d80*/  LEA.HI.X R3, R3, UR7, R16, 0x1, P1 ;  /* 0x0000000703037c11 */ /* 0x000fe200088f0c10 */
[----:B-1----:R-:W-:Y:S02]  /*6d90*/  HADD2.F32 R6, -RZ, R6.H0_H0 ;  /* 0x20000006ff067230 */ /* 0x002fe40000004100 */
[----:B--2---:R-:W-:Y:S02]  /*6da0*/  @P0 HMUL2 R8, R8, R28 ;  /* 0x0000001c08080232 */ /* 0x004fe40000000000 */
[----:B------:R-:W-:Y:S02]  /*6db0*/  @P0 HFMA2 R9, R9, R29, -RZ ;  /* 0x0000001d09090231 */ /* 0x000fe400001000ff */
[----:B------:R-:W-:Y:S02]  /*6dc0*/  @P0 HMUL2 R10, R10, R30 ;  /* 0x0000001e0a0a0232 */ /* 0x000fe40000000000 */
[----:B------:R-:W-:Y:S02]  /*6dd0*/  @P0 HFMA2 R11, R11, R31, -RZ ;  /* 0x0000001f0b0b0231 */ /* 0x000fe400001000ff */
[----:B------:R-:W-:-:S02]  /*6de0*/  HADD2.F32 R12, -RZ, R8.H0_H0 ;  /* 0x20000008ff0c7230 */ /* 0x000fc40000004100 */
[----:B------:R-:W-:Y:S01]  /*6df0*/  HADD2.F32 R13, -RZ, R8.H1_H1 ;  /* 0x30000008ff0d7230 */ /* 0x000fe20000004100 */
[----:B------:R0:W-:Y:S01]  /*6e00*/  STG.E.128 desc[UR36][R2.64], R8 ;  /* 0x0000000802007986 */ /* 0x0001e2000c101d24 */
        /* <DEDUP_REMOVED lines=12> */
[C---:B------:R-:W-:Y:S02]  /*6ed0*/  FFMA.FTZ R26, R6.reuse, R19, R26 ;  /* 0x00000013061a7223 */ /* 0x040fe4000001001a */
[----:B0-----:R-:W-:-:S07]  /*6ee0*/  FFMA.FTZ R41, R6, R18, R41 ;  /* 0x0000001206297223 */ /* 0x001fce0000010029 */
.L_x_1507:
[----:B------:R-:W-:Y:S05]  /*6ef0*/  BSYNC.RECONVERGENT B0 ;  /* 0x0000000000007941 */ /* 0x000fea0003800200 */
.L_x_1506:
[----:B------:R-:W-:Y:S01]  /*6f00*/  LOP3.LUT R2, R5, 0x380, RZ, 0xc0, !PT ;  /* 0x0000038005027812 */ /* 0x000fe200078ec0ff */
[----:B------:R-:W-:Y:S01]  /*6f10*/  IMAD.SHL.U32 R3, R45, 0x2, RZ ;  /* 0x000000022d037824 */ /* 0x000fe200078e00ff */
[C---:B------:R-:W-:Y:S01]  /*6f20*/  ISETP.GT.U32.AND P2, PT, R5.reuse, 0x1f, PT ;  /* 0x0000001f0500780c */ /* 0x040fe20003f44070 */
        /* <DEDUP_REMOVED lines=17> */
[----:B-----5:R-:W-:Y:S02]  /*7040*/  F2FP.F16.F32.PACK_AB R8, R22, R27 ;  /* 0x0000001b1608723e */ /* 0x020fe400000000ff */
[----:B------:R-:W-:Y:S02]  /*7050*/  F2FP.F16.F32.PACK_AB R9, R20, R21 ;  /* 0x000000151409723e */ /* 0x000fe400000000ff */
[----:B------:R-:W-:Y:S02]  /*7060*/  F2FP.F16.F32.PACK_AB R10, R24, R7 ;  /* 0x00000007180a723e */ /* 0x000fe400000000ff */
[----:B------:R-:W-:-:S05]  /*7070*/  F2FP.F16.F32.PACK_AB R11, R41, R26 ;  /* 0x0000001a290b723e */ /* 0x000fca00000000ff */
[----:B------:R0:W-:Y:S02]  /*7080*/  STS.128 [R4+UR4+-0x800], R8 ;  /* 0xfff8000804007988 */ /* 0x0001e40008000c04 */
.L_x_1511:
[----:B------:R-:W-:Y:S05]  /*7090*/  BSYNC.RECONVERGENT B0 ;  /* 0x0000000000007941 */ /* 0x000fea0003800200 */
.L_x_1510:
[----:B------:R-:W-:Y:S01]  /*70a0*/  BAR.SYNC.DEFER_BLOCKING 0x0 ;  /* 0x0000000000007b1d */ /* 0x000fe20000010000 */
[----:B------:R-:W-:-:S05]  /*70b0*/  ISETP.NE.AND P1, PT, R6, 0x20, PT ;  /* 0x000000200600780c */ /* 0x000fca0003f25270 */
[----:B------:R-:W-:Y:S04]  /*70c0*/  BSSY.RECONVERGENT B0, `(.L_x_1512) ;  /* 0x0000013000007945 */ /* 0x000fe80003800200 */
[----:B------:R-:W-:Y:S05]  /*70d0*/  @P0 BRA `(.L_x_1513) ;  /* 0x0000000000440947 */ /* 0x000fea0003800000 */
[----:B0----5:R-:W0:Y:S02]  /*70e0*/  LDS.128 R8, [R4+UR4] ;  /* 0x0000000404087984 */ /* 0x021e240008000c00 */
[--C-:B0-----:R-:W-:Y:S02]  /*70f0*/  HADD2.F32 R2, -RZ, R8.reuse.H0_H0 ;  /* 0x20000008ff027230 */ /* 0x101fe40000004100 */
[----:B------:R-:W-:Y:S02]  /*7100*/  HADD2.F32 R13, -RZ, R8.H1_H1 ;  /* 0x30000008ff0d7230 */ /* 0x000fe40000004100 */
[----:B------:R-:W-:Y:S02]  /*7110*/  HADD2.F32 R6, -RZ, R9.H0_H0 ;  /* 0x20000009ff067230 */ /* 0x000fe40000004100 */
[----:B------:R-:W-:Y:S01]  /*7120*/  FADD.FTZ R27, R27, R2 ;  /* 0x000000021b1b7221 */ /* 0x000fe20000010000 */
[--C-:B------:R-:W-:Y:S02]  /*7130*/  HADD2.F32 R8, -RZ, R10.reuse.H0_H0 ;  /* 0x2000000aff087230 */ /* 0x100fe40000004100 */
        /* <DEDUP_REMOVED lines=11> */
.L_x_1513:
[----:B------:R-:W-:Y:S05]  /*71f0*/  BSYNC.RECONVERGENT B0 ;  /* 0x0000000000007941 */ /* 0x000fea0003800200 */
.L_x_1512:
[----:B------:R-:W-:Y:S01]  /*7200*/  BAR.SYNC.DEFER_BLOCKING 0x0 ;  /* 0x0000000000007b1d */ /* 0x000fe20000010000 */
[----:B------:R-:W-:-:S05]  /*7210*/  ISETP.NE.AND P0, PT, R12, 0x10, PT ;  /* 0x000000100c00780c */ /* 0x000fca0003f05270 */
[----:B------:R-:W-:Y:S04]  /*7220*/  BSSY.RECONVERGENT B0, `(.L_x_1514) ;  /* 0x0000007000007945 */ /* 0x000fe80003800200 */
[----:B------:R-:W-:Y:S05]  /*7230*/  @P6 BRA `(.L_x_1515) ;  /* 0x0000000000146947 */ /* 0x000fea0003800000 */
[----:B0----5:R-:W-:Y:S02]  /*7240*/  F2FP.F16.F32.PACK_AB R8, R22, R27 ;  /* 0x0000001b1608723e */ /* 0x021fe400000000ff */
[----:B------:R-:W-:Y:S02]  /*7250*/  F2FP.F16.F32.PACK_AB R9, R20, R21 ;  /* 0x000000151409723e */ /* 0x000fe400000000ff */
[----:B------:R-:W-:Y:S02]  /*7260*/  F2FP.F16.F32.PACK_AB R10, R24, R7 ;  /* 0x00000007180a723e */ /* 0x000fe400000000ff */
[----:B------:R-:W-:-:S05]  /*7270*/  F2FP.F16.F32.PACK_AB R11, R41, R26 ;  /* 0x0000001a290b723e */ /* 0x000fca00000000ff */
[----:B------:R1:W-:Y:S02]  /*7280*/  STS.128 [R4+UR4+-0x400], R8 ;  /* 0xfffc000804007988 */ /* 0x0003e40008000c04 */
.L_x_1515:
[----:B------:R-:W-:Y:S05]  /*7290*/  BSYNC.RECONVERGENT B0 ;  /* 0x0000000000007941 */ /* 0x000fea0003800200 */
.L_x_1514:
[----:B------:R-:W-:Y:S01]  /*72a0*/  BAR.SYNC.DEFER_BLOCKING 0x0 ;  /* 0x0000000000007b1d */ /* 0x000fe20000010000 */
[----:B------:R-:W-:-:S05]  /*72b0*/  ISETP.NE.AND P6, PT, R14, 0x8, PT ;  /* 0x000000080e00780c */ /* 0x000fca0003fc5270 */
[----:B------:R-:W-:Y:S04]  /*72c0*/  BSSY.RECONVERGENT B0, `(.L_x_1516) ;  /* 0x0000013000007945 */ /* 0x000fe80003800200 */
[----:B------:R-:W-:Y:S05]  /*72d0*/  @P5 BRA `(.L_x_1517) ;  /* 0x0000000000445947 */ /* 0x000fea0003800000 */
[----:B01---5:R-:W0:Y:S02]  /*72e0*/  LDS.128 R8, [R4+UR4] ;  /* 0x0000000404087984 */ /* 0x023e240008000c00 */
        /* <DEDUP_REMOVED lines=16> */
.L_x_1517:
[----:B------:R-:W-:Y:S05]  /*73f0*/  BSYNC.RECONVERGENT B0 ;  /* 0x0000000000007941 */ /* 0x000fea0003800200 */
.L_x_1516:
[----:B------:R-:W-:Y:S01]  /*7400*/  BAR.SYNC.DEFER_BLOCKING 0x0 ;  /* 0x0000000000007b1d */ /* 0x000fe20000010000 */
[----:B------:R-:W-:-:S05]  /*7410*/  ISETP.NE.AND P5, PT, R16, 0x4, PT ;  /* 0x000000041000780c */ /* 0x000fca0003fa5270 */
[----:B------:R-:W-:Y:S04]  /*7420*/  BSSY.RECONVERGENT B0, `(.L_x_1518) ;  /* 0x0000007000007945 */ /* 0x000fe80003800200 */
[----:B------:R-:W-:Y:S05]  /*7430*/  @P1 BRA `(.L_x_1519) ;  /* 0x0000000000141947 */ /* 0x000fea0003800000 */
[----:B01---5:R-:W-:Y:S02]  /*7440*/  F2FP.F16.F32.PACK_AB R8, R22, R27 ;  /* 0x0000001b1608723e */ /* 0x023fe400000000ff */
[----:B------:R-:W-:Y:S02]  /*7450*/  F2FP.F16.F32.PACK_AB R9, R20, R21 ;  /* 0x000000151409723e */ /* 0x000fe400000000ff */
[----:B------:R-:W-:Y:S02]  /*7460*/  F2FP.F16.F32.PACK_AB R10, R24, R7 ;  /* 0x00000007180a723e */ /* 0x000fe400000000ff */
[----:B------:R-:W-:-:S05]  /*7470*/  F2FP.F16.F32.PACK_AB R11, R41, R26 ;  /* 0x0000001a290b723e */ /* 0x000fca00000000ff */
[----:B------:R2:W-:Y:S02]  /*7480*/  STS.128 [R4+UR4+-0x200], R8 ;  /* 0xfffe000804007988 */ /* 0x0005e40008000c04 */
.L_x_1519:
[----:B------:R-:W-:Y:S05]  /*7490*/  BSYNC.RECONVERGENT B0 ;  /* 0x0000000000007941 */ /* 0x000fea0003800200 */
.L_x_1518:
[----:B------:R-:W-:Y:S01]  /*74a0*/  BAR.SYNC.DEFER_BLOCKING 0x0 ;  /* 0x0000000000007b1d */ /* 0x000fe20000010000 */
[----:B------:R-:W-:-:S05]  /*74b0*/  ISETP.GT.U32.AND P1, PT, R5, 0x1f, PT ;  /* 0x0000001f0500780c */ /* 0x000fca0003f24070 */
[----:B------:R-:W-:Y:S08]  /*74c0*/  BSSY.RECONVERGENT B0, `(.L_x_1520) ;  /* 0x0000013000007945 */ /* 0x000ff00003800200 */
[----:B------:R-:W-:Y:S05]  /*74d0*/  @P1 BRA `(.L_x_1521) ;  /* 0x0000000000441947 */ /* 0x000fea0003800000 */
[----:B012--5:R-:W0:Y:S02]  /*74e0*/  LDS.128 R8, [R4+UR4] ;  /* 0x0000000404087984 */ /* 0x027e240008000c00 */
        /* <DEDUP_REMOVED lines=16> */
.L_x_1521:
[----:B------:R-:W-:Y:S05]  /*75f0*/  BSYNC.RECONVERGENT B0 ;  /* 0x0000000000007941 */ /* 0x000fea0003800200 */
.L_x_1520:
[----:B------:R-:W-:Y:S06]  /*7600*/  BAR.SYNC.DEFER_BLOCKING 0x0 ;  /* 0x0000000000007b1d */ /* 0x000fec0000010000 */
[----:B------:R-:W-:Y:S04]  /*7610*/  BSSY.RECONVERGENT B0, `(.L_x_1522) ;  /* 0x0000007000007945 */ /* 0x000fe80003800200 */
[----:B------:R-:W-:Y:S05]  /*7620*/  @P0 BRA `(.L_x_1523) ;  /* 0x0000000000140947 */ /* 0x000fea0003800000 */
[----:B012--5:R-:W-:Y:S02]  /*7630*/  F2FP.F16.F32.PACK_AB R8, R22, R27 ;  /* 0x0000001b1608723e */ /* 0x027fe400000000ff */
[----:B------:R-:W-:Y:S02]  /*7640*/  F2FP.F16.F32.PACK_AB R9, R20, R21 ;  /* 0x000000151409723e */ /* 0x000fe400000000ff */
[----:B------:R-:W-:Y:S02]  /*7650*/  F2FP.F16.F32.PACK_AB R10, R24, R7 ;  /* 0x00000007180a723e */ /* 0x000fe400000000ff */
[----:B------:R-:W-:-:S05]  /*7660*/  F2FP.F16.F32.PACK_AB R11, R41, R26 ;  /* 0x0000001a290b723e */ /* 0x000fca00000000ff */
[----:B------:R3:W-:Y:S02]  /*7670*/  STS.128 [R4+UR4+-0x100], R8 ;  /* 0xffff000804007988 */ /* 0x0007e40008000c04 */
.L_x_1523:
[----:B------:R-:W-:Y:S05]  /*7680*/  BSYNC.RECONVERGENT B0 ;  /* 0x0000000000007941 */ /* 0x000fea0003800200 */
.L_x_1522:
[----:B------:R-:W-:Y:S06]  /*7690*/  BAR.SYNC.DEFER_BLOCKING 0x0 ;  /* 0x0000000000007b1d */ /* 0x000fec0000010000 */
[----:B------:R-:W-:Y:S04]  /*76a0*/  BSSY.RECONVERGENT B0, `(.L_x_1524) ;  /* 0x0000013000007945 */ /* 0x000fe80003800200 */
[----:B------:R-:W-:Y:S05]  /*76b0*/  @P4 BRA `(.L_x_1525) ;  /* 0x0000000000444947 */ /* 0x000fea0003800000 */
[----:B0123-5:R-:W0:Y:S02]  /*76c0*/  LDS.128 R8, [R4+UR4] ;  /* 0x0000000404087984 */ /* 0x02fe240008000c00 */
        /* <DEDUP_REMOVED lines=16> */
.L_x_1525:
[----:B------:R-:W-:Y:S05]  /*77d0*/  BSYNC.RECONVERGENT B0 ;  /* 0x0000000000007941 */ /* 0x000fea0003800200 */
.L_x_1524:
[----:B------:R-:W-:Y:S06]  /*77e0*/  BAR.SYNC.DEFER_BLOCKING 0x0 ;  /* 0x0000000000007b1d */ /* 0x000fec0000010000 */
[----:B------:R-:W-:Y:S04]  /*77f0*/  BSSY.RECONVERGENT B0, `(.L_x_1526) ;  /* 0x0000007000007945 */ /* 0x000fe80003800200 */
[----:B------:R-:W-:Y:S05]  /*7800*/  @P6 BRA `(.L_x_1527) ;  /* 0x0000000000146947 */ /* 0x000fea0003800000 */
[----:B0123-5:R-:W-:Y:S02]  /*7810*/  F2FP.F16.F32.PACK_AB R8, R22, R27 ;  /* 0x0000001b1608723e */ /* 0x02ffe400000000ff */
[----:B------:R-:W-:Y:S02]  /*7820*/  F2FP.F16.F32.PACK_AB R9, R20, R21 ;  /* 0x000000151409723e */ /* 0x000fe400000000ff */
[----:B------:R-:W-:Y:S02]  /*7830*/  F2FP.F16.F32.PACK_AB R10, R24, R7 ;  /* 0x00000007180a723e */ /* 0x000fe400000000ff */
[----:B------:R-:W-:-:S05]  /*7840*/  F2FP.F16.F32.PACK_AB R11, R41, R26 ;  /* 0x0000001a290b723e */ /* 0x000fca00000000ff */
[----:B------:R4:W-:Y:S02]  /*7850*/  STS.128 [R4+UR4+-0x80], R8 ;  /* 0xffff800804007988 */ /* 0x0009e40008000c04 */
.L_x_1527:
[----:B------:R-:W-:Y:S05]  /*7860*/  BSYNC.RECONVERGENT B0 ;  /* 0x0000000000007941 */ /* 0x000fea0003800200 */
.L_x_1526:
[----:B------:R-:W-:Y:S06]  /*7870*/  BAR.SYNC.DEFER_BLOCKING 0x0 ;  /* 0x0000000000007b1d */ /* 0x000fec0000010000 */
[----:B------:R-:W-:Y:S04]  /*7880*/  BSSY.RECONVERGENT B0, `(.L_x_1528) ;  /* 0x0000013000007945 */ /* 0x000fe80003800200 */
[----:B------:R-:W-:Y:S05]  /*7890*/  @P3 BRA `(.L_x_1529) ;  /* 0x0000000000443947 */ /* 0x000fea0003800000 */
[----:B012345:R-:W0:Y:S02]  /*78a0*/  LDS.128 R8, [R4+UR4] ;  /* 0x0000000404087984 */ /* 0x03fe240008000c00 */
        /* <DEDUP_REMOVED lines=16> */
.L_x_1529:
[----:B------:R-:W-:Y:S05]  /*79b0*/  BSYNC.RECONVERGENT B0 ;  /* 0x0000000000007941 */ /* 0x000fea0003800200 */
.L_x_1528:
[----:B------:R-:W-:Y:S06]  /*79c0*/  BAR.SYNC.DEFER_BLOCKING 0x0 ;  /* 0x0000000000007b1d */ /* 0x000fec0000010000 */
[----:B------:R-:W-:Y:S04]  /*79d0*/  BSSY.RECONVERGENT B0, `(.L_x_1530) ;  /* 0x0000007000007945 */ /* 0x000fe80003800200 */
[----:B------:R-:W-:Y:S05]  /*79e0*/  @P5 BRA `(.L_x_1531) ;  /* 0x0000000000145947 */ /* 0x000fea0003800000 */
[----:B012345:R-:W-:Y:S02]  /*79f0*/  F2FP.F16.F32.PACK_AB R8, R22, R27 ;  /* 0x0000001b1608723e */ /* 0x03ffe400000000ff */
[----:B------:R-:W-:Y:S02]  /*7a00*/  F2FP.F16.F32.PACK_AB R9, R20, R21 ;  /* 0x000000151409723e */ /* 0x000fe400000000ff */
[----:B------:R-:W-:Y:S02]  /*7a10*/  F2FP.F16.F32.PACK_AB R10, R24, R7 ;  /* 0x00000007180a723e */ /* 0x000fe400000000ff */
[----:B------:R-:W-:-:S05]  /*7a20*/  F2FP.F16.F32.PACK_AB R11, R41, R26 ;  /* 0x0000001a290b723e */ /* 0x000fca00000000ff */
[----:B------:R0:W-:Y:S02]  /*7a30*/  STS.128 [R3+UR4], R8 ;  /* 0x0000000803007988 */ /* 0x0001e40008000c04 */
.L_x_1531:
[----:B------:R-:W-:Y:S05]  /*7a40*/  BSYNC.RECONVERGENT B0 ;  /* 0x0000000000007941 */ /* 0x000fea0003800200 */
.L_x_1530:
        /* <DEDUP_REMOVED lines=20> */
.L_x_1533:
[----:B------:R-:W-:Y:S05]  /*7b90*/  BSYNC.RECONVERGENT B0 ;  /* 0x0000000000007941 */ /* 0x000fea0003800200 */
.L_x_1532:
[----:B------:R-:W-:Y:S06]  /*7ba0*/  BAR.SYNC.DEFER_BLOCKING 0x0 ;  /* 0x0000000000007b1d */ /* 0x000fec0000010000 */
[----:B------:R-:W-:Y:S05]  /*7bb0*/  @P2 EXIT ;  /* 0x000000000000294d */ /* 0x000fea0003800000 */
[----:B------:R-:W0:Y:S02]  /*7bc0*/  LDCU UR4, c[0x0][0x478] ;  /* 0x00008f00ff0477ac */ /* 0x000e240008000800 */
[----:B0-----:R-:W-:-:S09]  /*7bd0*/  UISETP.NE.AND UP0, UPT, UR4, 0x2, UPT ;  /* 0x000000020400788c */ /* 0x001fd2000bf05270 */
[----:B------:R-:W-:Y:S05]  /*7be0*/  BRA.U UP0, `(.L_x_1534) ;  /* 0x0000000100e07547 */ /* 0x000fea000b800000 */
[----:B------:R-:W0:Y:S01]  /*7bf0*/  LDC.64 R2, c[0x0][0x470] ;  /* 0x00011c00ff027b82 */ /* 0x000e220000000a00 */
[----:B------:R-:W-:Y:S01]  /*7c00*/  IADD3 R45, PT, PT, R0, R45, RZ ;  /* 0x0000002d002d7210 */ /* 0x000fe20007ffe0ff */
[----:B------:R-:W1:Y:S01]  /*7c10*/  LDCU.64 UR4, c[0x0][0x380] ;  /* 0x00007000ff0477ac */ /* 0x000e620008000a00 */
[----:B0-----:R-:W2:Y:S02]  /*7c20*/  LDG.E R2, desc[UR36][R2.64] ;  /* 0x0000002402027981 */ /* 0x001ea4000c1e1900 */
[----:B-12345:R-:W-:Y:S01]  /*7c30*/  IADD3 R8, P0, PT, R45, UR4, RZ ;  /* 0x000000042d087c10 */ /* 0x03efe2000ff1e0ff */
[C---:B------:R-:W-:Y:S01]  /*7c40*/  FMUL.FTZ R26, R2.reuse, R26 ;  /* 0x0000001a021a7220 */ /* 0x040fe20000410000 */
        /* <DEDUP_REMOVED lines=14> */
[----:B------:R-:W-:Y:S02]  /*7d30*/  SHF.L.U32 R4, R3, 0x10, RZ ;  /* 0x0000001003047819 */ /* 0x000fe400000006ff */
[----:B------:R-:W-:Y:S02]  /*7d40*/  PRMT R3, R5, 0x7710, RZ ;  /* 0x0000771005037816 */ /* 0x000fe400000000ff */
[----:B------:R-:W-:Y:S02]  /*7d50*/  LOP3.LUT R4, R4, 0xff0000, RZ, 0xc0, !PT ;  /* 0x00ff000004047812 */ /* 0x000fe400078ec0ff */
[----:B0-----:R-:W-:Y:S01]  /*7d60*/  PRMT R24, R24, 0x8880, RZ ;  /* 0x0000888018187816 */ /* 0x001fe200000000ff */
[----:B------:R-:W0:Y:S01]  /*7d70*/  F2I.S8.NTZ R22, R22 ;  /* 0x0000001600167305 */ /* 0x000e220000202100 */
[----:B------:R-:W-:Y:S02]  /*7d80*/  PRMT R3, R4, 0x4210, R3 ;  /* 0x0000421004037816 */ /* 0x000fe40000000003 */
[----:B------:R-:W-:-:S04]  /*7d90*/  PRMT R0, R24, 0x7710, RZ ;  /* 0x0000771018007816 */ /* 0x000fc800000000ff */
[----:B------:R-:W-:Y:S01]  /*7da0*/  SHF.L.U32 R0, R0, 0x8, RZ ;  /* 0x0000000800007819 */ /* 0x000fe200000006ff */
[----:B------:R-:W2:Y:S01]  /*7db0*/  F2I.S8.NTZ R21, R21 ;  /* 0x0000001500157305 */ /* 0x000ea20000202100 */
[----:B-1----:R-:W-:Y:S02]  /*7dc0*/  PRMT R4, R20, 0x8880, RZ ;  /* 0x0000888014047816 */ /* 0x002fe400000000ff */
[----:B------:R-:W-:Y:S02]  /*7dd0*/  LOP3.LUT R9, R3, 0xff00, R0, 0xf8, !PT ;  /* 0x0000ff0003097812 */ /* 0x000fe400078ef800 */
[----:B------:R-:W-:Y:S02]  /*7de0*/  PRMT R4, R4, 0x7710, RZ ;  /* 0x0000771004047816 */ /* 0x000fe400000000ff */
[----:B0-----:R-:W-:Y:S01]  /*7df0*/  PRMT R22, R22, 0x8880, RZ ;  /* 0x0000888016167816 */ /* 0x001fe200000000ff */
[----:B------:R-:W0:Y:S01]  /*7e00*/  F2I.S8.NTZ R7, R7 ;  /* 0x0000000700077305 */ /* 0x000e220000202100 */
[----:B------:R-:W-:-:S02]  /*7e10*/  LOP3.LUT R4, R4, 0xff, RZ, 0xc0, !PT ;  /* 0x000000ff04047812 */ /* 0x000fc400078ec0ff */
[----:B------:R-:W-:Y:S02]  /*7e20*/  PRMT R0, R22, 0x7710, RZ ;  /* 0x0000771016007816 */ /* 0x000fe400000000ff */
[----:B--2---:R-:W-:-:S03]  /*7e30*/  PRMT R21, R21, 0x8880, RZ ;  /* 0x0000888015157816 */ /* 0x004fc600000000ff */
[----:B------:R-:W1:Y:S01]  /*7e40*/  F2I.S8.NTZ R2, R2 ;  /* 0x0000000200027305 */ /* 0x000e620000202100 */
[----:B------:R-:W-:Y:S02]  /*7e50*/  LOP3.LUT R6, R0, 0xff, RZ, 0xc0, !PT ;  /* 0x000000ff00067812 */ /* 0x000fe400078ec0ff */
[----:B------:R-:W-:Y:S02]  /*7e60*/  PRMT R3, R21, 0x7710, RZ ;  /* 0x0000771015037816 */ /* 0x000fe400000000ff */
[----:B0-----:R-:W-:Y:S02]  /*7e70*/  PRMT R7, R7, 0x8880, RZ ;  /* 0x0000888007077816 */ /* 0x001fe400000000ff */
[----:B------:R-:W-:Y:S02]  /*7e80*/  LOP3.LUT R5, R3, 0xff, RZ, 0xc0, !PT ;  /* 0x000000ff03057812 */ /* 0x000fe400078ec0ff */
[----:B------:R-:W-:Y:S01]  /*7e90*/  PRMT R0, R7, 0x7710, RZ ;  /* 0x0000771007007816 */ /* 0x000fe200000000ff */
[----:B------:R-:W-:Y:S01]  /*7ea0*/  IMAD.WIDE.U32 R6, R6, 0x100, RZ ;  /* 0x0000010006067825 */ /* 0x000fe200078e00ff */
[----:B-1----:R-:W-:-:S03]  /*7eb0*/  PRMT R10, R2, 0x8880, RZ ;  /* 0x00008880020a7816 */ /* 0x002fc600000000ff */
[----:B------:R-:W-:Y:S01]  /*7ec0*/  IMAD.WIDE.U32 R2, R4, 0x1000000, RZ ;  /* 0x0100000004027825 */ /* 0x000fe200078e00ff */
[----:B------:R-:W-:Y:S02]  /*7ed0*/  LOP3.LUT R9, R9, 0xff, R0, 0xf8, !PT ;  /* 0x000000ff09097812 */ /* 0x000fe400078ef800 */
        /* <DEDUP_REMOVED lines=9> */
.L_x_1534:
[----:B------:R-:W0:Y:S01]  /*7f70*/  LDC.64 R2, c[0x0][0x380] ;  /* 0x0000e000ff027b82 */ /* 0x000e220000000a00 */
        /* <DEDUP_REMOVED lines=11> */
.L_x_1455:
[----:B------:R-:W-:Y:S01]  /*8030*/  HFMA2 R12, -RZ, RZ, 0, 4.76837158203125e-07 ;  /* 0x00000008ff0c7431 */ /* 0x000fe200000001ff */
[----:B------:R-:W-:Y:S02]  /*8040*/  MOV R11, 0x1f ;  /* 0x0000001f000b7802 */ /* 0x000fe40000000f00 */
[----:B------:R-:W-:-:S07]  /*8050*/  MOV R15, 0xffff ;  /* 0x0000ffff000f7802 */ /* 0x000fce0000000f00 */
[----:B-----5:R-:W-:Y:S05]  /*8060*/  WARPSYNC.COLLECTIVE R15, `(.L_x_1535) ;  /* 0x000000000f087348 */ /* 0x020fea0003c00000 */
[----:B------:R0:W1:Y:S02]  /*8070*/  SHFL.BFLY P6, R14, R13, R12, R11 ;  /* 0x0c00000c0d0e7389 */ /* 0x00006400000c000b */
[----:B01---5:R-:W-:Y:S05]  /*8080*/  ENDCOLLECTIVE ;  /* 0x000000000000791b */ /* 0x023fea0003800000 */
.L_x_1535:
[----:B------:R-:W-:Y:S02]  /*8090*/  IMAD.MOV.U32 R12, RZ, RZ, 0x4 ;  /* 0x00000004ff0c7424 */ /* 0x000fe400078e00ff */
[----:B------:R-:W-:-:S05]  /*80a0*/  FADD.FTZ R0, R13, R14 ;  /* 0x0000000e0d007221 */ /* 0x000fca0000010000 */
[----:B------:R-:W-:-:S07]  /*80b0*/  MOV R13, R0 ;  /* 0x00000000000d7202 */ /* 0x000fce0000000f00 */
[----:B------:R-:W-:Y:S05]  /*80c0*/  WARPSYNC.COLLECTIVE R15, `(.L_x_1536) ;  /* 0x000000000f087348 */ /* 0x000fea0003c00000 */
[----:B------:R0:W1:Y:S02]  /*80d0*/  SHFL.BFLY P6, R14, R13, R12, R11 ;  /* 0x0c00000c0d0e7389 */ /* 0x00006400000c000b */
[----:B01----:R-:W-:Y:S05]  /*80e0*/  ENDCOLLECTIVE ;  /* 0x000000000000791b */ /* 0x003fea0003800000 */
.L_x_1536:
[----:B------:R-:W-:Y:S02]  /*80f0*/  HFMA2 R12, -RZ, RZ, 0, 1.1920928955078125e-07 ;  /* 0x00000002ff0c7431 */ /* 0x000fe400000001ff */
[----:B------:R-:W-:-:S05]  /*8100*/  FADD.FTZ R4, R0, R14 ;  /* 0x0000000e00047221 */ /* 0x000fca0000010000 */
[----:B------:R-:W-:-:S07]  /*8110*/  MOV R13, R4 ;  /* 0x00000004000d7202 */ /* 0x000fce0000000f00 */
[----:B------:R-:W-:Y:S05]  /*8120*/  WARPSYNC.COLLECTIVE R15, `(.L_x_1537) ;  /* 0x000000000f087348 */ /* 0x000fea0003c00000 */
[----:B------:R0:W1:Y:S02]  /*8130*/  SHFL.BFLY P6, R14, R13, R12, R11 ;  /* 0x0c00000c0d0e7389 */ /* 0x00006400000c000b */
[----:B01----:R-:W-:Y:S05]  /*8140*/  ENDCOLLECTIVE ;  /* 0x000000000000791b */ /* 0x003fea0003800000 */
.L_x_1537:
[----:B------:R-:W-:Y:S02]  /*8150*/  HFMA2 R12, -RZ, RZ, 0, 5.9604644775390625e-08 ;  /* 0x00000001ff0c7431 */ /* 0x000fe400000001ff */
[----:B------:R-:W-:-:S05]  /*8160*/  FADD.FTZ R5, R4, R14 ;  /* 0x0000000e04057221 */ /* 0x000fca0000010000 */
[----:B------:R-:W-:-:S07]  /*8170*/  MOV R13, R5 ;  /* 0x00000005000d7202 */ /* 0x000fce0000000f00 */
[----:B------:R-:W-:Y:S05]  /*8180*/  WARPSYNC.COLLECTIVE R15, `(.L_x_1538) ;  /* 0x000000000f087348 */ /* 0x000fea0003c00000 */
[----:B------:R0:W1:Y:S02]  /*8190*/  SHFL.BFLY P6, R14, R13, R12, R11 ;  /* 0x0c00000c0d0e7389 */ /* 0x00006400000c000b */
[----:B01----:R-:W-:Y:S05]  /*81a0*/  ENDCOLLECTIVE ;  /* 0x000000000000791b */ /* 0x003fea0003800000 */
.L_x_1538:
[----:B------:R-:W-:Y:S05]  /*81b0*/  BRA `(.L_x_1539) ;  /* 0xffffff9400607947 */ /* 0x000fea000383ffff */
.L_x_1540:
        /* <DEDUP_REMOVED lines=12> */
.L_x_2694:


//--------------------- .text._ZN4mmha33masked_multihead_attention_kernelItLi32ELi32ELi2ELi4ELi128ELb0ELb1EEEv26Multihead_attention_paramsIT_XT5_EE --------------------------
	.section	.text._ZN4mmha33masked_multihead_attention_kernelItLi32ELi32ELi2ELi4ELi128ELb0ELb1EEEv26Multihead_attention_paramsIT_XT5_EE,"ax",@progbits
	.align	128
        .global         _ZN4mmha33masked_multihead_attention_kernelItLi32ELi32ELi2ELi4ELi128ELb0ELb1EEEv26Multihead_attention_paramsIT_XT5_EE
        .type           _ZN4mmha33masked_multihead_attention_kernelItLi32ELi32ELi2ELi4ELi128ELb0ELb1EEEv26Multihead_attention_paramsIT_XT5_EE,@function
        .size           _ZN4mmha33masked_multihead_attention_kernelItLi32ELi32ELi2ELi4ELi128ELb0ELb1EEEv26Multihead_attention_paramsIT_XT5_EE,(.L_x_2695 - _ZN4mmha33masked_multihead_attention_kernelItLi32ELi32ELi2ELi4ELi128ELb0ELb1EEEv26Multihead_attention_paramsIT_XT5_EE)
        .other          _ZN4mmha33masked_multihead_attention_kernelItLi32ELi32ELi2ELi4ELi128ELb0ELb1EEEv26Multihead_attention_paramsIT_XT5_EE,@"STO_CUDA_ENTRY STV_DEFAULT"
_ZN4mmha33masked_multihead_attention_kernelItLi32ELi32ELi2ELi4ELi128ELb0ELb1EEEv26Multihead_attention_paramsIT_XT5_EE:
.text._ZN4mmha33masked_multihead_attention_kernelItLi32ELi32ELi2ELi4ELi128ELb0ELb1EEEv26Multihead_attention_paramsIT_XT5_EE:
        /* <DEDUP_REMOVED lines=14> */
.L_x_1541:
[----:B------:R-:W1:Y:S01]  /*00e0*/  LDCU.64 UR4, c[0x0][0x4a0] ;  /* 0x00009400ff0477ac */ /* 0x000e620008000a00 */
[----:B------:R-:W2:Y:S01]  /*00f0*/  LDC R11, c[0x0][0x3f0] ;  /* 0x0000fc00ff0b7b82 */ /* 0x000ea20000000800 */
[----:B------:R-:W3:Y:S01]  /*0100*/  S2R R8, SR_CTAID.Y ;  /* 0x0000000000087919 */ /* 0x000ee20000002600 */
[----:B------:R-:W4:Y:S01]  /*0110*/  LDCU UR8, c[0x0][0x3f4] ;  /* 0x00007e80ff0877ac */ /* 0x000f220008000800 */
[----:B------:R-:W0:Y:S01]  /*0120*/  S2R R18, SR_TID.X ;  /* 0x0000000000127919 */ /* 0x000e220000002100 */
[----:B------:R-:W0:Y:S01]  /*0130*/  LDCU UR6, c[0x0][0x3f8] ;  /* 0x00007f00ff0677ac */ /* 0x000e220008000800 */
[----:B-1----:R-:W-:-:S04]  /*0140*/  UISETP.NE.U32.AND UP0, UPT, UR4, URZ, UPT ;  /* 0x000000ff0400728c */ /* 0x002fc8000bf05070 */
[----:B------:R-:W-:Y:S01]  /*0150*/  UISETP.NE.AND.EX UP0, UPT, UR5, URZ, UPT, UP0 ;  /* 0x000000ff0500728c */ /* 0x000fe2000bf05300 */
[----:B--2---:R-:W-:-:S05]  /*0160*/  IABS R7, R11 ;  /* 0x0000000b00077213 */ /* 0x004fca0000000000 */
[----:B------:R-:W-:Y:S01]  /*0170*/  PLOP3.LUT P0, PT, PT, PT, UP0, 0x80, 0x8 ;  /* 0x000000000008781c */ /* 0x000fe20003f0f008 */
[----:B------:R-:W1:Y:S04]  /*0180*/  I2F.RP R0, R7 ;  /* 0x0000000700007306 */ /* 0x000e680000209400 */
[----:B------:R-:W2:Y:S02]  /*0190*/  @UP0 LDCU.64 UR4, c[0x0][0x4a0] ;  /* 0x00009400ff0407ac */ /* 0x000ea40008000a00 */
[----:B--2---:R-:W-:-:S06]  /*01a0*/  @UP0 UIMAD.WIDE.U32 UR4, UR7, 0x4, UR4 ;  /* 0x00000004070408a5 */ /* 0x004fcc000f8e0004 */
[----:B------:R-:W-:Y:S01]  /*01b0*/  IMAD.U32 R2, RZ, RZ, UR4 ;  /* 0x00000004ff027e24 */ /* 0x000fe2000f8e00ff */
[----:B------:R-:W-:Y:S01]  /*01c0*/  MOV R3, UR5 ;  /* 0x0000000500037c02 */ /* 0x000fe20008000f00 */
[----:B-1----:R-:W1:Y:S01]  /*01d0*/  MUFU.RCP R0, R0 ;  /* 0x0000000000007308 */ /* 0x002e620000001000 */
[----:B---3--:R-:W-:Y:S02]  /*01e0*/  IABS R8, R8 ;  /* 0x0000000800087213 */ /* 0x008fe40000000000 */
[----:B------:R-:W2:Y:S01]  /*01f0*/  @UP0 LDCU UR4, c[0x0][0x430] ;  /* 0x00008600ff0407ac */ /* 0x000ea20008000800 */
[----:B------:R3:W2:Y:S02]  /*0200*/  @P0 LDG.E R6, desc[UR36][R2.64] ;  /* 0x0000002402060981 */ /* 0x0006a4000c1e1900 */
[----:B---3--:R-:W3:Y:S01]  /*0210*/  LDC.64 R2, c[0x0][0x460] ;  /* 0x00011800ff027b82 */ /* 0x008ee20000000a00 */
[----:B-1----:R-:W-:-:S04]  /*0220*/  IADD3 R4, PT, PT, R0, 0xffffffe, RZ ;  /* 0x0ffffffe00047810 */ /* 0x002fc80007ffe0ff */
[----:B------:R1:W4:Y:S02]  /*0230*/  F2I.FTZ.U32.TRUNC.NTZ R5, R4 ;  /* 0x0000000400057305 */ /* 0x000324000021f000 */
[----:B-1----:R-:W-:Y:S02]  /*0240*/  HFMA2 R4, -RZ, RZ, 0, 0 ;  /* 0x00000000ff047431 */ /* 0x002fe400000001ff */
[----:B----4-:R-:W-:Y:S01]  /*0250*/  IMAD.MOV R10, RZ, RZ, -R5 ;  /* 0x000000ffff0a7224 */ /* 0x010fe200078e0a05 */
[----:B---3--:R-:W-:-:S03]  /*0260*/  ISETP.NE.U32.AND P1, PT, R2, RZ, PT ;  /* 0x000000ff0200720c */ /* 0x008fc60003f25070 */
[----:B------:R-:W-:Y:S01]  /*0270*/  IMAD R9, R10, R7, RZ ;  /* 0x000000070a097224 */ /* 0x000fe200078e02ff */
[----:B------:R-:W-:-:S03]  /*0280*/  ISETP.NE.AND.EX P1, PT, R3, RZ, PT, P1 ;  /* 0x000000ff0300720c */ /* 0x000fc60003f25310 */
[----:B------:R-:W-:-:S06]  /*0290*/  IMAD.HI.U32 R5, R5, R9, R4 ;  /* 0x0000000905057227 */ /* 0x000fcc00078e0004 */
[----:B------:R-:W-:-:S04]  /*02a0*/  IMAD.HI.U32 R19, R5, R8, RZ ;  /* 0x0000000805137227 */ /* 0x000fc800078e00ff */
[----:B------:R-:W1:Y:S01]  /*02b0*/  @P1 LDC.64 R4, c[0x0][0x460] ;  /* 0x00011800ff041b82 */ /* 0x000e620000000a00 */
[----:B------:R-:W-:-:S05]  /*02c0*/  IADD3 R0, PT, PT, -R19, RZ, RZ ;  /* 0x000000ff13007210 */ /* 0x000fca0007ffe1ff */
[----:B------:R-:W-:-:S05]  /*02d0*/  IMAD R0, R7, R0, R8 ;  /* 0x0000000007007224 */ /* 0x000fca00078e0208 */
[----:B------:R-:W-:-:S13]  /*02e0*/  ISETP.GT.U32.AND P2, PT, R7, R0, PT ;  /* 0x000000000700720c */ /* 0x000fda0003f44070 */
[----:B------:R-:W-:Y:S01]  /*02f0*/  @!P2 IMAD.IADD R0, R0, 0x1, -R7 ;  /* 0x000000010000a824 */ /* 0x000fe200078e0a07 */
[----:B------:R-:W-:Y:S02]  /*0300*/  @!P2 IADD3 R19, PT, PT, R19, 0x1, RZ ;  /* 0x000000011313a810 */ /* 0x000fe40007ffe0ff */
[C---:B------:R-:W-:Y:S02]  /*0310*/  ISETP.NE.AND P2, PT, R11.reuse, RZ, PT ;  /* 0x000000ff0b00720c */ /* 0x040fe40003f45270 */
[----:B------:R-:W-:Y:S02]  /*0320*/  ISETP.GE.U32.AND P0, PT, R0, R7, PT ;  /* 0x000000070000720c */ /* 0x000fe40003f06070 */
[----:B------:R-:W-:-:S04]  /*0330*/  LOP3.LUT R0, R11, UR7, RZ, 0x3c, !PT ;  /* 0x000000070b007c12 */ /* 0x000fc8000f8e3cff */
[----:B------:R-:W-:Y:S02]  /*0340*/  ISETP.GE.AND P3, PT, R0, RZ, PT ;  /* 0x000000ff0000720c */ /* 0x000fe40003f66270 */
[----:B------:R-:W-:-:S04]  /*0350*/  MOV R0, UR8 ;  /* 0x0000000800007c02 */ /* 0x000fc80008000f00 */
[----:B------:R-:W-:Y:S02]  /*0360*/  IABS R8, R0 ;  /* 0x0000000000087213 */ /* 0x000fe40000000000 */
[----:B------:R-:W-:Y:S02]  /*0370*/  @P0 IADD3 R19, PT, PT, R19, 0x1, RZ ;  /* 0x0000000113130810 */ /* 0x000fe40007ffe0ff */
[----:B------:R-:W3:Y:S01]  /*0380*/  I2F.RP R0, R8 ;  /* 0x0000000800007306 */ /* 0x000ee20000209400 */
[----:B------:R-:W-:Y:S01]  /*0390*/  PLOP3.LUT P0, PT, PT, PT, UP0, 0x80, 0x8 ;  /* 0x000000000008781c */ /* 0x000fe20003f0f008 */
[----:B------:R-:W4:Y:S01]  /*03a0*/  @!UP0 LDCU UR43, c[0x0][0x40c] ;  /* 0x00008180ff2b87ac */ /* 0x000f220008000800 */
[----:B------:R-:W-:Y:S01]  /*03b0*/  @!P3 IMAD.MOV R19, RZ, RZ, -R19 ;  /* 0x000000ffff13b224 */ /* 0x000fe200078e0a13 */
[----:B------:R-:W-:-:S05]  /*03c0*/  @!P2 LOP3.LUT R19, RZ, R11, RZ, 0x33, !PT ;  /* 0x0000000bff13a212 */ /* 0x000fca00078e33ff */
[----:B-1----:R-:W-:Y:S01]  /*03d0*/  @P1 IMAD.WIDE R4, R19, 0x4, R4 ;  /* 0x0000000413041825 */ /* 0x002fe200078e0204 */
[----:B---3--:R-:W1:Y:S05]  /*03e0*/  MUFU.RCP R0, R0 ;  /* 0x0000000000007308 */ /* 0x008e6a0000001000 */
[----:B------:R3:W5:Y:S01]  /*03f0*/  @P1 LDG.E R4, desc[UR36][R4.64] ;  /* 0x0000002404041981 */ /* 0x000762000c1e1900 */
[----:B------:R-:W4:Y:S01]  /*0400*/  S2UR UR42, SR_CTAID.X ;  /* 0x00000000002a79c3 */ /* 0x000f220000002500 */
[----:B0-----:R-:W-:Y:S01]  /*0410*/  SHF.L.U32 R22, R18, 0x1, RZ ;  /* 0x0000000112167819 */ /* 0x001fe200000006ff */
[----:B------:R-:W-:Y:S01]  /*0420*/  UMOV UR38, URZ ;  /* 0x000000ff00267c82 */ /* 0x000fe20008000000 */
[----:B------:R-:W-:Y:S01]  /*0430*/  UIMAD UR44, UR7, UR8, URZ ;  /* 0x00000008072c72a4 */ /* 0x000fe2000f8e02ff */
[----:B------:R-:W-:Y:S01]  /*0440*/  BSSY.RECONVERGENT B0, `(.L_x_1542) ;  /* 0x0000036000007945 */ /* 0x000fe20003800200 */
[----:B-1----:R-:W-:-:S06]  /*0450*/  IADD3 R7, PT, PT, R0, 0xffffffe, RZ ;  /* 0x0ffffffe00077810 */ /* 0x002fcc0007ffe0ff */
[----:B------:R-:W3:Y:S01]  /*0460*/  F2I.FTZ.U32.TRUNC.NTZ R7, R7 ;  /* 0x0000000700077305 */ /* 0x000ee2000021f000 */
[----:B----4-:R-:W-:Y:S01]  /*0470*/  UIMAD UR39, UR7, UR6, UR42 ;  /* 0x00000006072772a4 */ /* 0x010fe2000f8e022a */
[----:B---3--:R-:W-:-:S04]  /*0480*/  IMAD.MOV R5, RZ, RZ, -R7 ;  /* 0x000000ffff057224 */ /* 0x008fc800078e0a07 */
[----:B------:R-:W-:Y:S01]  /*0490*/  IMAD R5, R5, R8, RZ ;  /* 0x0000000805057224 */ /* 0x000fe200078e02ff */
[----:B--2---:R-:W-:Y:S01]  /*04a0*/  @P0 R2UR UR5, R6 ;  /* 0x00000000060502ca */ /* 0x004fe200000e0000 */
[----:B------:R-:W-:-:S05]  /*04b0*/  HFMA2 R6, -RZ, RZ, 0, 0 ;  /* 0x00000000ff067431 */ /* 0x000fca00000001ff */
[----:B------:R-:W-:-:S07]  /*04c0*/  IMAD.HI.U32 R6, R7, R5, R6 ;  /* 0x0000000507067227 */ /* 0x000fce00078e0006 */
[----:B------:R-:W-:Y:S01]  /*04d0*/  @UP0 UIADD3 UR43, UPT, UPT, UR5, UR4, URZ ;  /* 0x00000004052b0290 */ /* 0x000fe2000fffe0ff */
[----:B------:R-:W0:Y:S05]  /*04e0*/  LDCU UR5, c[0x0][0x3e8] ;  /* 0x00007d00ff0577ac */ /* 0x000e2a0008000800 */
[----:B------:R-:W-:Y:S01]  /*04f0*/  IABS R0, UR43 ;  /* 0x0000002b00007c13 */ /* 0x000fe20008000000 */
[----:B------:R-:W-:Y:S02]  /*0500*/  UISETP.GE.AND UP2, UPT, UR43, URZ, UPT ;  /* 0x000000ff2b00728c */ /* 0x000fe4000bf46270 */
[----:B------:R-:W-:Y:S01]  /*0510*/  UISETP.NE.AND UP0, UPT, UR8, URZ, UPT ;  /* 0x000000ff0800728c */ /* 0x000fe2000bf05270 */
[----:B------:R-:W-:-:S05]  /*0520*/  MOV R5, R0 ;  /* 0x0000000000057202 */ /* 0x000fca0000000f00 */
[----:B------:R-:W-:-:S04]  /*0530*/  IMAD.HI.U32 R6, R6, R5, RZ ;  /* 0x0000000506067227 */ /* 0x000fc800078e00ff */
[----:B------:R-:W-:Y:S01]  /*0540*/  IMAD.MOV R6, RZ, RZ, -R6 ;  /* 0x000000ffff067224 */ /* 0x000fe200078e0a06 */
[----:B0-----:R-:W-:-:S03]  /*0550*/  UISETP.NE.AND UP1, UPT, UR5, URZ, UPT ;  /* 0x000000ff0500728c */ /* 0x001fc6000bf25270 */
[----:B------:R-:W-:Y:S01]  /*0560*/  IMAD R6, R8, R6, R5 ;  /* 0x0000000608067224 */ /* 0x000fe200078e0205 */
[----:B------:R-:W-:-:S04]  /*0570*/  MOV R5, UR43 ;  /* 0x0000002b00057c02 */ /* 0x000fc80008000f00 */
[----:B------:R-:W-:Y:S01]  /*0580*/  R2UR UR40, R6 ;  /* 0x00000000062872ca */ /* 0x000fe200000e0000 */
[----:B------:R-:W-:Y:S02]  /*0590*/  VIADD R5, R5, 0x1 ;  /* 0x0000000105057836 */ /* 0x000fe40000000000 */
[----:B------:R-:W-:Y:S02]  /*05a0*/  @UP1 USHF.L.U32 UR4, UR42, 0x5, URZ ;  /* 0x000000052a041899 */ /* 0x000fe400080006ff */
[----:B------:R-:W-:Y:S01]  /*05b0*/  @!UP1 USHF.L.U32 UR41, UR39, 0x5, URZ ;  /* 0x0000000527299899 */ /* 0x000fe200080006ff */
[----:B------:R-:W-:Y:S01]  /*05c0*/  VIADDMNMX R12, R5, -UR8, RZ, !PT ;  /* 0x80000008050c7c46 */ /* 0x000fe2000f8001ff */
[----:B------:R-:W-:-:S06]  /*05d0*/  @UP1 UIMAD UR41, UR7, UR5, UR4 ;  /* 0x00000005072912a4 */ /* 0x000fcc000f8e0204 */
[----:B------:R-:W-:Y:S02]  /*05e0*/  ISETP.GT.U32.AND P0, PT, R8, UR40, PT ;  /* 0x0000002808007c0c */ /* 0x000fe4000bf04070 */
[----:B------:R-:W-:-:S11]  /*05f0*/  IADD3 R15, PT, PT, R22, UR41, RZ ;  /* 0x00000029160f7c10 */ /* 0x000fd6000fffe0ff */
[----:B------:R-:W-:-:S04]  /*0600*/  @!P0 IADD3 R0, PT, PT, -R8, UR40, RZ ;  /* 0x0000002808008c10 */ /* 0x000fc8000fffe1ff */
[----:B------:R-:W-:Y:S01]  /*0610*/  @!P0 R2UR UR40, R0 ;  /* 0x00000000002882ca */ /* 0x000fe200000e0000 */
[----:B------:R-:W-:-:S12]  /*0620*/  HFMA2 R0, -RZ, RZ, 0, 0 ;  /* 0x00000000ff007431 */ /* 0x000fd800000001ff */
[----:B------:R-:W-:-:S13]  /*0630*/  ISETP.GT.U32.AND P0, PT, R8, UR40, PT ;  /* 0x0000002808007c0c */ /* 0x000fda000bf04070 */
[----:B------:R-:W-:-:S04]  /*0640*/  @!P0 IADD3 R8, PT, PT, -R8, UR40, RZ ;  /* 0x0000002808088c10 */ /* 0x000fc8000fffe1ff */
[----:B------:R-:W-:Y:S02]  /*0650*/  @!P0 R2UR UR40, R8 ;  /* 0x00000000082882ca */ /* 0x000fe400000e0000 */
[----:B------:R-:W-:-:S11]  /*0660*/  ISETP.GT.U32.AND P0, PT, R18, 0xf, PT ;  /* 0x0000000f1200780c */ /* 0x000fd60003f04070 */
[----:B------:R-:W-:Y:S02]  /*0670*/  @!UP2 UIADD3 UR40, UPT, UPT, -UR40, URZ, URZ ;  /* 0x000000ff2828a290 */ /* 0x000fe4000fffe1ff */
[----:B------:R-:W-:Y:S01]  /*0680*/  @!UP0 ULOP3.LUT UR40, URZ, UR8, URZ, 0x33, !UPT ;  /* 0x00000008ff288292 */ /* 0x000fe2000f8e33ff */
[----:B------:R-:W-:Y:S11]  /*0690*/  @P0 BRA `(.L_x_1543) ;  /* 0x0000000000400947 */ /* 0x000ff60003800000 */
        /* <DEDUP_REMOVED lines=16> */
.L_x_1543:
[----:B------:R-:W-:Y:S05]  /*07a0*/  BSYNC.RECONVERGENT B0 ;  /* 0x0000000000007941 */ /* 0x000fea0003800200 */
.L_x_1542:
[----:B------:R-:W1:Y:S01]  /*07b0*/  LDCU UR4, c[0x0][0x478] ;  /* 0x00008f00ff0477ac */ /* 0x000e620008000800 */
[----:B------:R-:W-:Y:S01]  /*07c0*/  R2UR UR45, R12 ;  /* 0x000000000c2d72ca */ /* 0x000fe200000e0000 */
[----:B0-----:R-:W-:Y:S01]  /*07d0*/  IMAD.U32 R9, RZ, RZ, UR42 ;  /* 0x0000002aff097e24 */ /* 0x001fe2000f8e00ff */
[----:B-----5:R-:W-:Y:S01]  /*07e0*/  @P1 R2UR UR38, R4 ;  /* 0x00000000042612ca */ /* 0x020fe200000e0000 */
[----:B------:R-:W-:Y:S01]  /*07f0*/  IMAD R19, R19, UR6, RZ ;  /* 0x0000000613137c24 */ /* 0x000fe2000f8e02ff */
[----:B------:R-:W-:Y:S02]  /*0800*/  MOV R17, UR44 ;  /* 0x0000002c00117c02 */ /* 0x000fe40008000f00 */
[----:B------:R-:W-:Y:S02]  /*0810*/  LEA R9, R9, R22, 0x5 ;  /* 0x0000001609097211 */ /* 0x000fe400078e28ff */
[----:B------:R-:W-:Y:S01]  /*0820*/  SHF.R.S32.HI R17, RZ, 0x1f, R17 ;  /* 0x0000001fff117819 */ /* 0x000fe20000011411 */
[----:B-1----:R-:W-:-:S09]  /*0830*/  UISETP.NE.AND UP0, UPT, UR4, 0x2, UPT ;  /* 0x000000020400788c */ /* 0x002fd2000bf05270 */
[----:B------:R-:W-:Y:S05]  /*0840*/  BRA.U UP0, `(.L_x_1544) ;  /* 0x0000000100307547 */ /* 0x000fea000b800000 */
[----:B------:R-:W0:Y:S01]  /*0850*/  LDCU.64 UR4, c[0x0][0x398] ;  /* 0x00007300ff0477ac */ /* 0x000e220008000a00 */
[----:B------:R-:W1:Y:S01]  /*0860*/  LDC.64 R6, c[0x0][0x468] ;  /* 0x00011a00ff067b82 */ /* 0x000e620000000a00 */
[----:B0-----:R-:W-:-:S04]  /*0870*/  IADD3 R4, P1, PT, R15, UR4, RZ ;  /* 0x000000040f047c10 */ /* 0x001fc8000ff3e0ff */
[----:B------:R-:W-:Y:S01]  /*0880*/  LEA.HI.X.SX32 R5, R15, UR5, 0x1, P1 ;  /* 0x000000050f057c11 */ /* 0x000fe200088f0eff */
[----:B-1----:R-:W2:Y:S04]  /*0890*/  LDG.E R6, desc[UR36][R6.64+0x4] ;  /* 0x0000042406067981 */ /* 0x002ea8000c1e1900 */
[----:B------:R-:W3:Y:S02]  /*08a0*/  LDG.E.U16 R4, desc[UR36][R4.64] ;  /* 0x0000002404047981 */ /* 0x000ee4000c1e1500 */
[----:B---3--:R-:W2:Y:S08]  /*08b0*/  I2F.S8 R11, R4 ;  /* 0x00000004000b7306 */ /* 0x008eb00000001400 */
[----:B------:R-:W0:Y:S01]  /*08c0*/  I2F.S8 R13, R4.B1 ;  /* 0x10000004000d7306 */ /* 0x000e220000001400 */
[C---:B--2---:R-:W-:Y:S01]  /*08d0*/  FMUL.FTZ R11, R6.reuse, R11 ;  /* 0x0000000b060b7220 */ /* 0x044fe20000410000 */
[----:B0-----:R-:W-:-:S05]  /*08e0*/  FMUL.FTZ R8, R6, R13 ;  /* 0x0000000d06087220 */ /* 0x001fca0000410000 */
[----:B------:R-:W-:Y:S01]  /*08f0*/  F2FP.F16.F32.PACK_AB R11, R8, R11 ;  /* 0x0000000b080b723e */ /* 0x000fe200000000ff */
[----:B------:R-:W-:Y:S06]  /*0900*/  BRA `(.L_x_1545) ;  /* 0x00000000001c7947 */ /* 0x000fec0003800000 */
.L_x_1544:
[----:B------:R-:W-:Y:S01]  /*0910*/  BSSY.RECONVERGENT B0, `(.L_x_1545) ;  /* 0x0000006000007945 */ /* 0x000fe20003800200 */
[----:B------:R-:W-:-:S03]  /*0920*/  IMAD.MOV.U32 R11, RZ, RZ, RZ ;  /* 0x000000ffff0b7224 */ /* 0x000fc600078e00ff */
[----:B------:R-:W-:Y:S05]  /*0930*/  @P0 BRA `(.L_x_1546) ;  /* 0x00000000000c0947 */ /* 0x000fea0003800000 */
[----:B------:R-:W0:Y:S02]  /*0940*/  LDC.64 R4, c[0x0][0x398] ;  /* 0x0000e600ff047b82 */ /* 0x000e240000000a00 */
[----:B0-----:R-:W-:-:S05]  /*0950*/  IMAD.WIDE R4, R15, 0x2, R4 ;  /* 0x000000020f047825 */ /* 0x001fca00078e0204 */
[----:B------:R0:W5:Y:S02]  /*0960*/  LDG.E R11, desc[UR36][R4.64] ;  /* 0x00000024040b7981 */ /* 0x000164000c1e1900 */
.L_x_1546:
[----:B------:R-:W-:Y:S05]  /*0970*/  BSYNC.RECONVERGENT B0 ;  /* 0x0000000000007941 */ /* 0x000fea0003800200 */
.L_x_1545:
[----:B------:R-:W1:Y:S01]  /*0980*/  LDCU.64 UR8, c[0x0][0x3a0] ;  /* 0x00007400ff0877ac */ /* 0x000e620008000a00 */
[----:B0-----:R-:W0:Y:S01]  /*0990*/  LDC.64 R4, c[0x0][0x418] ;  /* 0x00010600ff047b82 */ /* 0x001e220000000a00 */
[----:B------:R-:W-:Y:S01]  /*09a0*/  ISETP.EQ.U32.AND P3, PT, R2, RZ, PT ;  /* 0x000000ff0200720c */ /* 0x000fe20003f62070 */
[----:B------:R-:W-:Y:S01]  /*09b0*/  HFMA2 R10, -RZ, RZ, 0, 0 ;  /* 0x00000000ff0a7431 */ /* 0x000fe200000001ff */
[----:B------:R-:W2:Y:S02]  /*09c0*/  LDCU.64 UR4, c[0x0][0x390] ;  /* 0x00007200ff0477ac */ /* 0x000ea40008000a00 */
[----:B------:R-:W-:Y:S02]  /*09d0*/  ISETP.EQ.OR.EX P0, PT, R3, RZ, P0, P3 ;  /* 0x000000ff0300720c */ /* 0x000fe40000702730 */
[----:B-1----:R-:W-:-:S11]  /*09e0*/  ISETP.NE.U32.AND P1, PT, RZ, UR8, PT ;  /* 0x00000008ff007c0c */ /* 0x002fd6000bf25070 */
[----:B------:R-:W1:Y:S01]  /*09f0*/  @!P0 LDC.64 R6, c[0x0][0x450] ;  /* 0x00011400ff068b82 */ /* 0x000e620000000a00 */
[----:B------:R-:W-:Y:S01]  /*0a00*/  VOTEU.ALL UP1, P0 ;  /* 0x0000000000ff7886 */ /* 0x000fe20000020000 */
[----:B--2---:R-:W-:Y:S02]  /*0a10*/  ISETP.NE.U32.AND P2, PT, RZ, UR4, PT ;  /* 0x00000004ff007c0c */ /* 0x004fe4000bf45070 */
[----:B------:R-:W-:Y:S02]  /*0a20*/  ISETP.NE.AND.EX P1, PT, RZ, UR9, PT, P1 ;  /* 0x00000009ff007c0c */ /* 0x000fe4000bf25310 */
[----:B------:R-:W-:Y:S01]  /*0a30*/  @!UP1 UIMAD UR6, UR38, UR6, URZ ;  /* 0x00000006260692a4 */ /* 0x000fe2000f8e02ff */
[----:B------:R-:W-:Y:S02]  /*0a40*/  ISETP.NE.AND.EX P2, PT, RZ, UR5, PT, P2 ;  /* 0x00000005ff007c0c */ /* 0x000fe4000bf45320 */
[C---:B------:R-:W-:Y:S02]  /*0a50*/  ISETP.GT.U32.OR P1, PT, R18.reuse, 0xf, !P1 ;  /* 0x0000000f1200780c */ /* 0x040fe40004f24470 */
[----:B------:R-:W-:-:S02]  /*0a60*/  ISETP.GT.U32.OR P2, PT, R18, 0xf, !P2 ;  /* 0x0000000f1200780c */ /* 0x000fc40005744470 */
[----:B0-----:R-:W-:Y:S02]  /*0a70*/  ISETP.NE.U32.AND P4, PT, R4, RZ, PT ;  /* 0x000000ff0400720c */ /* 0x001fe40003f85070 */
[----:B------:R-:W-:Y:S02]  /*0a80*/  R2UR UR4, R5 ;  /* 0x00000000050472ca */ /* 0x000fe400000e0000 */
[----:B------:R-:W-:-:S05]  /*0a90*/  MOV R8, UR6 ;  /* 0x0000000600087c02 */ /* 0x000fca0008000f00 */
[----:B------:R-:W0:Y:S01]  /*0aa0*/  @!P1 LDC.64 R4, c[0x0][0x3a0] ;  /* 0x0000e800ff049b82 */ /* 0x000e220000000a00 */
[----:B------:R-:W-:Y:S01]  /*0ab0*/  @!P0 IMAD R15, R8, 0x20, R9 ;  /* 0x00000020080f8824 */ /* 0x000fe200078e0209 */
[----:B------:R-:W-:Y:S02]  /*0ac0*/  MOV R13, RZ ;  /* 0x000000ff000d7202 */ /* 0x000fe40000000f00 */
[----:B------:R-:W-:-:S04]  /*0ad0*/  VOTEU.ANY UP0, P4 ;  /* 0x0000000000ff7886 */ /* 0x000fc80002000100 */
[----:B------:R-:W2:Y:S01]  /*0ae0*/  @!P2 LDC.64 R2, c[0x0][0x390] ;  /* 0x0000e400ff02ab82 */ /* 0x000ea20000000a00 */
[----:B-1----:R-:W-:Y:S01]  /*0af0*/  @!P0 IMAD.WIDE R6, R15, 0x2, R6 ;  /* 0x000000020f068825 */ /* 0x002fe200078e0206 */
[----:B------:R-:W-:-:S05]  /*0b00*/  UISETP.NE.AND.EX UP0, UPT, UR4, URZ, UPT, UP0 ;  /* 0x000000ff0400728c */ /* 0x000fca000bf05300 */
[----:B------:R-:W3:Y:S06]  /*0b10*/  @!P0 LDG.E R6, desc[UR36][R6.64] ;  /* 0x0000002406068981 */ /* 0x000eec000c1e1900 */
[----:B------:R-:W1:Y:S01]  /*0b20*/  @UP0 LDCU.64 UR4, c[0x0][0x418] ;  /* 0x00008300ff0407ac */ /* 0x000e620008000a00 */
[----:B0-----:R-:W-:-:S05]  /*0b30*/  @!P1 IMAD.WIDE.U32 R4, R9, 0x2, R4 ;  /* 0x0000000209049825 */ /* 0x001fca00078e0004 */
[----:B------:R0:W4:Y:S01]  /*0b40*/  @!P1 LDG.E R10, desc[UR36][R4.64] ;  /* 0x00000024040a9981 */ /* 0x000122000c1e1900 */
[----:B------:R-:W-:Y:S01]  /*0b50*/  PLOP3.LUT P1, PT, PT, PT, UP0, 0x80, 0x8 ;  /* 0x000000000008781c */ /* 0x000fe20003f2f008 */
[----:B--2---:R-:W-:-:S05]  /*0b60*/  @!P2 IMAD.WIDE.U32 R2, R9, 0x2, R2 ;  /* 0x000000020902a825 */ /* 0x004fca00078e0002 */
[----:B------:R-:W2:Y:S01]  /*0b70*/  @!P2 LDG.E R13, desc[UR36][R2.64] ;  /* 0x00000024020da981 */ /* 0x000ea2000c1e1900 */
[----:B-1----:R-:W-:Y:S01]  /*0b80*/  @UP0 UIMAD.WIDE.U32 UR4, UR7, 0x4, UR4 ;  /* 0x00000004070408a5 */ /* 0x002fe2000f8e0004 */
[----:B0-----:R-:W0:Y:S05]  /*0b90*/  LDC R5, c[0x0][0x400] ;  /* 0x00010000ff057b82 */ /* 0x001e2a0000000800 */
[----:B------:R-:W-:-:S05]  /*0ba0*/  IMAD.U32 R8, RZ, RZ, UR4 ;  /* 0x00000004ff087e24 */ /* 0x000fca000f8e00ff */
[----:B------:R-:W1:Y:S01]  /*0bb0*/  LDCU.U8 UR4, c[0x0][0x404] ;  /* 0x00008080ff0477ac */ /* 0x000e620008000000 */
[----:B------:R-:W-:Y:S01]  /*0bc0*/  HFMA2 R16, -RZ, RZ, 0, 0 ;  /* 0x00000000ff107431 */ /* 0x000fe200000001ff */
[----:B------:R-:W-:-:S05]  /*0bd0*/  MOV R9, UR5 ;  /* 0x0000000500097c02 */ /* 0x000fca0008000f00 */
[----:B------:R0:W5:Y:S01]  /*0be0*/  @P1 LDG.E R16, desc[UR36][R8.64] ;  /* 0x0000002408101981 */ /* 0x000162000c1e1900 */
[----:B-1----:R-:W-:-:S04]  /*0bf0*/  ISETP.NE.AND P1, PT, RZ, UR4, PT ;  /* 0x00000004ff007c0c */ /* 0x002fc8000bf25270 */
[----:B0-----:R-:W-:Y:S01]  /*0c00*/  ISETP.LT.OR P1, PT, R5, 0x1, P1 ;  /* 0x000000010500780c */ /* 0x001fe20000f21670 */
[----:B------:R-:W-:Y:S01]  /*0c10*/  BSSY.RECONVERGENT B6, `(.L_x_1547) ;  /* 0x00000a6000067945 */ /* 0x000fe20003800200 */
[----:B----45:R-:W-:-:S04]  /*0c20*/  HADD2 R23, R11, R10 ;  /* 0x0000000a0b177230 */ /* 0x030fc80000000000 */
[----:B---3--:R-:W-:Y:S02]  /*0c30*/  @!P0 HMUL2 R23, R23, R6 ;  /* 0x0000000617178232 */ /* 0x008fe40000000000 */
[----:B--2---:R-:W-:-:S05]  /*0c40*/  HFMA2 R24, R0, 1, 1, R13 ;  /* 0x3c003c0000187831 */ /* 0x004fca000000000d */
[----:B------:R-:W-:Y:S05]  /*0c50*/  @P1 BRA `(.L_x_1548) ;  /* 0x0000000000781947 */ /* 0x000fea0003800000 */
[----:B------:R-:W-:-:S13]  /*0c60*/  ISETP.GE.AND P0, PT, R22, R5, PT ;  /* 0x000000051600720c */ /* 0x000fda0003f06270 */
[----:B------:R-:W-:Y:S05]  /*0c70*/  @P0 BRA `(.L_x_1549) ;  /* 0x00000008007c0947 */ /* 0x000fea0003800000 */
[----:B------:R-:W-:Y:S01]  /*0c80*/  I2FP.F32.U32 R2, R5 ;  /* 0x0000000500027245 */ /* 0x000fe20000201000 */
[----:B------:R-:W0:Y:S01]  /*0c90*/  LDCU UR4, c[0x0][0x40c] ;  /* 0x00008180ff0477ac */ /* 0x000e220008000800 */
[----:B------:R-:W-:Y:S01]  /*0ca0*/  I2FP.F32.U32 R0, R22 ;  /* 0x0000001600007245 */ /* 0x000fe20000201000 */
[--C-:B------:R-:W-:Y:S01]  /*0cb0*/  HADD2.F32 R7, -RZ, R24.reuse.H1_H1 ;  /* 0x30000018ff077230 */ /* 0x100fe20000004100 */
[----:B------:R-:W1:Y:S01]  /*0cc0*/  MUFU.RCP R3, R2 ;  /* 0x0000000200037308 */ /* 0x000e620000001000 */
[--C-:B------:R-:W-:Y:S02]  /*0cd0*/  HADD2.F32 R9, -RZ, R23.reuse.H1_H1 ;  /* 0x30000017ff097230 */ /* 0x100fe40000004100 */
[----:B------:R-:W-:Y:S02]  /*0ce0*/  HADD2.F32 R23, -RZ, R23.H0_H0 ;  /* 0x20000017ff177230 */ /* 0x000fe40000004100 */
[----:B------:R-:W-:Y:S02]  /*0cf0*/  HADD2.F32 R5, -RZ, R24.H0_H0 ;  /* 0x20000018ff057230 */ /* 0x000fe40000004100 */
[----:B-1----:R-:W-:-:S04]  /*0d00*/  FMUL.FTZ R0, R0, R3 ;  /* 0x0000000300007220 */ /* 0x002fc80000410000 */
[----:B------:R-:W-:Y:S01]  /*0d10*/  FMUL.FTZ R3, R0, 13.28771209716796875 ;  /* 0x41549a7800037820 */ /* 0x000fe20000410000 */
[----:B0-----:R-:W-:-:S04]  /*0d20*/  IADD3 R0, PT, PT, -R16, UR4, RZ ;  /* 0x0000000410007c10 */ /* 0x001fc8000fffe1ff */
[----:B------:R-:W-:Y:S01]  /*0d30*/  I2FP.F32.S32 R0, R0 ;  /* 0x0000000000007245 */ /* 0x000fe20000201400 */
[----:B------:R-:W0:Y:S04]  /*0d40*/  MUFU.EX2 R3, -R3 ;  /* 0x8000000300037308 */ /* 0x000e280000000800 */
        /* <DEDUP_REMOVED lines=15> */
.L_x_1548:
        /* <DEDUP_REMOVED lines=12> */
[----:B0-----:R-:W-:Y:S02]  /*0f00*/  HFMA2 R2, -RZ, RZ, 0, 0 ;  /* 0x00000000ff027431 */ /* 0x001fe400000001ff */
[----:B-1----:R-:W-:-:S04]  /*0f10*/  IMAD.MOV R4, RZ, RZ, -R3 ;  /* 0x000000ffff047224 */ /* 0x002fc800078e0a03 */
[----:B------:R-:W-:Y:S01]  /*0f20*/  IMAD R9, R4, R7, RZ ;  /* 0x0000000704097224 */ /* 0x000fe200078e02ff */
[----:B------:R-:W-:-:S03]  /*0f30*/  MOV R4, R6 ;  /* 0x0000000600047202 */ /* 0x000fc60000000f00 */
[----:B------:R-:W-:-:S04]  /*0f40*/  IMAD.HI.U32 R3, R3, R9, R2 ;  /* 0x0000000903037227 */ /* 0x000fc800078e0002 */
[----:B------:R-:W-:Y:S02]  /*0f50*/  IMAD.MOV R9, RZ, RZ, -R8 ;  /* 0x000000ffff097224 */ /* 0x000fe400078e0a08 */
        /* <DEDUP_REMOVED lines=24> */
[----:B------:R-:W1:Y:S02]  /*10e0*/  LDCU.64 UR6, c[0x4][0x70] ;  /* 0x01000e00ff0677ac */ /* 0x000e640008000a00 */
[----:B------:R-:W2:Y:S01]  /*10f0*/  LDC.64 R2, c[0x4][R2] ;  /* 0x0100000002027b82 */ /* 0x000ea20000000a00 */
[----:B------:R-:W-:Y:S01]  /*1100*/  MOV R13, RZ ;  /* 0x000000ff000d7202 */ /* 0x000fe20000000f00 */
[----:B------:R-:W3:Y:S01]  /*1110*/  LDCU.64 UR8, c[0x4][0x28] ;  /* 0x01000500ff0877ac */ /* 0x000ee20008000a00 */
[----:B0-----:R-:W-:Y:S01]  /*1120*/  IMAD.U32 R4, RZ, RZ, UR4 ;  /* 0x00000004ff047e24 */ /* 0x001fe2000f8e00ff */
[----:B------:R-:W-:-:S02]  /*1130*/  MOV R5, UR5 ;  /* 0x0000000500057c02 */ /* 0x000fc40008000f00 */
[----:B-1----:R-:W-:Y:S01]  /*1140*/  MOV R6, UR6 ;  /* 0x0000000600067c02 */ /* 0x002fe20008000f00 */
[----:B------:R-:W-:Y:S01]  /*1150*/  IMAD.U32 R7, RZ, RZ, UR7 ;  /* 0x00000007ff077e24 */ /* 0x000fe2000f8e00ff */
[----:B---3--:R-:W-:Y:S02]  /*1160*/  MOV R10, UR8 ;  /* 0x00000008000a7c02 */ /* 0x008fe40008000f00 */
[----:B------:R-:W-:-:S07]  /*1170*/  MOV R11, UR9 ;  /* 0x00000009000b7c02 */ /* 0x000fce0008000f00 */
[----:B------:R-:W-:-:S07]  /*1180*/  LEPC R20, `(.L_x_1550) ;  /* 0x000000001014794e */ /* 0x000fce0000000000 */
[----:B--2---:R-:W-:Y:S05]  /*1190*/  CALL.ABS.NOINC R2 ;  /* 0x0000000002007343 */ /* 0x004fea0003c00000 */
.L_x_1550:
[----:B------:R-:W0:Y:S01]  /*11a0*/  S2R R3, SR_CgaCtaId ;  /* 0x0000000000037919 */ /* 0x000e220000008800 */
[----:B------:R-:W1:Y:S01]  /*11b0*/  LDC R10, c[0x0][0x400] ;  /* 0x00010000ff0a7b82 */ /* 0x000e620000000800 */
[----:B------:R-:W-:Y:S01]  /*11c0*/  ISETP.NE.AND P6, PT, R28, RZ, PT ;  /* 0x000000ff1c00720c */ /* 0x000fe20003fc5270 */
[----:B------:R-:W-:Y:S05]  /*11d0*/  WARPSYNC.ALL ;  /* 0x0000000000007948 */ /* 0x000fea0003800000 */
[----:B------:R-:W-:-:S05]  /*11e0*/  MOV R0, 0x400 ;  /* 0x0000040000007802 */ /* 0x000fca0000000f00 */
[----:B------:R-:W-:-:S05]  /*11f0*/  VIADD R0, R0, 0x60 ;  /* 0x0000006000007836 */ /* 0x000fca0000000000 */
[----:B0-----:R-:W-:Y:S01]  /*1200*/  LEA R0, R3, R0, 0x18 ;  /* 0x0000000003007211 */ /* 0x001fe200078ec0ff */
[----:B------:R-:W-:-:S03]  /*1210*/  @!P6 IMAD R3, R25, R26, R27 ;  /* 0x0000001a1903e224 */ /* 0x000fc600078e021b */
        /* <DEDUP_REMOVED lines=15> */
[----:B------:R-:W-:Y:S01]  /*1310*/  IADD3 R4, PT, PT, R0, R9, RZ ;  /* 0x0000000900047210 */ /* 0x000fe20007ffe0ff */
[----:B------:R-:W-:Y:S01]  /*1320*/  IMAD.IADD R6, R2, 0x1, R9 ;  /* 0x0000000102067824 */ /* 0x000fe200078e0209 */
[----:B------:R-:W-:Y:S02]  /*1330*/  ISETP.GE.AND P0, PT, R9, R10, PT ;  /* 0x0000000a0900720c */ /* 0x000fe40003f06270 */
[C---:B------:R-:W-:Y:S01]  /*1340*/  LEA R5, R25.reuse, R4, 0x1 ;  /* 0x0000000419057211 */ /* 0x040fe200078e08ff */
[----:B------:R-:W-:Y:S01]  /*1350*/  LDS.U16 R24, [R4] ;  /* 0x0000000004187984 */ /* 0x000fe20000000400 */
[----:B------:R-:W-:-:S03]  /*1360*/  LEA R3, R25, R6, 0x1 ;  /* 0x0000000619037211 */ /* 0x000fc600078e08ff */
[----:B------:R-:W-:Y:S04]  /*1370*/  LDS.U16 R23, [R6] ;  /* 0x0000000006177984 */ /* 0x000fe80000000400 */
[----:B------:R-:W0:Y:S04]  /*1380*/  LDS.U16 R7, [R5] ;  /* 0x0000000005077984 */ /* 0x000e280000000400 */
[----:B------:R-:W1:Y:S01]  /*1390*/  LDS.U16 R8, [R3] ;  /* 0x0000000003087984 */ /* 0x000e620000000400 */
[----:B0-----:R-:W-:Y:S02]  /*13a0*/  PRMT R24, R24, 0x5410, R7 ;  /* 0x0000541018187816 */ /* 0x001fe40000000007 */
        /* <DEDUP_REMOVED lines=8> */
[----:B0-----:R-:W-:-:S04]  /*1430*/  IADD3 R9, PT, PT, -R16, UR4, RZ ;  /* 0x0000000410097c10 */ /* 0x001fc8000fffe1ff */
        /* <DEDUP_REMOVED lines=20> */
.L_x_1554:
[----:B------:R-:W-:Y:S05]  /*1580*/  BSYNC.RECONVERGENT B1 ;  /* 0x0000000000017941 */ /* 0x000fea0003800200 */
.L_x_1553:
[----:B------:R-:W-:Y:S01]  /*1590*/  PRMT R7, R23, 0x7632, R7 ;  /* 0x0000763217077816 */ /* 0x000fe20000000007 */
[----:B------:R0:W-:Y:S01]  /*15a0*/  STS.U16 [R6], R23 ;  /* 0x0000001706007388 */ /* 0x0001e20000000400 */
[----:B------:R-:W-:-:S03]  /*15b0*/  PRMT R8, R24, 0x7632, R8 ;  /* 0x0000763218087816 */ /* 0x000fc60000000008 */
[----:B------:R0:W-:Y:S04]  /*15c0*/  STS.U16 [R3], R7 ;  /* 0x0000000703007388 */ /* 0x0001e80000000400 */
[----:B------:R0:W-:Y:S04]  /*15d0*/  STS.U16 [R4], R24 ;  /* 0x0000001804007388 */ /* 0x0001e80000000400 */
[----:B------:R0:W-:Y:S02]  /*15e0*/  STS.U16 [R5], R8 ;  /* 0x0000000805007388 */ /* 0x0001e40000000400 */
.L_x_1552:
[----:B------:R-:W-:Y:S05]  /*15f0*/  BSYNC.RECONVERGENT B0 ;  /* 0x0000000000007941 */ /* 0x000fea0003800200 */
.L_x_1551:
[----:B------:R-:W-:Y:S01]  /*1600*/  BAR.SYNC.DEFER_BLOCKING 0x0 ;  /* 0x0000000000007b1d */ /* 0x000fe20000010000 */
[----:B------:R-:W-:-:S04]  /*1610*/  @!P6 IMAD R25, R25, R26, R27 ;  /* 0x0000001a1919e224 */ /* 0x000fc800078e021b */
[C---:B------:R-:W-:Y:S01]  /*1620*/  @!P6 IMAD R0, R25.reuse, 0x2, R0 ;  /* 0x000000021900e824 */ /* 0x040fe200078e0200 */
[----:B------:R-:W-:-:S04]  /*1630*/  @!P6 LEA R2, R25, R2, 0x1 ;  /* 0x000000021902e211 */ /* 0x000fc800078e08ff */
[----:B0-----:R0:W1:Y:S04]  /*1640*/  @!P6 LDS R24, [R0] ;  /* 0x000000000018e984 */ /* 0x0010680000000800 */
[----:B------:R0:W2:Y:S01]  /*1650*/  @!P6 LDS R23, [R2] ;  /* 0x000000000217e984 */ /* 0x0000a20000000800 */
[----:B------:R-:W-:Y:S06]  /*1660*/  BAR.SYNC.DEFER_BLOCKING 0x0 ;  /* 0x0000000000007b1d */ /* 0x000fec0000010000 */
.L_x_1549:
[----:B------:R-:W-:Y:S05]  /*1670*/  BSYNC.RECONVERGENT B6 ;  /* 0x0000000000067941 */ /* 0x000fea0003800200 */
.L_x_1547:
[----:B------:R-:W-:Y:S02]  /*1680*/  ISETP.GT.U32.AND P0, PT, R18, 0xf, PT ;  /* 0x0000000f1200780c */ /* 0x000fe40003f04070 */
[----:B0-----:R-:W-:-:S11]  /*1690*/  MOV R2, 0xff7fffff ;  /* 0xff7fffff00027802 */ /* 0x001fd60000000f00 */
[----:B------:R-:W-:Y:S05]  /*16a0*/  @P0 BRA `(.L_x_1555) ;  /* 0x0000000000ec0947 */ /* 0x000fea0003800000 */
[----:B------:R-:W0:Y:S01]  /*16b0*/  LDCU UR5, c[0x0][0x3f4] ;  /* 0x00007e80ff0577ac */ /* 0x000e220008000800 */
[----:B------:R-:W3:Y:S01]  /*16c0*/  S2R R3, SR_CgaCtaId ;  /* 0x0000000000037919 */ /* 0x000ee20000008800 */
[----:B------:R-:W4:Y:S01]  /*16d0*/  LDC.64 R4, c[0x0][0x3b8] ;  /* 0x0000ee00ff047b82 */ /* 0x000f220000000a00 */
[----:B------:R-:W-:Y:S02]  /*16e0*/  SHF.R.U32.HI R0, RZ, 0x2, R18 ;  /* 0x00000002ff007819 */ /* 0x000fe40000011612 */
[----:B------:R-:W-:Y:S02]  /*16f0*/  LOP3.LUT R22, R22, 0x6, RZ, 0xc0, !PT ;  /* 0x0000000616167812 */ /* 0x000fe400078ec0ff */
[----:B------:R-:W-:Y:S01]  /*1700*/  MOV R8, 0x400 ;  /* 0x0000040000087802 */ /* 0x000fe20000000f00 */
[----:B0-----:R-:W-:Y:S02]  /*1710*/  UIMAD UR4, UR39, UR5, URZ ;  /* 0x00000005270472a4 */ /* 0x001fe4000f8e02ff */
[----:B------:R-:W-:-:S04]  /*1720*/  IMAD.U32 R7, RZ, RZ, UR5 ;  /* 0x00000005ff077e24 */ /* 0x000fc8000f8e00ff */
[----:B------:R-:W-:Y:S01]  /*1730*/  IMAD R6, R0, R7, UR40 ;  /* 0x0000002800067e24 */ /* 0x000fe2000f8e0207 */
[----:B------:R-:W-:Y:S01]  /*1740*/  MOV R9, UR4 ;  /* 0x0000000400097c02 */ /* 0x000fe20008000f00 */
[----:B------:R-:W-:Y:S01]  /*1750*/  UMOV UR4, 0xffff ;  /* 0x0000ffff00047882 */ /* 0x000fe20000000000 */
[----:B------:R-:W-:-:S03]  /*1760*/  IADD3 R0, PT, PT, R8, 0x20, RZ ;  /* 0x0000002008007810 */ /* 0x000fc60007ffe0ff */
[----:B------:R-:W-:Y:S01]  /*1770*/  IMAD R7, R9, 0x20, R22 ;  /* 0x0000002009077824 */ /* 0x000fe200078e0216 */
[----:B---3--:R-:W-:Y:S01]  /*1780*/  LEA R3, R3, R0, 0x18 ;  /* 0x0000000003037211 */ /* 0x008fe200078ec0ff */
[----:B-12---:R-:W-:-:S03]  /*1790*/  HMUL2 R0, R24, R23 ;  /* 0x0000001718007232 */ /* 0x006fc60000000000 */
[----:B------:R-:W-:Y:S02]  /*17a0*/  LEA R7, R6, R7, 0x3 ;  /* 0x0000000706077211 */ /* 0x000fe400078e18ff */
[----:B------:R-:W-:Y:S01]  /*17b0*/  LEA R3, R18, R3, 0x2 ;  /* 0x0000000312037211 */ /* 0x000fe200078e10ff */
[--C-:B------:R-:W-:Y:S02]  /*17c0*/  HADD2.F32 R13, -RZ, R0.reuse.H0_H0 ;  /* 0x20000000ff0d7230 */ /* 0x100fe40000004100 */
[----:B----4-:R-:W-:Y:S02]  /*17d0*/  IMAD.WIDE R4, R7, 0x2, R4 ;  /* 0x0000000207047825 */ /* 0x010fe400078e0204 */
[----:B------:R0:W-:Y:S02]  /*17e0*/  STS [R3], R24 ;  /* 0x0000001803007388 */ /* 0x0001e40000000800 */
[----:B------:R-:W-:Y:S02]  /*17f0*/  HADD2.F32 R0, -RZ, R0.H1_H1 ;  /* 0x30000000ff007230 */ /* 0x000fe40000004100 */
[----:B------:R0:W-:Y:S03]  /*1800*/  STG.E desc[UR36][R4.64], R23 ;  /* 0x0000001704007986 */ /* 0x0001e6000c101924 */
[----:B------:R-:W-:Y:S01]  /*1810*/  FADD.FTZ R13, R13, R0 ;  /* 0x000000000d0d7221 */ /* 0x000fe20000010000 */
[----:B------:R-:W-:Y:S06]  /*1820*/  BRA.DIV UR4, `(.L_x_1556) ;  /* 0x0000006a04547947 */ /* 0x000fec000b800000 */
[----:B------:R-:W-:Y:S01]  /*1830*/  IMAD.MOV.U32 R6, RZ, RZ, 0xffff ;  /* 0x0000ffffff067424 */ /* 0x000fe200078e00ff */
[----:B0-----:R-:W-:Y:S01]  /*1840*/  MOV R5, 0xffff ;  /* 0x0000ffff00057802 */ /* 0x001fe20000000f00 */
[----:B------:R-:W-:Y:S01]  /*1850*/  IMAD.MOV.U32 R7, RZ, RZ, 0xffff ;  /* 0x0000ffffff077424 */ /* 0x000fe200078e00ff */
        /* <DEDUP_REMOVED lines=8> */
.L_x_1638:
[----:B------:R-:W-:Y:S01]  /*18e0*/  ISETP.NE.AND P0, PT, R18, RZ, PT ;  /* 0x000000ff1200720c */ /* 0x000fe20003f05270 */
[----:B-1----:R-:W-:-:S12]  /*18f0*/  FADD.FTZ R14, R4, R14 ;  /* 0x0000000e040e7221 */ /* 0x002fd80000010000 */
[----:B------:R-:W-:Y:S05]  /*1900*/  @P0 BRA `(.L_x_1555) ;  /* 0x0000000000540947 */ /* 0x000fea0003800000 */
[----:B------:R-:W1:Y:S01]  /*1910*/  LDCU.64 UR4, c[0x0][0x438] ;  /* 0x00008700ff0477ac */ /* 0x000e620008000a00 */
[----:B------:R-:W2:Y:S01]  /*1920*/  S2UR UR6, SR_CgaCtaId ;  /* 0x00000000000679c3 */ /* 0x000ea20000008800 */
[----:B------:R-:W3:Y:S01]  /*1930*/  LDCU UR7, c[0x0][0x410] ;  /* 0x00008200ff0777ac */ /* 0x000ee20008000800 */
[----:B-1----:R-:W-:-:S04]  /*1940*/  ISETP.NE.U32.AND P0, PT, RZ, UR4, PT ;  /* 0x00000004ff007c0c */ /* 0x002fc8000bf05070 */
[----:B------:R-:W-:-:S13]  /*1950*/  ISETP.NE.AND.EX P0, PT, RZ, UR5, PT, P0 ;  /* 0x00000005ff007c0c */ /* 0x000fda000bf05300 */
[----:B------:R-:W1:Y:S01]  /*1960*/  @P0 LDC R7, c[0x0][0x440] ;  /* 0x00011000ff070b82 */ /* 0x000e620000000800 */
[----:B------:R-:W-:-:S07]  /*1970*/  @P0 IADD3 R0, PT, PT, -R16, UR43, RZ ;  /* 0x0000002b10000c10 */ /* 0x000fce000fffe1ff */
[----:B0-----:R-:W0:Y:S01]  /*1980*/  @P0 LDC.64 R4, c[0x0][0x438] ;  /* 0x00010e00ff040b82 */ /* 0x001e220000000a00 */
[----:B-1----:R-:W-:-:S04]  /*1990*/  @P0 IMAD R3, R7, UR42, R0 ;  /* 0x0000002a07030c24 */ /* 0x002fc8000f8e0200 */
[----:B------:R-:W-:-:S04]  /*19a0*/  @P0 IMAD R3, R3, R7, R0 ;  /* 0x0000000703030224 */ /* 0x000fc800078e0200 */
[----:B0-----:R-:W-:-:S06]  /*19b0*/  @P0 IMAD.WIDE R4, R3, 0x2, R4 ;  /* 0x0000000203040825 */ /* 0x001fcc00078e0204 */
[----:B------:R-:W4:Y:S01]  /*19c0*/  @P0 LDG.E.U16 R4, desc[UR36][R4.64] ;  /* 0x0000002404040981 */ /* 0x000f22000c1e1500 */
[----:B------:R-:W-:Y:S01]  /*19d0*/  R2UR UR5, R8 ;  /* 0x00000000080572ca */ /* 0x000fe200000e0000 */
[----:B------:R-:W-:Y:S01]  /*19e0*/  UIADD3 UR4, UPT, UPT, -UR45, UR43, URZ ;  /* 0x0000002b2d047290 */ /* 0x000fe2000fffe1ff */
[----:B---3--:R-:W-:-:S11]  /*19f0*/  FMUL.FTZ R2, R14, UR7 ;  /* 0x000000070e027c20 */ /* 0x008fd60008410000 */
[----:B------:R-:W-:-:S04]  /*1a00*/  UIADD3 UR5, UPT, UPT, UR5, 0x60, URZ ;  /* 0x0000006005057890 */ /* 0x000fc8000fffe0ff */
[----:B--2---:R-:W-:-:S04]  /*1a10*/  ULEA UR5, UR6, UR5, 0x18 ;  /* 0x0000000506057291 */ /* 0x004fc8000f8ec0ff */
[----:B------:R-:W-:Y:S01]  /*1a20*/  ULEA UR4, UR4, UR5, 0x2 ;  /* 0x0000000504047291 */ /* 0x000fe2000f8e10ff */
[----:B----4-:R-:W-:-:S05]  /*1a30*/  @P0 HADD2.F32 R3, -RZ, R4.H0_H0 ;  /* 0x20000004ff030230 */ /* 0x010fca0000004100 */
[----:B------:R-:W-:-:S05]  /*1a40*/  @P0 FADD.FTZ R2, R2, R3 ;  /* 0x0000000302020221 */ /* 0x000fca0000010000 */
[----:B------:R3:W-:Y:S02]  /*1a50*/  STS [UR4], R2 ;  /* 0x00000002ff007988 */ /* 0x0007e40008000804 */
.L_x_1555:
[----:B------:R-:W-:Y:S05]  /*1a60*/  WARPSYNC.ALL ;  /* 0x0000000000007948 */ /* 0x000fea0003800000 */
[----:B------:R-:W-:Y:S01]  /*1a70*/  UIADD3 UR9, UPT, UPT, -UR45, UR43, URZ ;  /* 0x0000002b2d097290 */ /* 0x000fe2000fffe1ff */
[----:B0-----:R-:W0:Y:S01]  /*1a80*/  LDC.64 R4, c[0x0][0x3f0] ;  /* 0x0000fc00ff047b82 */ /* 0x001e220000000a00 */
[----:B------:R-:W-:Y:S01]  /*1a90*/  SHF.R.U32.HI R9, RZ, 0x1, R18 ;  /* 0x00000001ff097819 */ /* 0x000fe20000011612 */
[----:B------:R-:W-:Y:S01]  /*1aa0*/  UMOV UR8, 0x400 ;  /* 0x0000040000087882 */ /* 0x000fe20000000000 */
[----:B------:R-:W-:Y:S01]  /*1ab0*/  UIADD3 UR4, UPT, UPT, UR9, 0xf, URZ ;  /* 0x0000000f09047890 */ /* 0x000fe2000fffe0ff */
[C---:B------:R-:W-:Y:S01]  /*1ac0*/  SHF.L.U32 R0, R18.reuse, 0x3, RZ ;  /* 0x0000000312007819 */ /* 0x040fe200000006ff */
[----:B------:R-:W4:Y:S01]  /*1ad0*/  LDCU UR21, c[0x0][0x3f4] ;  /* 0x00007e80ff1577ac */ /* 0x000f220008000800 */
[----:B------:R-:W-:Y:S01]  /*1ae0*/  BSSY B0, `(.L_x_1557) ;  /* 0x00000b3000007945 */ /* 0x000fe20003800000 */
[----:B------:R-:W-:Y:S01]  /*1af0*/  SHF.L.U32 R18, R18, 0x2, RZ ;  /* 0x0000000212127819 */ /* 0x000fe200000006ff */
[----:B------:R-:W5:Y:S01]  /*1b00*/  S2UR UR18, SR_CgaCtaId ;  /* 0x00000000001279c3 */ /* 0x000f620000008800 */
[----:B------:R-:W-:Y:S01]  /*1b10*/  USHF.R.S32.HI UR5, URZ, 0x1f, UR4 ;  /* 0x0000001fff057899 */ /* 0x000fe20008011404 */
[----:B------:R-:W-:Y:S01]  /*1b20*/  LOP3.LUT R6, R0, 0x8, RZ, 0xc0, !PT ;  /* 0x0000000800067812 */ /* 0x000fe200078ec0ff */
[----:B------:R-:W0:Y:S02]  /*1b30*/  LDCU UR20, c[0x0][0x410] ;  /* 0x00008200ff1477ac */ /* 0x000e240008000800 */
[----:B------:R-:W-:-:S02]  /*1b40*/  ULEA.HI UR5, UR5, UR4, URZ, 0x4 ;  /* 0x0000000405057291 */ /* 0x000fc4000f8f20ff */
[----:B------:R-:W-:Y:S02]  /*1b50*/  UIADD3 UR4, UPT, UPT, UR8, 0x20, URZ ;  /* 0x0000002008047890 */ /* 0x000fe4000fffe0ff */
[----:B------:R-:W-:Y:S01]  /*1b60*/  ULOP3.LUT UR5, UR5, 0xfffffff0, URZ, 0xc0, !UPT ;  /* 0xfffffff005057892 */ /* 0x000fe2000f8ec0ff */
[----:B------:R-:W0:Y:S02]  /*1b70*/  LDCU.64 UR10, c[0x0][0x3c8] ;  /* 0x00007900ff0a77ac */ /* 0x000e240008000a00 */
[----:B0-----:R-:W-:Y:S01]  /*1b80*/  IMAD R4, R19, R4, UR42 ;  /* 0x0000002a13047e24 */ /* 0x001fe2000f8e0204 */
[----:B------:R-:W-:Y:S02]  /*1b90*/  BAR.SYNC.DEFER_BLOCKING 0x0 ;  /* 0x0000000000007b1d */ /* 0x000fe40000010000 */
[----:B------:R-:W-:Y:S01]  /*1ba0*/  ISETP.GE.AND P0, PT, R9, UR5, PT ;  /* 0x0000000509007c0c */ /* 0x000fe2000bf06270 */
[----:B------:R-:W-:-:S03]  /*1bb0*/  IMAD.SHL.U32 R4, R4, 0x20, RZ ;  /* 0x0000002004047824 */ /* 0x000fc600078e00ff */
[----:B------:R-:W0:Y:S01]  /*1bc0*/  LDCU.64 UR12, c[0x0][0x438] ;  /* 0x00008700ff0c77ac */ /* 0x000e220008000a00 */
[----:B------:R-:W0:Y:S01]  /*1bd0*/  LDCU.64 UR16, c[0x0][0x448] ;  /* 0x00008900ff1077ac */ /* 0x000e220008000a00 */
[----:B-----5:R-:W-:-:S07]  /*1be0*/  ULEA UR6, UR18, UR4, 0x18 ;  /* 0x0000000412067291 */ /* 0x020fce000f8ec0ff */
[----:B----4-:R-:W-:Y:S05]  /*1bf0*/  @P0 BRA `(.L_x_1558) ;  /* 0x0000000800840947 */ /* 0x010fea0003800000 */
[----:B------:R-:W4:Y:S01]  /*1c00*/  LDCU UR4, c[0x0][0x3f8] ;  /* 0x00007f00ff0477ac */ /* 0x000f220008000800 */
[----:B------:R-:W5:Y:S01]  /*1c10*/  LDC R10, c[0x0][0x430] ;  /* 0x00010c00ff0a7b82 */ /* 0x000f620000000800 */
[----:B------:R-:W-:Y:S01]  /*1c20*/  LOP3.LUT R0, R18, 0x4, RZ, 0xc0, !PT ;  /* 0x0000000412007812 */ /* 0x000fe200078ec0ff */
[----:B------:R-:W0:Y:S01]  /*1c30*/  LDS.64 R20, [R6+UR6] ;  /* 0x0000000606147984 */ /* 0x000e220008000a00 */
[----:B------:R-:W3:Y:S01]  /*1c40*/  LDCU.64 UR14, c[0x0][0x420] ;  /* 0x00008400ff0e77ac */ /* 0x000ee20008000a00 */
[-C--:B------:R-:W-:Y:S02]  /*1c50*/  IABS R11, R5.reuse ;  /* 0x00000005000b7213 */ /* 0x080fe40000000000 */
[----:B------:R-:W-:Y:S01]  /*1c60*/  IMAD R0, R4, R5, R0 ;  /* 0x0000000504007224 */ /* 0x000fe200078e0200 */
[----:B------:R-:W3:Y:S01]  /*1c70*/  LDCU UR19, c[0x0][0x440] ;  /* 0x00008800ff1377ac */ /* 0x000ee20008000800 */
[----:B--2---:R-:W2:Y:S01]  /*1c80*/  LDS.64 R22, [R6+UR6+0x10] ;  /* 0x0000100606167984 */ /* 0x004ea20008000a00 */
[----:B------:R-:W5:Y:S03]  /*1c90*/  LDCU UR7, c[0x0][0x408] ;  /* 0x00008100ff0777ac */ /* 0x000f660008000800 */
[----:B-1----:R-:W1:Y:S04]  /*1ca0*/  LDS.64 R24, [R6+UR6+0x20] ;  /* 0x0000200606187984 */ /* 0x002e680008000a00 */
[----:B------:R3:W0:Y:S01]  /*1cb0*/  LDS.64 R26, [R6+UR6+0x30] ;  /* 0x00003006061a7984 */ /* 0x0006220008000a00 */
[----:B----4-:R-:W-:Y:S01]  /*1cc0*/  IMAD R3, R5, UR4, RZ ;  /* 0x0000000405037c24 */ /* 0x010fe2000f8e02ff */
[----:B------:R-:W-:Y:S01]  /*1cd0*/  UIADD3 UR4, UPT, UPT, UR8, 0x60, URZ ;  /* 0x0000006008047890 */ /* 0x000fe2000fffe0ff */
[----:B------:R-:W-:-:S02]  /*1ce0*/  IADD3 R5, PT, PT, R9, UR45, RZ ;  /* 0x0000002d09057c10 */ /* 0x000fc4000fffe0ff */
[----:B---3--:R-:W-:Y:S01]  /*1cf0*/  MOV R8, UR14 ;  /* 0x0000000e00087c02 */ /* 0x008fe20008000f00 */
[----:B------:R-:W-:Y:S01]  /*1d00*/  ULEA UR4, UR18, UR4, 0x18 ;  /* 0x0000000412047291 */ /* 0x000fe2000f8ec0ff */
[----:B------:R-:W-:Y:S01]  /*1d10*/  ISETP.NE.U32.AND P0, PT, RZ, UR14, PT ;  /* 0x0000000eff007c0c */ /* 0x000fe2000bf05070 */
[----:B------:R-:W-:Y:S01]  /*1d20*/  UIMAD UR5, UR42, UR19, UR43 ;  /* 0x000000132a0572a4 */ /* 0x000fe2000f8e022b */
[--C-:B------:R-:W-:Y:S01]  /*1d30*/  IADD3 R6, P1, P2, R8, UR44, R5.reuse ;  /* 0x0000002c08067c10 */ /* 0x100fe2000fa3e005 */
[----:B------:R-:W-:Y:S01]  /*1d40*/  IMAD.U32 R12, RZ, RZ, UR19 ;  /* 0x00000013ff0c7e24 */ /* 0x000fe2000f8e00ff */
[----:B------:R-:W-:Y:S02]  /*1d50*/  ISETP.NE.AND.EX P0, PT, RZ, UR15, PT, P0 ;  /* 0x0000000fff007c0c */ /* 0x000fe4000bf05300 */
[----:B------:R-:W-:Y:S01]  /*1d60*/  IADD3.X R7, PT, PT, R17, UR15, RZ, P1, P2 ;  /* 0x0000000f11077c10 */ /* 0x000fe20008fe44ff */
[----:B------:R-:W-:Y:S01]  /*1d70*/  IMAD R17, R12, UR5, R5 ;  /* 0x000000050c117c24 */ /* 0x000fe2000f8e0205 */
[----:B------:R-:W-:-:S02]  /*1d80*/  MOV R8, R11 ;  /* 0x0000000b00087202 */ /* 0x000fc40000000f00 */
[----:B-----5:R-:W-:Y:S02]  /*1d90*/  IADD3 R10, PT, PT, R10, UR7, RZ ;  /* 0x000000070a0a7c10 */ /* 0x020fe4000fffe0ff */
[----:B--2---:R-:W-:-:S07]  /*1da0*/  LEA R9, R9, UR4, 0x2 ;  /* 0x0000000409097c11 */ /* 0x004fce000f8e10ff */
.L_x_1562:
[----:B------:R-:W2:Y:S01]  /*1db0*/  I2F.RP R11, R8 ;  /* 0x00000008000b7306 */ /* 0x000ea20000209400 */
[----:B------:R-:W3:Y:S01]  /*1dc0*/  LDC R38, c[0x0][0x3f4] ;  /* 0x0000fd00ff267b82 */ /* 0x000ee20000000800 */
[----:B------:R-:W-:Y:S02]  /*1dd0*/  IABS R39, R5 ;  /* 0x0000000500277213 */ /* 0x000fe40000000000 */
[----:B------:R-:W-:-:S04]  /*1de0*/  ISETP.GE.AND P2, PT, R5, RZ, PT ;  /* 0x000000ff0500720c */ /* 0x000fc80003f46270 */
[----:B--2---:R-:W2:Y:S01]  /*1df0*/  MUFU.RCP R11, R11 ;  /* 0x0000000b000b7308 */ /* 0x004ea20000001000 */
[----:B---3--:R-:W-:Y:S01]  /*1e00*/  ISETP.NE.AND P3, PT, R38, RZ, PT ;  /* 0x000000ff2600720c */ /* 0x008fe20003f65270 */
[----:B--2---:R-:W-:-:S06]  /*1e10*/  VIADD R12, R11, 0xffffffe ;  /* 0x0ffffffe0b0c7836 */ /* 0x004fcc0000000000 */
[----:B0-----:R2:W3:Y:S02]  /*1e20*/  F2I.FTZ.U32.TRUNC.NTZ R13, R12 ;  /* 0x0000000c000d7305 */ /* 0x0014e4000021f000 */
[----:B--2---:R-:W-:Y:S01]  /*1e30*/  HFMA2 R12, -RZ, RZ, 0, 0 ;  /* 0x00000000ff0c7431 */ /* 0x004fe200000001ff */
[----:B---3--:R-:W-:-:S05]  /*1e40*/  IADD3 R15, PT, PT, RZ, -R13, RZ ;  /* 0x8000000dff0f7210 */ /* 0x008fca0007ffe0ff */
[----:B------:R-:W-:-:S04]  /*1e50*/  IMAD R15, R15, R8, RZ ;  /* 0x000000080f0f7224 */ /* 0x000fc800078e02ff */
[----:B------:R-:W-:Y:S01]  /*1e60*/  IMAD.HI.U32 R14, R13, R15, R12 ;  /* 0x0000000f0d0e7227 */ /* 0x000fe200078e000c */
[----:B------:R-:W-:-:S05]  /*1e70*/  IABS R13, R38 ;  /* 0x00000026000d7213 */ /* 0x000fca0000000000 */
[----:B------:R-:W-:-:S04]  /*1e80*/  IMAD.HI.U32 R11, R14, R39, RZ ;  /* 0x000000270e0b7227 */ /* 0x000fc800078e00ff */
[----:B------:R-:W-:Y:S01]  /*1e90*/  IMAD.MOV.U32 R14, RZ, RZ, R13 ;  /* 0x000000ffff0e7224 */ /* 0x000fe200078e000d */
[----:B------:R-:W-:-:S05]  /*1ea0*/  IADD3 R12, PT, PT, -R11, RZ, RZ ;  /* 0x000000ff0b0c7210 */ /* 0x000fca0007ffe1ff */
[----:B------:R-:W-:Y:S01]  /*1eb0*/  IMAD R39, R14, R12, R39 ;  /* 0x0000000c0e277224 */ /* 0x000fe200078e0227 */
[----:B------:R-:W-:-:S04]  /*1ec0*/  MOV R12, UR44 ;  /* 0x0000002c000c7c02 */ /* 0x000fc80008000f00 */
[----:B------:R-:W-:Y:S02]  /*1ed0*/  ISETP.GT.U32.AND P1, PT, R8, R39, PT ;  /* 0x000000270800720c */ /* 0x000fe40003f24070 */
[----:B------:R-:W-:-:S11]  /*1ee0*/  SHF.R.S32.HI R12, RZ, 0x1f, R12 ;  /* 0x0000001fff0c7819 */ /* 0x000fd6000001140c */
[----:B------:R-:W-:-:S04]  /*1ef0*/  @!P1 IADD3 R39, PT, PT, R39, -R14, RZ ;  /* 0x8000000e27279210 */ /* 0x000fc80007ffe0ff */
[----:B------:R-:W-:-:S13]  /*1f00*/  ISETP.GT.U32.AND P1, PT, R8, R39, PT ;  /* 0x000000270800720c */ /* 0x000fda0003f24070 */
[----:B------:R-:W-:Y:S01]  /*1f10*/  @!P1 IMAD.IADD R39, R39, 0x1, -R14 ;  /* 0x0000000127279824 */ /* 0x000fe200078e0a0e */
[----:B------:R-:W-:-:S04]  /*1f20*/  ISETP.GE.AND P1, PT, R5, UR43, PT ;  /* 0x0000002b05007c0c */ /* 0x000fc8000bf26270 */
[----:B------:R-:W-:Y:S02]  /*1f30*/  @!P2 IADD3 R39, PT, PT, -R39, RZ, RZ ;  /* 0x000000ff2727a210 */ /* 0x000fe40007ffe1ff */
[----:B------:R-:W-:-:S04]  /*1f40*/  @!P3 LOP3.LUT R39, RZ, R38, RZ, 0x33, !PT ;  /* 0x00000026ff27b212 */ /* 0x000fc800078e33ff */
[----:B------:R-:W-:-:S03]  /*1f50*/  IADD3 R11, P2, PT, R39, UR44, RZ ;  /* 0x0000002c270b7c10 */ /* 0x000fc6000ff5e0ff */
[----:B------:R-:W2:Y:S02]  /*1f60*/  @!P1 LDC.64 R14, c[0x0][0x3b8] ;  /* 0x0000ee00ff0e9b82 */ /* 0x000ea40000000a00 */
[----:B------:R-:W-:Y:S01]  /*1f70*/  IMAD.X R12, RZ, RZ, R12, P2 ;  /* 0x000000ffff0c7224 */ /* 0x000fe200010e060c */
[----:B------:R-:W-:-:S04]  /*1f80*/  LEA R34, P2, R11, UR10, 0x2 ;  /* 0x0000000a0b227c11 */ /* 0x000fc8000f8410ff */
[----:B------:R-:W-:-:S05]  /*1f90*/  LEA.HI.X R35, R11, UR11, R12, 0x2, P2 ;  /* 0x0000000b0b237c11 */ /* 0x000fca00090f140c */
[----:B------:R-:W3:Y:S04]  /*1fa0*/  @!P1 LDG.E R12, desc[UR36][R34.64] ;  /* 0x00000024220c9981 */ /* 0x000ee8000c1e1900 */
[----:B------:R-:W4:Y:S04]  /*1fb0*/  @!P1 LDG.E R42, desc[UR36][R34.64] ;  /* 0x00000024222a9981 */ /* 0x000f28000c1e1900 */
[----:B------:R5:W2:Y:S01]  /*1fc0*/  @!P1 LDG.E R40, desc[UR36][R34.64] ;  /* 0x0000002422289981 */ /* 0x000aa2000c1e1900 */
[----:B------:R-:W-:Y:S01]  /*1fd0*/  SHF.R.S32.HI R11, RZ, 0x1f, R0 ;  /* 0x0000001fff0b7819 */ /* 0x000fe20000011400 */
[----:B-----5:R-:W-:-:S02]  /*1fe0*/  IMAD.IADD R35, R39, 0x1, R38 ;  /* 0x0000000127237824 */ /* 0x020fc400078e0226 */
[C---:B---3--:R-:W-:Y:S02]  /*1ff0*/  @!P1 IMAD R12, R3.reuse, R12, RZ ;  /* 0x0000000c030c9224 */ /* 0x048fe400078e02ff */
[----:B----4-:R-:W-:-:S03]  /*2000*/  @!P1 IMAD R42, R3, R42, RZ ;  /* 0x0000002a032a9224 */ /* 0x010fc600078e02ff */
[-C--:B------:R-:W-:Y:S02]  /*2010*/  @!P1 LEA R12, R12, R39.reuse, 0x2 ;  /* 0x000000270c0c9211 */ /* 0x080fe400078e10ff */
[----:B------:R-:W-:Y:S01]  /*2020*/  @!P1 LEA R39, R38, R39, 0x1 ;  /* 0x0000002726279211 */ /* 0x000fe200078e08ff */
[----:B--2---:R-:W-:Y:S01]  /*2030*/  @!P1 IMAD R41, R3, R40, RZ ;  /* 0x0000002803299224 */ /* 0x004fe200078e02ff */
[----:B------:R-:W-:Y:S01]  /*2040*/  @!P1 SHF.L.U32 R36, R12, 0x3, RZ ;  /* 0x000000030c249819 */ /* 0x000fe200000006ff */
[----:B------:R-:W-:Y:S01]  /*2050*/  @!P1 IMAD R40, R38, 0x2, R35 ;  /* 0x0000000226289824 */ /* 0x000fe200078e0223 */
[----:B------:R-:W2:Y:S01]  /*2060*/  @!P1 LDC.64 R12, c[0x0][0x3b8] ;  /* 0x0000ee00ff0c9b82 */ /* 0x000ea20000000a00 */
[----:B------:R-:W-:Y:S02]  /*2070*/  @!P1 SHF.L.U32 R34, R42, 0x5, RZ ;  /* 0x000000052a229819 */ /* 0x000fe400000006ff */
[----:B------:R-:W-:Y:S02]  /*2080*/  @!P1 IADD3 R37, P2, PT, R0, R36, RZ ;  /* 0x0000002400259210 */ /* 0x000fe40007f5e0ff */
[----:B------:R-:W-:-:S02]  /*2090*/  @!P1 LEA R35, R35, R34, 0x3 ;  /* 0x0000002223239211 */ /* 0x000fc400078e18ff */
[----:B------:R-:W-:Y:S02]  /*20a0*/  @!P1 LEA.HI.X.SX32 R44, R36, R11, 0x1, P2 ;  /* 0x0000000b242c9211 */ /* 0x000fe400010f0eff */
[----:B------:R-:W-:Y:S02]  /*20b0*/  @!P1 LEA R36, P2, R37, R14, 0x1 ;  /* 0x0000000e25249211 */ /* 0x000fe400078408ff */
[----:B------:R-:W-:Y:S01]  /*20c0*/  @!P1 LEA R38, R39, R34, 0x3 ;  /* 0x0000002227269211 */ /* 0x000fe200078e18ff */
[----:B------:R-:W-:Y:S01]  /*20d0*/  @!P1 IMAD R39, R41, 0x4, R40 ;  /* 0x0000000429279824 */ /* 0x000fe200078e0228 */
[----:B------:R-:W-:Y:S02]  /*20e0*/  @!P1 LEA.HI.X R37, R37, R15, R44, 0x1, P2 ;  /* 0x0000000f25259211 */ /* 0x000fe400010f0c2c */
[----:B------:R-:W3:Y:S01]  /*20f0*/  @!P1 LDC.64 R14, c[0x0][0x3b8] ;  /* 0x0000ee00ff0e9b82 */ /* 0x000ee20000000a00 */
[C---:B------:R-:W-:Y:S02]  /*2100*/  @!P1 IADD3 R40, P2, PT, R0.reuse, R35, RZ ;  /* 0x0000002300289210 */ /* 0x040fe40007f5e0ff */
[----:B------:R-:W-:Y:S01]  /*2110*/  @!P1 IADD3 R41, P3, PT, R0, R38, RZ ;  /* 0x0000002600299210 */ /* 0x000fe20007f7e0ff */
[----:B------:R4:W0:Y:S01]  /*2120*/  @!P1 LDG.E.64 R18, desc[UR36][R36.64] ;  /* 0x0000002424129981 */ /* 0x000822000c1e1b00 */
[----:B------:R-:W-:-:S02]  /*2130*/  @!P1 LEA.HI.X.SX32 R35, R35, R11, 0x1, P2 ;  /* 0x0000000b23239211 */ /* 0x000fc400010f0eff */
[----:B------:R-:W-:Y:S02]  /*2140*/  @!P1 SHF.L.U32 R39, R39, 0x3, RZ ;  /* 0x0000000327279819 */ /* 0x000fe400000006ff */
[-C--:B--2---:R-:W-:Y:S02]  /*2150*/  @!P1 LEA R34, P2, R40, R12.reuse, 0x1 ;  /* 0x0000000c28229211 */ /* 0x084fe400078408ff */
[----:B------:R-:W-:Y:S02]  /*2160*/  @!P1 LEA.HI.X.SX32 R38, R38, R11, 0x1, P3 ;  /* 0x0000000b26269211 */ /* 0x000fe400018f0eff */
[----:B------:R-:W-:Y:S02]  /*2170*/  @!P1 LEA.HI.X R35, R40, R13, R35, 0x1, P2 ;  /* 0x0000000d28239211 */ /* 0x000fe400010f0c23 */
[C---:B------:R-:W-:Y:S02]  /*2180*/  @!P1 LEA R12, P2, R41.reuse, R12, 0x1 ;  /* 0x0000000c290c9211 */ /* 0x040fe400078408ff */
[----:B------:R-:W-:Y:S01]  /*2190*/  @!P1 IADD3 R40, P4, PT, R0, R39, RZ ;  /* 0x0000002700289210 */ /* 0x000fe20007f9e0ff */
[----:B------:R2:W5:Y:S01]  /*21a0*/  @!P1 LDG.E.64 R28, desc[UR36][R34.64] ;  /* 0x00000024221c9981 */ /* 0x000562000c1e1b00 */
[----:B------:R-:W-:-:S02]  /*21b0*/  @!P1 LEA.HI.X R13, R41, R13, R38, 0x1, P2 ;  /* 0x0000000d290d9211 */ /* 0x000fc400010f0c26 */
[----:B------:R-:W-:Y:S02]  /*21c0*/  @!P1 LEA.HI.X.SX32 R11, R39, R11, 0x1, P4 ;  /* 0x0000000b270b9211 */ /* 0x000fe400020f0eff */
[C---:B---3--:R-:W-:Y:S01]  /*21d0*/  @!P1 LEA R14, P2, R40.reuse, R14, 0x1 ;  /* 0x0000000e280e9211 */ /* 0x048fe200078408ff */
[----:B------:R0:W1:Y:S03]  /*21e0*/  @!P1 LDG.E.64 R30, desc[UR36][R12.64] ;  /* 0x000000240c1e9981 */ /* 0x000066000c1e1b00 */
[----:B------:R-:W-:Y:S02]  /*21f0*/  @!P1 LEA.HI.X R15, R40, R15, R11, 0x1, P2 ;  /* 0x0000000f280f9211 */ /* 0x000fe400010f0c0b */
[----:B------:R-:W3:Y:S04]  /*2200*/  @P0 LDG.E.U8 R11, desc[UR36][R6.64] ;  /* 0x00000024060b0981 */ /* 0x000ee8000c1e1100 */
[----:B------:R0:W3:Y:S01]  /*2210*/  @!P1 LDG.E.64 R32, desc[UR36][R14.64] ;  /* 0x000000240e209981 */ /* 0x0000e2000c1e1b00 */
[----:B----4-:R-:W2:Y:S01]  /*2220*/  S2R R36, SR_TID.X ;  /* 0x0000000000247919 */ /* 0x010ea20000002100 */
[----:B------:R-:W-:Y:S01]  /*2230*/  UMOV UR4, 0xffffffff ;  /* 0xffffffff00047882 */ /* 0x000fe20000000000 */
[----:B--2---:R-:W-:Y:S01]  /*2240*/  LOP3.LUT R34, R36, 0x1, RZ, 0xc0, !PT ;  /* 0x0000000124227812 */ /* 0x004fe200078ec0ff */
[----:B0-----:R-:W-:-:S02]  /*2250*/  HMUL2 R13, R20, R18 ;  /* 0x00000012140d7232 */ /* 0x001fc40000000000 */
[----:B------:R-:W-:Y:S02]  /*2260*/  HFMA2 R15, R21, R19, -RZ ;  /* 0x00000013150f7231 */ /* 0x000fe400001000ff */
[----:B-----5:R-:W-:Y:S02]  /*2270*/  HFMA2 R13, R22, R28, R13 ;  /* 0x0000001c160d7231 */ /* 0x020fe4000000000d */
[----:B------:R-:W-:Y:S02]  /*2280*/  HFMA2 R15, R23, R29, R15 ;  /* 0x0000001d170f7231 */ /* 0x000fe4000000000f */
[----:B-1----:R-:W-:Y:S02]  /*2290*/  HFMA2 R13, R24, R30, R13 ;  /* 0x0000001e180d7231 */ /* 0x002fe4000000000d */
[----:B------:R-:W-:Y:S02]  /*22a0*/  HFMA2 R15, R25, R31, R15 ;  /* 0x0000001f190f7231 */ /* 0x000fe4000000000f */
[----:B---3--:R-:W-:-:S02]  /*22b0*/  HFMA2 R13, R26, R32, R13 ;  /* 0x000000201a0d7231 */ /* 0x008fc4000000000d */
[----:B------:R-:W-:-:S04]  /*22c0*/  HFMA2 R15, R27, R33, R15 ;  /* 0x000000211b0f7231 */ /* 0x000fc8000000000f */
[----:B------:R-:W-:-:S05]  /*22d0*/  HADD2 R13, R13, R15 ;  /* 0x0000000f0d0d7230 */ /* 0x000fca0000000000 */
[--C-:B------:R-:W-:Y:S02]  /*22e0*/  HADD2.F32 R12, -RZ, R13.reuse.H0_H0 ;  /* 0x2000000dff0c7230 */ /* 0x100fe40000004100 */
[----:B------:R-:W-:Y:S01]  /*22f0*/  HADD2.F32 R13, -RZ, R13.H1_H1 ;  /* 0x3000000dff0d7230 */ /* 0x000fe20000004100 */
[----:B------:R-:W-:-:S04]  /*2300*/  ISETP.NE.AND P2, PT, R11, RZ, P0 ;  /* 0x000000ff0b00720c */ /* 0x000fc80000745270 */
[----:B------:R-:W-:Y:S01]  /*2310*/  FADD.FTZ R13, R12, R13 ;  /* 0x0000000d0c0d7221 */ /* 0x000fe20000010000 */
[----:B------:R-:W-:Y:S08]  /*2320*/  BRA.DIV UR4, `(.L_x_1559) ;  /* 0x0000005e04f87947 */ /* 0x000ff0000b800000 */
[----:B------:R0:W1:Y:S02]  /*2330*/  SHFL.BFLY PT, R14, R13, 0x1, 0x1f ;  /* 0x0c201f000d0e7f89 */ /* 0x00006400000e0000 */
.L_x_1641:
        /* <DEDUP_REMOVED lines=15> */
[----:B------:R-:W-:Y:S02]  /*2430*/  IMAD.U32 R15, RZ, RZ, UR5 ;  /* 0x00000005ff0f7e24 */ /* 0x000fe4000f8e00ff */
[----:B------:R-:W2:Y:S04]  /*2440*/  @P1 LDG.E.U16 R12, desc[UR36][R12.64] ;  /* 0x000000240c0c1981 */ /* 0x000ea8000c1e1500 */
[----:B------:R-:W3:Y:S01]  /*2450*/  @P4 LDG.E.U16 R14, desc[UR36][R14.64] ;  /* 0x000000240e0e4981 */ /* 0x000ee2000c1e1500 */
[----:B------:R-:W-:-:S04]  /*2460*/  @P4 ISETP.GE.AND P3, PT, R5, R10, PT ;  /* 0x0000000a0500420c */ /* 0x000fc80003f66270 */
[----:B------:R-:W-:-:S04]  /*2470*/  @P4 SEL R34, R16, RZ, !P3 ;  /* 0x000000ff10224207 */ /* 0x000fc80005800000 */
        /* <DEDUP_REMOVED lines=8> */
.L_x_1561:
[----:B------:R-:W-:Y:S05]  /*2500*/  BSYNC.RECONVERGENT B1 ;  /* 0x0000000000017941 */ /* 0x000fea0003800200 */
.L_x_1560:
[----:B------:R-:W-:Y:S01]  /*2510*/  UIADD3 UR4, UPT, UPT, UR9, 0xf, URZ ;  /* 0x0000000f09047890 */ /* 0x000fe2000fffe0ff */
[----:B-1----:R-:W-:Y:S01]  /*2520*/  MOV R11, UR21 ;  /* 0x00000015000b7c02 */ /* 0x002fe20008000f00 */
[----:B------:R-:W-:Y:S01]  /*2530*/  UIADD3 UR7, UPT, UPT, UR43, 0x1, URZ ;  /* 0x000000012b077890 */ /* 0x000fe2000fffe0ff */
[----:B------:R-:W-:Y:S01]  /*2540*/  VIADD R5, R5, 0x40 ;  /* 0x0000004005057836 */ /* 0x000fe20000000000 */
[----:B------:R-:W-:Y:S01]  /*2550*/  USHF.R.S32.HI UR5, URZ, 0x1f, UR4 ;  /* 0x0000001fff057899 */ /* 0x000fe20008011404 */
[----:B------:R-:W-:Y:S01]  /*2560*/  IADD3 R11, PT, PT, RZ, -R11, RZ ;  /* 0x8000000bff0b7210 */ /* 0x000fe20007ffe0ff */
[----:B------:R-:W-:Y:S01]  /*2570*/  VIADD R17, R17, 0x40 ;  /* 0x0000004011117836 */ /* 0x000fe20000000000 */
[----:B------:R-:W-:Y:S01]  /*2580*/  IADD3 R6, P2, PT, R6, 0x40, RZ ;  /* 0x0000004006067810 */ /* 0x000fe20007f5e0ff */
[----:B------:R-:W-:Y:S01]  /*2590*/  ULEA.HI UR5, UR5, UR4, URZ, 0x4 ;  /* 0x0000000405057291 */ /* 0x000fe2000f8f20ff */
[----:B------:R-:W-:Y:S02]  /*25a0*/  VIADDMNMX R11, R11, UR7, RZ, !PT ;  /* 0x000000070b0b7c46 */ /* 0x000fe4000f8001ff */
[----:B------:R-:W-:Y:S01]  /*25b0*/  IADD3 R9, PT, PT, R9, 0x100, RZ ;  /* 0x0000010009097810 */ /* 0x000fe20007ffe0ff */
[----:B------:R-:W-:Y:S01]  /*25c0*/  ULOP3.LUT UR5, UR5, 0xfffffff0, URZ, 0xc0, !UPT ;  /* 0xfffffff005057892 */ /* 0x000fe2000f8ec0ff */
[----:B------:R-:W-:-:S05]  /*25d0*/  IADD3.X R7, PT, PT, RZ, R7, RZ, P2, !PT ;  /* 0x00000007ff077210 */ /* 0x000fca00017fe4ff */
[----:B------:R-:W-:-:S04]  /*25e0*/  IADD3 R12, PT, PT, R11, UR5, RZ ;  /* 0x000000050b0c7c10 */ /* 0x000fc8000fffe0ff */
[----:B------:R-:W-:-:S13]  /*25f0*/  ISETP.GE.AND P1, PT, R5, R12, PT ;  /* 0x0000000c0500720c */ /* 0x000fda0003f26270 */
[----:B------:R-:W-:Y:S05]  /*2600*/  @!P1 BRA `(.L_x_1562) ;  /* 0xfffffff400e89947 */ /* 0x000fea000383ffff */
.L_x_1558:
[----:B0-----:R-:W-:Y:S05]  /*2610*/  BSYNC B0 ;  /* 0x0000000000007941 */ /* 0x001fea0003800000 */
.L_x_1557:
[----:B------:R-:W0:Y:S01]  /*2620*/  S2R R0, SR_TID.X ;  /* 0x0000000000007919 */ /* 0x000e220000002100 */
[----:B------:R-:W4:Y:S01]  /*2630*/  LDCU UR4, c[0x0][0x3f4] ;  /* 0x00007e80ff0477ac */ /* 0x000f220008000800 */
[----:B------:R-:W-:Y:S01]  /*2640*/  MOV R6, UR43 ;  /* 0x0000002b00067c02 */ /* 0x000fe20008000f00 */
[----:B------:R-:W-:-:S03]  /*2650*/  IMAD.U32 R34, RZ, RZ, UR44 ;  /* 0x0000002cff227e24 */ /* 0x000fc6000f8e00ff */
[----:B------:R-:W-:Y:S02]  /*2660*/  IADD3 R6, PT, PT, R6, 0x1, RZ ;  /* 0x0000000106067810 */ /* 0x000fe40007ffe0ff */
[----:B------:R-:W-:Y:S02]  /*2670*/  SHF.R.S32.HI R34, RZ, 0x1f, R34 ;  /* 0x0000001fff227819 */ /* 0x000fe40000011422 */
[----:B----4-:R-:W-:Y:S01]  /*2680*/  VIADDMNMX R31, R6, -UR4, RZ, !PT ;  /* 0x80000004061f7c46 */ /* 0x010fe2000f8001ff */
[----:B------:R-:W-:Y:S01]  /*2690*/  UMOV UR4, 0xffffffff ;  /* 0xffffffff00047882 */ /* 0x000fe20000000000 */
[----:B0-----:R-:W-:Y:S02]  /*26a0*/  SHF.L.U32 R7, R0, 0x2, RZ ;  /* 0x0000000200077819 */ /* 0x001fe400000006ff */
        /* <DEDUP_REMOVED lines=8> */
.L_x_1647:
[----:B------:R-:W5:Y:S01]  /*2730*/  S2R R12, SR_CgaCtaId ;  /* 0x00000000000c7919 */ /* 0x000f620000008800 */
[----:B---3--:R-:W-:Y:S01]  /*2740*/  LOP3.LUT P0, R2, R0, 0x1f, RZ, 0xc0, !PT ;  /* 0x0000001f00027812 */ /* 0x008fe2000780c0ff */
[----:B------:R-:W-:Y:S05]  /*2750*/  WARPSYNC.ALL ;  /* 0x0000000000007948 */ /* 0x000fea0003800000 */
[----:B------:R-:W-:Y:S02]  /*2760*/  MOV R17, 0x400 ;  /* 0x0000040000117802 */ /* 0x000fe40000000f00 */
[----:B----4-:R-:W-:Y:S02]  /*2770*/  FMNMX.FTZ R14, R5, R14, !PT ;  /* 0x0000000e050e7209 */ /* 0x010fe40007810000 */
[----:B-----5:R-:W-:-:S04]  /*2780*/  LEA R3, R12, R17, 0x18 ;  /* 0x000000110c037211 */ /* 0x020fc800078ec0ff */
[----:B0-----:R-:W-:-:S05]  /*2790*/  LEA.HI R5, R0, R3, RZ, 0x1d ;  /* 0x0000000300057211 */ /* 0x001fca00078fe8ff */
[----:B------:R-:W-:Y:S01]  /*27a0*/  @!P0 STS [R5], R14 ;  /* 0x0000000e05008388 */ /* 0x000fe20000000800 */
[----:B------:R-:W-:Y:S01]  /*27b0*/  BAR.SYNC.DEFER_BLOCKING 0x0 ;  /* 0x0000000000007b1d */ /* 0x000fe20000010000 */
[C---:B------:R-:W-:Y:S01]  /*27c0*/  ISETP.GT.U32.AND P0, PT, R2.reuse, 0x3, PT ;  /* 0x000000030200780c */ /* 0x040fe20003f04070 */
[----:B------:R-:W-:Y:S01]  /*27d0*/  IMAD R8, R2, 0x4, R3 ;  /* 0x0000000402087824 */ /* 0x000fe200078e0203 */
[----:B------:R-:W-:Y:S02]  /*27e0*/  MOV R11, 0xff7fffff ;  /* 0xff7fffff000b7802 */ /* 0x000fe40000000f00 */
[----:B------:R-:W-:Y:S01]  /*27f0*/  IADD3 R3, PT, PT, R31, R0, RZ ;  /* 0x000000001f037210 */ /* 0x000fe20007ffe0ff */
[----:B------:R-:W-:Y:S08]  /*2800*/  BSSY.RECONVERGENT B0, `(.L_x_1564) ;  /* 0x000016d000007945 */ /* 0x000ff00003800200 */
[----:B------:R-:W0:Y:S01]  /*2810*/  @!P0 LDS R11, [R8] ;  /* 0x00000000080b8984 */ /* 0x000e220000000800 */
[----:B------:R-:W-:-:S03]  /*2820*/  ISETP.GT.AND P0, PT, R3, UR43, PT ;  /* 0x0000002b03007c0c */ /* 0x000fc6000bf04270 */
[----:B0-----:R-:W0:Y:S02]  /*2830*/  SHFL.BFLY PT, R10, R11, 0x2, 0x1f ;  /* 0x0c401f000b0a7f89 */ /* 0x001e2400000e0000 */
[----:B0-----:R-:W-:-:S05]  /*2840*/  FMNMX.FTZ R13, R10, R11, !PT ;  /* 0x0000000b0a0d7209 */ /* 0x001fca0007810000 */
[----:B------:R-:W0:Y:S02]  /*2850*/  SHFL.BFLY PT, R10, R13, 0x1, 0x1f ;  /* 0x0c201f000d0a7f89 */ /* 0x000e2400000e0000 */
[----:B0-----:R-:W-:Y:S01]  /*2860*/  FMNMX.FTZ R9, R13, R10, !PT ;  /* 0x0000000a0d097209 */ /* 0x001fe20007810000 */
[----:B------:R-:W-:-:S05]  /*2870*/  IMAD.MOV.U32 R10, RZ, RZ, RZ ;  /* 0x000000ffff0a7224 */ /* 0x000fca00078e00ff */
[----:B------:R-:W0:Y:S01]  /*2880*/  SHFL.IDX PT, R9, R9, RZ, 0x1f ;  /* 0x00001fff09097589 */ /* 0x000e2200000e0000 */
[----:B------:R-:W-:Y:S05]  /*2890*/  @P0 BRA `(.L_x_1565) ;  /* 0x00000014008c0947 */ /* 0x000fea0003800000 */
[----:B------:R-:W3:Y:S02]  /*28a0*/  LDC.64 R14, c[0x0][0x420] ;  /* 0x00010800ff0e7b82 */ /* 0x000ee40000000a00 */
[----:B---3--:R-:W-:-:S04]  /*28b0*/  ISETP.NE.U32.AND P0, PT, R14, RZ, PT ;  /* 0x000000ff0e00720c */ /* 0x008fc80003f05070 */
[----:B------:R-:W-:-:S13]  /*28c0*/  ISETP.NE.AND.EX P0, PT, R15, RZ, PT, P0 ;  /* 0x000000ff0f00720c */ /* 0x000fda0003f05300 */
[----:B------:R-:W-:Y:S05]  /*28d0*/  @P0 BRA `(.L_x_1566) ;  /* 0x0000001000000947 */ /* 0x000fea0003800000 */
        /* <DEDUP_REMOVED lines=8> */
[----:B------:R-:W-:-:S12]  /*2960*/  HFMA2 R10, -RZ, RZ, 0, 0 ;  /* 0x00000000ff0a7431 */ /* 0x000fd800000001ff */
[----:B------:R-:W-:Y:S05]  /*2970*/  @!P0 BRA `(.L_x_1568) ;  /* 0x00000000004c8947 */ /* 0x000fea0003800000 */
[----:B------:R-:W-:Y:S01]  /*2980*/  VIADD R11, R17, 0x60 ;  /* 0x00000060110b7836 */ /* 0x000fe20000000000 */
[----:B------:R-:W-:-:S04]  /*2990*/  LEA.HI R10, R13, 0x1, RZ, 0x19 ;  /* 0x000000010d0a7811 */ /* 0x000fc800078fc8ff */
[----:B------:R-:W-:Y:S02]  /*29a0*/  LEA R14, R12, R11, 0x18 ;  /* 0x0000000b0c0e7211 */ /* 0x000fe400078ec0ff */
[----:B------:R-:W-:Y:S02]  /*29b0*/  LOP3.LUT R13, R10, 0x3, RZ, 0xc0, !PT ;  /* 0x000000030a0d7812 */ /* 0x000fe400078ec0ff */
[----:B------:R-:W-:Y:S01]  /*29c0*/  MOV R10, RZ ;  /* 0x000000ff000a7202 */ /* 0x000fe20000000f00 */
[----:B------:R-:W-:Y:S01]  /*29d0*/  IMAD.IADD R14, R14, 0x1, R7 ;  /* 0x000000010e0e7824 */ /* 0x000fe200078e0207 */
[----:B------:R-:W-:Y:S02]  /*29e0*/  MOV R11, R3 ;  /* 0x00000003000b7202 */ /* 0x000fe40000000f00 */
[----:B------:R-:W-:-:S07]  /*29f0*/  IADD3 R13, PT, PT, -R13, RZ, RZ ;  /* 0x000000ff0d0d7210 */ /* 0x000fce0007ffe1ff */
.L_x_1569:
        /* <DEDUP_REMOVED lines=11> */
.L_x_1568:
[----:B------:R-:W-:Y:S05]  /*2ab0*/  BSYNC.RECONVERGENT B1 ;  /* 0x0000000000017941 */ /* 0x000fea0003800200 */
.L_x_1567:
[----:B------:R-:W-:Y:S05]  /*2ac0*/  @!P1 BRA `(.L_x_1565) ;  /* 0x0000001400009947 */ /* 0x000fea0003800000 */
[----:B------:R-:W-:Y:S02]  /*2ad0*/  IADD3 R17, PT, PT, R17, 0x60, RZ ;  /* 0x0000006011117810 */ /* 0x000fe40007ffe0ff */
[----:B------:R-:W-:Y:S02]  /*2ae0*/  SHF.L.U32 R14, R31, 0x2, RZ ;  /* 0x000000021f0e7819 */ /* 0x000fe400000006ff */
[----:B------:R-:W-:Y:S02]  /*2af0*/  LEA R17, R12, R17, 0x18 ;  /* 0x000000110c117211 */ /* 0x000fe400078ec0ff */
[----:B------:R-:W-:-:S05]  /*2b00*/  LEA R14, R11, -R14, 0x2 ;  /* 0x8000000e0b0e7211 */ /* 0x000fca00078e10ff */
[----:B------:R-:W-:-:S05]  /*2b10*/  IMAD.IADD R14, R17, 0x1, R14 ;  /* 0x00000001110e7824 */ /* 0x000fca00078e020e */
[----:B------:R-:W0:Y:S04]  /*2b20*/  LDS R12, [R14] ;  /* 0x000000000e0c7984 */ /* 0x000e280000000800 */
[----:B------:R-:W3:Y:S04]  /*2b30*/  LDS R16, [R14+0x200] ;  /* 0x000200000e107984 */ /* 0x000ee80000000800 */
[----:B------:R-:W4:Y:S04]  /*2b40*/  LDS R18, [R14+0x400] ;  /* 0x000400000e127984 */ /* 0x000f280000000800 */
[----:B------:R-:W5:Y:S01]  /*2b50*/  LDS R20, [R14+0x600] ;  /* 0x000600000e147984 */ /* 0x000f620000000800 */
[C---:B0-----:R-:W-:Y:S01]  /*2b60*/  FADD.FTZ R12, -R9.reuse, R12 ;  /* 0x0000000c090c7221 */ /* 0x041fe20000010100 */
[----:B---3--:R-:W-:-:S03]  /*2b70*/  FADD.FTZ R16, -R9, R16 ;  /* 0x0000001009107221 */ /* 0x008fc60000010100 */
[----:B------:R-:W-:Y:S01]  /*2b80*/  FMUL.FTZ R12, R12, 1.4426950216293334961 ;  /* 0x3fb8aa3b0c0c7820 */ /* 0x000fe20000410000 */
[C---:B----4-:R-:W-:Y:S01]  /*2b90*/  FADD.FTZ R18, -R9.reuse, R18 ;  /* 0x0000001209127221 */ /* 0x050fe20000010100 */
[----:B------:R-:W-:Y:S02]  /*2ba0*/  FMUL.FTZ R16, R16, 1.4426950216293334961 ;  /* 0x3fb8aa3b10107820 */ /* 0x000fe40000410000 */
[----:B------:R0:W3:Y:S01]  /*2bb0*/  MUFU.EX2 R13, R12 ;  /* 0x0000000c000d7308 */ /* 0x0000e20000000800 */
[----:B-----5:R-:W-:Y:S01]  /*2bc0*/  FADD.FTZ R20, -R9, R20 ;  /* 0x0000001409147221 */ /* 0x020fe20000010100 */
[----:B------:R-:W-:Y:S02]  /*2bd0*/  FMUL.FTZ R18, R18, 1.4426950216293334961 ;  /* 0x3fb8aa3b12127820 */ /* 0x000fe40000410000 */
[----:B------:R-:W4:Y:S01]  /*2be0*/  MUFU.EX2 R15, R16 ;  /* 0x00000010000f7308 */ /* 0x000f220000000800 */
[----:B------:R-:W-:-:S03]  /*2bf0*/  FMUL.FTZ R20, R20, 1.4426950216293334961 ;  /* 0x3fb8aa3b14147820 */ /* 0x000fc60000410000 */
[----:B------:R-:W5:Y:S01]  /*2c00*/  MUFU.EX2 R17, R18 ;  /* 0x0000001200117308 */ /* 0x000f620000000800 */
[----:B0-----:R-:W-:-:S03]  /*2c10*/  IADD3 R12, PT, PT, R11, 0x200, RZ ;  /* 0x000002000b0c7810 */ /* 0x001fc60007ffe0ff */
[----:B------:R-:W0:Y:S01]  /*2c20*/  MUFU.EX2 R19, R20 ;  /* 0x0000001400137308 */ /* 0x000e220000000800 */
[----:B------:R-:W-:Y:S01]  /*2c30*/  ISETP.GT.AND P0, PT, R12, UR43, PT ;  /* 0x0000002b0c007c0c */ /* 0x000fe2000bf04270 */
[----:B---3--:R3:W-:Y:S01]  /*2c40*/  STS [R14], R13 ;  /* 0x0000000d0e007388 */ /* 0x0087e20000000800 */
[----:B------:R-:W-:-:S03]  /*2c50*/  FADD.FTZ R10, R10, R13 ;  /* 0x0000000d0a0a7221 */ /* 0x000fc60000010000 */
[----:B----4-:R3:W-:Y:S01]  /*2c60*/  STS [R14+0x200], R15 ;  /* 0x0002000f0e007388 */ /* 0x0107e20000000800 */
[----:B------:R-:W-:-:S03]  /*2c70*/  FADD.FTZ R10, R10, R15 ;  /* 0x0000000f0a0a7221 */ /* 0x000fc60000010000 */
[----:B-----5:R3:W-:Y:S01]  /*2c80*/  STS [R14+0x400], R17 ;  /* 0x000400110e007388 */ /* 0x0207e20000000800 */
[----:B------:R-:W-:-:S03]  /*2c90*/  FADD.FTZ R10, R10, R17 ;  /* 0x000000110a0a7221 */ /* 0x000fc60000010000 */
[----:B0-----:R3:W-:Y:S01]  /*2ca0*/  STS [R14+0x600], R19 ;  /* 0x000600130e007388 */ /* 0x0017e20000000800 */
[----:B------:R-:W-:Y:S01]  /*2cb0*/  FADD.FTZ R10, R10, R19 ;  /* 0x000000130a0a7221 */ /* 0x000fe20000010000 */
[----:B------:R-:W-:Y:S06]  /*2cc0*/  @P0 BRA `(.L_x_1565) ;  /* 0x0000001000800947 */ /* 0x000fec0003800000 */
[----:B------:R-:W-:Y:S01]  /*2cd0*/  IADD3 R11, PT, PT, -R12, UR43, RZ ;  /* 0x0000002b0c0b7c10 */ /* 0x000fe2000fffe1ff */
[----:B------:R-:W-:Y:S01]  /*2ce0*/  BSSY.RECONVERGENT B1, `(.L_x_1570) ;  /* 0x000006c000017945 */ /* 0x000fe20003800200 */
[----:B------:R-:W-:Y:S02]  /*2cf0*/  PLOP3.LUT P0, PT, PT, PT, PT, 0x80, 0x8 ;  /* 0x000000000008781c */ /* 0x000fe40003f0f070 */
[----:B------:R-:W-:Y:S02]  /*2d00*/  ISETP.GT.AND P1, PT, R11, 0x5ff, PT ;  /* 0x000005ff0b00780c */ /* 0x000fe40003f24270 */
[----:B------:R-:W-:-:S11]  /*2d10*/  IADD3 R11, PT, PT, R14, 0xc00, RZ ;  /* 0x00000c000e0b7810 */ /* 0x000fd60007ffe0ff */
[----:B------:R-:W-:Y:S05]  /*2d20*/  @!P1 BRA `(.L_x_1571) ;  /* 0x00000004009c9947 */ /* 0x000fea0003800000 */
[----:B---3--:R-:W-:Y:S02]  /*2d30*/  MOV R13, UR43 ;  /* 0x0000002b000d7c02 */ /* 0x008fe40008000f00 */
[----:B------:R-:W-:-:S03]  /*2d40*/  PLOP3.LUT P0, PT, PT, PT, PT, 0x8, 0x80 ;  /* 0x000000000080781c */ /* 0x000fc60003f0e170 */
[----:B------:R-:W-:-:S10]  /*2d50*/  VIADD R13, R13, 0xfffffa01 ;  /* 0xfffffa010d0d7836 */ /* 0x000fd40000000000 */
.L_x_1572:
[----:B------:R-:W0:Y:S01]  /*2d60*/  LDS R14, [R11+-0x400] ;  /* 0xfffc00000b0e7984 */ /* 0x000e220000000800 */
[----:B------:R-:W-:-:S03]  /*2d70*/  IADD3 R12, PT, PT, R12, 0x800, RZ ;  /* 0x000008000c0c7810 */ /* 0x000fc60007ffe0ff */
[----:B------:R-:W3:Y:S01]  /*2d80*/  LDS R18, [R11+-0x200] ;  /* 0xfffe00000b127984 */ /* 0x000ee20000000800 */
[----:B------:R-:W-:-:S03]  /*2d90*/  ISETP.GE.AND P1, PT, R12, R13, PT ;  /* 0x0000000d0c00720c */ /* 0x000fc60003f26270 */
[----:B------:R-:W4:Y:S04]  /*2da0*/  LDS R22, [R11] ;  /* 0x000000000b167984 */ /* 0x000f280000000800 */
[----:B------:R-:W5:Y:S04]  /*2db0*/  LDS R26, [R11+0x200] ;  /* 0x000200000b1a7984 */ /* 0x000f680000000800 */
[----:B------:R-:W2:Y:S04]  /*2dc0*/  LDS R36, [R11+0x400] ;  /* 0x000400000b247984 */ /* 0x000ea80000000800 */
[----:B------:R-:W2:Y:S04]  /*2dd0*/  LDS R30, [R11+0xa00] ;  /* 0x000a00000b1e7984 */ /* 0x000ea80000000800 */
[----:B------:R-:W2:Y:S04]  /*2de0*/  LDS R38, [R11+0x600] ;  /* 0x000600000b267984 */ /* 0x000ea80000000800 */
[----:B------:R-:W2:Y:S04]  /*2df0*/  LDS R32, [R11+0x800] ;  /* 0x000800000b207984 */ /* 0x000ea80000000800 */
[----:B------:R-:W2:Y:S04]  /*2e00*/  LDS R28, [R11+0xc00] ;  /* 0x000c00000b1c7984 */ /* 0x000ea80000000800 */
[----:B-1----:R-:W1:Y:S01]  /*2e10*/  LDS R24, [R11+0xe00] ;  /* 0x000e00000b187984 */ /* 0x002e620000000800 */
[----:B0-----:R-:W-:-:S03]  /*2e20*/  FADD.FTZ R15, -R9, R14 ;  /* 0x0000000e090f7221 */ /* 0x001fc60000010100 */
[----:B------:R-:W0:Y:S01]  /*2e30*/  LDS R20, [R11+0x1000] ;  /* 0x001000000b147984 */ /* 0x000e220000000800 */
[----:B------:R-:W-:-:S03]  /*2e40*/  FMUL.FTZ R15, R15, 1.4426950216293334961 ;  /* 0x3fb8aa3b0f0f7820 */ /* 0x000fc60000410000 */
[----:B------:R-:W0:Y:S01]  /*2e50*/  LDS R16, [R11+0x1200] ;  /* 0x001200000b107984 */ /* 0x000e220000000800 */
[C---:B---3--:R-:W-:Y:S01]  /*2e60*/  FADD.FTZ R17, -R9.reuse, R18 ;  /* 0x0000001209117221 */ /* 0x048fe20000010100 */
[----:B----4-:R-:W-:Y:S02]  /*2e70*/  FADD.FTZ R19, -R9, R22 ;  /* 0x0000001609137221 */ /* 0x010fe40000010100 */
[----:B------:R-:W3:Y:S01]  /*2e80*/  LDS R14, [R11+0x1400] ;  /* 0x001400000b0e7984 */ /* 0x000ee20000000800 */
[----:B------:R-:W-:Y:S01]  /*2e90*/  FMUL.FTZ R17, R17, 1.4426950216293334961 ;  /* 0x3fb8aa3b11117820 */ /* 0x000fe20000410000 */
[----:B------:R-:W4:Y:S01]  /*2ea0*/  MUFU.EX2 R15, R15 ;  /* 0x0000000f000f7308 */ /* 0x000f220000000800 */
[----:B-----5:R-:W-:Y:S01]  /*2eb0*/  FADD.FTZ R21, -R9, R26 ;  /* 0x0000001a09157221 */ /* 0x020fe20000010100 */
[----:B------:R-:W5:Y:S01]  /*2ec0*/  LDS R18, [R11+0x1600] ;  /* 0x001600000b127984 */ /* 0x000f620000000800 */
[----:B------:R-:W-:Y:S01]  /*2ed0*/  FMUL.FTZ R19, R19, 1.4426950216293334961 ;  /* 0x3fb8aa3b13137820 */ /* 0x000fe20000410000 */
[----:B------:R4:W1:Y:S01]  /*2ee0*/  MUFU.EX2 R40, R17 ;  /* 0x0000001100287308 */ /* 0x0008620000000800 */
[----:B--2---:R-:W-:Y:S01]  /*2ef0*/  FADD.FTZ R23, -R9, R36 ;  /* 0x0000002409177221 */ /* 0x004fe20000010100 */
[----:B------:R-:W2:Y:S01]  /*2f00*/  LDS R22, [R11+0x1800] ;  /* 0x001800000b167984 */ /* 0x000ea20000000800 */
[----:B------:R-:W-:Y:S01]  /*2f10*/  FMUL.FTZ R21, R21, 1.4426950216293334961 ;  /* 0x3fb8aa3b15157820 */ /* 0x000fe20000410000 */
[----:B------:R4:W1:Y:S01]  /*2f20*/  MUFU.EX2 R36, R19 ;  /* 0x0000001300247308 */ /* 0x0008620000000800 */
[----:B------:R-:W-:Y:S01]  /*2f30*/  FMUL.FTZ R23, R23, 1.4426950216293334961 ;  /* 0x3fb8aa3b17177820 */ /* 0x000fe20000410000 */
[----:B------:R-:W2:Y:S01]  /*2f40*/  LDS R26, [R11+0x1a00] ;  /* 0x001a00000b1a7984 */ /* 0x000ea20000000800 */
[C---:B----4-:R-:W-:Y:S01]  /*2f50*/  FADD.FTZ R17, -R9.reuse, R30 ;  /* 0x0000001e09117221 */ /* 0x050fe20000010100 */
[----:B------:R-:W-:-:S02]  /*2f60*/  FADD.FTZ R25, -R9, R38 ;  /* 0x0000002609197221 */ /* 0x000fc40000010100 */
[----:B------:R5:W-:Y:S01]  /*2f70*/  STS [R11+-0x400], R15 ;  /* 0xfffc000f0b007388 */ /* 0x000be20000000800 */
[----:B------:R-:W4:Y:S01]  /*2f80*/  MUFU.EX2 R38, R21 ;  /* 0x0000001500267308 */ /* 0x000f220000000800 */
[----:B------:R-:W-:Y:S01]  /*2f90*/  FMUL.FTZ R19, R17, 1.4426950216293334961 ;  /* 0x3fb8aa3b11137820 */ /* 0x000fe20000410000 */
[----:B------:R-:W-:Y:S01]  /*2fa0*/  FADD.FTZ R17, R15, R10 ;  /* 0x0000000a0f117221 */ /* 0x000fe20000010000 */
[----:B------:R-:W-:Y:S01]  /*2fb0*/  FADD.FTZ R27, -R9, R32 ;  /* 0x00000020091b7221 */ /* 0x000fe20000010100 */
[----:B------:R-:W-:Y:S01]  /*2fc0*/  FMUL.FTZ R25, R25, 1.4426950216293334961 ;  /* 0x3fb8aa3b19197820 */ /* 0x000fe20000410000 */
[----:B------:R-:W3:Y:S01]  /*2fd0*/  MUFU.EX2 R32, R23 ;  /* 0x0000001700207308 */ /* 0x000ee20000000800 */
[----:B-1----:R-:W-:Y:S01]  /*2fe0*/  FADD.FTZ R17, R17, R40 ;  /* 0x0000002811117221 */ /* 0x002fe20000010000 */
[----:B------:R-:W-:Y:S01]  /*2ff0*/  FMUL.FTZ R27, R27, 1.4426950216293334961 ;  /* 0x3fb8aa3b1b1b7820 */ /* 0x000fe20000410000 */
[----:B------:R-:W-:Y:S01]  /*3000*/  FADD.FTZ R29, -R9, R28 ;  /* 0x0000001c091d7221 */ /* 0x000fe20000010100 */
[----:B------:R-:W1:Y:S01]  /*3010*/  MUFU.EX2 R30, R25 ;  /* 0x00000019001e7308 */ /* 0x000e620000000800 */
[----:B------:R-:W-:Y:S01]  /*3020*/  FADD.FTZ R17, R17, R36 ;  /* 0x0000002411117221 */ /* 0x000fe20000010000 */
[----:B------:R-:W-:Y:S01]  /*3030*/  FADD.FTZ R33, -R9, R24 ;  /* 0x0000001809217221 */ /* 0x000fe20000010100 */
[----:B------:R-:W-:Y:S01]  /*3040*/  FMUL.FTZ R29, R29, 1.4426950216293334961 ;  /* 0x3fb8aa3b1d1d7820 */ /* 0x000fe20000410000 */
[----:B------:R-:W5:Y:S01]  /*3050*/  MUFU.EX2 R28, R27 ;  /* 0x0000001b001c7308 */ /* 0x000f620000000800 */
[----:B----4-:R-:W-:Y:S01]  /*3060*/  FADD.FTZ R17, R17, R38 ;  /* 0x0000002611117221 */ /* 0x010fe20000010000 */
[----:B0-----:R-:W-:Y:S01]  /*3070*/  FADD.FTZ R20, -R9, R20 ;  /* 0x0000001409147221 */ /* 0x001fe20000010100 */
[----:B------:R-:W-:Y:S01]  /*3080*/  FMUL.FTZ R33, R33, 1.4426950216293334961 ;  /* 0x3fb8aa3b21217820 */ /* 0x000fe20000410000 */
[----:B------:R0:W4:Y:S01]  /*3090*/  MUFU.EX2 R24, R19 ;  /* 0x0000001300187308 */ /* 0x0001220000000800 */
[----:B------:R-:W-:Y:S01]  /*30a0*/  FADD.FTZ R21, -R9, R16 ;  /* 0x0000001009157221 */ /* 0x000fe20000010100 */
[----:B---3--:R-:W-:Y:S01]  /*30b0*/  FADD.FTZ R17, R17, R32 ;  /* 0x0000002011117221 */ /* 0x008fe20000010000 */
[----:B------:R-:W-:Y:S01]  /*30c0*/  FMUL.FTZ R20, R20, 1.4426950216293334961 ;  /* 0x3fb8aa3b14147820 */ /* 0x000fe20000410000 */
[----:B------:R-:W3:Y:S01]  /*30d0*/  MUFU.EX2 R10, R29 ;  /* 0x0000001d000a7308 */ /* 0x000ee20000000800 */
[----:B------:R-:W-:Y:S01]  /*30e0*/  FMUL.FTZ R21, R21, 1.4426950216293334961 ;  /* 0x3fb8aa3b15157820 */ /* 0x000fe20000410000 */
[----:B-1----:R-:W-:Y:S01]  /*30f0*/  FADD.FTZ R17, R17, R30 ;  /* 0x0000001e11117221 */ /* 0x002fe20000010000 */
[----:B------:R1:W-:Y:S01]  /*3100*/  STS [R11+-0x200], R40 ;  /* 0xfffe00280b007388 */ /* 0x0003e20000000800 */
[----:B------:R-:W1:Y:S01]  /*3110*/  MUFU.EX2 R16, R33 ;  /* 0x0000002100107308 */ /* 0x000e620000000800 */
[----:B0-----:R-:W-:Y:S01]  /*3120*/  FADD.FTZ R19, -R9, R14 ;  /* 0x0000000e09137221 */ /* 0x001fe20000010100 */
[----:B-----5:R-:W-:Y:S01]  /*3130*/  FADD.FTZ R17, R17, R28 ;  /* 0x0000001c11117221 */ /* 0x020fe20000010000 */
[----:B------:R-:W-:Y:S01]  /*3140*/  FADD.FTZ R15, -R9, R18 ;  /* 0x00000012090f7221 */ /* 0x000fe20000010100 */
[----:B------:R-:W0:Y:S01]  /*3150*/  MUFU.EX2 R14, R20 ;  /* 0x00000014000e7308 */ /* 0x000e220000000800 */
[----:B------:R-:W-:Y:S01]  /*3160*/  FMUL.FTZ R19, R19, 1.4426950216293334961 ;  /* 0x3fb8aa3b13137820 */ /* 0x000fe20000410000 */
[----:B----4-:R-:W-:Y:S01]  /*3170*/  FADD.FTZ R17, R17, R24 ;  /* 0x0000001811117221 */ /* 0x010fe20000010000 */
[----:B--2---:R-:W-:Y:S01]  /*3180*/  FADD.FTZ R23, -R9, R22 ;  /* 0x0000001609177221 */ /* 0x004fe20000010100 */
[----:B------:R2:W4:Y:S01]  /*3190*/  MUFU.EX2 R18, R21 ;  /* 0x0000001500127308 */ /* 0x0005220000000800 */
[----:B------:R-:W-:Y:S01]  /*31a0*/  FMUL.FTZ R15, R15, 1.4426950216293334961 ;  /* 0x3fb8aa3b0f0f7820 */ /* 0x000fe20000410000 */
[----:B---3--:R-:W-:Y:S01]  /*31b0*/  FADD.FTZ R17, R17, R10 ;  /* 0x0000000a11117221 */ /* 0x008fe20000010000 */
[----:B------:R-:W-:Y:S01]  /*31c0*/  FADD.FTZ R26, -R9, R26 ;  /* 0x0000001a091a7221 */ /* 0x000fe20000010100 */
[----:B------:R-:W3:Y:S01]  /*31d0*/  MUFU.EX2 R22, R19 ;  /* 0x0000001300167308 */ /* 0x000ee20000000800 */
[----:B------:R-:W-:Y:S01]  /*31e0*/  FMUL.FTZ R23, R23, 1.4426950216293334961 ;  /* 0x3fb8aa3b17177820 */ /* 0x000fe20000410000 */
[----:B-1----:R-:W-:Y:S01]  /*31f0*/  FADD.FTZ R17, R17, R16 ;  /* 0x0000001011117221 */ /* 0x002fe20000010000 */
[----:B------:R-:W-:Y:S01]  /*3200*/  STS [R11], R36 ;  /* 0x000000240b007388 */ /* 0x000fe20000000800 */
[----:B------:R-:W1:Y:S01]  /*3210*/  MUFU.EX2 R20, R15 ;  /* 0x0000000f00147308 */ /* 0x000e620000000800 */
[----:B--2---:R-:W-:Y:S01]  /*3220*/  FMUL.FTZ R21, R26, 1.4426950216293334961 ;  /* 0x3fb8aa3b1a157820 */ /* 0x004fe20000410000 */
[----:B0-----:R-:W-:Y:S01]  /*3230*/  FADD.FTZ R17, R17, R14 ;  /* 0x0000000e11117221 */ /* 0x001fe20000010000 */
[----:B------:R-:W-:Y:S01]  /*3240*/  STS [R11+0x200], R38 ;  /* 0x000200260b007388 */ /* 0x000fe20000000800 */
[----:B------:R-:W0:Y:S02]  /*3250*/  MUFU.EX2 R26, R23 ;  /* 0x00000017001a7308 */ /* 0x000e240000000800 */
[----:B----4-:R-:W-:Y:S01]  /*3260*/  FADD.FTZ R17, R17, R18 ;  /* 0x0000001211117221 */ /* 0x010fe20000010000 */
[----:B------:R-:W-:Y:S01]  /*3270*/  STS [R11+0x400], R32 ;  /* 0x000400200b007388 */ /* 0x000fe20000000800 */
[----:B------:R-:W2:Y:S02]  /*3280*/  MUFU.EX2 R40, R21 ;  /* 0x0000001500287308 */ /* 0x000ea40000000800 */
[----:B---3--:R-:W-:Y:S01]  /*3290*/  FADD.FTZ R17, R17, R22 ;  /* 0x0000001611117221 */ /* 0x008fe20000010000 */
[----:B------:R-:W-:Y:S03]  /*32a0*/  STS [R11+0x600], R30 ;  /* 0x0006001e0b007388 */ /* 0x000fe60000000800 */
[----:B-1----:R-:W-:Y:S01]  /*32b0*/  FADD.FTZ R17, R17, R20 ;  /* 0x0000001411117221 */ /* 0x002fe20000010000 */
        /* <DEDUP_REMOVED lines=12> */
[----:B0-----:R-:W-:Y:S01]  /*3380*/  IADD3 R11, PT, PT, R11, 0x2000, RZ ;  /* 0x000020000b0b7810 */ /* 0x001fe20007ffe0ff */
[----:B------:R-:W-:Y:S06]  /*3390*/  @!P1 BRA `(.L_x_1572) ;  /* 0xfffffff800709947 */ /* 0x000fec000383ffff */
.L_x_1571:
[----:B------:R-:W-:Y:S05]  /*33a0*/  BSYNC.RECONVERGENT B1 ;  /* 0x0000000000017941 */ /* 0x000fea0003800200 */
.L_x_1570:
[----:B---3--:R-:W-:Y:S01]  /*33b0*/  IADD3 R13, PT, PT, -R12, UR43, RZ ;  /* 0x0000002b0c0d7c10 */ /* 0x008fe2000fffe1ff */
[----:B------:R-:W-:Y:S03]  /*33c0*/  BSSY.RECONVERGENT B1, `(.L_x_1573) ;  /* 0x0000036000017945 */ /* 0x000fe60003800200 */
[----:B------:R-:W-:-:S13]  /*33d0*/  ISETP.GT.AND P1, PT, R13, 0x1ff, PT ;  /* 0x000001ff0d00780c */ /* 0x000fda0003f24270 */
[----:B------:R-:W-:Y:S05]  /*33e0*/  @!P1 BRA `(.L_x_1574) ;  /* 0x0000000000cc9947 */ /* 0x000fea0003800000 */
[----:B------:R-:W0:Y:S01]  /*33f0*/  LDS R14, [R11+-0x400] ;  /* 0xfffc00000b0e7984 */ /* 0x000e220000000800 */
[----:B------:R-:W-:Y:S02]  /*3400*/  PLOP3.LUT P0, PT, PT, PT, PT, 0x8, 0x80 ;  /* 0x000000000080781c */ /* 0x000fe40003f0e170 */
[----:B------:R-:W-:Y:S01]  /*3410*/  IADD3 R12, PT, PT, R12, 0x400, RZ ;  /* 0x000004000c0c7810 */ /* 0x000fe20007ffe0ff */
[----:B------:R-:W3:Y:S04]  /*3420*/  LDS R16, [R11+-0x200] ;  /* 0xfffe00000b107984 */ /* 0x000ee80000000800 */
[----:B------:R-:W4:Y:S04]  /*3430*/  LDS R18, [R11] ;  /* 0x000000000b127984 */ /* 0x000f280000000800 */
[----:B------:R-:W5:Y:S04]  /*3440*/  LDS R20, [R11+0x200] ;  /* 0x000200000b147984 */ /* 0x000f680000000800 */
[----:B------:R-:W2:Y:S04]  /*3450*/  LDS R22, [R11+0x400] ;  /* 0x000400000b167984 */ /* 0x000ea80000000800 */
[----:B-1----:R-:W1:Y:S04]  /*3460*/  LDS R24, [R11+0x600] ;  /* 0x000600000b187984 */ /* 0x002e680000000800 */
[----:B------:R-:W1:Y:S04]  /*3470*/  LDS R26, [R11+0x800] ;  /* 0x000800000b1a7984 */ /* 0x000e680000000800 */
[----:B------:R-:W1:Y:S01]  /*3480*/  LDS R28, [R11+0xa00] ;  /* 0x000a00000b1c7984 */ /* 0x000e620000000800 */
[C---:B0-----:R-:W-:Y:S01]  /*3490*/  FADD.FTZ R14, -R9.reuse, R14 ;  /* 0x0000000e090e7221 */ /* 0x041fe20000010100 */
[----:B---3--:R-:W-:-:S03]  /*34a0*/  FADD.FTZ R16, -R9, R16 ;  /* 0x0000001009107221 */ /* 0x008fc60000010100 */
[----:B------:R-:W-:Y:S01]  /*34b0*/  FMUL.FTZ R14, R14, 1.4426950216293334961 ;  /* 0x3fb8aa3b0e0e7820 */ /* 0x000fe20000410000 */
[----:B----4-:R-:W-:Y:S01]  /*34c0*/  FADD.FTZ R18, -R9, R18 ;  /* 0x0000001209127221 */ /* 0x010fe20000010100 */
[----:B------:R-:W-:-:S04]  /*34d0*/  FMUL.FTZ R16, R16, 1.4426950216293334961 ;  /* 0x3fb8aa3b10107820 */ /* 0x000fc80000410000 */
[----:B------:R-:W0:Y:S01]  /*34e0*/  MUFU.EX2 R14, R14 ;  /* 0x0000000e000e7308 */ /* 0x000e220000000800 */
[C---:B-----5:R-:W-:Y:S01]  /*34f0*/  FADD.FTZ R20, -R9.reuse, R20 ;  /* 0x0000001409147221 */ /* 0x060fe20000010100 */
[----:B------:R-:W-:Y:S02]  /*3500*/  FMUL.FTZ R18, R18, 1.4426950216293334961 ;  /* 0x3fb8aa3b12127820 */ /* 0x000fe40000410000 */
[----:B------:R-:W3:Y:S01]  /*3510*/  MUFU.EX2 R16, R16 ;  /* 0x0000001000107308 */ /* 0x000ee20000000800 */
[C---:B--2---:R-:W-:Y:S01]  /*3520*/  FADD.FTZ R22, -R9.reuse, R22 ;  /* 0x0000001609167221 */ /* 0x044fe20000010100 */
[----:B------:R-:W-:Y:S02]  /*3530*/  FMUL.FTZ R20, R20, 1.4426950216293334961 ;  /* 0x3fb8aa3b14147820 */ /* 0x000fe40000410000 */
[----:B------:R-:W2:Y:S01]  /*3540*/  MUFU.EX2 R18, R18 ;  /* 0x0000001200127308 */ /* 0x000ea20000000800 */
[----:B-1----:R-:W-:Y:S01]  /*3550*/  FADD.FTZ R24, -R9, R24 ;  /* 0x0000001809187221 */ /* 0x002fe20000010100 */
[----:B------:R-:W-:-:S02]  /*3560*/  FMUL.FTZ R22, R22, 1.4426950216293334961 ;  /* 0x3fb8aa3b16167820 */ /* 0x000fc40000410000 */
[----:B------:R-:W1:Y:S01]  /*3570*/  MUFU.EX2 R20, R20 ;  /* 0x0000001400147308 */ /* 0x000e620000000800 */
[C---:B------:R-:W-:Y:S01]  /*3580*/  FADD.FTZ R26, -R9.reuse, R26 ;  /* 0x0000001a091a7221 */ /* 0x040fe20000010100 */
[----:B------:R-:W-:Y:S01]  /*3590*/  FMUL.FTZ R24, R24, 1.4426950216293334961 ;  /* 0x3fb8aa3b18187820 */ /* 0x000fe20000410000 */
[----:B0-----:R-:W-:Y:S01]  /*35a0*/  FADD.FTZ R10, R10, R14 ;  /* 0x0000000e0a0a7221 */ /* 0x001fe20000010000 */
[----:B------:R-:W0:Y:S01]  /*35b0*/  MUFU.EX2 R22, R22 ;  /* 0x0000001600167308 */ /* 0x000e220000000800 */
[----:B------:R-:W-:Y:S01]  /*35c0*/  FADD.FTZ R28, -R9, R28 ;  /* 0x0000001c091c7221 */ /* 0x000fe20000010100 */
[----:B------:R-:W-:Y:S01]  /*35d0*/  FMUL.FTZ R26, R26, 1.4426950216293334961 ;  /* 0x3fb8aa3b1a1a7820 */ /* 0x000fe20000410000 */
[----:B---3--:R-:W-:Y:S01]  /*35e0*/  FADD.FTZ R10, R10, R16 ;  /* 0x000000100a0a7221 */ /* 0x008fe20000010000 */
[----:B------:R-:W3:Y:S01]  /*35f0*/  MUFU.EX2 R24, R24 ;  /* 0x0000001800187308 */ /* 0x000ee20000000800 */
[----:B------:R-:W-:Y:S01]  /*3600*/  FMUL.FTZ R28, R28, 1.4426950216293334961 ;  /* 0x3fb8aa3b1c1c7820 */ /* 0x000fe20000410000 */
[----:B------:R-:W-:Y:S01]  /*3610*/  STS [R11+-0x400], R14 ;  /* 0xfffc000e0b007388 */ /* 0x000fe20000000800 */
[----:B--2---:R-:W-:Y:S01]  /*3620*/  FADD.FTZ R10, R10, R18 ;  /* 0x000000120a0a7221 */ /* 0x004fe20000010000 */
[----:B------:R-:W2:Y:S02]  /*3630*/  MUFU.EX2 R26, R26 ;  /* 0x0000001a001a7308 */ /* 0x000ea40000000800 */
[----:B------:R-:W-:Y:S01]  /*3640*/  STS [R11+-0x200], R16 ;  /* 0xfffe00100b007388 */ /* 0x000fe20000000800 */
[----:B-1----:R-:W-:Y:S01]  /*3650*/  FADD.FTZ R10, R10, R20 ;  /* 0x000000140a0a7221 */ /* 0x002fe20000010000 */
[----:B------:R-:W1:Y:S02]  /*3660*/  MUFU.EX2 R28, R28 ;  /* 0x0000001c001c7308 */ /* 0x000e640000000800 */
[----:B------:R-:W-:Y:S01]  /*3670*/  STS [R11], R18 ;  /* 0x000000120b007388 */ /* 0x000fe20000000800 */
[----:B0-----:R-:W-:-:S03]  /*3680*/  FADD.FTZ R10, R10, R22 ;  /* 0x000000160a0a7221 */ /* 0x001fc60000010000 */
[----:B------:R-:W-:Y:S01]  /*3690*/  STS [R11+0x200], R20 ;  /* 0x000200140b007388 */ /* 0x000fe20000000800 */
[----:B---3--:R-:W-:-:S03]  /*36a0*/  FADD.FTZ R10, R10, R24 ;  /* 0x000000180a0a7221 */ /* 0x008fc60000010000 */
[----:B------:R-:W-:Y:S01]  /*36b0*/  STS [R11+0x400], R22 ;  /* 0x000400160b007388 */ /* 0x000fe20000000800 */
[----:B--2---:R-:W-:-:S03]  /*36c0*/  FADD.FTZ R10, R10, R26 ;  /* 0x0000001a0a0a7221 */ /* 0x004fc60000010000 */
[----:B------:R-:W-:Y:S01]  /*36d0*/  STS [R11+0x600], R24 ;  /* 0x000600180b007388 */ /* 0x000fe20000000800 */
[----:B-1----:R-:W-:-:S03]  /*36e0*/  FADD.FTZ R10, R10, R28 ;  /* 0x0000001c0a0a7221 */ /* 0x002fc60000010000 */
[----:B------:R-:W-:Y:S04]  /*36f0*/  STS [R11+0x800], R26 ;  /* 0x0008001a0b007388 */ /* 0x000fe80000000800 */
[----:B------:R0:W-:Y:S02]  /*3700*/  STS [R11+0xa00], R28 ;  /* 0x000a001c0b007388 */ /* 0x0001e40000000800 */
[----:B0-----:R-:W-:-:S07]  /*3710*/  VIADD R11, R11, 0x1000 ;  /* 0x000010000b0b7836 */ /* 0x001fce0000000000 */
.L_x_1574:
[----:B------:R-:W-:Y:S05]  /*3720*/  BSYNC.RECONVERGENT B1 ;  /* 0x0000000000017941 */ /* 0x000fea0003800200 */
.L_x_1573:
[----:B------:R-:W-:-:S13]  /*3730*/  ISETP.GT.AND P1, PT, R12, UR43, PT ;  /* 0x0000002b0c007c0c */ /* 0x000fda000bf24270 */
[----:B------:R-:W-:Y:S05]  /*3740*/  @!P0 BRA P1, `(.L_x_1565) ;  /* 0x0000000400e08947 */ /* 0x000fea0000800000 */
[----:B------:R-:W0:Y:S04]  /*3750*/  LDS R12, [R11+-0x400] ;  /* 0xfffc00000b0c7984 */ /* 0x000e280000000800 */
[----:B------:R-:W3:Y:S04]  /*3760*/  LDS R14, [R11+-0x200] ;  /* 0xfffe00000b0e7984 */ /* 0x000ee80000000800 */
[----:B------:R-:W4:Y:S04]  /*3770*/  LDS R16, [R11] ;  /* 0x000000000b107984 */ /* 0x000f280000000800 */
[----:B------:R-:W5:Y:S01]  /*3780*/  LDS R18, [R11+0x200] ;  /* 0x000200000b127984 */ /* 0x000f620000000800 */
[C---:B0-----:R-:W-:Y:S01]  /*3790*/  FADD.FTZ R12, -R9.reuse, R12 ;  /* 0x0000000c090c7221 */ /* 0x041fe20000010100 */
[----:B---3--:R-:W-:-:S03]  /*37a0*/  FADD.FTZ R14, -R9, R14 ;  /* 0x0000000e090e7221 */ /* 0x008fc60000010100 */
[----:B------:R-:W-:Y:S01]  /*37b0*/  FMUL.FTZ R12, R12, 1.4426950216293334961 ;  /* 0x3fb8aa3b0c0c7820 */ /* 0x000fe20000410000 */
[----:B----4-:R-:W-:Y:S01]  /*37c0*/  FADD.FTZ R16, -R9, R16 ;  /* 0x0000001009107221 */ /* 0x010fe20000010100 */
[----:B------:R-:W-:-:S04]  /*37d0*/  FMUL.FTZ R14, R14, 1.4426950216293334961 ;  /* 0x3fb8aa3b0e0e7820 */ /* 0x000fc80000410000 */
[----:B------:R-:W0:Y:S01]  /*37e0*/  MUFU.EX2 R12, R12 ;  /* 0x0000000c000c7308 */ /* 0x000e220000000800 */
[----:B-----5:R-:W-:Y:S01]  /*37f0*/  FADD.FTZ R18, -R9, R18 ;  /* 0x0000001209127221 */ /* 0x020fe20000010100 */
[----:B------:R-:W-:Y:S02]  /*3800*/  FMUL.FTZ R16, R16, 1.4426950216293334961 ;  /* 0x3fb8aa3b10107820 */ /* 0x000fe40000410000 */
[----:B------:R-:W3:Y:S01]  /*3810*/  MUFU.EX2 R14, R14 ;  /* 0x0000000e000e7308 */ /* 0x000ee20000000800 */
[----:B------:R-:W-:-:S03]  /*3820*/  FMUL.FTZ R18, R18, 1.4426950216293334961 ;  /* 0x3fb8aa3b12127820 */ /* 0x000fc60000410000 */
[----:B------:R-:W4:Y:S04]  /*3830*/  MUFU.EX2 R16, R16 ;  /* 0x0000001000107308 */ /* 0x000f280000000800 */
[----:B------:R-:W5:Y:S01]  /*3840*/  MUFU.EX2 R18, R18 ;  /* 0x0000001200127308 */ /* 0x000f620000000800 */
[----:B0-----:R0:W-:Y:S01]  /*3850*/  STS [R11+-0x400], R12 ;  /* 0xfffc000c0b007388 */ /* 0x0011e20000000800 */
[----:B------:R-:W-:-:S03]  /*3860*/  FADD.FTZ R10, R10, R12 ;  /* 0x0000000c0a0a7221 */ /* 0x000fc60000010000 */
[----:B---3--:R0:W-:Y:S01]  /*3870*/  STS [R11+-0x200], R14 ;  /* 0xfffe000e0b007388 */ /* 0x0081e20000000800 */
[----:B------:R-:W-:-:S03]  /*3880*/  FADD.FTZ R10, R10, R14 ;  /* 0x0000000e0a0a7221 */ /* 0x000fc60000010000 */
[----:B----4-:R0:W-:Y:S01]  /*3890*/  STS [R11], R16 ;  /* 0x000000100b007388 */ /* 0x0101e20000000800 */
[----:B------:R-:W-:-:S03]  /*38a0*/  FADD.FTZ R10, R10, R16 ;  /* 0x000000100a0a7221 */ /* 0x000fc60000010000 */
[----:B-----5:R0:W-:Y:S01]  /*38b0*/  STS [R11+0x200], R18 ;  /* 0x000200120b007388 */ /* 0x0201e20000000800 */
[----:B------:R-:W-:Y:S01]  /*38c0*/  FADD.FTZ R10, R10, R18 ;  /* 0x000000120a0a7221 */ /* 0x000fe20000010000 */
[----:B------:R-:W-:Y:S06]  /*38d0*/  BRA `(.L_x_1565) ;  /* 0x00000004007c7947 */ /* 0x000fec0003800000 */
.L_x_1566:
        /* <DEDUP_REMOVED lines=20> */
.L_x_1577:
[----:B------:R-:W-:-:S06]  /*3a20*/  IMAD.MOV.U32 R12, RZ, RZ, R18 ;  /* 0x000000ffff0c7224 */ /* 0x000fcc00078e0012 */
[----:B------:R3:W4:Y:S01]  /*3a30*/  LDG.E.U8 R12, desc[UR36][R12.64] ;  /* 0x000000240c0c7981 */ /* 0x000722000c1e1100 */
[----:B------:R-:W-:Y:S01]  /*3a40*/  HFMA2 R17, -RZ, RZ, 0, 0 ;  /* 0x00000000ff117431 */ /* 0x000fe200000001ff */
[----:B------:R-:W-:Y:S02]  /*3a50*/  IADD3 R15, PT, PT, R15, 0x1, RZ ;  /* 0x000000010f0f7810 */ /* 0x000fe40007ffe0ff */
[----:B------:R-:W-:Y:S02]  /*3a60*/  IADD3 R18, P2, PT, R18, 0x80, RZ ;  /* 0x0000008012127810 */ /* 0x000fe40007f5e0ff */
[----:B------:R-:W-:-:S03]  /*3a70*/  IADD3 R11, PT, PT, R11, 0x80, RZ ;  /* 0x000000800b0b7810 */ /* 0x000fc60007ffe0ff */
[----:B---3--:R-:W-:Y:S01]  /*3a80*/  IMAD.X R13, RZ, RZ, R13, P2 ;  /* 0x000000ffff0d7224 */ /* 0x008fe200010e060d */
[----:B----4-:R-:W-:-:S13]  /*3a90*/  ISETP.NE.AND P0, PT, R12, RZ, PT ;  /* 0x000000ff0c00720c */ /* 0x010fda0003f05270 */
        /* <DEDUP_REMOVED lines=9> */
.L_x_1576:
[----:B------:R-:W-:Y:S05]  /*3b30*/  BSYNC.RECONVERGENT B1 ;  /* 0x0000000000017941 */ /* 0x000fea0003800200 */
.L_x_1575:
[----:B------:R-:W-:Y:S05]  /*3b40*/  @!P1 BRA `(.L_x_1565) ;  /* 0x0000000000e09947 */ /* 0x000fea0003800000 */
[----:B------:R-:W3:Y:S01]  /*3b50*/  S2R R14, SR_CgaCtaId ;  /* 0x00000000000e7919 */ /* 0x000ee20000008800 */
[----:B------:R-:W4:Y:S01]  /*3b60*/  LDCU.64 UR4, c[0x0][0x420] ;  /* 0x00008400ff0477ac */ /* 0x000f220008000a00 */
[----:B------:R-:W-:Y:S02]  /*3b70*/  MOV R13, 0x400 ;  /* 0x00000400000d7802 */ /* 0x000fe40000000f00 */
[----:B------:R-:W-:-:S03]  /*3b80*/  SHF.L.U32 R12, R31, 0x2, RZ ;  /* 0x000000021f0c7819 */ /* 0x000fc600000006ff */
[----:B------:R-:W-:Y:S01]  /*3b90*/  VIADD R13, R13, 0x60 ;  /* 0x000000600d0d7836 */ /* 0x000fe20000000000 */
[----:B------:R-:W-:Y:S02]  /*3ba0*/  LEA R12, R11, -R12, 0x2 ;  /* 0x8000000c0b0c7211 */ /* 0x000fe400078e10ff */
[----:B----4-:R-:W-:-:S04]  /*3bb0*/  MOV R16, UR4 ;  /* 0x0000000400107c02 */ /* 0x010fc80008000f00 */
[----:B------:R-:W-:-:S04]  /*3bc0*/  IADD3 R16, P0, P1, R16, UR44, R11 ;  /* 0x0000002c10107c10 */ /* 0x000fc8000f91e00b */
[----:B------:R-:W-:Y:S02]  /*3bd0*/  IADD3 R16, P2, PT, R16, 0x100, RZ ;  /* 0x0000010010107810 */ /* 0x000fe40007f5e0ff */
[----:B---3--:R-:W-:Y:S02]  /*3be0*/  LEA R15, R14, R13, 0x18 ;  /* 0x0000000d0e0f7211 */ /* 0x008fe400078ec0ff */
[----:B------:R-:W-:Y:S02]  /*3bf0*/  IADD3.X R13, PT, PT, R34, UR5, RZ, P0, P1 ;  /* 0x00000005220d7c10 */ /* 0x000fe400087e24ff */
[----:B------:R-:W-:Y:S02]  /*3c00*/  IADD3 R14, PT, PT, R12, 0x400, R15 ;  /* 0x000004000c0e7810 */ /* 0x000fe40007ffe00f */
[----:B------:R-:W-:-:S07]  /*3c10*/  IADD3.X R13, PT, PT, RZ, R13, RZ, P2, !PT ;  /* 0x0000000dff0d7210 */ /* 0x000fce00017fe4ff */
.L_x_1578:
[----:B------:R-:W-:-:S05]  /*3c20*/  MOV R12, R16 ;  /* 0x00000010000c7202 */ /* 0x000fca0000000f00 */
[----:B------:R-:W3:Y:S04]  /*3c30*/  LDG.E.U8 R18, desc[UR36][R12.64+-0x100] ;  /* 0xffff00240c127981 */ /* 0x000ee8000c1e1100 */
[----:B------:R-:W4:Y:S04]  /*3c40*/  LDG.E.U8 R15, desc[UR36][R12.64+-0x80] ;  /* 0xffff80240c0f7981 */ /* 0x000f28000c1e1100 */
[----:B------:R-:W5:Y:S04]  /*3c50*/  LDG.E.U8 R16, desc[UR36][R12.64] ;  /* 0x000000240c107981 */ /* 0x000f68000c1e1100 */
[----:B------:R-:W2:Y:S01]  /*3c60*/  LDG.E.U8 R17, desc[UR36][R12.64+0x80] ;  /* 0x000080240c117981 */ /* 0x000ea2000c1e1100 */
[----:B------:R-:W-:Y:S01]  /*3c70*/  MOV R19, RZ ;  /* 0x000000ff00137202 */ /* 0x000fe20000000f00 */
[----:B------:R-:W-:-:S02]  /*3c80*/  HFMA2 R21, -RZ, RZ, 0, 0 ;  /* 0x00000000ff157431 */ /* 0x000fc400000001ff */
[----:B------:R-:W-:Y:S01]  /*3c90*/  VIADD R11, R11, 0x200 ;  /* 0x000002000b0b7836 */ /* 0x000fe20000000000 */
[----:B---3--:R-:W-:Y:S02]  /*3ca0*/  ISETP.NE.AND P0, PT, R18, RZ, PT ;  /* 0x000000ff1200720c */ /* 0x008fe40003f05270 */
[----:B----4-:R-:W-:Y:S01]  /*3cb0*/  ISETP.NE.AND P1, PT, R15, RZ, PT ;  /* 0x000000ff0f00720c */ /* 0x010fe20003f25270 */
[----:B------:R-:W-:Y:S01]  /*3cc0*/  IMAD.MOV.U32 R15, RZ, RZ, RZ ;  /* 0x000000ffff0f7224 */ /* 0x000fe200078e00ff */
[----:B-----5:R-:W-:Y:S02]  /*3cd0*/  ISETP.NE.AND P2, PT, R16, RZ, PT ;  /* 0x000000ff1000720c */ /* 0x020fe40003f45270 */
[----:B--2---:R-:W-:-:S07]  /*3ce0*/  ISETP.NE.AND P3, PT, R17, RZ, PT ;  /* 0x000000ff1100720c */ /* 0x004fce0003f65270 */
[----:B------:R-:W0:Y:S01]  /*3cf0*/  @!P0 LDS R16, [R14+-0x400] ;  /* 0xfffc00000e108984 */ /* 0x000e220000000800 */
[----:B------:R-:W-:-:S03]  /*3d00*/  HFMA2 R17, -RZ, RZ, 0, 0 ;  /* 0x00000000ff117431 */ /* 0x000fc600000001ff */
[----:B------:R-:W2:Y:S04]  /*3d10*/  @!P1 LDS R18, [R14+-0x200] ;  /* 0xfffe00000e129984 */ /* 0x000ea80000000800 */
[----:B------:R-:W3:Y:S04]  /*3d20*/  @!P2 LDS R20, [R14] ;  /* 0x000000000e14a984 */ /* 0x000ee80000000800 */
[----:B------:R-:W4:Y:S01]  /*3d30*/  @!P3 LDS R22, [R14+0x200] ;  /* 0x000200000e16b984 */ /* 0x000f220000000800 */
[----:B0-----:R-:W-:-:S04]  /*3d40*/  @!P0 FADD.FTZ R16, -R9, R16 ;  /* 0x0000001009108221 */ /* 0x001fc80000010100 */
[----:B------:R-:W-:Y:S01]  /*3d50*/  @!P0 FMUL.FTZ R16, R16, 1.4426950216293334961 ;  /* 0x3fb8aa3b10108820 */ /* 0x000fe20000410000 */
[----:B--2---:R-:W-:-:S03]  /*3d60*/  @!P1 FADD.FTZ R18, -R9, R18 ;  /* 0x0000001209129221 */ /* 0x004fc60000010100 */
[----:B------:R0:W2:Y:S01]  /*3d70*/  @!P0 MUFU.EX2 R15, R16 ;  /* 0x00000010000f8308 */ /* 0x0000a20000000800 */
[----:B------:R-:W-:Y:S01]  /*3d80*/  @!P1 FMUL.FTZ R18, R18, 1.4426950216293334961 ;  /* 0x3fb8aa3b12129820 */ /* 0x000fe20000410000 */
[----:B---3--:R-:W-:Y:S01]  /*3d90*/  @!P2 FADD.FTZ R20, -R9, R20 ;  /* 0x000000140914a221 */ /* 0x008fe20000010100 */
[----:B------:R-:W-:Y:S01]  /*3da0*/  ISETP.GT.AND P0, PT, R11, UR43, PT ;  /* 0x0000002b0b007c0c */ /* 0x000fe2000bf04270 */
[----:B----4-:R-:W-:Y:S01]  /*3db0*/  @!P3 FADD.FTZ R22, -R9, R22 ;  /* 0x000000160916b221 */ /* 0x010fe20000010100 */
[----:B------:R-:W3:Y:S01]  /*3dc0*/  @!P1 MUFU.EX2 R17, R18 ;  /* 0x0000001200119308 */ /* 0x000ee20000000800 */
[----:B------:R-:W-:Y:S02]  /*3dd0*/  @!P2 FMUL.FTZ R20, R20, 1.4426950216293334961 ;  /* 0x3fb8aa3b1414a820 */ /* 0x000fe40000410000 */
[----:B------:R-:W-:Y:S01]  /*3de0*/  @!P3 FMUL.FTZ R22, R22, 1.4426950216293334961 ;  /* 0x3fb8aa3b1616b820 */ /* 0x000fe20000410000 */
[----:B0-----:R-:W-:Y:S01]  /*3df0*/  IADD3 R16, P1, PT, R12, 0x200, RZ ;  /* 0x000002000c107810 */ /* 0x001fe20007f3e0ff */
[----:B------:R-:W0:Y:S03]  /*3e00*/  @!P2 MUFU.EX2 R19, R20 ;  /* 0x000000140013a308 */ /* 0x000e260000000800 */
[----:B------:R-:W-:Y:S01]  /*3e10*/  IADD3.X R13, PT, PT, RZ, R13, RZ, P1, !PT ;  /* 0x0000000dff0d7210 */ /* 0x000fe20000ffe4ff */
[----:B------:R-:W4:Y:S01]  /*3e20*/  @!P3 MUFU.EX2 R21, R22 ;  /* 0x000000160015b308 */ /* 0x000f220000000800 */
[----:B--2---:R-:W-:Y:S01]  /*3e30*/  FADD.FTZ R10, R15, R10 ;  /* 0x0000000a0f0a7221 */ /* 0x004fe20000010000 */
[----:B------:R-:W-:Y:S03]  /*3e40*/  STS [R14+-0x400], R15 ;  /* 0xfffc000f0e007388 */ /* 0x000fe60000000800 */
[----:B---3--:R-:W-:Y:S01]  /*3e50*/  FADD.FTZ R10, R10, R17 ;  /* 0x000000110a0a7221 */ /* 0x008fe20000010000 */
[----:B------:R-:W-:Y:S03]  /*3e60*/  STS [R14+-0x200], R17 ;  /* 0xfffe00110e007388 */ /* 0x000fe60000000800 */
[----:B0-----:R-:W-:Y:S01]  /*3e70*/  FADD.FTZ R10, R10, R19 ;  /* 0x000000130a0a7221 */ /* 0x001fe20000010000 */
[----:B------:R-:W-:Y:S03]  /*3e80*/  STS [R14], R19 ;  /* 0x000000130e007388 */ /* 0x000fe60000000800 */
[----:B----4-:R-:W-:Y:S01]  /*3e90*/  FADD.FTZ R10, R10, R21 ;  /* 0x000000150a0a7221 */ /* 0x010fe20000010000 */
[----:B------:R0:W-:Y:S02]  /*3ea0*/  STS [R14+0x200], R21 ;  /* 0x000200150e007388 */ /* 0x0001e40000000800 */
[----:B0-----:R-:W-:Y:S01]  /*3eb0*/  IADD3 R14, PT, PT, R14, 0x800, RZ ;  /* 0x000008000e0e7810 */ /* 0x001fe20007ffe0ff */
[----:B------:R-:W-:Y:S06]  /*3ec0*/  @!P0 BRA `(.L_x_1578) ;  /* 0xfffffffc00548947 */ /* 0x000fec000383ffff */
.L_x_1565:
[----:B------:R-:W-:Y:S05]  /*3ed0*/  BSYNC.RECONVERGENT B0 ;  /* 0x0000000000007941 */ /* 0x000fea0003800200 */
.L_x_1564:
[----:B0-----:R-:W0:Y:S01]  /*3ee0*/  SHFL.BFLY PT, R9, R10, 0x10, 0x1f ;  /* 0x0e001f000a097f89 */ /* 0x001e2200000e0000 */
[C---:B------:R-:W-:Y:S01]  /*3ef0*/  ISETP.NE.AND P0, PT, R2.reuse, RZ, PT ;  /* 0x000000ff0200720c */ /* 0x040fe20003f05270 */
[----:B------:R-:W4:Y:S01]  /*3f00*/  LDCU UR4, c[0x0][0x40c] ;  /* 0x00008180ff0477ac */ /* 0x000f220008000800 */
[----:B------:R-:W-:Y:S01]  /*3f10*/  ISETP.GT.U32.AND P1, PT, R2, 0x3, PT ;  /* 0x000000030200780c */ /* 0x000fe20003f24070 */
[----:B------:R-:W4:Y:S01]  /*3f20*/  LDCU UR5, c[0x0][0x3f4] ;  /* 0x00007e80ff0577ac */ /* 0x000f220008000800 */
[----:B------:R-:W5:Y:S01]  /*3f30*/  LDCU.U8 UR10, c[0x0][0x48c] ;  /* 0x00009180ff0a77ac */ /* 0x000f620008000000 */
[----:B0-----:R-:W-:Y:S01]  /*3f40*/  FADD.FTZ R9, R9, R10 ;  /* 0x0000000a09097221 */ /* 0x001fe20000010000 */
[----:B----4-:R-:W-:-:S04]  /*3f50*/  UISETP.LT.AND UP0, UPT, UR5, UR4, UPT ;  /* 0x000000040500728c */ /* 0x010fc8000bf01270 */
[----:B------:R-:W0:Y:S01]  /*3f60*/  SHFL.BFLY PT, R12, R9, 0x8, 0x1f ;  /* 0x0d001f00090c7f89 */ /* 0x000e2200000e0000 */
[----:B------:R-:W-:-:S04]  /*3f70*/  USEL UR4, UR5, UR4, UP0 ;  /* 0x0000000405047287 */ /* 0x000fc80008000000 */
[----:B------:R-:W-:-:S04]  /*3f80*/  UIADD3 UR4, UPT, UPT, UR4, 0x4, URZ ;  /* 0x0000000404047890 */ /* 0x000fc8000fffe0ff */
[----:B------:R-:W-:-:S04]  /*3f90*/  USHF.R.S32.HI UR5, URZ, 0x1f, UR4 ;  /* 0x0000001fff057899 */ /* 0x000fc80008011404 */
[----:B------:R-:W-:-:S03]  /*3fa0*/  ULEA.HI UR5, UR5, UR4, URZ, 0x2 ;  /* 0x0000000405057291 */ /* 0x000fc6000f8f10ff */
[----:B------:R-:W-:Y:S01]  /*3fb0*/  UMOV UR4, URZ ;  /* 0x000000ff00047c82 */ /* 0x000fe20008000000 */
[----:B------:R-:W-:-:S04]  /*3fc0*/  USHF.L.U32 UR5, UR5, 0x2, URZ ;  /* 0x0000000205057899 */ /* 0x000fc800080006ff */
[----:B------:R-:W-:Y:S01]  /*3fd0*/  ULOP3.LUT UR6, UR5, 0xfffffff0, URZ, 0xc0, !UPT ;  /* 0xfffffff005067892 */ /* 0x000fe2000f8ec0ff */
[----:B0-----:R-:W-:Y:S02]  /*3fe0*/  FADD.FTZ R12, R9, R12 ;  /* 0x0000000c090c7221 */ /* 0x001fe40000010000 */
[----:B------:R-:W-:-:S03]  /*3ff0*/  UMOV UR5, URZ ;  /* 0x000000ff00057c82 */ /* 0x000fc60008000000 */
[----:B------:R-:W0:Y:S02]  /*4000*/  SHFL.BFLY PT, R11, R12, 0x4, 0x1f ;  /* 0x0c801f000c0b7f89 */ /* 0x000e2400000e0000 */
[----:B0-----:R-:W-:-:S05]  /*4010*/  FADD.FTZ R11, R12, R11 ;  /* 0x0000000b0c0b7221 */ /* 0x001fca0000010000 */
[----:B---3--:R-:W0:Y:S02]  /*4020*/  SHFL.BFLY PT, R14, R11, 0x2, 0x1f ;  /* 0x0c401f000b0e7f89 */ /* 0x008e2400000e0000 */
[----:B0-----:R-:W-:-:S05]  /*4030*/  FADD.FTZ R14, R11, R14 ;  /* 0x0000000e0b0e7221 */ /* 0x001fca0000010000 */
[----:B------:R-:W0:Y:S02]  /*4040*/  SHFL.BFLY PT, R13, R14, 0x1, 0x1f ;  /* 0x0c201f000e0d7f89 */ /* 0x000e2400000e0000 */
[----:B0-----:R-:W-:-:S05]  /*4050*/  FADD.FTZ R2, R14, R13 ;  /* 0x0000000d0e027221 */ /* 0x001fca0000010000 */
[----:B------:R-:W-:Y:S01]  /*4060*/  @!P0 STS [R5+0x10], R2 ;  /* 0x0000100205008388 */ /* 0x000fe20000000800 */
[----:B------:R-:W-:Y:S01]  /*4070*/  BAR.SYNC.DEFER_BLOCKING 0x0 ;  /* 0x0000000000007b1d */ /* 0x000fe20000010000 */
[----:B-----5:R-:W-:-:S05]  /*4080*/  ISETP.NE.AND P0, PT, RZ, UR10, PT ;  /* 0x0000000aff007c0c */ /* 0x020fca000bf05270 */
[----:B------:R-:W0:Y:S01]  /*4090*/  @!P1 LDS R2, [R8+0x10] ;  /* 0x0000100008029984 */ /* 0x000e220000000800 */
[----:B------:R-:W-:-:S03]  /*40a0*/  ISETP.GT.AND P1, PT, R3, UR43, PT ;  /* 0x0000002b03007c0c */ /* 0x000fc6000bf24270 */
[----:B0-----:R-:W0:Y:S02]  /*40b0*/  SHFL.BFLY PT, R9, R2, 0x2, 0x1f ;  /* 0x0c401f0002097f89 */ /* 0x001e2400000e0000 */
[----:B0-----:R-:W-:-:S05]  /*40c0*/  FADD.FTZ R9, R9, R2 ;  /* 0x0000000209097221 */ /* 0x001fca0000010000 */
[----:B------:R-:W0:Y:S02]  /*40d0*/  SHFL.BFLY PT, R10, R9, 0x1, 0x1f ;  /* 0x0c201f00090a7f89 */ /* 0x000e2400000e0000 */
[----:B0-----:R-:W-:-:S06]  /*40e0*/  FADD.FTZ R10, R9, R10 ;  /* 0x0000000a090a7221 */ /* 0x001fcc0000010000 */
[----:B------:R-:W0:Y:S02]  /*40f0*/  SHFL.IDX PT, R10, R10, RZ, 0x1f ;  /* 0x00001fff0a0a7589 */ /* 0x000e2400000e0000 */
[----:B0-----:R-:W-:-:S06]  /*4100*/  FADD.FTZ R2, R10, 9.9999999747524270788e-07 ;  /* 0x358637bd0a027421 */ /* 0x001fcc0000010000 */
[----:B------:R-:W0:Y:S01]  /*4110*/  MUFU.RCP R2, R2 ;  /* 0x0000000200027308 */ /* 0x000e220000001000 */
[----:B------:R-:W-:Y:S05]  /*4120*/  @!P0 BRA `(.L_x_1579) ;  /* 0x0000000000188947 */ /* 0x000fea0003800000 */
[----:B------:R-:W3:Y:S01]  /*4130*/  LDCU UR4, c[0x0][0x488] ;  /* 0x00009100ff0477ac */ /* 0x000ee20008000800 */
[----:B------:R-:W3:Y:S01]  /*4140*/  LDCU UR5, c[0x0][0x40c] ;  /* 0x00008180ff0577ac */ /* 0x000ee20008000800 */
[----:B------:R-:W4:Y:S01]  /*4150*/  LDCU UR7, c[0x0][0x3f4] ;  /* 0x00007e80ff0777ac */ /* 0x000f220008000800 */
[----:B---3--:R-:W-:-:S04]  /*4160*/  UIMAD UR4, UR39, UR4, UR5 ;  /* 0x00000004270472a4 */ /* 0x008fc8000f8e0205 */
[----:B----4-:R-:W-:-:S04]  /*4170*/  UIMAD UR4, UR4, UR7, URZ ;  /* 0x00000007040472a4 */ /* 0x010fc8000f8e02ff */
[----:B------:R-:W-:-:S12]  /*4180*/  USHF.R.S32.HI UR5, URZ, 0x1f, UR4 ;  /* 0x0000001fff057899 */ /* 0x000fd80008011404 */
.L_x_1579:
[----:B------:R-:W-:Y:S04]  /*4190*/  BSSY.RECONVERGENT B0, `(.L_x_1580) ;  /* 0x0000062000007945 */ /* 0x000fe80003800200 */
        /* <DEDUP_REMOVED lines=9> */
[----:B------:R-:W3:Y:S01]  /*4230*/  S2UR UR8, SR_CgaCtaId ;  /* 0x00000000000879c3 */ /* 0x000ee20000008800 */
[----:B------:R-:W4:Y:S01]  /*4240*/  LDCU.64 UR12, c[0x0][0x480] ;  /* 0x00009000ff0c77ac */ /* 0x000f220008000a00 */
        /* <DEDUP_REMOVED lines=8> */
[----:B------:R-:W-:-:S04]  /*42d0*/  LOP3.LUT R6, R6, 0x180, RZ, 0xc0, !PT ;  /* 0x0000018006067812 */ /* 0x000fc800078ec0ff */
[----:B------:R-:W-:Y:S02]  /*42e0*/  IADD3 R3, PT, PT, R3, R6, RZ ;  /* 0x0000000603037210 */ /* 0x000fe40007ffe0ff */
[----:B----4-:R-:W-:-:S04]  /*42f0*/  LEA R10, P1, R11, UR12, 0x2 ;  /* 0x0000000c0b0a7c11 */ /* 0x010fc8000f8210ff */
[----:B------:R-:W-:Y:S01]  /*4300*/  LEA.HI.X R11, R11, UR13, R8, 0x2, P1 ;  /* 0x0000000d0b0b7c11 */ /* 0x000fe200088f1408 */
[----:B---3--:R-:W-:-:S06]  /*4310*/  ULEA UR7, UR8, UR7, 0x18 ;  /* 0x0000000708077291 */ /* 0x008fcc000f8ec0ff */
[----:B------:R-:W-:-:S04]  /*4320*/  MOV R12, UR7 ;  /* 0x00000007000c7c02 */ /* 0x000fc80008000f00 */
[----:B------:R-:W-:Y:S01]  /*4330*/  IADD3 R8, PT, PT, R12, UR6, R9 ;  /* 0x000000060c087c10 */ /* 0x000fe2000fffe009 */
[----:B------:R-:W-:Y:S01]  /*4340*/  IMAD.MOV R9, RZ, RZ, -R5 ;  /* 0x000000ffff097224 */ /* 0x000fe200078e0a05 */
[----:B------:R-:W-:-:S07]  /*4350*/  IADD3 R5, PT, PT, R7, UR7, RZ ;  /* 0x0000000707057c10 */ /* 0x000fce000fffe0ff */
.L_x_1584:
[----:B---3--:R3:W0:Y:S01]  /*4360*/  LDS R7, [R5] ;  /* 0x0000000005077984 */ /* 0x0086220000000800 */
[----:B------:R-:W-:-:S05]  /*4370*/  VIADD R9, R9, 0x1 ;  /* 0x0000000109097836 */ /* 0x000fca0000000000 */
[----:B------:R-:W-:Y:S02]  /*4380*/  ISETP.NE.AND P3, PT, R9, RZ, PT ;  /* 0x000000ff0900720c */ /* 0x000fe40003f65270 */
[----:B---3--:R-:W-:Y:S01]  /*4390*/  IADD3 R5, PT, PT, R5, 0x200, RZ ;  /* 0x0000020005057810 */ /* 0x008fe20007ffe0ff */
        /* <DEDUP_REMOVED lines=11> */
.L_x_1583:
[----:B------:R-:W-:Y:S05]  /*4450*/  BSYNC.RECONVERGENT B1 ;  /* 0x0000000000017941 */ /* 0x000fea0003800200 */
.L_x_1582:
[----:B------:R-:W-:Y:S05]  /*4460*/  @!P2 BRA `(.L_x_1581) ;  /* 0x0000000000d0a947 */ /* 0x000fea0003800000 */
[----:B---3--:R-:W3:Y:S01]  /*4470*/  S2R R6, SR_CgaCtaId ;  /* 0x0000000000067919 */ /* 0x008ee20000008800 */
[----:B------:R-:W4:Y:S01]  /*4480*/  LDCU.64 UR12, c[0x0][0x480] ;  /* 0x00009000ff0c77ac */ /* 0x000f220008000a00 */
[----:B------:R-:W-:Y:S02]  /*4490*/  MOV R5, 0x400 ;  /* 0x0000040000057802 */ /* 0x000fe40000000f00 */
[----:B------:R-:W-:Y:S01]  /*44a0*/  SHF.L.U32 R8, R31, 0x2, RZ ;  /* 0x000000021f087819 */ /* 0x000fe200000006ff */
[----:B------:R-:W-:Y:S01]  /*44b0*/  UISETP.NE.AND UP0, UPT, UR10, URZ, UPT ;  /* 0x000000ff0a00728c */ /* 0x000fe2000bf05270 */
[----:B------:R-:W-:Y:S01]  /*44c0*/  IADD3 R9, P2, PT, R3, UR4, RZ ;  /* 0x0000000403097c10 */ /* 0x000fe2000ff5e0ff */
[----:B------:R-:W-:Y:S01]  /*44d0*/  VIADD R5, R5, 0x60 ;  /* 0x0000006005057836 */ /* 0x000fe20000000000 */
[----:B------:R-:W-:-:S03]  /*44e0*/  ISETP.NE.AND P1, PT, RZ, UR10, PT ;  /* 0x0000000aff007c0c */ /* 0x000fc6000bf25270 */
[----:B------:R-:W-:Y:S02]  /*44f0*/  PLOP3.LUT P0, PT, PT, PT, UP0, 0x80, 0x8 ;  /* 0x000000000008781c */ /* 0x000fe40003f0f008 */
[----:B----4-:R-:W-:Y:S02]  /*4500*/  LEA R10, P3, R9, UR12, 0x2 ;  /* 0x0000000c090a7c11 */ /* 0x010fe4000f8610ff */
[----:B---3--:R-:W-:Y:S02]  /*4510*/  LEA R7, R6, R5, 0x18 ;  /* 0x0000000506077211 */ /* 0x008fe400078ec0ff */
[C---:B------:R-:W-:Y:S02]  /*4520*/  LEA R6, R3.reuse, UR6, 0x1 ;  /* 0x0000000603067c11 */ /* 0x040fe4000f8e08ff */
[----:B------:R-:W-:Y:S02]  /*4530*/  LEA R5, R3, -R8, 0x2 ;  /* 0x8000000803057211 */ /* 0x000fe400078e10ff */
[----:B------:R-:W-:Y:S01]  /*4540*/  IADD3.X R8, PT, PT, RZ, UR5, RZ, P2, !PT ;  /* 0x00000005ff087c10 */ /* 0x000fe200097fe4ff */
[----:B------:R-:W-:Y:S01]  /*4550*/  IMAD R6, R31, -0x2, R6 ;  /* 0xfffffffe1f067824 */ /* 0x000fe200078e0206 */
[----:B------:R-:W-:-:S02]  /*4560*/  IADD3 R10, P2, PT, R10, 0x400, RZ ;  /* 0x000004000a0a7810 */ /* 0x000fc40007f5e0ff */
[----:B------:R-:W-:Y:S02]  /*4570*/  LEA.HI.X R9, R9, UR13, R8, 0x2, P3 ;  /* 0x0000000d09097c11 */ /* 0x000fe400098f1408 */
[--C-:B------:R-:W-:Y:S02]  /*4580*/  IADD3 R5, PT, PT, R5, 0x400, R7.reuse ;  /* 0x0000040005057810 */ /* 0x100fe40007ffe007 */
[----:B------:R-:W-:Y:S01]  /*4590*/  IADD3 R8, PT, PT, R6, 0x200, R7 ;  /* 0x0000020006087810 */ /* 0x000fe20007ffe007 */
[----:B------:R-:W-:-:S07]  /*45a0*/  IMAD.X R11, RZ, RZ, R9, P2 ;  /* 0x000000ffff0b7224 */ /* 0x000fce00010e0609 */
.L_x_1585:
[----:B------:R-:W0:Y:S01]  /*45b0*/  LDS R7, [R5+-0x400] ;  /* 0xfffc000005077984 */ /* 0x000e220000000800 */
[----:B------:R-:W-:-:S04]  /*45c0*/  IADD3 R3, PT, PT, R3, 0x200, RZ ;  /* 0x0000020003037810 */ /* 0x000fc80007ffe0ff */
[----:B------:R-:W-:Y:S01]  /*45d0*/  ISETP.GT.AND P2, PT, R3, UR43, PT ;  /* 0x0000002b03007c0c */ /* 0x000fe2000bf44270 */
        /* <DEDUP_REMOVED lines=14> */
[----:B------:R3:W4:Y:S01]  /*46c0*/  LDS R9, [R5+0x200] ;  /* 0x0002000005097984 */ /* 0x0007220000000800 */
[----:B0-----:R-:W-:Y:S02]  /*46d0*/  MOV R6, R10 ;  /* 0x0000000a00067202 */ /* 0x001fe40000000f00 */
[----:B---3--:R-:W-:Y:S02]  /*46e0*/  IADD3 R5, PT, PT, R5, 0x800, RZ ;  /* 0x0000080005057810 */ /* 0x008fe40007ffe0ff */
[----:B------:R-:W-:Y:S01]  /*46f0*/  IADD3 R10, P3, PT, R6, 0x800, RZ ;  /* 0x00000800060a7810 */ /* 0x000fe20007f7e0ff */
[----:B------:R-:W-:Y:S01]  /*4700*/  @P0 STG.E desc[UR36][R6.64+-0x400], R13 ;  /* 0xfffc000d06000986 */ /* 0x000fe2000c101924 */
[----:B------:R-:W-:-:S03]  /*4710*/  PLOP3.LUT P0, PT, P1, PT, PT, 0x80, 0x8 ;  /* 0x000000000008781c */ /* 0x000fc60000f0f070 */
[----:B------:R-:W-:-:S10]  /*4720*/  IMAD.X R11, RZ, RZ, R7, P3 ;  /* 0x000000ffff0b7224 */ /* 0x000fd400018e0607 */
[----:B------:R-:W-:Y:S04]  /*4730*/  @P0 STG.E desc[UR36][R6.64+-0x200], R15 ;  /* 0xfffe000f06000986 */ /* 0x000fe8000c101924 */
[----:B------:R-:W-:Y:S01]  /*4740*/  @P0 STG.E desc[UR36][R6.64], R17 ;  /* 0x0000001106000986 */ /* 0x000fe2000c101924 */
[----:B----4-:R-:W-:-:S05]  /*4750*/  FMUL.FTZ R19, R9, R2 ;  /* 0x0000000209137220 */ /* 0x010fca0000410000 */
[----:B------:R-:W-:Y:S01]  /*4760*/  @P0 STG.E desc[UR36][R6.64+0x200], R19 ;  /* 0x0002001306000986 */ /* 0x000fe2000c101924 */
[----:B------:R-:W-:-:S05]  /*4770*/  F2FP.F16.F32.PACK_AB R9, RZ, R19 ;  /* 0x00000013ff09723e */ /* 0x000fca00000000ff */
[----:B------:R0:W-:Y:S02]  /*4780*/  STS.U16 [R8+0x100], R9 ;  /* 0x0001000908007388 */ /* 0x0001e40000000400 */
[----:B0-----:R-:W-:Y:S01]  /*4790*/  IADD3 R8, PT, PT, R8, 0x400, RZ ;  /* 0x0000040008087810 */ /* 0x001fe20007ffe0ff */
[----:B------:R-:W-:Y:S06]  /*47a0*/  @!P2 BRA `(.L_x_1585) ;  /* 0xfffffffc0080a947 */ /* 0x000fec000383ffff */
.L_x_1581:
[----:B------:R-:W-:Y:S05]  /*47b0*/  BSYNC.RECONVERGENT B0 ;  /* 0x0000000000007941 */ /* 0x000fea0003800200 */
.L_x_1580:
[----:B------:R-:W4:Y:S01]  /*47c0*/  LDCU.64 UR10, c[0x0][0x3b0] ;  /* 0x00007600ff0a77ac */ /* 0x000f220008000a00 */
[----:B------:R-:W-:Y:S01]  /*47d0*/  SHF.R.U32.HI R30, RZ, 0x2, R0 ;  /* 0x00000002ff1e7819 */ /* 0x000fe20000011600 */
[----:B---3--:R-:W-:Y:S01]  /*47e0*/  IMAD.U32 R6, RZ, RZ, UR42 ;  /* 0x0000002aff067e24 */ /* 0x008fe2000f8e00ff */
[----:B------:R-:W-:Y:S01]  /*47f0*/  SHF.L.U32 R29, R0, 0x3, RZ ;  /* 0x00000003001d7819 */ /* 0x000fe200000006ff */
[----:B------:R-:W-:Y:S01]  /*4800*/  USHF.R.S32.HI UR4, URZ, 0x1f, UR43 ;  /* 0x0000001fff047899 */ /* 0x000fe2000801142b */
[----:B------:R-:W-:Y:S01]  /*4810*/  CS2R R8, SRZ ;  /* 0x0000000000087805 */ /* 0x000fe2000001ff00 */
[----:B------:R-:W3:Y:S01]  /*4820*/  LDCU UR5, c[0x0][0x3f4] ;  /* 0x00007e80ff0577ac */ /* 0x000ee20008000800 */
[----:B------:R-:W1:Y:S01]  /*4830*/  S2UR UR7, SR_CgaCtaId ;  /* 0x00000000000779c3 */ /* 0x000e620000008800 */
[----:B------:R-:W-:Y:S02]  /*4840*/  LOP3.LUT R29, R29, 0x18, RZ, 0xc0, !PT ;  /* 0x000000181d1d7812 */ /* 0x000fe400078ec0ff */
[----:B------:R-:W-:Y:S01]  /*4850*/  CS2R R10, SRZ ;  /* 0x00000000000a7805 */ /* 0x000fe2000001ff00 */
[----:B------:R-:W-:-:S04]  /*4860*/  ULEA.HI UR4, UR4, UR43, URZ, 0x5 ;  /* 0x0000002b04047291 */ /* 0x000fc8000f8f28ff */
[----:B------:R-:W-:Y:S01]  /*4870*/  ULOP3.LUT UR4, UR4, 0xffffffe0, URZ, 0xc0, !UPT ;  /* 0xffffffe004047892 */ /* 0x000fe2000f8ec0ff */
[----:B------:R-:W2:Y:S01]  /*4880*/  LDC.64 R38, c[0x0][0x3c0] ;  /* 0x0000f000ff267b82 */ /* 0x000ea20000000a00 */
[----:B----4-:R-:W-:Y:S02]  /*4890*/  ISETP.NE.U32.AND P0, PT, RZ, UR10, PT ;  /* 0x0000000aff007c0c */ /* 0x010fe4000bf05070 */
[----:B------:R-:W-:Y:S02]  /*48a0*/  UIADD3 UR4, UPT, UPT, -UR4, UR43, URZ ;  /* 0x0000002b04047290 */ /* 0x000fe4000fffe1ff */
[----:B------:R-:W-:Y:S01]  /*48b0*/  ISETP.NE.AND.EX P0, PT, RZ, UR11, PT, P0 ;  /* 0x0000000bff007c0c */ /* 0x000fe2000bf05300 */
[----:B------:R-:W-:Y:S01]  /*48c0*/  IMAD.IADD R33, R31, 0x1, R30 ;  /* 0x000000011f217824 */ /* 0x000fe200078e021e */
[----:B---3--:R-:W-:Y:S01]  /*48d0*/  MOV R32, UR5 ;  /* 0x0000000500207c02 */ /* 0x008fe20008000f00 */
[----:B------:R-:W-:Y:S01]  /*48e0*/  USHF.L.U32 UR39, UR39, 0x5, URZ ;  /* 0x0000000527277899 */ /* 0x000fe200080006ff */
[----:B------:R-:W-:Y:S01]  /*48f0*/  ISETP.NE.OR P0, PT, R30, UR4, !P0 ;  /* 0x000000041e007c0c */ /* 0x000fe2000c705670 */
[----:B------:R-:W3:-:S12]  /*4900*/  LDCU.64 UR10, c[0x0][0x3c8] ;  /* 0x00007900ff0a77ac */ /* 0x000ed80008000a00 */
[----:B0-----:R-:W0:Y:S01]  /*4910*/  @!P0 LDC.64 R2, c[0x0][0x3b0] ;  /* 0x0000ec00ff028b82 */ /* 0x001e220000000a00 */
[----:B------:R-:W-:Y:S02]  /*4920*/  @!P0 LEA R5, R6, R29, 0x5 ;  /* 0x0000001d06058211 */ /* 0x000fe400078e28ff */
[----:B------:R-:W-:Y:S01]  /*4930*/  VIMNMX R12, PT, PT, R32, UR43, PT ;  /* 0x0000002b200c7c48 */ /* 0x000fe2000bfe0100 */
[----:B------:R-:W-:Y:S02]  /*4940*/  UMOV UR5, 0x400 ;  /* 0x0000040000057882 */ /* 0x000fe40000000000 */
[----:B------:R-:W-:-:S04]  /*4950*/  UIADD3 UR5, UPT, UPT, UR5, 0x60, URZ ;  /* 0x0000006005057890 */ /* 0x000fc8000fffe0ff */
[----:B-1----:R-:W-:Y:S01]  /*4960*/  ULEA UR5, UR7, UR5, 0x18 ;  /* 0x0000000507057291 */ /* 0x002fe2000f8ec0ff */
[----:B0-----:R-:W-:-:S05]  /*4970*/  @!P0 IMAD.WIDE.U32 R2, R5, 0x2, R2 ;  /* 0x0000000205028825 */ /* 0x001fca00078e0002 */
[----:B------:R0:W5:Y:S01]  /*4980*/  @!P0 LDG.E.128 R8, desc[UR36][R2.64] ;  /* 0x0000002402088981 */ /* 0x000162000c1e1d00 */
[----:B------:R-:W-:Y:S01]  /*4990*/  ISETP.GE.AND P0, PT, R33, R12, PT ;  /* 0x0000000c2100720c */ /* 0x000fe20003f06270 */
[----:B------:R-:W-:Y:S01]  /*49a0*/  IMAD R5, R4, R32, R29 ;  /* 0x0000002004057224 */ /* 0x000fe200078e021d */
[----:B------:R-:W-:Y:S01]  /*49b0*/  UIADD3 UR7, UPT, UPT, UR5, UR6, URZ ;  /* 0x0000000605077290 */ /* 0x000fe2000fffe0ff */
[----:B------:R-:W-:Y:S01]  /*49c0*/  BSSY.RECONVERGENT B0, `(.L_x_1586) ;  /* 0x00000e6000007945 */ /* 0x000fe20003800200 */
[----:B------:R-:W-:Y:S02]  /*49d0*/  HFMA2 R28, -RZ, RZ, 0, 0 ;  /* 0x00000000ff1c7431 */ /* 0x000fe400000001ff */
[----:B--2---:R-:W-:Y:S01]  /*49e0*/  IMAD.WIDE R38, R5, 0x2, R38 ;  /* 0x0000000205267825 */ /* 0x004fe200078e0226 */
[----:B------:R-:W-:Y:S02]  /*49f0*/  CS2R R6, SRZ ;  /* 0x0000000000067805 */ /* 0x000fe4000001ff00 */
[----:B------:R-:W-:-:S02]  /*4a00*/  CS2R R4, SRZ ;  /* 0x0000000000047805 */ /* 0x000fc4000001ff00 */
[----:B------:R-:W-:Y:S02]  /*4a10*/  MOV R21, RZ ;  /* 0x000000ff00157202 */ /* 0x000fe40000000f00 */
[----:B0-----:R-:W-:Y:S01]  /*4a20*/  CS2R R2, SRZ ;  /* 0x0000000000027805 */ /* 0x001fe2000001ff00 */
[----:B------:R-:W-:Y:S06]  /*4a30*/  BAR.SYNC.DEFER_BLOCKING 0x0 ;  /* 0x0000000000007b1d */ /* 0x000fec0000010000 */
[----:B---3--:R-:W-:Y:S05]  /*4a40*/  @P0 BRA `(.L_x_1587) ;  /* 0x0000000c00740947 */ /* 0x008fea0003800000 */
[----:B------:R-:W-:Y:S01]  /*4a50*/  VIADDMNMX R3, R33, 0x20, R12, !PT ;  /* 0x0000002021037846 */ /* 0x000fe2000780010c */
[----:B------:R-:W0:Y:S01]  /*4a60*/  LDCU UR8, c[0x0][0x3f8] ;  /* 0x00007f00ff0877ac */ /* 0x000e220008000800 */
[----:B------:R-:W-:Y:S01]  /*4a70*/  LOP3.LUT R40, RZ, R31, RZ, 0x33, !PT ;  /* 0x0000001fff287212 */ /* 0x000fe200078e33ff */
[----:B------:R-:W-:Y:S01]  /*4a80*/  BSSY.RECONVERGENT B1, `(.L_x_1588) ;  /* 0x000007d000017945 */ /* 0x000fe20003800200 */
[----:B------:R-:W-:Y:S02]  /*4a90*/  MOV R21, RZ ;  /* 0x000000ff00157202 */ /* 0x000fe40000000f00 */
[----:B------:R-:W-:Y:S02]  /*4aa0*/  CS2R R4, SRZ ;  /* 0x0000000000047805 */ /* 0x000fe4000001ff00 */
[----:B------:R-:W-:Y:S02]  /*4ab0*/  IADD3 R40, PT, PT, -R30, R3, R40 ;  /* 0x000000031e287210 */ /* 0x000fe40007ffe128 */
[----:B------:R-:W-:-:S02]  /*4ac0*/  CS2R R2, SRZ ;  /* 0x0000000000027805 */ /* 0x000fc4000001ff00 */
[----:B------:R-:W-:Y:S02]  /*4ad0*/  MOV R36, R33 ;  /* 0x0000002100247202 */ /* 0x000fe40000000f00 */
[----:B------:R-:W-:Y:S02]  /*4ae0*/  CS2R R6, SRZ ;  /* 0x0000000000067805 */ /* 0x000fe4000001ff00 */
[C---:B------:R-:W-:Y:S01]  /*4af0*/  ISETP.GE.U32.AND P0, PT, R40.reuse, 0x60, PT ;  /* 0x000000602800780c */ /* 0x040fe20003f06070 */
[----:B------:R-:W-:Y:S01]  /*4b00*/  IMAD.MOV.U32 R28, RZ, RZ, RZ ;  /* 0x000000ffff1c7224 */ /* 0x000fe200078e00ff */
[----:B------:R-:W-:-:S04]  /*4b10*/  LEA.HI R37, R40, 0x1, RZ, 0x1b ;  /* 0x0000000128257811 */ /* 0x000fc800078fd8ff */
[----:B------:R-:W-:Y:S01]  /*4b20*/  LOP3.LUT P1, R42, R37, 0x3, RZ, 0xc0, !PT ;  /* 0x00000003252a7812 */ /* 0x000fe2000782c0ff */
[----:B0-----:R-:W-:-:S06]  /*4b30*/  IMAD R35, R32, UR8, RZ ;  /* 0x0000000820237c24 */ /* 0x001fcc000f8e02ff */
[----:B------:R-:W-:Y:S06]  /*4b40*/  @!P0 BRA `(.L_x_1589) ;  /* 0x0000000400c08947 */ /* 0x000fec0003800000 */
[----:B------:R-:W-:Y:S01]  /*4b50*/  LEA R43, R30, UR6, 0x1 ;  /* 0x000000061e2b7c11 */ /* 0x000fe2000f8e08ff */
[----:B------:R-:W-:Y:S01]  /*4b60*/  HFMA2 R21, -RZ, RZ, 0, 0 ;  /* 0x00000000ff157431 */ /* 0x000fe200000001ff */
[----:B------:R-:W-:Y:S01]  /*4b70*/  MOV R12, UR5 ;  /* 0x00000005000c7c02 */ /* 0x000fe20008000f00 */
[----:B------:R-:W-:Y:S01]  /*4b80*/  IMAD.MOV.U32 R36, RZ, RZ, R33 ;  /* 0x000000ffff247224 */ /* 0x000fe200078e0021 */
[----:B------:R-:W-:Y:S02]  /*4b90*/  LOP3.LUT R37, R37, 0xffffffc, RZ, 0xc0, !PT ;  /* 0x0ffffffc25257812 */ /* 0x000fe400078ec0ff */
[----:B------:R-:W-:Y:S02]  /*4ba0*/  SHF.L.U32 R41, R31, 0x5, RZ ;  /* 0x000000051f297819 */ /* 0x000fe400000006ff */
[----:B------:R-:W-:Y:S02]  /*4bb0*/  IADD3 R43, PT, PT, R43, 0x80, R12 ;  /* 0x000000802b2b7810 */ /* 0x000fe40007ffe00c */
[----:B------:R-:W-:-:S07]  /*4bc0*/  IADD3 R37, PT, PT, -R37, RZ, RZ ;  /* 0x000000ff25257210 */ /* 0x000fce0007ffe1ff */
.L_x_1590:
[----:B------:R-:W-:Y:S01]  /*4bd0*/  IADD3 R12, P0, PT, R36, UR44, RZ ;  /* 0x0000002c240c7c10 */ /* 0x000fe2000ff1e0ff */
[----:B------:R-:W-:Y:S01]  /*4be0*/  IMAD.SHL.U32 R17, R35, 0x20, RZ ;  /* 0x0000002023117824 */ /* 0x000fe200078e00ff */
[----:B------:R-:W-:Y:S01]  /*4bf0*/  LEA R25, R30, R41, 0x5 ;  /* 0x000000291e197211 */ /* 0x000fe200078e28ff */
[----:B------:R-:W0:Y:S01]  /*4c00*/  LDS.U16 R44, [R43+-0x80] ;  /* 0xffff80002b2c7984 */ /* 0x000e220000000400 */
[----:B------:R-:W-:Y:S02]  /*4c10*/  IADD3.X R13, PT, PT, RZ, R34, RZ, P0, !PT ;  /* 0x00000022ff0d7210 */ /* 0x000fe400007fe4ff */
[----:B------:R-:W-:-:S04]  /*4c20*/  LEA R22, P0, R12, UR10, 0x2 ;  /* 0x0000000a0c167c11 */ /* 0x000fc8000f8010ff */
[----:B------:R-:W-:-:S05]  /*4c30*/  LEA.HI.X R23, R12, UR11, R13, 0x2, P0 ;  /* 0x0000000b0c177c11 */ /* 0x000fca00080f140d */
[----:B------:R-:W2:Y:S04]  /*4c40*/  LDG.E R12, desc[UR36][R22.64] ;  /* 0x00000024160c7981 */ /* 0x000ea8000c1e1900 */
[----:B------:R-:W3:Y:S04]  /*4c50*/  LDG.E R16, desc[UR36][R22.64+0x80] ;  /* 0x0000802416107981 */ /* 0x000ee8000c1e1900 */
[----:B------:R-:W4:Y:S04]  /*4c60*/  LDG.E R20, desc[UR36][R22.64+0x100] ;  /* 0x0001002416147981 */ /* 0x000f28000c1e1900 */
[----:B------:R1:W4:Y:S01]  /*4c70*/  LDG.E R24, desc[UR36][R22.64+0x180] ;  /* 0x0001802416187981 */ /* 0x000322000c1e1900 */
[----:B--2---:R-:W-:-:S04]  /*4c80*/  IMAD R13, R12, R17, R25 ;  /* 0x000000110c0d7224 */ /* 0x004fc800078e0219 */
[----:B------:R-:W-:-:S06]  /*4c90*/  IMAD.WIDE R12, R13, 0x2, R38 ;  /* 0x000000020d0c7825 */ /* 0x000fcc00078e0226 */
[----:B------:R-:W2:Y:S01]  /*4ca0*/  LDG.E.128 R12, desc[UR36][R12.64] ;  /* 0x000000240c0c7981 */ /* 0x000ea2000c1e1d00 */
[----:B---3--:R-:W-:-:S05]  /*4cb0*/  IMAD R16, R16, R17, R25 ;  /* 0x0000001110107224 */ /* 0x008fca00078e0219 */
[----:B------:R-:W-:-:S05]  /*4cc0*/  IADD3 R17, PT, PT, R16, 0x400, RZ ;  /* 0x0000040010117810 */ /* 0x000fca0007ffe0ff */
[----:B------:R-:W-:-:S06]  /*4cd0*/  IMAD.WIDE R16, R17, 0x2, R38 ;  /* 0x0000000211107825 */ /* 0x000fcc00078e0226 */
[----:B------:R-:W3:Y:S01]  /*4ce0*/  LDG.E.128 R16, desc[UR36][R16.64] ;  /* 0x0000002410107981 */ /* 0x000ee2000c1e1d00 */
[----:B------:R-:W-:-:S05]  /*4cf0*/  SHF.L.U32 R26, R35, 0x5, RZ ;  /* 0x00000005231a7819 */ /* 0x000fca00000006ff */
[----:B----4-:R-:W-:-:S05]  /*4d00*/  IMAD R20, R20, R26, R25 ;  /* 0x0000001a14147224 */ /* 0x010fca00078e0219 */
[----:B-1----:R-:W-:Y:S01]  /*4d10*/  IADD3 R23, PT, PT, R20, 0x800, RZ ;  /* 0x0000080014177810 */ /* 0x002fe20007ffe0ff */
[----:B0-----:R-:W-:-:S04]  /*4d20*/  HADD2.F32 R44, -RZ, R44.H0_H0 ;  /* 0x2000002cff2c7230 */ /* 0x001fc80000004100 */
[----:B------:R-:W-:-:S04]  /*4d30*/  IMAD.WIDE R22, R23, 0x2, R38 ;  /* 0x0000000217167825 */ /* 0x000fc800078e0226 */
[----:B------:R-:W-:-:S04]  /*4d40*/  IMAD R25, R24, R26, R25 ;  /* 0x0000001a18197224 */ /* 0x000fc800078e0219 */
[----:B------:R-:W-:-:S04]  /*4d50*/  VIADD R25, R25, 0xc00 ;  /* 0x00000c0019197836 */ /* 0x000fc80000000000 */
[----:B------:R-:W-:-:S06]  /*4d60*/  IMAD.WIDE R24, R25, 0x2, R38 ;  /* 0x0000000219187825 */ /* 0x000fcc00078e0226 */
[----:B------:R-:W4:Y:S01]  /*4d70*/  LDG.E.128 R24, desc[UR36][R24.64] ;  /* 0x0000002418187981 */ /* 0x000f22000c1e1d00 */
[----:B--2---:R-:W-:-:S05]  /*4d80*/  HADD2.F32 R45, -RZ, R12.H0_H0 ;  /* 0x2000000cff2d7230 */ /* 0x004fca0000004100 */
[----:B------:R-:W-:Y:S02]  /*4d90*/  FFMA.FTZ R45, R44, R45, R21 ;  /* 0x0000002d2c2d7223 */ /* 0x000fe40000010015 */
[----:B------:R-:W2:Y:S01]  /*4da0*/  LDG.E.128 R20, desc[UR36][R22.64] ;  /* 0x0000002416147981 */ /* 0x000ea2000c1e1d00 */
[----:B------:R-:W-:-:S05]  /*4db0*/  HADD2.F32 R12, -RZ, R12.H1_H1 ;  /* 0x3000000cff0c7230 */ /* 0x000fca0000004100 */
[----:B------:R-:W-:Y:S01]  /*4dc0*/  FFMA.FTZ R2, R44, R12, R2 ;  /* 0x0000000c2c027223 */ /* 0x000fe20000010002 */
[----:B------:R-:W-:-:S05]  /*4dd0*/  HADD2.F32 R12, -RZ, R13.H0_H0 ;  /* 0x2000000dff0c7230 */ /* 0x000fca0000004100 */
[----:B------:R-:W-:Y:S01]  /*4de0*/  FFMA.FTZ R3, R44, R12, R3 ;  /* 0x0000000c2c037223 */ /* 0x000fe20000010003 */
[----:B------:R-:W-:-:S05]  /*4df0*/  HADD2.F32 R12, -RZ, R14.H0_H0 ;  /* 0x2000000eff0c7230 */ /* 0x000fca0000004100 */
[----:B------:R-:W-:Y:S01]  /*4e00*/  FFMA.FTZ R5, R44, R12, R5 ;  /* 0x0000000c2c057223 */ /* 0x000fe20000010005 */
[----:B------:R-:W-:-:S05]  /*4e10*/  HADD2.F32 R12, -RZ, R15.H0_H0 ;  /* 0x2000000fff0c7230 */ /* 0x000fca0000004100 */
[----:B------:R-:W-:Y:S02]  /*4e20*/  FFMA.FTZ R7, R44, R12, R7 ;  /* 0x0000000c2c077223 */ /* 0x000fe40000010007 */
[----:B------:R-:W0:Y:S01]  /*4e30*/  LDS.U16 R12, [R43+-0x40] ;  /* 0xffffc0002b0c7984 */ /* 0x000e220000000400 */
[----:B------:R-:W-:-:S05]  /*4e40*/  HADD2.F32 R13, -RZ, R13.H1_H1 ;  /* 0x3000000dff0d7230 */ /* 0x000fca0000004100 */
[----:B------:R-:W-:Y:S01]  /*4e50*/  FFMA.FTZ R4, R44, R13, R4 ;  /* 0x0000000d2c047223 */ /* 0x000fe20000010004 */
[----:B------:R-:W-:-:S05]  /*4e60*/  HADD2.F32 R13, -RZ, R14.H1_H1 ;  /* 0x3000000eff0d7230 */ /* 0x000fca0000004100 */
[----:B------:R-:W-:Y:S01]  /*4e70*/  FFMA.FTZ R6, R44, R13, R6 ;  /* 0x0000000d2c067223 */ /* 0x000fe20000010006 */
[----:B---3--:R-:W-:Y:S02]  /*4e80*/  HADD2.F32 R13, -RZ, R16.H0_H0 ;  /* 0x20000010ff0d7230 */ /* 0x008fe40000004100 */
[----:B------:R-:W-:Y:S02]  /*4e90*/  HADD2.F32 R14, -RZ, R17.H0_H0 ;  /* 0x20000011ff0e7230 */ /* 0x000fe40000004100 */
[----:B0-----:R-:W-:-:S05]  /*4ea0*/  HADD2.F32 R12, -RZ, R12.H0_H0 ;  /* 0x2000000cff0c7230 */ /* 0x001fca0000004100 */
[C---:B------:R-:W-:Y:S02]  /*4eb0*/  FFMA.FTZ R45, R12.reuse, R13, R45 ;  /* 0x0000000d0c2d7223 */ /* 0x040fe4000001002d */
[----:B------:R-:W0:Y:S01]  /*4ec0*/  LDS.U16 R13, [R43] ;  /* 0x000000002b0d7984 */ /* 0x000e220000000400 */
[----:B------:R-:W-:-:S03]  /*4ed0*/  FFMA.FTZ R3, R12, R14, R3 ;  /* 0x0000000e0c037223 */ /* 0x000fc60000010003 */
[----:B------:R-:W1:Y:S01]  /*4ee0*/  LDS.U16 R14, [R43+0x40] ;  /* 0x000040002b0e7984 */ /* 0x000e620000000400 */
[----:B------:R-:W-:-:S05]  /*4ef0*/  HADD2.F32 R15, -RZ, R15.H1_H1 ;  /* 0x3000000fff0f7230 */ /* 0x000fca0000004100 */
[----:B------:R-:W-:Y:S01]  /*4f00*/  FFMA.FTZ R28, R44, R15, R28 ;  /* 0x0000000f2c1c7223 */ /* 0x000fe2000001001c */
[----:B------:R-:W-:Y:S02]  /*4f10*/  HADD2.F32 R15, -RZ, R16.H1_H1 ;  /* 0x30000010ff0f7230 */ /* 0x000fe40000004100 */
[--C-:B------:R-:W-:Y:S02]  /*4f20*/  HADD2.F32 R16, -RZ, R18.reuse.H0_H0 ;  /* 0x20000012ff107230 */ /* 0x100fe40000004100 */
[----:B------:R-:W-:Y:S02]  /*4f30*/  HADD2.F32 R17, -RZ, R17.H1_H1 ;  /* 0x30000011ff117230 */ /* 0x000fe40000004100 */
[C---:B------:R-:W-:Y:S01]  /*4f40*/  FFMA.FTZ R2, R12.reuse, R15, R2 ;  /* 0x0000000f0c027223 */ /* 0x040fe20000010002 */
[----:B------:R-:W-:Y:S01]  /*4f50*/  FFMA.FTZ R5, R12, R16, R5 ;  /* 0x000000100c057223 */ /* 0x000fe20000010005 */
[----:B------:R-:W-:Y:S02]  /*4f60*/  HADD2.F32 R16, -RZ, R19.H0_H0 ;  /* 0x20000013ff107230 */ /* 0x000fe40000004100 */
[----:B------:R-:W-:-:S02]  /*4f70*/  HADD2.F32 R15, -RZ, R18.H1_H1 ;  /* 0x30000012ff0f7230 */ /* 0x000fc40000004100 */
[----:B------:R-:W-:Y:S02]  /*4f80*/  HADD2.F32 R19, -RZ, R19.H1_H1 ;  /* 0x30000013ff137230 */ /* 0x000fe40000004100 */
[C---:B------:R-:W-:Y:S01]  /*4f90*/  FFMA.FTZ R4, R12.reuse, R17, R4 ;  /* 0x000000110c047223 */ /* 0x040fe20000010004 */
[C---:B------:R-:W-:Y:S01]  /*4fa0*/  FFMA.FTZ R7, R12.reuse, R16, R7 ;  /* 0x000000100c077223 */ /* 0x040fe20000010007 */
[C---:B------:R-:W-:Y:S01]  /*4fb0*/  FFMA.FTZ R6, R12.reuse, R15, R6 ;  /* 0x0000000f0c067223 */ /* 0x040fe20000010006 */
[----:B------:R-:W-:Y:S01]  /*4fc0*/  IADD3 R37, PT, PT, R37, 0x4, RZ ;  /* 0x0000000425257810 */ /* 0x000fe20007ffe0ff */
[----:B------:R-:W-:-:S03]  /*4fd0*/  FFMA.FTZ R28, R12, R19, R28 ;  /* 0x000000130c1c7223 */ /* 0x000fc6000001001c */
[----:B------:R-:W-:Y:S01]  /*4fe0*/  ISETP.NE.AND P0, PT, R37, RZ, PT ;  /* 0x000000ff2500720c */ /* 0x000fe20003f05270 */
[----:B0-----:R-:W-:Y:S02]  /*4ff0*/  HADD2.F32 R13, -RZ, R13.H0_H0 ;  /* 0x2000000dff0d7230 */ /* 0x001fe40000004100 */
[--C-:B----4-:R-:W-:Y:S02]  /*5000*/  HADD2.F32 R18, -RZ, R27.reuse.H0_H0 ;  /* 0x2000001bff127230 */ /* 0x110fe40000004100 */
[----:B-1----:R-:W-:Y:S02]  /*5010*/  HADD2.F32 R14, -RZ, R14.H0_H0 ;  /* 0x2000000eff0e7230 */ /* 0x002fe40000004100 */
[----:B------:R-:W-:Y:S01]  /*5020*/  HADD2.F32 R27, -RZ, R27.H1_H1 ;  /* 0x3000001bff1b7230 */ /* 0x000fe20000004100 */
[----:B------:R-:W-:Y:S01]  /*5030*/  IADD3 R36, PT, PT, R36, 0x80, RZ ;  /* 0x0000008024247810 */ /* 0x000fe20007ffe0ff */
[----:B------:R-:W-:Y:S01]  /*5040*/  VIADD R43, R43, 0x100 ;  /* 0x000001002b2b7836 */ /* 0x000fe20000000000 */
[----:B------:R-:W-:Y:S01]  /*5050*/  IADD3 R41, PT, PT, R41, 0x1000, RZ ;  /* 0x0000100029297810 */ /* 0x000fe20007ffe0ff */
[----:B--2---:R-:W-:-:S02]  /*5060*/  HADD2.F32 R12, -RZ, R20.H0_H0 ;  /* 0x20000014ff0c7230 */ /* 0x004fc40000004100 */
[----:B------:R-:W-:Y:S02]  /*5070*/  HADD2.F32 R16, -RZ, R21.H0_H0 ;  /* 0x20000015ff107230 */ /* 0x000fe40000004100 */
[----:B------:R-:W-:Y:S02]  /*5080*/  HADD2.F32 R15, -RZ, R20.H1_H1 ;  /* 0x30000014ff0f7230 */ /* 0x000fe40000004100 */
[C---:B------:R-:W-:Y:S01]  /*5090*/  FFMA.FTZ R45, R13.reuse, R12, R45 ;  /* 0x0000000c0d2d7223 */ /* 0x040fe2000001002d */
[----:B------:R-:W-:Y:S02]  /*50a0*/  HADD2.F32 R12, -RZ, R22.H0_H0 ;  /* 0x20000016ff0c7230 */ /* 0x000fe40000004100 */
[C---:B------:R-:W-:Y:S01]  /*50b0*/  FFMA.FTZ R3, R13.reuse, R16, R3 ;  /* 0x000000100d037223 */ /* 0x040fe20000010003 */
[----:B------:R-:W-:Y:S02]  /*50c0*/  HADD2.F32 R16, -RZ, R23.H0_H0 ;  /* 0x20000017ff107230 */ /* 0x000fe40000004100 */
[----:B------:R-:W-:Y:S01]  /*50d0*/  FFMA.FTZ R2, R13, R15, R2 ;  /* 0x0000000f0d027223 */ /* 0x000fe20000010002 */
[----:B------:R-:W-:-:S02]  /*50e0*/  HADD2.F32 R21, -RZ, R21.H1_H1 ;  /* 0x30000015ff157230 */ /* 0x000fc40000004100 */
[----:B------:R-:W-:Y:S02]  /*50f0*/  HADD2.F32 R15, -RZ, R22.H1_H1 ;  /* 0x30000016ff0f7230 */ /* 0x000fe40000004100 */
[----:B------:R-:W-:Y:S02]  /*5100*/  HADD2.F32 R23, -RZ, R23.H1_H1 ;  /* 0x30000017ff177230 */ /* 0x000fe40000004100 */
[C---:B------:R-:W-:Y:S01]  /*5110*/  FFMA.FTZ R5, R13.reuse, R12, R5 ;  /* 0x0000000c0d057223 */ /* 0x040fe20000010005 */
[C---:B------:R-:W-:Y:S01]  /*5120*/  FFMA.FTZ R4, R13.reuse, R21, R4 ;  /* 0x000000150d047223 */ /* 0x040fe20000010004 */
[C---:B------:R-:W-:Y:S01]  /*5130*/  FFMA.FTZ R6, R13.reuse, R15, R6 ;  /* 0x0000000f0d067223 */ /* 0x040fe20000010006 */
[C---:B------:R-:W-:Y:S01]  /*5140*/  FFMA.FTZ R7, R13.reuse, R16, R7 ;  /* 0x000000100d077223 */ /* 0x040fe20000010007 */
[----:B------:R-:W-:Y:S01]  /*5150*/  FFMA.FTZ R28, R13, R23, R28 ;  /* 0x000000170d1c7223 */ /* 0x000fe2000001001c */
[----:B------:R-:W-:Y:S02]  /*5160*/  HADD2.F32 R12, -RZ, R25.H0_H0 ;  /* 0x20000019ff0c7230 */ /* 0x000fe40000004100 */
[----:B------:R-:W-:-:S02]  /*5170*/  HADD2.F32 R21, -RZ, R24.H0_H0 ;  /* 0x20000018ff157230 */ /* 0x000fc40000004100 */
[----:B------:R-:W-:Y:S02]  /*5180*/  HADD2.F32 R13, -RZ, R24.H1_H1 ;  /* 0x30000018ff0d7230 */ /* 0x000fe40000004100 */
[----:B------:R-:W-:Y:S02]  /*5190*/  HADD2.F32 R25, -RZ, R25.H1_H1 ;  /* 0x30000019ff197230 */ /* 0x000fe40000004100 */
[--C-:B------:R-:W-:Y:S02]  /*51a0*/  HADD2.F32 R16, -RZ, R26.reuse.H0_H0 ;  /* 0x2000001aff107230 */ /* 0x100fe40000004100 */
[----:B------:R-:W-:Y:S02]  /*51b0*/  HADD2.F32 R15, -RZ, R26.H1_H1 ;  /* 0x3000001aff0f7230 */ /* 0x000fe40000004100 */
        /* <DEDUP_REMOVED lines=8> */
[----:B------:R-:W-:Y:S06]  /*5240*/  @P0 BRA `(.L_x_1590) ;  /* 0xfffffff800600947 */ /* 0x000fec000383ffff */
.L_x_1589:
[----:B------:R-:W-:Y:S05]  /*5250*/  BSYNC.RECONVERGENT B1 ;  /* 0x0000000000017941 */ /* 0x000fea0003800200 */
.L_x_1588:
[----:B------:R-:W-:Y:S05]  /*5260*/  @!P1 BRA `(.L_x_1587) ;  /* 0x00000004006c9947 */ /* 0x000fea0003800000 */
[----:B------:R-:W-:Y:S01]  /*5270*/  ISETP.NE.AND P1, PT, R42, 0x1, PT ;  /* 0x000000012a00780c */ /* 0x000fe20003f25270 */
[----:B------:R-:W-:Y:S01]  /*5280*/  BSSY.RECONVERGENT B1, `(.L_x_1591) ;  /* 0x000003a000017945 */ /* 0x000fe20003800200 */
[----:B------:R-:W-:-:S11]  /*5290*/  LOP3.LUT P0, RZ, R40, 0x20, RZ, 0xc0, !PT ;  /* 0x0000002028ff7812 */ /* 0x000fd6000780c0ff */
[----:B------:R-:W-:Y:S05]  /*52a0*/  @!P1 BRA `(.L_x_1592) ;  /* 0x0000000000dc9947 */ /* 0x000fea0003800000 */
[----:B------:R-:W0:Y:S01]  /*52b0*/  LDCU.64 UR12, c[0x0][0x3c8] ;  /* 0x00007900ff0c77ac */ /* 0x000e220008000a00 */
[----:B------:R-:W-:-:S04]  /*52c0*/  IADD3 R12, P1, PT, R36, UR44, RZ ;  /* 0x0000002c240c7c10 */ /* 0x000fc8000ff3e0ff */
[----:B------:R-:W-:Y:S02]  /*52d0*/  IADD3.X R13, PT, PT, RZ, R34, RZ, P1, !PT ;  /* 0x00000022ff0d7210 */ /* 0x000fe40000ffe4ff */
[----:B0-----:R-:W-:-:S04]  /*52e0*/  LEA R22, P1, R12, UR12, 0x2 ;  /* 0x0000000c0c167c11 */ /* 0x001fc8000f8210ff */
[----:B------:R-:W-:-:S05]  /*52f0*/  LEA.HI.X R23, R12, UR13, R13, 0x2, P1 ;  /* 0x0000000d0c177c11 */ /* 0x000fca00088f140d */
[----:B------:R-:W2:Y:S04]  /*5300*/  LDG.E R12, desc[UR36][R22.64] ;  /* 0x00000024160c7981 */ /* 0x000ea8000c1e1900 */
[----:B------:R0:W3:Y:S01]  /*5310*/  LDG.E R16, desc[UR36][R22.64+0x80] ;  /* 0x0000802416107981 */ /* 0x0000e2000c1e1900 */
[----:B------:R-:W-:Y:S02]  /*5320*/  SHF.L.U32 R17, R36, 0x5, RZ ;  /* 0x0000000524117819 */ /* 0x000fe400000006ff */
[----:B------:R-:W-:Y:S02]  /*5330*/  SHF.L.U32 R18, R35, 0x5, RZ ;  /* 0x0000000523127819 */ /* 0x000fe400000006ff */
[----:B------:R-:W-:-:S04]  /*5340*/  IADD3 R20, PT, PT, -R31, R36, RZ ;  /* 0x000000241f147210 */ /* 0x000fc80007ffe1ff */
[----:B0-----:R-:W-:-:S05]  /*5350*/  LEA R23, R20, UR7, 0x1 ;  /* 0x0000000714177c11 */ /* 0x001fca000f8e08ff */
[----:B------:R-:W0:Y:S04]  /*5360*/  LDS.U16 R22, [R23] ;  /* 0x0000000017167984 */ /* 0x000e280000000400 */
[----:B------:R-:W1:Y:S01]  /*5370*/  LDS.U16 R20, [R23+0x40] ;  /* 0x0000400017147984 */ /* 0x000e620000000400 */
[----:B--2---:R-:W-:-:S04]  /*5380*/  IMAD R13, R12, R18, R17 ;  /* 0x000000120c0d7224 */ /* 0x004fc800078e0211 */
[----:B------:R-:W-:-:S04]  /*5390*/  IMAD.WIDE R12, R13, 0x2, R38 ;  /* 0x000000020d0c7825 */ /* 0x000fc800078e0226 */
[----:B---3--:R-:W-:Y:S02]  /*53a0*/  IMAD R16, R16, R18, R17 ;  /* 0x0000001210107224 */ /* 0x008fe400078e0211 */
[----:B------:R-:W2:Y:S02]  /*53b0*/  LDG.E.128 R12, desc[UR36][R12.64] ;  /* 0x000000240c0c7981 */ /* 0x000ea4000c1e1d00 */
[----:B------:R-:W-:-:S04]  /*53c0*/  VIADD R17, R16, 0x400 ;  /* 0x0000040010117836 */ /* 0x000fc80000000000 */
        /* <DEDUP_REMOVED lines=37> */
.L_x_1592:
[----:B------:R-:W-:Y:S05]  /*5620*/  BSYNC.RECONVERGENT B1 ;  /* 0x0000000000017941 */ /* 0x000fea0003800200 */
.L_x_1591:
[----:B------:R-:W-:Y:S05]  /*5630*/  @P0 BRA `(.L_x_1587) ;  /* 0x0000000000780947 */ /* 0x000fea0003800000 */
[----:B------:R-:W0:Y:S01]  /*5640*/  LDCU.64 UR12, c[0x0][0x3c8] ;  /* 0x00007900ff0c77ac */ /* 0x000e220008000a00 */
[----:B------:R-:W-:-:S04]  /*5650*/  IADD3 R12, P0, PT, R36, UR44, RZ ;  /* 0x0000002c240c7c10 */ /* 0x000fc8000ff1e0ff */
[----:B------:R-:W-:Y:S02]  /*5660*/  IADD3.X R13, PT, PT, RZ, R34, RZ, P0, !PT ;  /* 0x00000022ff0d7210 */ /* 0x000fe400007fe4ff */
[----:B0-----:R-:W-:-:S04]  /*5670*/  LEA R16, P0, R12, UR12, 0x2 ;  /* 0x0000000c0c107c11 */ /* 0x001fc8000f8010ff */
[----:B------:R-:W-:-:S05]  /*5680*/  LEA.HI.X R17, R12, UR13, R13, 0x2, P0 ;  /* 0x0000000d0c117c11 */ /* 0x000fca00080f140d */
[----:B------:R-:W2:Y:S01]  /*5690*/  LDG.E R16, desc[UR36][R16.64] ;  /* 0x0000002410107981 */ /* 0x000ea2000c1e1900 */
[----:B------:R-:W-:-:S04]  /*56a0*/  IADD3 R18, PT, PT, -R31, R36, RZ ;  /* 0x000000241f127210 */ /* 0x000fc80007ffe1ff */
[----:B------:R-:W-:-:S06]  /*56b0*/  LEA R18, R18, UR7, 0x1 ;  /* 0x0000000712127c11 */ /* 0x000fcc000f8e08ff */
[----:B------:R-:W0:Y:S01]  /*56c0*/  LDS.U16 R18, [R18] ;  /* 0x0000000012127984 */ /* 0x000e220000000400 */
[----:B--2---:R-:W-:-:S04]  /*56d0*/  IMAD R13, R35, R16, R36 ;  /* 0x00000010230d7224 */ /* 0x004fc800078e0224 */
[----:B------:R-:W-:-:S04]  /*56e0*/  IMAD.SHL.U32 R13, R13, 0x20, RZ ;  /* 0x000000200d0d7824 */ /* 0x000fc800078e00ff */
[----:B------:R-:W-:-:S06]  /*56f0*/  IMAD.WIDE R12, R13, 0x2, R38 ;  /* 0x000000020d0c7825 */ /* 0x000fcc00078e0226 */
[----:B------:R-:W2:Y:S01]  /*5700*/  LDG.E.128 R12, desc[UR36][R12.64] ;  /* 0x000000240c0c7981 */ /* 0x000ea2000c1e1d00 */
[----:B0-----:R-:W-:Y:S02]  /*5710*/  HADD2.F32 R20, -RZ, R18.H0_H0 ;  /* 0x20000012ff147230 */ /* 0x001fe40000004100 */
[--C-:B--2---:R-:W-:Y:S02]  /*5720*/  HADD2.F32 R19, -RZ, R12.reuse.H0_H0 ;  /* 0x2000000cff137230 */ /* 0x104fe40000004100 */
[----:B------:R-:W-:Y:S02]  /*5730*/  HADD2.F32 R23, -RZ, R12.H1_H1 ;  /* 0x3000000cff177230 */ /* 0x000fe40000004100 */
[----:B------:R-:W-:Y:S02]  /*5740*/  HADD2.F32 R12, -RZ, R15.H0_H0 ;  /* 0x2000000fff0c7230 */ /* 0x000fe40000004100 */
        /* <DEDUP_REMOVED lines=13> */
.L_x_1587:
[----:B------:R-:W-:Y:S05]  /*5820*/  BSYNC.RECONVERGENT B0 ;  /* 0x0000000000007941 */ /* 0x000fea0003800200 */
.L_x_1586:
[----:B------:R-:W-:Y:S01]  /*5830*/  ISETP.GE.AND P0, PT, R33, UR43, PT ;  /* 0x0000002b21007c0c */ /* 0x000fe2000bf06270 */
[----:B------:R-:W0:Y:S01]  /*5840*/  LDCU.64 UR10, c[0x0][0x3c8] ;  /* 0x00007900ff0a77ac */ /* 0x000e220008000a00 */
[----:B------:R-:W-:Y:S01]  /*5850*/  BSSY.RECONVERGENT B0, `(.L_x_1593) ;  /* 0x000012d000007945 */ /* 0x000fe20003800200 */
[----:B------:R-:W1:Y:S10]  /*5860*/  LDCU.64 UR12, c[0x0][0x3c8] ;  /* 0x00007900ff0c77ac */ /* 0x000e740008000a00 */
[----:B------:R-:W-:Y:S05]  /*5870*/  @P0 BRA `(.L_x_1594) ;  /* 0x0000001000a80947 */ /* 0x000fea0003800000 */
[----:B------:R-:W-:Y:S01]  /*5880*/  MOV R14, 0x20 ;  /* 0x00000020000e7802 */ /* 0x000fe20000000f00 */
[----:B------:R-:W2:Y:S01]  /*5890*/  LDCU UR8, c[0x0][0x3f8] ;  /* 0x00007f00ff0877ac */ /* 0x000ea20008000800 */
[----:B------:R-:W-:Y:S01]  /*58a0*/  LOP3.LUT R12, RZ, R31, RZ, 0x33, !PT ;  /* 0x0000001fff0c7212 */ /* 0x000fe200078e33ff */
[----:B------:R-:W-:Y:S01]  /*58b0*/  BSSY.RECONVERGENT B1, `(.L_x_1595) ;  /* 0x0000047000017945 */ /* 0x000fe20003800200 */
[----:B------:R-:W-:-:S04]  /*58c0*/  VIADDMNMX R17, R33, R14, UR43, !PT ;  /* 0x0000002b21117e46 */ /* 0x000fc8000f80010e */
[----:B------:R-:W-:-:S04]  /*58d0*/  IADD3 R17, PT, PT, -R30, R17, R12 ;  /* 0x000000111e117210 */ /* 0x000fc80007ffe10c */
[----:B------:R-:W-:-:S04]  /*58e0*/  LOP3.LUT R12, R17, 0x60, RZ, 0xc0, !PT ;  /* 0x00000060110c7812 */ /* 0x000fc800078ec0ff */
[----:B------:R-:W-:Y:S01]  /*58f0*/  ISETP.NE.AND P0, PT, R12, 0x60, PT ;  /* 0x000000600c00780c */ /* 0x000fe20003f05270 */
[----:B--2---:R-:W-:-:S12]  /*5900*/  IMAD R16, R32, UR8, RZ ;  /* 0x0000000820107c24 */ /* 0x004fd8000f8e02ff */
[----:B------:R-:W-:Y:S05]  /*5910*/  @!P0 BRA `(.L_x_1596) ;  /* 0x0000000400008947 */ /* 0x000fea0003800000 */
[----:B------:R-:W2:Y:S01]  /*5920*/  LDC R32, c[0x0][0x3f4] ;  /* 0x0000fd00ff207b82 */ /* 0x000ea20000000800 */
[----:B------:R-:W-:Y:S02]  /*5930*/  LEA.HI R12, R17, 0x1, RZ, 0x1b ;  /* 0x00000001110c7811 */ /* 0x000fe400078fd8ff */
[----:B------:R-:W-:Y:S02]  /*5940*/  LEA R20, R30, UR6, 0x1 ;  /* 0x000000061e147c11 */ /* 0x000fe4000f8e08ff */
[----:B------:R-:W-:Y:S02]  /*5950*/  LOP3.LUT R12, R12, 0x3, RZ, 0xc0, !PT ;  /* 0x000000030c0c7812 */ /* 0x000fe400078ec0ff */
[----:B------:R-:W-:-:S03]  /*5960*/  IADD3 R20, PT, PT, R20, UR5, RZ ;  /* 0x0000000514147c10 */ /* 0x000fc6000fffe0ff */
[----:B------:R-:W-:-:S07]  /*5970*/  IMAD.MOV R22, RZ, RZ, -R12 ;  /* 0x000000ffff167224 */ /* 0x000fce00078e0a0c */
.L_x_1599:
[----:B--2---:R-:W-:Y:S01]  /*5980*/  ISETP.GE.AND P1, PT, R33, R32, PT ;  /* 0x000000202100720c */ /* 0x004fe20003f26270 */
[----:B------:R-:W-:Y:S01]  /*5990*/  BSSY.RECONVERGENT B2, `(.L_x_1597) ;  /* 0x0000035000027945 */ /* 0x000fe20003800200 */
[----:B------:R-:W-:-:S04]  /*59a0*/  IADD3 R22, PT, PT, R22, 0x1, RZ ;  /* 0x0000000116167810 */ /* 0x000fc80007ffe0ff */
        /* <DEDUP_REMOVED lines=14> */
[----:B------:R-:W-:Y:S02]  /*5a90*/  MOV R13, R23 ;  /* 0x00000017000d7202 */ /* 0x000fe40000000f00 */
[----:B------:R-:W2:Y:S03]  /*5aa0*/  LDS.U16 R23, [R20] ;  /* 0x0000000014177984 */ /* 0x000ea60000000400 */
        /* <DEDUP_REMOVED lines=9> */
[----:B------:R-:W-:-:S04]  /*5b40*/  IADD3 R13, P1, PT, R12, UR44, RZ ;  /* 0x0000002c0c0d7c10 */ /* 0x000fc8000ff3e0ff */
[----:B------:R-:W-:Y:S02]  /*5b50*/  IADD3.X R14, PT, PT, RZ, R34, RZ, P1, !PT ;  /* 0x00000022ff0e7210 */ /* 0x000fe40000ffe4ff */
[----:B0-----:R-:W-:-:S04]  /*5b60*/  LEA R18, P1, R13, UR10, 0x2 ;  /* 0x0000000a0d127c11 */ /* 0x001fc8000f8210ff */
[----:B------:R-:W-:-:S06]  /*5b70*/  LEA.HI.X R19, R13, UR11, R14, 0x2, P1 ;  /* 0x0000000b0d137c11 */ /* 0x000fcc00088f140e */
[----:B------:R-:W3:Y:S02]  /*5b80*/  LDG.E R19, desc[UR36][R18.64] ;  /* 0x0000002412137981 */ /* 0x000ee4000c1e1900 */
[----:B---3--:R-:W-:-:S05]  /*5b90*/  IMAD R13, R16, R19, R12 ;  /* 0x00000013100d7224 */ /* 0x008fca00078e020c */
[----:B------:R-:W-:-:S05]  /*5ba0*/  SHF.L.U32 R13, R13, 0x5, RZ ;  /* 0x000000050d0d7819 */ /* 0x000fca00000006ff */
[----:B------:R-:W-:-:S06]  /*5bb0*/  IMAD.WIDE R12, R13, 0x2, R38 ;  /* 0x000000020d0c7825 */ /* 0x000fcc00078e0226 */
[----:B------:R-:W3:Y:S01]  /*5bc0*/  LDG.E.128 R12, desc[UR36][R12.64] ;  /* 0x000000240c0c7981 */ /* 0x000ee2000c1e1d00 */
[----:B--2---:R-:W-:Y:S02]  /*5bd0*/  HADD2.F32 R24, -RZ, R23.H0_H0 ;  /* 0x20000017ff187230 */ /* 0x004fe40000004100 */
[--C-:B---3--:R-:W-:Y:S02]  /*5be0*/  HADD2.F32 R18, -RZ, R14.reuse.H0_H0 ;  /* 0x2000000eff127230 */ /* 0x108fe40000004100 */
        /* <DEDUP_REMOVED lines=15> */
.L_x_1598:
[----:B01----:R-:W-:Y:S05]  /*5ce0*/  BSYNC.RECONVERGENT B2 ;  /* 0x0000000000027941 */ /* 0x003fea0003800200 */
.L_x_1597:
[----:B------:R-:W-:Y:S01]  /*5cf0*/  VIADD R33, R33, 0x20 ;  /* 0x0000002021217836 */ /* 0x000fe20000000000 */
[----:B------:R-:W-:Y:S01]  /*5d00*/  IADD3 R20, PT, PT, R20, 0x40, RZ ;  /* 0x0000004014147810 */ /* 0x000fe20007ffe0ff */
[----:B------:R-:W-:Y:S06]  /*5d10*/  @P0 BRA `(.L_x_1599) ;  /* 0xfffffffc00180947 */ /* 0x000fec000383ffff */
.L_x_1596:
[----:B01----:R-:W-:Y:S05]  /*5d20*/  BSYNC.RECONVERGENT B1 ;  /* 0x0000000000017941 */ /* 0x003fea0003800200 */
.L_x_1595:
[----:B------:R-:W-:-:S13]  /*5d30*/  ISETP.GE.U32.AND P0, PT, R17, 0x60, PT ;  /* 0x000000601100780c */ /* 0x000fda0003f06070 */
[----:B------:R-:W-:Y:S05]  /*5d40*/  @!P0 BRA `(.L_x_1594) ;  /* 0x0000000c00748947 */ /* 0x000fea0003800000 */
[----:B------:R-:W0:Y:S02]  /*5d50*/  LDC R32, c[0x0][0x3f4] ;  /* 0x0000fd00ff207b82 */ /* 0x000e240000000800 */
.L_x_1608:
        /* <DEDUP_REMOVED lines=9> */
[----:B------:R-:W-:Y:S01]  /*5df0*/  LEA R17, R17, UR7, 0x1 ;  /* 0x0000000711117c11 */ /* 0x000fe2000f8e08ff */
        /* <DEDUP_REMOVED lines=50> */
.L_x_1601:
[----:B------:R-:W-:Y:S05]  /*6120*/  BSYNC.RECONVERGENT B1 ;  /* 0x0000000000017941 */ /* 0x000fea0003800200 */
.L_x_1600:
        /* <DEDUP_REMOVED lines=12> */
[----:B------:R-:W-:-:S05]  /*61f0*/  HFMA2 R12, -RZ, RZ, 0, 0 ;  /* 0x00000000ff0c7431 */ /* 0x000fca00000001ff */
[----:B------:R-:W-:Y:S01]  /*6200*/  IMAD.HI.U32 R12, R13, R19, R12 ;  /* 0x000000130d0c7227 */ /* 0x000fe200078e000c */
[----:B------:R-:W-:Y:S02]  /*6210*/  MOV R13, R20 ;  /* 0x00000014000d7202 */ /* 0x000fe40000000f00 */
[----:B------:R-:W0:Y:S03]  /*6220*/  LDS.U16 R20, [R17+0x40] ;  /* 0x0000400011147984 */ /* 0x000e260000000400 */
        /* <DEDUP_REMOVED lines=35> */
.L_x_1603:
[----:B------:R-:W-:Y:S05]  /*6460*/  BSYNC.RECONVERGENT B1 ;  /* 0x0000000000017941 */ /* 0x000fea0003800200 */
.L_x_1602:
        /* <DEDUP_REMOVED lines=51> */
.L_x_1605:
[----:B------:R-:W-:Y:S05]  /*67a0*/  BSYNC.RECONVERGENT B1 ;  /* 0x0000000000017941 */ /* 0x000fea0003800200 */
.L_x_1604:
        /* <DEDUP_REMOVED lines=51> */
.L_x_1607:
[----:B------:R-:W-:Y:S05]  /*6ae0*/  BSYNC.RECONVERGENT B1 ;  /* 0x0000000000017941 */ /* 0x000fea0003800200 */
.L_x_1606:
[----:B------:R-:W-:-:S04]  /*6af0*/  IADD3 R33, PT, PT, R33, 0x80, RZ ;  /* 0x0000008021217810 */ /* 0x000fc80007ffe0ff */
[----:B------:R-:W-:-:S13]  /*6b00*/  ISETP.GE.AND P0, PT, R33, UR43, PT ;  /* 0x0000002b21007c0c */ /* 0x000fda000bf06270 */
[----:B------:R-:W-:Y:S05]  /*6b10*/  @!P0 BRA `(.L_x_1608) ;  /* 0xfffffff000908947 */ /* 0x000fea000383ffff */
.L_x_1594:
[----:B01----:R-:W-:Y:S05]  /*6b20*/  BSYNC.RECONVERGENT B0 ;  /* 0x0000000000007941 */ /* 0x003fea0003800200 */
.L_x_1593:
[----:B------:R-:W-:Y:S01]  /*6b30*/  ISETP.NE.AND P0, PT, R30, UR4, PT ;  /* 0x000000041e007c0c */ /* 0x000fe2000bf05270 */
[----:B------:R-:W-:-:S12]  /*6b40*/  BSSY.RECONVERGENT B0, `(.L_x_1609) ;  /* 0x0000071000007945 */ /* 0x000fd80003800200 */
[----:B------:R-:W-:Y:S05]  /*6b50*/  @P0 BRA `(.L_x_1610) ;  /* 0x0000000400bc0947 */ /* 0x000fea0003800000 */
[----:B------:R-:W0:Y:S01]  /*6b60*/  LDCU UR4, c[0x0][0x478] ;  /* 0x00008f00ff0477ac */ /* 0x000e220008000800 */
[----:B------:R-:W-:Y:S01]  /*6b70*/  IADD3 R15, PT, PT, R29, UR41, RZ ;  /* 0x000000291d0f7c10 */ /* 0x000fe2000fffe0ff */
        /* <DEDUP_REMOVED lines=21> */
[----:B0-----:R-:W-:Y:S02]  /*6cd0*/  SHF.R.U64 R12, R33, 0x7, RZ ;  /* 0x00000007210c7819 */ /* 0x001fe400000012ff */
[----:B------:R-:W-:Y:S01]  /*6ce0*/  SHF.R.U64 R13, R24, 0x7, RZ ;  /* 0x00000007180d7819 */ /* 0x000fe200000012ff */
[----:B---3--:R-:W-:Y:S01]  /*6cf0*/  FMUL.FTZ R15, R14, R15 ;  /* 0x0000000f0e0f7220 */ /* 0x008fe20000410000 */
        /* <DEDUP_REMOVED lines=9> */
[----:B------:R-:W-:Y:S02]  /*6d90*/  MOV R12, R19 ;  /* 0x00000013000c7202 */ /* 0x000fe40000000f00 */
[----:B------:R-:W0:Y:S01]  /*6da0*/  I2F.S16 R17, R16 ;  /* 0x0000001000117306 */ /* 0x000e220000101400 */
[----:B------:R-:W-:-:S02]  /*6db0*/  @P1 LOP3.LUT R26, R26, 0xffffff00, RZ, 0xfc, !PT ;  /* 0xffffff001a1a1812 */ /* 0x000fc400078efcff */
[----:B------:R-:W-:Y:S02]  /*6dc0*/  SHF.R.S32.HI R18, RZ, 0x8, R18 ;  /* 0x00000008ff127819 */ /* 0x000fe40000011412 */
[----:B------:R-:W-:Y:S02]  /*6dd0*/  SHF.R.S32.HI R12, RZ, 0x8, R12 ;  /* 0x00000008ff0c7819 */ /* 0x000fe4000001140c */
[----:B------:R-:W-:Y:S01]  /*6de0*/  @P0 LOP3.LUT R33, R33, 0xffffff00, RZ, 0xfc, !PT ;  /* 0xffffff0021210812 */ /* 0x000fe200078efcff */
[----:B------:R-:W1:Y:S01]  /*6df0*/  I2F.S16 R25, R18 ;  /* 0x0000001200197306 */ /* 0x000e620000101400 */
[----:B------:R-:W-:Y:S01]  /*6e00*/  @P2 LOP3.LUT R24, R24, 0xffffff00, RZ, 0xfc, !PT ;  /* 0xffffff0018182812 */ /* 0x000fe200078efcff */
[----:B0-----:R-:W-:-:S06]  /*6e10*/  FMUL.FTZ R16, R14, R17 ;  /* 0x000000110e107220 */ /* 0x001fcc0000410000 */
[----:B------:R0:W2:Y:S01]  /*6e20*/  I2F.S16 R19, R12 ;  /* 0x0000000c00137306 */ /* 0x0000a20000101400 */
[----:B-1----:R-:W-:-:S07]  /*6e30*/  FMUL.FTZ R20, R14, R25 ;  /* 0x000000190e147220 */ /* 0x002fce0000410000 */
[----:B------:R-:W1:Y:S01]  /*6e40*/  I2F.S8 R23, R26 ;  /* 0x0000001a00177306 */ /* 0x000e620000001400 */
[----:B0-----:R-:W-:Y:S01]  /*6e50*/  F2FP.F16.F32.PACK_AB R12, R16, R15 ;  /* 0x0000000f100c723e */ /* 0x001fe200000000ff */
[----:B--2---:R-:W-:-:S06]  /*6e60*/  FMUL.FTZ R18, R14, R19 ;  /* 0x000000130e127220 */ /* 0x004fcc0000410000 */
[----:B------:R-:W0:Y:S01]  /*6e70*/  I2F.S8 R13, R33 ;  /* 0x00000021000d7306 */ /* 0x000e220000001400 */
[----:B-1----:R-:W-:-:S07]  /*6e80*/  FMUL.FTZ R23, R14, R23 ;  /* 0x000000170e177220 */ /* 0x002fce0000410000 */
[----:B------:R-:W1:Y:S01]  /*6e90*/  I2F.S8 R27, R24 ;  /* 0x00000018001b7306 */ /* 0x000e620000001400 */
[----:B0-----:R-:W-:-:S05]  /*6ea0*/  FMUL.FTZ R13, R14, R13 ;  /* 0x0000000d0e0d7220 */ /* 0x001fca0000410000 */
[----:B------:R-:W-:Y:S01]  /*6eb0*/  F2FP.F16.F32.PACK_AB R13, R18, R13 ;  /* 0x0000000d120d723e */ /* 0x000fe200000000ff */
[----:B-1----:R-:W-:Y:S01]  /*6ec0*/  FMUL.FTZ R27, R14, R27 ;  /* 0x0000001b0e1b7220 */ /* 0x002fe20000410000 */
[----:B------:R-:W-:-:S04]  /*6ed0*/  F2FP.F16.F32.PACK_AB R14, R20, R23 ;  /* 0x00000017140e723e */ /* 0x000fc800000000ff */
[----:B------:R-:W-:Y:S01]  /*6ee0*/  F2FP.F16.F32.PACK_AB R15, R22, R27 ;  /* 0x0000001b160f723e */ /* 0x000fe200000000ff */
[----:B------:R-:W-:Y:S06]  /*6ef0*/  BRA `(.L_x_1612) ;  /* 0x00000000000c7947 */ /* 0x000fec0003800000 */
.L_x_1611:
[----:B------:R-:W0:Y:S02]  /*6f00*/  LDC.64 R12, c[0x0][0x3a8] ;  /* 0x0000ea00ff0c7b82 */ /* 0x000e240000000a00 */
[----:B0-----:R-:W-:-:S06]  /*6f10*/  IMAD.WIDE R12, R15, 0x2, R12 ;  /* 0x000000020f0c7825 */ /* 0x001fcc00078e020c */
[----:B------:R-:W5:Y:S02]  /*6f20*/  LDG.E.128 R12, desc[UR36][R12.64] ;  /* 0x000000240c0c7981 */ /* 0x000f64000c1e1d00 */
.L_x_1612:
        /* <DEDUP_REMOVED lines=9> */
[----:B------:R-:W-:Y:S01]  /*6fc0*/  MOV R18, UR4 ;  /* 0x0000000400127c02 */ /* 0x000fe20008000f00 */
[----:B------:R-:W0:Y:S03]  /*6fd0*/  LDCU.64 UR10, c[0x0][0x3c0] ;  /* 0x00007800ff0a77ac */ /* 0x000e260008000a00 */
[----:B------:R-:W-:-:S05]  /*6fe0*/  @P1 LEA R19, R18, R29, 0x5 ;  /* 0x0000001d12131211 */ /* 0x000fca00078e28ff */
[----:B------:R-:W-:-:S06]  /*6ff0*/  @P1 IMAD.WIDE R16, R19, 0x2, R16 ;  /* 0x0000000213101825 */ /* 0x000fcc00078e0210 */
[----:B------:R-:W2:Y:S01]  /*7000*/  @P1 LDG.E.128 R16, desc[UR36][R16.64] ;  /* 0x0000002410101981 */ /* 0x000ea2000c1e1d00 */
[----:B------:R-:W-:Y:S01]  /*7010*/  ULEA UR4, UR9, UR7, 0x1 ;  /* 0x0000000709047291 */ /* 0x000fe2000f8e08ff */
[----:B------:R-:W-:Y:S02]  /*7020*/  IMAD R32, R32, UR39, R29 ;  /* 0x0000002720207c24 */ /* 0x000fe4000f8e021d */
[----:B-----5:R-:W-:Y:S02]  /*7030*/  HFMA2 R8, R12, 1, 1, R8 ;  /* 0x3c003c000c087831 */ /* 0x020fe40000000008 */
[----:B------:R-:W-:Y:S02]  /*7040*/  HADD2 R9, R13, R9 ;  /* 0x000000090d097230 */ /* 0x000fe40000000000 */
[----:B------:R-:W-:Y:S02]  /*7050*/  HFMA2 R10, R14, 1, 1, R10 ;  /* 0x3c003c000e0a7831 */ /* 0x000fe4000000000a */
[----:B------:R-:W-:Y:S01]  /*7060*/  HADD2 R11, R15, R11 ;  /* 0x0000000b0f0b7230 */ /* 0x000fe20000000000 */
[----:B------:R-:W-:Y:S01]  /*7070*/  SHF.R.S32.HI R22, RZ, 0x1f, R32 ;  /* 0x0000001fff167819 */ /* 0x000fe20000011420 */
[----:B------:R-:W1:Y:S01]  /*7080*/  LDS.U16 R20, [UR4] ;  /* 0x00000004ff147984 */ /* 0x000e620008000400 */
[----:B------:R-:W-:-:S06]  /*7090*/  USHF.L.U32 UR4, UR40, 0x5, URZ ;  /* 0x0000000528047899 */ /* 0x000fcc00080006ff */
[----:B------:R-:W-:Y:S02]  /*70a0*/  IADD3 R32, P0, PT, R32, UR4, RZ ;  /* 0x0000000420207c10 */ /* 0x000fe4000ff1e0ff */
[----:B------:R-:W-:-:S04]  /*70b0*/  MOV R23, UR4 ;  /* 0x0000000400177c02 */ /* 0x000fc80008000f00 */
        /* <DEDUP_REMOVED lines=25> */
.L_x_1610:
[----:B------:R-:W-:Y:S05]  /*7250*/  BSYNC.RECONVERGENT B0 ;  /* 0x0000000000007941 */ /* 0x000fea0003800200 */
.L_x_1609:
[C---:B-----5:R-:W-:Y:S01]  /*7260*/  LOP3.LUT R8, R0.reuse, 0x3c0, RZ, 0xc0, !PT ;  /* 0x000003c000087812 */ /* 0x060fe200078ec0ff */
        /* <DEDUP_REMOVED lines=23> */
.L_x_1614:
[----:B------:R-:W-:Y:S05]  /*73e0*/  BSYNC.RECONVERGENT B0 ;  /* 0x0000000000007941 */ /* 0x000fea0003800200 */
.L_x_1613:
        /* <DEDUP_REMOVED lines=21> */
.L_x_1616:
[----:B------:R-:W-:Y:S05]  /*7540*/  BSYNC.RECONVERGENT B0 ;  /* 0x0000000000007941 */ /* 0x000fea0003800200 */
.L_x_1615:
        /* <DEDUP_REMOVED lines=9> */
.L_x_1618:
[----:B------:R-:W-:Y:S05]  /*75e0*/  BSYNC.RECONVERGENT B0 ;  /* 0x0000000000007941 */ /* 0x000fea0003800200 */
.L_x_1617:
        /* <DEDUP_REMOVED lines=21> */
.L_x_1620:
[----:B------:R-:W-:Y:S05]  /*7740*/  BSYNC.RECONVERGENT B0 ;  /* 0x0000000000007941 */ /* 0x000fea0003800200 */
.L_x_1619:
        /* <DEDUP_REMOVED lines=8> */
.L_x_1622:
[----:B------:R-:W-:Y:S05]  /*77d0*/  BSYNC.RECONVERGENT B0 ;  /* 0x0000000000007941 */ /* 0x000fea0003800200 */
.L_x_1621:
        /* <DEDUP_REMOVED lines=20> */
.L_x_1624:
[----:B------:R-:W-:Y:S05]  /*7920*/  BSYNC.RECONVERGENT B0 ;  /* 0x0000000000007941 */ /* 0x000fea0003800200 */
.L_x_1623:
        /* <DEDUP_REMOVED lines=8> */
.L_x_1626:
[----:B------:R-:W-:Y:S05]  /*79b0*/  BSYNC.RECONVERGENT B0 ;  /* 0x0000000000007941 */ /* 0x000fea0003800200 */
.L_x_1625:
        /* <DEDUP_REMOVED lines=20> */
.L_x_1628:
[----:B------:R-:W-:Y:S05]  /*7b00*/  BSYNC.RECONVERGENT B0 ;  /* 0x0000000000007941 */ /* 0x000fea0003800200 */
.L_x_1627:
        /* <DEDUP_REMOVED lines=8> */
.L_x_1630:
[----:B------:R-:W-:Y:S05]  /*7b90*/  BSYNC.RECONVERGENT B0 ;  /* 0x0000000000007941 */ /* 0x000fea0003800200 */
.L_x_1629:
        /* <DEDUP_REMOVED lines=20> */
.L_x_1632:
[----:B------:R-:W-:Y:S05]  /*7ce0*/  BSYNC.RECONVERGENT B0 ;  /* 0x0000000000007941 */ /* 0x000fea0003800200 */
.L_x_1631:
        /* <DEDUP_REMOVED lines=21> */
[----:B------:R-:W-:Y:S02]  /*7e40*/  PRMT R0, R0, 0x7710, RZ ;  /* 0x0000771000007816 */ /* 0x000fe400000000ff */
[----:B--2---:R-:W-:-:S05]  /*7e50*/  PRMT R9, R28, 0x8880, RZ ;  /* 0x000088801c097816 */ /* 0x004fca00000000ff */
[----:B------:R-:W2:Y:S01]  /*7e60*/  F2I.S8.NTZ R4, R4 ;  /* 0x0000000400047305 */ /* 0x000ea20000202100 */
[----:B------:R-:W-:Y:S02]  /*7e70*/  SHF.L.U32 R0, R0, 0x10, RZ ;  /* 0x0000001000007819 */ /* 0x000fe400000006ff */
[----:B0-----:R-:W-:-:S05]  /*7e80*/  PRMT R7, R6, 0x8880, RZ ;  /* 0x0000888006077816 */ /* 0x001fca00000000ff */
[----:B------:R-:W0:Y:S01]  /*7e90*/  F2I.S8.NTZ R2, R2 ;  /* 0x0000000200027305 */ /* 0x000e220000202100 */
[----:B------:R-:W-:Y:S02]  /*7ea0*/  PRMT R6, R9, 0x7710, RZ ;  /* 0x0000771009067816 */ /* 0x000fe400000000ff */
[----:B------:R-:W-:Y:S02]  /*7eb0*/  LOP3.LUT R9, R0, 0xff0000, RZ, 0xc0, !PT ;  /* 0x00ff000000097812 */ /* 0x000fe400078ec0ff */
[----:B------:R-:W-:Y:S02]  /*7ec0*/  PRMT R0, R7, 0x7710, RZ ;  /* 0x0000771007007816 */ /* 0x000fe400000000ff */
[----:B------:R-:W-:Y:S01]  /*7ed0*/  PRMT R9, R9, 0x4210, R6 ;  /* 0x0000421009097816 */ /* 0x000fe20000000006 */
[----:B------:R-:W3:Y:S01]  /*7ee0*/  F2I.S8.NTZ R3, R3 ;  /* 0x0000000300037305 */ /* 0x000ee20000202100 */
[----:B------:R-:W-:Y:S02]  /*7ef0*/  SHF.L.U32 R0, R0, 0x8, RZ ;  /* 0x0000000800007819 */ /* 0x000fe400000006ff */
[----:B--2---:R-:W-:-:S02]  /*7f00*/  PRMT R6, R4, 0x8880, RZ ;  /* 0x0000888004067816 */ /* 0x004fc400000000ff */
[----:B------:R-:W-:Y:S02]  /*7f10*/  LOP3.LUT R9, R9, 0xff00, R0, 0xf8, !PT ;  /* 0x0000ff0009097812 */ /* 0x000fe400078ef800 */
[----:B0-----:R-:W-:Y:S01]  /*7f20*/  PRMT R0, R2, 0x8880, RZ ;  /* 0x0000888002007816 */ /* 0x001fe200000000ff */
[----:B------:R-:W0:Y:S03]  /*7f30*/  F2I.S8.NTZ R5, R5 ;  /* 0x0000000500057305 */ /* 0x000e260000202100 */
[----:B------:R-:W-:Y:S02]  /*7f40*/  PRMT R0, R0, 0x7710, RZ ;  /* 0x0000771000007816 */ /* 0x000fe400000000ff */
[----:B---3--:R-:W-:-:S03]  /*7f50*/  PRMT R4, R3, 0x8880, RZ ;  /* 0x0000888003047816 */ /* 0x008fc600000000ff */
[----:B------:R-:W2:Y:S01]  /*7f60*/  F2I.S8.NTZ R8, R8 ;  /* 0x0000000800087305 */ /* 0x000ea20000202100 */
[----:B------:R-:W-:Y:S02]  /*7f70*/  PRMT R3, R6, 0x7710, RZ ;  /* 0x0000771006037816 */ /* 0x000fe400000000ff */
[----:B------:R-:W-:Y:S02]  /*7f80*/  PRMT R2, R4, 0x7710, RZ ;  /* 0x0000771004027816 */ /* 0x000fe400000000ff */
[----:B------:R-:W-:Y:S02]  /*7f90*/  LOP3.LUT R3, R3, 0xff, RZ, 0xc0, !PT ;  /* 0x000000ff03037812 */ /* 0x000fe400078ec0ff */
[----:B0-----:R-:W-:Y:S02]  /*7fa0*/  PRMT R5, R5, 0x8880, RZ ;  /* 0x0000888005057816 */ /* 0x001fe400000000ff */
[----:B------:R-:W-:Y:S01]  /*7fb0*/  LOP3.LUT R4, R2, 0xff, RZ, 0xc0, !PT ;  /* 0x000000ff02047812 */ /* 0x000fe200078ec0ff */
[----:B------:R-:W-:Y:S01]  /*7fc0*/  IMAD.WIDE.U32 R2, R3, 0x1000000, RZ ;  /* 0x0100000003027825 */ /* 0x000fe200078e00ff */
[----:B------:R-:W-:-:S02]  /*7fd0*/  LOP3.LUT R6, R0, 0xff, RZ, 0xc0, !PT ;  /* 0x000000ff00067812 */ /* 0x000fc400078ec0ff */
[----:B------:R-:W-:Y:S01]  /*7fe0*/  PRMT R0, R5, 0x7710, RZ ;  /* 0x0000771005007816 */ /* 0x000fe200000000ff */
[----:B------:R-:W-:Y:S01]  /*7ff0*/  IMAD.WIDE.U32 R4, R4, 0x10000, RZ ;  /* 0x0001000004047825 */ /* 0x000fe200078e00ff */
[----:B--2---:R-:W-:Y:S02]  /*8000*/  PRMT R10, R8, 0x8880, RZ ;  /* 0x00008880080a7816 */ /* 0x004fe400000000ff */
[----:B------:R-:W-:Y:S01]  /*8010*/  LOP3.LUT R9, R9, 0xff, R0, 0xf8, !PT ;  /* 0x000000ff09097812 */ /* 0x000fe200078ef800 */
[----:B------:R-:W-:Y:S01]  /*8020*/  IMAD.WIDE.U32 R6, R6, 0x100, RZ ;  /* 0x0000010006067825 */ /* 0x000fe200078e00ff */
[----:B-1----:R-:W-:Y:S02]  /*8030*/  IADD3 R8, P0, PT, R29, UR4, RZ ;  /* 0x000000041d087c10 */ /* 0x002fe4000ff1e0ff */
[----:B------:R-:W-:Y:S02]  /*8040*/  PRMT R0, R10, 0x7710, RZ ;  /* 0x000077100a007816 */ /* 0x000fe400000000ff */
[----:B------:R-:W-:-:S02]  /*8050*/  LOP3.LUT R11, R6, R2, R4, 0xfe, !PT ;  /* 0x00000002060b7212 */ /* 0x000fc400078efe04 */
[----:B------:R-:W-:Y:S02]  /*8060*/  LOP3.LUT R3, R5, R9, R3, 0xfe, !PT ;  /* 0x0000000905037212 */ /* 0x000fe400078efe03 */
[----:B------:R-:W-:Y:S02]  /*8070*/  LEA.HI.X.SX32 R9, R29, UR5, 0x1, P0 ;  /* 0x000000051d097c11 */ /* 0x000fe400080f0eff */
[----:B------:R-:W-:Y:S02]  /*8080*/  LOP3.LUT R2, R11, 0xff, R0, 0xf8, !PT ;  /* 0x000000ff0b027812 */ /* 0x000fe400078ef800 */
[----:B------:R-:W-:-:S05]  /*8090*/  LOP3.LUT R3, R3, R7, RZ, 0xfc, !PT ;  /* 0x0000000703037212 */ /* 0x000fca00078efcff */
[----:B------:R-:W-:Y:S01]  /*80a0*/  STG.E.64 desc[UR36][R8.64], R2 ;  /* 0x0000000208007986 */ /* 0x000fe2000c101b24 */
[----:B------:R-:W-:Y:S05]  /*80b0*/  EXIT ;  /* 0x000000000000794d */ /* 0x000fea0003800000 */
.L_x_1633:
        /* <DEDUP_REMOVED lines=12> */
.L_x_1556:
[----:B------:R-:W-:Y:S01]  /*8180*/  HFMA2 R12, -RZ, RZ, 0, 4.76837158203125e-07 ;  /* 0x00000008ff0c7431 */ /* 0x000fe200000001ff */
[----:B------:R-:W-:Y:S02]  /*8190*/  MOV R11, 0x1f ;  /* 0x0000001f000b7802 */ /* 0x000fe40000000f00 */
[----:B------:R-:W-:-:S07]  /*81a0*/  MOV R15, 0xffff ;  /* 0x0000ffff000f7802 */ /* 0x000fce0000000f00 */
[----:B0-----:R-:W-:Y:S05]  /*81b0*/  WARPSYNC.COLLECTIVE R15, `(.L_x_1634) ;  /* 0x000000000f087348 */ /* 0x001fea0003c00000 */
[----:B------:R1:W2:Y:S02]  /*81c0*/  SHFL.BFLY P6, R14, R13, R12, R11 ;  /* 0x0c00000c0d0e7389 */ /* 0x0002a400000c000b */
[----:B012---:R-:W-:Y:S05]  /*81d0*/  ENDCOLLECTIVE ;  /* 0x000000000000791b */ /* 0x007fea0003800000 */
.L_x_1634:
[----:B------:R-:W-:Y:S02]  /*81e0*/  HFMA2 R12, -RZ, RZ, 0, 2.384185791015625e-07 ;  /* 0x00000004ff0c7431 */ /* 0x000fe400000001ff */
[----:B------:R-:W-:-:S04]  /*81f0*/  FADD.FTZ R0, R13, R14 ;  /* 0x0000000e0d007221 */ /* 0x000fc80000010000 */
[----:B------:R-:W-:-:S07]  /*8200*/  IMAD.MOV.U32 R13, RZ, RZ, R0 ;  /* 0x000000ffff0d7224 */ /* 0x000fce00078e0000 */
[----:B------:R-:W-:Y:S05]  /*8210*/  WARPSYNC.COLLECTIVE R15, `(.L_x_1635) ;  /* 0x000000000f087348 */ /* 0x000fea0003c00000 */
[----:B------:R0:W1:Y:S02]  /*8220*/  SHFL.BFLY P6, R14, R13, R12, R11 ;  /* 0x0c00000c0d0e7389 */ /* 0x00006400000c000b */
[----:B01----:R-:W-:Y:S05]  /*8230*/  ENDCOLLECTIVE ;  /* 0x000000000000791b */ /* 0x003fea0003800000 */
.L_x_1635:
[----:B------:R-:W-:Y:S02]  /*8240*/  HFMA2 R12, -RZ, RZ, 0, 1.1920928955078125e-07 ;  /* 0x00000002ff0c7431 */ /* 0x000fe400000001ff */
[----:B------:R-:W-:-:S05]  /*8250*/  FADD.FTZ R3, R0, R14 ;  /* 0x0000000e00037221 */ /* 0x000fca0000010000 */
[----:B------:R-:W-:-:S07]  /*8260*/  MOV R13, R3 ;  /* 0x00000003000d7202 */ /* 0x000fce0000000f00 */
[----:B------:R-:W-:Y:S05]  /*8270*/  WARPSYNC.COLLECTIVE R15, `(.L_x_1636) ;  /* 0x000000000f087348 */ /* 0x000fea0003c00000 */
[----:B------:R0:W1:Y:S02]  /*8280*/  SHFL.BFLY P6, R14, R13, R12, R11 ;  /* 0x0c00000c0d0e7389 */ /* 0x00006400000c000b */
[----:B01----:R-:W-:Y:S05]  /*8290*/  ENDCOLLECTIVE ;  /* 0x000000000000791b */ /* 0x003fea0003800000 */
.L_x_1636:
[----:B------:R-:W-:Y:S01]  /*82a0*/  MOV R12, 0x1 ;  /* 0x00000001000c7802 */ /* 0x000fe20000000f00 */
[----:B------:R-:W-:-:S04]  /*82b0*/  FADD.FTZ R4, R3, R14 ;  /* 0x0000000e03047221 */ /* 0x000fc80000010000 */
[----:B------:R-:W-:-:S07]  /*82c0*/  IMAD.MOV.U32 R13, RZ, RZ, R4 ;  /* 0x000000ffff0d7224 */ /* 0x000fce00078e0004 */
[----:B------:R-:W-:Y:S05]  /*82d0*/  WARPSYNC.COLLECTIVE R15, `(.L_x_1637) ;  /* 0x000000000f087348 */ /* 0x000fea0003c00000 */
[----:B------:R0:W1:Y:S02]  /*82e0*/  SHFL.BFLY P6, R14, R13, R12, R11 ;  /* 0x0c00000c0d0e7389 */ /* 0x00006400000c000b */
[----:B01----:R-:W-:Y:S05]  /*82f0*/  ENDCOLLECTIVE ;  /* 0x000000000000791b */ /* 0x003fea0003800000 */
.L_x_1637:
[----:B------:R-:W-:Y:S05]  /*8300*/  BRA `(.L_x_1638) ;  /* 0xffffff9400747947 */ /* 0x000fea000383ffff */
.L_x_1559:
[----:B------:R-:W-:Y:S01]  /*8310*/  BSSY B1, `(.L_x_1639) ;  /* 0x0000007000017945 */ /* 0x000fe20003800000 */
[----:B------:R-:W-:Y:S01]  /*8320*/  MOV R12, 0x1 ;  /* 0x00000001000c7802 */ /* 0x000fe20000000f00 */
[----:B------:R-:W-:Y:S01]  /*8330*/  IMAD.MOV.U32 R15, RZ, RZ, -0x1 ;  /* 0xffffffffff0f7424 */ /* 0x000fe200078e00ff */
[----:B------:R-:W-:-:S07]  /*8340*/  MOV R11, 0x1f ;  /* 0x0000001f000b7802 */ /* 0x000fce0000000f00 */
[----:B------:R-:W-:Y:S05]  /*8350*/  WARPSYNC.COLLECTIVE R15, `(.L_x_1640) ;  /* 0x000000000f087348 */ /* 0x000fea0003c00000 */
[----:B------:R0:W1:Y:S02]  /*8360*/  SHFL.BFLY P6, R14, R13, R12, R11 ;  /* 0x0c00000c0d0e7389 */ /* 0x00006400000c000b */
[----:B01----:R-:W-:Y:S05]  /*8370*/  ENDCOLLECTIVE ;  /* 0x000000000000791b */ /* 0x003fea0003800000 */
.L_x_1640:
[----:B------:R-:W-:Y:S05]  /*8380*/  BSYNC B1 ;  /* 0x0000000000017941 */ /* 0x000fea0003800000 */
.L_x_1639:
[----:B------:R-:W-:Y:S05]  /*8390*/  BRA `(.L_x_1641) ;  /* 0xffffff9c00e87947 */ /* 0x000fea000383ffff */
.L_x_1563:
[----:B------:R-:W-:Y:S01]  /*83a0*/  HFMA2 R12, -RZ, RZ, 0, 9.5367431640625e-07 ;  /* 0x00000010ff0c7431 */ /* 0x000fe200000001ff */
[----:B------:R-:W-:Y:S01]  /*83b0*/  BSSY B0, `(.L_x_1642) ;  /* 0x0000007000007945 */ /* 0x000fe20003800000 */
[----:B------:R-:W-:Y:S01]  /*83c0*/  MOV R13, R2 ;  /* 0x00000002000d7202 */ /* 0x000fe20000000f00 */
[----:B------:R-:W-:Y:S01]  /*83d0*/  IMAD.MOV.U32 R15, RZ, RZ, -0x1 ;  /* 0xffffffffff0f7424 */ /* 0x000fe200078e00ff */
[----:B------:R-:W-:-:S07]  /*83e0*/  MOV R11, 0x1f ;  /* 0x0000001f000b7802 */ /* 0x000fce0000000f00 */
[----:B-123--:R-:W-:Y:S05]  /*83f0*/  WARPSYNC.COLLECTIVE R15, `(.L_x_1643) ;  /* 0x000000000f087348 */ /* 0x00efea0003c00000 */
[----:B------:R0:W4:Y:S02]  /*8400*/  SHFL.BFLY P6, R14, R13, R12, R11 ;  /* 0x0c00000c0d0e7389 */ /* 0x00012400000c000b */
[----:B01234-:R-:W-:Y:S05]  /*8410*/  ENDCOLLECTIVE ;  /* 0x000000000000791b */ /* 0x01ffea0003800000 */
.L_x_1643:
[----:B------:R-:W-:Y:S05]  /*8420*/  BSYNC B0 ;  /* 0x0000000000007941 */ /* 0x000fea0003800000 */
.L_x_1642:
[----:B------:R-:W-:Y:S01]  /*8430*/  FMNMX.FTZ R13, R14, R2, !PT ;  /* 0x000000020e0d7209 */ /* 0x000fe20007810000 */
[----:B------:R-:W-:Y:S01]  /*8440*/  HFMA2 R12, -RZ, RZ, 0, 4.76837158203125e-07 ;  /* 0x00000008ff0c7431 */ /* 0x000fe200000001ff */
[----:B------:R-:W-:Y:S02]  /*8450*/  MOV R11, 0x1f ;  /* 0x0000001f000b7802 */ /* 0x000fe40000000f00 */
[----:B------:R-:W-:-:S07]  /*8460*/  MOV R15, 0xffffffff ;  /* 0xffffffff000f7802 */ /* 0x000fce0000000f00 */
[----:B------:R-:W-:Y:S05]  /*8470*/  WARPSYNC.COLLECTIVE R15, `(.L_x_1644) ;  /* 0x000000000f087348 */ /* 0x000fea0003c00000 */
[----:B------:R0:W1:Y:S02]  /*8480*/  SHFL.BFLY P6, R14, R13, R12, R11 ;  /* 0x0c00000c0d0e7389 */ /* 0x00006400000c000b */
[----:B01----:R-:W-:Y:S05]  /*8490*/  ENDCOLLECTIVE ;  /* 0x000000000000791b */ /* 0x003fea0003800000 */
.L_x_1644:
[----:B------:R-:W-:Y:S01]  /*84a0*/  HFMA2 R12, -RZ, RZ, 0, 2.384185791015625e-07 ;  /* 0x00000004ff0c7431 */ /* 0x000fe200000001ff */
[----:B------:R-:W-:-:S05]  /*84b0*/  FMNMX.FTZ R3, R13, R14, !PT ;  /* 0x0000000e0d037209 */ /* 0x000fca0007810000 */
[----:B------:R-:W-:-:S07]  /*84c0*/  IMAD.MOV.U32 R13, RZ, RZ, R3 ;  /* 0x000000ffff0d7224 */ /* 0x000fce00078e0003 */
[----:B------:R-:W-:Y:S05]  /*84d0*/  WARPSYNC.COLLECTIVE R15, `(.L_x_1645) ;  /* 0x000000000f087348 */ /* 0x000fea0003c00000 */
[----:B------:R0:W1:Y:S02]  /*84e0*/  SHFL.BFLY P6, R14, R13, R12, R11 ;  /* 0x0c00000c0d0e7389 */ /* 0x00006400000c000b */
[----:B01----:R-:W-:Y:S05]  /*84f0*/  ENDCOLLECTIVE ;  /* 0x000000000000791b */ /* 0x003fea0003800000 */
.L_x_1645:
[----:B------:R-:W-:Y:S01]  /*8500*/  HFMA2 R12, -RZ, RZ, 0, 1.1920928955078125e-07 ;  /* 0x00000002ff0c7431 */ /* 0x000fe200000001ff */
[----:B------:R-:W-:-:S04]  /*8510*/  FMNMX.FTZ R5, R3, R14, !PT ;  /* 0x0000000e03057209 */ /* 0x000fc80007810000 */
[----:B------:R-:W-:-:S07]  /*8520*/  MOV R13, R5 ;  /* 0x00000005000d7202 */ /* 0x000fce0000000f00 */
[----:B------:R-:W-:Y:S05]  /*8530*/  WARPSYNC.COLLECTIVE R15, `(.L_x_1646) ;  /* 0x000000000f087348 */ /* 0x000fea0003c00000 */
[----:B------:R0:W1:Y:S02]  /*8540*/  SHFL.BFLY P6, R14, R13, R12, R11 ;  /* 0x0c00000c0d0e7389 */ /* 0x00006400000c000b */
[----:B01----:R-:W-:Y:S05]  /*8550*/  ENDCOLLECTIVE ;  /* 0x000000000000791b */ /* 0x003fea0003800000 */
.L_x_1646:
[----:B------:R-:W-:Y:S05]  /*8560*/  BRA `(.L_x_1647) ;  /* 0xffffffa000707947 */ /* 0x000fea000383ffff */
.L_x_1648:
        /* <DEDUP_REMOVED lines=9> */
.L_x_2695:


//--------------------- .text._ZN4mmha33masked_multihead_attention_kernelItLi32ELi32ELi4ELi4ELi64ELb0ELb1EEEv26Multihead_attention_paramsIT_XT5_EE --------------------------
	.section	.text._ZN4mmha33masked_multihead_attention_kernelItLi32ELi32ELi4ELi4ELi64ELb0ELb1EEEv26Multihead_attention_paramsIT_XT5_EE,"ax",@progbits
	.align	128
        .global         _ZN4mmha33masked_multihead_attention_kernelItLi32ELi32ELi4ELi4ELi64ELb0ELb1EEEv26Multihead_attention_paramsIT_XT5_EE
        .type           _ZN4mmha33masked_multihead_attention_kernelItLi32ELi32ELi4ELi4ELi64ELb0ELb1EEEv26Multihead_attention_paramsIT_XT5_EE,@function
        .size           _ZN4mmha33masked_multihead_attention_kernelItLi32ELi32ELi4ELi4ELi64ELb0ELb1EEEv26Multihead_attention_paramsIT_XT5_EE,(.L_x_2696 - _ZN4mmha33masked_multihead_attention_kernelItLi32ELi32ELi4ELi4ELi64ELb0ELb1EEEv26Multihead_attention_paramsIT_XT5_EE)
        .other          _ZN4mmha33masked_multihead_attention_kernelItLi32ELi32ELi4ELi4ELi64ELb0ELb1EEEv26Multihead_attention_paramsIT_XT5_EE,@"STO_CUDA_ENTRY STV_DEFAULT"
_ZN4mmha33masked_multihead_attention_kernelItLi32ELi32ELi4ELi4ELi64ELb0ELb1EEEv26Multihead_attention_paramsIT_XT5_EE:
.text._ZN4mmha33masked_multihead_attention_kernelItLi32ELi32ELi4ELi4ELi64ELb0ELb1EEEv26Multihead_attention_paramsIT_XT5_EE:
        /* <DEDUP_REMOVED lines=14> */
.L_x_1649:
[----:B------:R-:W1:Y:S01]  /*00e0*/  LDC.64 R2, c[0x0][0x4a0] ;  /* 0x00012800ff027b82 */ /* 0x000e620000000a00 */
[----:B------:R-:W2:Y:S01]  /*00f0*/  S2R R5, SR_CTAID.Y ;  /* 0x0000000000057919 */ /* 0x000ea20000002600 */
[----:B------:R-:W3:Y:S06]  /*0100*/  LDCU UR4, c[0x0][0x3f4] ;  /* 0x00007e80ff0477ac */ /* 0x000eec0008000800 */
[----:B------:R-:W4:Y:S01]  /*0110*/  LDC R10, c[0x0][0x3f0] ;  /* 0x0000fc00ff0a7b82 */ /* 0x000f220000000800 */
[----:B-1----:R-:W-:-:S04]  /*0120*/  ISETP.NE.U32.AND P0, PT, R2, RZ, PT ;  /* 0x000000ff0200720c */ /* 0x002fc80003f05070 */
[----:B------:R-:W-:Y:S02]  /*0130*/  ISETP.NE.AND.EX P0, PT, R3, RZ, PT, P0 ;  /* 0x000000ff0300720c */ /* 0x000fe40003f05300 */
[----:B----4-:R-:W-:-:S04]  /*0140*/  IABS R7, R10 ;  /* 0x0000000a00077213 */ /* 0x010fc80000000000 */
[----:B------:R-:W1:Y:S07]  /*0150*/  I2F.RP R0, R7 ;  /* 0x0000000700007306 */ /* 0x000e6e0000209400 */
[----:B------:R-:W2:Y:S01]  /*0160*/  @P0 LDC.64 R2, c[0x0][0x4a0] ;  /* 0x00012800ff020b82 */ /* 0x000ea20000000a00 */
[----:B-1----:R-:W1:Y:S01]  /*0170*/  MUFU.RCP R0, R0 ;  /* 0x0000000000007308 */ /* 0x002e620000001000 */
[----:B--2---:R-:W-:-:S06]  /*0180*/  @P0 IMAD.WIDE.U32 R2, R5, 0x4, R2 ;  /* 0x0000000405020825 */ /* 0x004fcc00078e0002 */
[----:B------:R2:W4:Y:S01]  /*0190*/  @P0 LDG.E R3, desc[UR36][R2.64] ;  /* 0x0000002402030981 */ /* 0x000522000c1e1900 */
[----:B-1----:R-:W-:Y:S01]  /*01a0*/  VIADD R6, R0, 0xffffffe ;  /* 0x0ffffffe00067836 */ /* 0x002fe20000000000 */
[----:B------:R-:W1:Y:S03]  /*01b0*/  S2R R4, SR_CTAID.Y ;  /* 0x0000000000047919 */ /* 0x000e660000002600 */
[----:B------:R-:W0:Y:S01]  /*01c0*/  F2I.FTZ.U32.TRUNC.NTZ R5, R6 ;  /* 0x0000000600057305 */ /* 0x000e22000021f000 */
[----:B------:R-:W4:Y:S01]  /*01d0*/  @!P0 LDC R16, c[0x0][0x40c] ;  /* 0x00010300ff108b82 */ /* 0x000f220000000800 */
[----:B--2---:R-:W-:Y:S02]  /*01e0*/  MOV R2, RZ ;  /* 0x000000ff00027202 */ /* 0x004fe40000000f00 */
[----:B0-----:R-:W-:-:S05]  /*01f0*/  IADD3 R8, PT, PT, RZ, -R5, RZ ;  /* 0x80000005ff087210 */ /* 0x001fca0007ffe0ff */
[----:B------:R-:W-:Y:S01]  /*0200*/  IMAD R9, R8, R7, RZ ;  /* 0x0000000708097224 */ /* 0x000fe200078e02ff */
[----:B-1----:R-:W-:Y:S01]  /*0210*/  IABS R8, R4 ;  /* 0x0000000400087213 */ /* 0x002fe20000000000 */
[----:B------:R-:W-:-:S05]  /*0220*/  HFMA2 R4, -RZ, RZ, 0, 0 ;  /* 0x00000000ff047431 */ /* 0x000fca00000001ff */
[----:B------:R-:W-:Y:S02]  /*0230*/  IMAD.HI.U32 R0, R5, R9, R4 ;  /* 0x0000000905007227 */ /* 0x000fe400078e0004 */
[----:B------:R-:W0:Y:S04]  /*0240*/  LDC.64 R4, c[0x0][0x460] ;  /* 0x00011800ff047b82 */ /* 0x000e280000000a00 */
[----:B------:R-:W-:-:S04]  /*0250*/  IMAD.HI.U32 R23, R0, R8, RZ ;  /* 0x0000000800177227 */ /* 0x000fc800078e00ff */
[----:B------:R-:W-:-:S04]  /*0260*/  IMAD.MOV R0, RZ, RZ, -R23 ;  /* 0x000000ffff007224 */ /* 0x000fc800078e0a17 */
[----:B------:R-:W-:-:S05]  /*0270*/  IMAD R0, R7, R0, R8 ;  /* 0x0000000007007224 */ /* 0x000fca00078e0208 */
[----:B------:R-:W-:Y:S02]  /*0280*/  ISETP.GT.U32.AND P3, PT, R7, R0, PT ;  /* 0x000000000700720c */ /* 0x000fe40003f64070 */
[----:B0-----:R-:W-:-:S04]  /*0290*/  ISETP.NE.U32.AND P1, PT, R4, RZ, PT ;  /* 0x000000ff0400720c */ /* 0x001fc80003f25070 */
[----:B------:R-:W-:-:S07]  /*02a0*/  ISETP.NE.AND.EX P1, PT, R5, RZ, PT, P1 ;  /* 0x000000ff0500720c */ /* 0x000fce0003f25310 */
[-C--:B------:R-:W-:Y:S02]  /*02b0*/  @!P3 IADD3 R0, PT, PT, R0, -R7.reuse, RZ ;  /* 0x800000070000b210 */ /* 0x080fe40007ffe0ff */
[----:B------:R-:W-:Y:S02]  /*02c0*/  @!P3 IADD3 R23, PT, PT, R23, 0x1, RZ ;  /* 0x000000011717b810 */ /* 0x000fe40007ffe0ff */
[----:B------:R-:W-:Y:S02]  /*02d0*/  ISETP.GE.U32.AND P2, PT, R0, R7, PT ;  /* 0x000000070000720c */ /* 0x000fe40003f46070 */
[C---:B------:R-:W-:Y:S02]  /*02e0*/  LOP3.LUT R0, R10.reuse, UR6, RZ, 0x3c, !PT ;  /* 0x000000060a007c12 */ /* 0x040fe4000f8e3cff */
[----:B------:R-:W-:Y:S02]  /*02f0*/  ISETP.NE.AND P3, PT, R10, RZ, PT ;  /* 0x000000ff0a00720c */ /* 0x000fe40003f65270 */
[----:B------:R-:W-:Y:S01]  /*0300*/  ISETP.GE.AND P4, PT, R0, RZ, PT ;  /* 0x000000ff0000720c */ /* 0x000fe20003f86270 */
[----:B---3--:R-:W-:Y:S01]  /*0310*/  IMAD.U32 R0, RZ, RZ, UR4 ;  /* 0x00000004ff007e24 */ /* 0x008fe2000f8e00ff */
[----:B------:R-:W0:Y:S04]  /*0320*/  @P1 LDC.64 R6, c[0x0][0x460] ;  /* 0x00011800ff061b82 */ /* 0x000e280000000a00 */
[----:B------:R-:W-:Y:S01]  /*0330*/  IABS R11, R0 ;  /* 0x00000000000b7213 */ /* 0x000fe20000000000 */
[----:B------:R-:W-:-:S03]  /*0340*/  @P2 VIADD R23, R23, 0x1 ;  /* 0x0000000117172836 */ /* 0x000fc60000000000 */
[----:B------:R-:W1:Y:S03]  /*0350*/  I2F.RP R0, R11 ;  /* 0x0000000b00007306 */ /* 0x000e660000209400 */
[----:B------:R-:W-:Y:S02]  /*0360*/  @!P4 IADD3 R23, PT, PT, -R23, RZ, RZ ;  /* 0x000000ff1717c210 */ /* 0x000fe40007ffe1ff */
[----:B------:R-:W-:Y:S02]  /*0370*/  @!P3 LOP3.LUT R23, RZ, R10, RZ, 0x33, !PT ;  /* 0x0000000aff17b212 */ /* 0x000fe400078e33ff */
[----:B------:R-:W4:Y:S01]  /*0380*/  @P0 LDC R10, c[0x0][0x430] ;  /* 0x00010c00ff0a0b82 */ /* 0x000f220000000800 */
[----:B-1----:R-:W1:Y:S02]  /*0390*/  MUFU.RCP R0, R0 ;  /* 0x0000000000007308 */ /* 0x002e640000001000 */
[----:B0-----:R-:W-:-:S05]  /*03a0*/  @P1 IMAD.WIDE R6, R23, 0x4, R6 ;  /* 0x0000000417061825 */ /* 0x001fca00078e0206 */
[----:B------:R0:W5:Y:S01]  /*03b0*/  @P1 LDG.E R2, desc[UR36][R6.64] ;  /* 0x0000002406021981 */ /* 0x000162000c1e1900 */
[----:B------:R-:W-:Y:S01]  /*03c0*/  UISETP.NE.AND UP0, UPT, UR4, URZ, UPT ;  /* 0x000000ff0400728c */ /* 0x000fe2000bf05270 */
[----:B------:R-:W-:Y:S01]  /*03d0*/  BSSY.RECONVERGENT B0, `(.L_x_1650) ;  /* 0x0000038000007945 */ /* 0x000fe20003800200 */
[----:B------:R-:W-:Y:S01]  /*03e0*/  UIMAD UR39, UR6, UR4, URZ ;  /* 0x00000004062772a4 */ /* 0x000fe2000f8e02ff */
[----:B------:R-:W2:Y:S01]  /*03f0*/  S2R R17, SR_CTAID.X ;  /* 0x0000000000117919 */ /* 0x000ea20000002500 */
[----:B------:R-:W-:Y:S01]  /*0400*/  MOV R26, RZ ;  /* 0x000000ff001a7202 */ /* 0x000fe20000000f00 */
[----:B------:R-:W3:Y:S01]  /*0410*/  S2R R24, SR_TID.X ;  /* 0x0000000000187919 */ /* 0x000ee20000002100 */
[----:B-1----:R-:W-:-:S04]  /*0420*/  IADD3 R8, PT, PT, R0, 0xffffffe, RZ ;  /* 0x0ffffffe00087810 */ /* 0x002fc80007ffe0ff */
[----:B------:R1:W0:Y:S02]  /*0430*/  F2I.FTZ.U32.TRUNC.NTZ R9, R8 ;  /* 0x0000000800097305 */ /* 0x000224000021f000 */
[----:B-1----:R-:W-:Y:S01]  /*0440*/  HFMA2 R8, -RZ, RZ, 0, 0 ;  /* 0x00000000ff087431 */ /* 0x002fe200000001ff */
[----:B0-----:R-:W-:Y:S02]  /*0450*/  IADD3 R6, PT, PT, RZ, -R9, RZ ;  /* 0x80000009ff067210 */ /* 0x001fe40007ffe0ff */
[----:B---3--:R-:W-:Y:S01]  /*0460*/  SHF.L.U32 R22, R24, 0x1, RZ ;  /* 0x0000000118167819 */ /* 0x008fe200000006ff */
[----:B----4-:R-:W-:Y:S02]  /*0470*/  @P0 IMAD.IADD R16, R3, 0x1, R10 ;  /* 0x0000000103100824 */ /* 0x010fe400078e020a */
[----:B------:R-:W-:Y:S02]  /*0480*/  IMAD R3, R6, R11, RZ ;  /* 0x0000000b06037224 */ /* 0x000fe400078e02ff */
[----:B------:R-:W0:Y:S01]  /*0490*/  LDC R6, c[0x0][0x3e8] ;  /* 0x0000fa00ff067b82 */ /* 0x000e220000000800 */
[----:B------:R-:W-:Y:S01]  /*04a0*/  IABS R0, R16 ;  /* 0x0000001000007213 */ /* 0x000fe20000000000 */
[----:B------:R-:W-:Y:S01]  /*04b0*/  IMAD.HI.U32 R9, R9, R3, R8 ;  /* 0x0000000309097227 */ /* 0x000fe200078e0008 */
[----:B------:R-:W-:-:S05]  /*04c0*/  ISETP.GE.AND P2, PT, R16, RZ, PT ;  /* 0x000000ff1000720c */ /* 0x000fca0003f46270 */
[----:B------:R-:W-:-:S05]  /*04d0*/  IMAD.HI.U32 R9, R9, R0, RZ ;  /* 0x0000000009097227 */ /* 0x000fca00078e00ff */
[----:B------:R-:W-:-:S03]  /*04e0*/  IADD3 R9, PT, PT, -R9, RZ, RZ ;  /* 0x000000ff09097210 */ /* 0x000fc60007ffe1ff */
[----:B------:R-:W-:Y:S02]  /*04f0*/  VOTEU.ANY UP1, P2 ;  /* 0x0000000000ff7886 */ /* 0x000fe40001020100 */
[----:B------:R-:W-:-:S05]  /*0500*/  IMAD R9, R11, R9, R0 ;  /* 0x000000090b097224 */ /* 0x000fca00078e0200 */
[----:B------:R-:W-:-:S13]  /*0510*/  R2UR UR38, R9 ;  /* 0x00000000092672ca */ /* 0x000fda00000e0000 */
[----:B------:R-:W-:-:S13]  /*0520*/  ISETP.GT.U32.AND P0, PT, R11, UR38, PT ;  /* 0x000000260b007c0c */ /* 0x000fda000bf04070 */
[----:B------:R-:W-:-:S04]  /*0530*/  @!P0 IADD3 R0, PT, PT, -R11, UR38, RZ ;  /* 0x000000260b008c10 */ /* 0x000fc8000fffe1ff */
[----:B------:R-:W-:Y:S02]  /*0540*/  @!P0 R2UR UR38, R0 ;  /* 0x00000000002682ca */ /* 0x000fe400000e0000 */
[----:B------:R-:W1:Y:S01]  /*0550*/  LDC R0, c[0x0][0x3f8] ;  /* 0x0000fe00ff007b82 */ /* 0x000e620000000800 */
[----:B0-----:R-:W-:-:S10]  /*0560*/  ISETP.NE.AND P0, PT, R6, RZ, PT ;  /* 0x000000ff0600720c */ /* 0x001fd40003f05270 */
[----:B------:R-:W-:-:S03]  /*0570*/  ISETP.GT.U32.AND P1, PT, R11, UR38, PT ;  /* 0x000000260b007c0c */ /* 0x000fc6000bf24070 */
[----:B--2---:R-:W-:Y:S01]  /*0580*/  @P0 SHF.L.U32 R3, R17, 0x5, RZ ;  /* 0x0000000511030819 */ /* 0x004fe200000006ff */
[----:B-1----:R-:W-:-:S09]  /*0590*/  IMAD R28, R0, UR6, R17 ;  /* 0x00000006001c7c24 */ /* 0x002fd2000f8e0211 */
[----:B------:R-:W-:Y:S01]  /*05a0*/  @!P1 IADD3 R11, PT, PT, -R11, UR38, RZ ;  /* 0x000000260b0b9c10 */ /* 0x000fe2000fffe1ff */
[----:B------:R-:W-:-:S03]  /*05b0*/  @!P0 IMAD.SHL.U32 R18, R28, 0x20, RZ ;  /* 0x000000201c128824 */ /* 0x000fc600078e00ff */
[----:B------:R-:W-:Y:S01]  /*05c0*/  @!P1 R2UR UR38, R11 ;  /* 0x000000000b2692ca */ /* 0x000fe200000e0000 */
[----:B------:R-:W-:Y:S01]  /*05d0*/  @P0 IMAD R18, R6, UR6, R3 ;  /* 0x0000000606120c24 */ /* 0x000fe2000f8e0203 */
[----:B------:R-:W-:Y:S01]  /*05e0*/  ISETP.GT.U32.AND P0, PT, R24, 0xf, PT ;  /* 0x0000000f1800780c */ /* 0x000fe20003f04070 */
[----:B------:R-:W-:-:S03]  /*05f0*/  VIADD R3, R16, 0x1 ;  /* 0x0000000110037836 */ /* 0x000fc60000000000 */
[----:B------:R-:W-:Y:S02]  /*0600*/  IADD3 R15, PT, PT, R22, R18, RZ ;  /* 0x00000012160f7210 */ /* 0x000fe40007ffe0ff */
[----:B------:R-:W-:-:S05]  /*0610*/  VIADDMNMX R12, R3, -UR4, RZ, !PT ;  /* 0x80000004030c7c46 */ /* 0x000fca000f8001ff */
        /* <DEDUP_REMOVED lines=19> */
.L_x_1651:
[----:B------:R-:W-:Y:S05]  /*0750*/  BSYNC.RECONVERGENT B0 ;  /* 0x0000000000007941 */ /* 0x000fea0003800200 */
.L_x_1650:
[----:B------:R-:W1:Y:S01]  /*0760*/  LDCU UR4, c[0x0][0x478] ;  /* 0x00008f00ff0477ac */ /* 0x000e620008000800 */
[----:B------:R-:W-:Y:S01]  /*0770*/  R2UR UR40, R12 ;  /* 0x000000000c2872ca */ /* 0x000fe200000e0000 */
[----:B------:R-:W-:Y:S02]  /*0780*/  IMAD R3, R17, 0x20, R22 ;  /* 0x0000002011037824 */ /* 0x000fe400078e0216 */
[----:B------:R-:W-:Y:S01]  /*0790*/  IMAD R23, R23, R0, RZ ;  /* 0x0000000017177224 */ /* 0x000fe200078e02ff */
[----:B------:R-:W-:Y:S02]  /*07a0*/  USHF.R.S32.HI UR41, URZ, 0x1f, UR39 ;  /* 0x0000001fff297899 */ /* 0x000fe40008011427 */
        /* <DEDUP_REMOVED lines=14> */
.L_x_1652:
[----:B------:R-:W-:Y:S01]  /*0890*/  BSSY.RECONVERGENT B0, `(.L_x_1653) ;  /* 0x0000006000007945 */ /* 0x000fe20003800200 */
[----:B------:R-:W-:-:S03]  /*08a0*/  HFMA2 R25, -RZ, RZ, 0, 0 ;  /* 0x00000000ff197431 */ /* 0x000fc600000001ff */
[----:B------:R-:W-:Y:S05]  /*08b0*/  @P0 BRA `(.L_x_1654) ;  /* 0x00000000000c0947 */ /* 0x000fea0003800000 */
[----:B------:R-:W1:Y:S02]  /*08c0*/  LDC.64 R6, c[0x0][0x398] ;  /* 0x0000e600ff067b82 */ /* 0x000e640000000a00 */
[----:B-1----:R-:W-:-:S05]  /*08d0*/  IMAD.WIDE R6, R15, 0x2, R6 ;  /* 0x000000020f067825 */ /* 0x002fca00078e0206 */
[----:B------:R1:W5:Y:S02]  /*08e0*/  LDG.E R25, desc[UR36][R6.64] ;  /* 0x0000002406197981 */ /* 0x000364000c1e1900 */
.L_x_1654:
[----:B------:R-:W-:Y:S05]  /*08f0*/  BSYNC.RECONVERGENT B0 ;  /* 0x0000000000007941 */ /* 0x000fea0003800200 */
.L_x_1653:
[----:B------:R-:W2:Y:S01]  /*0900*/  LDCU.64 UR8, c[0x0][0x3a0] ;  /* 0x00007400ff0877ac */ /* 0x000ea20008000a00 */
[----:B-1----:R-:W1:Y:S01]  /*0910*/  LDC.64 R6, c[0x0][0x418] ;  /* 0x00010600ff067b82 */ /* 0x002e620000000a00 */
[----:B------:R-:W-:Y:S01]  /*0920*/  ISETP.EQ.U32.AND P3, PT, R4, RZ, PT ;  /* 0x000000ff0400720c */ /* 0x000fe20003f62070 */
[----:B------:R-:W3:Y:S01]  /*0930*/  LDCU.64 UR4, c[0x0][0x390] ;  /* 0x00007200ff0477ac */ /* 0x000ee20008000a00 */
[----:B------:R-:W-:Y:S02]  /*0940*/  MOV R12, RZ ;  /* 0x000000ff000c7202 */ /* 0x000fe40000000f00 */
[----:B------:R-:W-:Y:S02]  /*0950*/  ISETP.EQ.OR.EX P0, PT, R5, RZ, P0, P3 ;  /* 0x000000ff0500720c */ /* 0x000fe40000702730 */
[----:B--2---:R-:W-:-:S11]  /*0960*/  ISETP.NE.U32.AND P1, PT, RZ, UR8, PT ;  /* 0x00000008ff007c0c */ /* 0x004fd6000bf25070 */
[----:B0-----:R-:W0:Y:S01]  /*0970*/  @!P0 LDC.64 R8, c[0x0][0x450] ;  /* 0x00011400ff088b82 */ /* 0x001e220000000a00 */
[----:B-----5:R-:W-:Y:S01]  /*0980*/  @!P0 IMAD R0, R2, R0, RZ ;  /* 0x0000000002008224 */ /* 0x020fe200078e02ff */
[----:B---3--:R-:W-:Y:S02]  /*0990*/  ISETP.NE.U32.AND P2, PT, RZ, UR4, PT ;  /* 0x00000004ff007c0c */ /* 0x008fe4000bf45070 */
[----:B------:R-:W-:Y:S01]  /*09a0*/  ISETP.NE.AND.EX P1, PT, RZ, UR9, PT, P1 ;  /* 0x00000009ff007c0c */ /* 0x000fe2000bf25310 */
[----:B------:R-:W-:Y:S01]  /*09b0*/  @!P0 IMAD R11, R0, 0x20, R3 ;  /* 0x00000020000b8824 */ /* 0x000fe200078e0203 */
[----:B------:R-:W-:Y:S02]  /*09c0*/  ISETP.NE.AND.EX P2, PT, RZ, UR5, PT, P2 ;  /* 0x00000005ff007c0c */ /* 0x000fe4000bf45320 */
[C---:B------:R-:W-:Y:S02]  /*09d0*/  ISETP.GT.U32.OR P1, PT, R24.reuse, 0xf, !P1 ;  /* 0x0000000f1800780c */ /* 0x040fe40004f24470 */
[----:B------:R-:W-:-:S02]  /*09e0*/  ISETP.GT.U32.OR P2, PT, R24, 0xf, !P2 ;  /* 0x0000000f1800780c */ /* 0x000fc40005744470 */
[----:B-1----:R-:W-:Y:S02]  /*09f0*/  ISETP.NE.U32.AND P4, PT, R6, RZ, PT ;  /* 0x000000ff0600720c */ /* 0x002fe40003f85070 */
[----:B------:R-:W-:-:S07]  /*0a00*/  R2UR UR4, R7 ;  /* 0x00000000070472ca */ /* 0x000fce00000e0000 */
[----:B------:R-:W1:Y:S01]  /*0a10*/  @!P1 LDC.64 R6, c[0x0][0x3a0] ;  /* 0x0000e800ff069b82 */ /* 0x000e620000000a00 */
[----:B0-----:R-:W-:-:S03]  /*0a20*/  @!P0 IMAD.WIDE R8, R11, 0x2, R8 ;  /* 0x000000020b088825 */ /* 0x001fc600078e0208 */
[----:B------:R-:W-:Y:S02]  /*0a30*/  VOTEU.ANY UP0, P4 ;  /* 0x0000000000ff7886 */ /* 0x000fe40002000100 */
[----:B------:R-:W-:Y:S02]  /*0a40*/  UISETP.NE.AND.EX UP0, UPT, UR4, URZ, UPT, UP0 ;  /* 0x000000ff0400728c */ /* 0x000fe4000bf05300 */
[----:B------:R-:W0:Y:S01]  /*0a50*/  @!P2 LDC.64 R4, c[0x0][0x390] ;  /* 0x0000e400ff04ab82 */ /* 0x000e220000000a00 */
[----:B------:R-:W2:Y:S08]  /*0a60*/  @!P0 LDG.E R8, desc[UR36][R8.64] ;  /* 0x0000002408088981 */ /* 0x000eb0000c1e1900 */
[----:B------:R-:W3:Y:S01]  /*0a70*/  @UP0 LDCU.64 UR4, c[0x0][0x418] ;  /* 0x00008300ff0407ac */ /* 0x000ee20008000a00 */
[----:B-1----:R-:W-:-:S05]  /*0a80*/  @!P1 IMAD.WIDE.U32 R6, R3, 0x2, R6 ;  /* 0x0000000203069825 */ /* 0x002fca00078e0006 */
[----:B------:R1:W4:Y:S01]  /*0a90*/  @!P1 LDG.E R12, desc[UR36][R6.64] ;  /* 0x00000024060c9981 */ /* 0x000322000c1e1900 */
[----:B------:R-:W-:Y:S01]  /*0aa0*/  PLOP3.LUT P1, PT, PT, PT, UP0, 0x80, 0x8 ;  /* 0x000000000008781c */ /* 0x000fe20003f2f008 */
[----:B0-----:R-:W-:-:S04]  /*0ab0*/  @!P2 IMAD.WIDE.U32 R4, R3, 0x2, R4 ;  /* 0x000000020304a825 */ /* 0x001fc800078e0004 */
[----:B------:R-:W-:Y:S01]  /*0ac0*/  HFMA2 R3, -RZ, RZ, 0, 0 ;  /* 0x00000000ff037431 */ /* 0x000fe200000001ff */
[----:B---3--:R-:W-:-:S05]  /*0ad0*/  @UP0 UIMAD.WIDE.U32 UR4, UR6, 0x4, UR4 ;  /* 0x00000004060408a5 */ /* 0x008fca000f8e0004 */
[----:B------:R-:W3:Y:S01]  /*0ae0*/  @!P2 LDG.E R3, desc[UR36][R4.64] ;  /* 0x000000240403a981 */ /* 0x000ee2000c1e1900 */
[----:B-1----:R-:W0:Y:S01]  /*0af0*/  LDC R7, c[0x0][0x400] ;  /* 0x00010000ff077b82 */ /* 0x002e220000000800 */
[----:B------:R-:W-:-:S04]  /*0b00*/  IMAD.U32 R10, RZ, RZ, UR4 ;  /* 0x00000004ff0a7e24 */ /* 0x000fc8000f8e00ff */
[----:B------:R-:W1:Y:S01]  /*0b10*/  LDCU.U8 UR4, c[0x0][0x404] ;  /* 0x00008080ff0477ac */ /* 0x000e620008000000 */
[----:B------:R-:W-:Y:S02]  /*0b20*/  MOV R19, RZ ;  /* 0x000000ff00137202 */ /* 0x000fe40000000f00 */
[----:B------:R-:W-:-:S05]  /*0b30*/  MOV R11, UR5 ;  /* 0x00000005000b7c02 */ /* 0x000fca0008000f00 */
[----:B------:R0:W5:Y:S01]  /*0b40*/  @P1 LDG.E R19, desc[UR36][R10.64] ;  /* 0x000000240a131981 */ /* 0x000162000c1e1900 */
[----:B-1----:R-:W-:-:S04]  /*0b50*/  ISETP.NE.AND P1, PT, RZ, UR4, PT ;  /* 0x00000004ff007c0c */ /* 0x002fc8000bf25270 */
[----:B0-----:R-:W-:Y:S01]  /*0b60*/  ISETP.LT.OR P1, PT, R7, 0x1, P1 ;  /* 0x000000010700780c */ /* 0x001fe20000f21670 */
[----:B------:R-:W-:Y:S01]  /*0b70*/  BSSY.RECONVERGENT B6, `(.L_x_1655) ;  /* 0x00000a6000067945 */ /* 0x000fe20003800200 */
[----:B----4-:R-:W-:-:S04]  /*0b80*/  HADD2 R25, R25, R12 ;  /* 0x0000000c19197230 */ /* 0x010fc80000000000 */
[----:B--2---:R-:W-:Y:S02]  /*0b90*/  @!P0 HMUL2 R25, R25, R8 ;  /* 0x0000000819198232 */ /* 0x004fe40000000000 */
[----:B---3--:R-:W-:-:S05]  /*0ba0*/  HFMA2 R26, R26, 1, 1, R3 ;  /* 0x3c003c001a1a7831 */ /* 0x008fca0000000003 */
[----:B------:R-:W-:Y:S05]  /*0bb0*/  @P1 BRA `(.L_x_1656) ;  /* 0x0000000000781947 */ /* 0x000fea0003800000 */
        /* <DEDUP_REMOVED lines=30> */
.L_x_1656:
        /* <DEDUP_REMOVED lines=53> */
[----:B--2--5:R-:W-:Y:S05]  /*10f0*/  CALL.ABS.NOINC R14 ;  /* 0x000000000e007343 */ /* 0x024fea0003c00000 */
.L_x_1658:
[----:B------:R-:W0:Y:S01]  /*1100*/  S2R R3, SR_CgaCtaId ;  /* 0x0000000000037919 */ /* 0x000e220000008800 */
[----:B------:R-:W1:Y:S01]  /*1110*/  LDC R11, c[0x0][0x400] ;  /* 0x00010000ff0b7b82 */ /* 0x000e620000000800 */
[----:B------:R-:W-:Y:S01]  /*1120*/  ISETP.NE.AND P6, PT, R31, RZ, PT ;  /* 0x000000ff1f00720c */ /* 0x000fe20003fc5270 */
[----:B------:R-:W-:Y:S05]  /*1130*/  WARPSYNC.ALL ;  /* 0x0000000000007948 */ /* 0x000fea0003800000 */
[----:B------:R-:W-:-:S05]  /*1140*/  MOV R0, 0x400 ;  /* 0x0000040000007802 */ /* 0x000fca0000000f00 */
[----:B------:R-:W-:Y:S02]  /*1150*/  VIADD R0, R0, 0x50 ;  /* 0x0000005000007836 */ /* 0x000fe40000000000 */
[----:B------:R-:W-:-:S03]  /*1160*/  @!P6 IMAD R4, R27, R30, R29 ;  /* 0x0000001e1b04e224 */ /* 0x000fc600078e021d */
[----:B0-----:R-:W-:-:S04]  /*1170*/  LEA R0, R3, R0, 0x18 ;  /* 0x0000000003007211 */ /* 0x001fc800078ec0ff */
[-C--:B-1----:R-:W-:Y:S02]  /*1180*/  LEA R3, R11, R0.reuse, 0x1 ;  /* 0x000000000b037211 */ /* 0x082fe400078e08ff */
[----:B------:R-:W-:-:S03]  /*1190*/  @!P6 LEA R5, R4, R0, 0x1 ;  /* 0x000000000405e211 */ /* 0x000fc600078e08ff */
[----:B------:R-:W-:Y:S02]  /*11a0*/  @!P6 IMAD R4, R4, 0x2, R3 ;  /* 0x000000020404e824 */ /* 0x000fe400078e0203 */
[----:B------:R-:W-:Y:S04]  /*11b0*/  @!P6 STS [R5], R26 ;  /* 0x0000001a0500e388 */ /* 0x000fe80000000800 */
[----:B------:R0:W-:Y:S02]  /*11c0*/  @!P6 STS [R4], R25 ;  /* 0x000000190400e388 */ /* 0x0001e40000000800 */
[----:B0-----:R-:W-:Y:S01]  /*11d0*/  SHF.R.S32.HI R4, RZ, 0x1f, R11 ;  /* 0x0000001fff047819 */ /* 0x001fe2000001140b */
[----:B------:R-:W-:Y:S03]  /*11e0*/  BAR.SYNC.DEFER_BLOCKING 0x0 ;  /* 0x0000000000007b1d */ /* 0x000fe60000010000 */
[----:B------:R-:W-:-:S03]  /*11f0*/  LEA.HI R4, R4, R11, RZ, 0x2 ;  /* 0x0000000b04047211 */ /* 0x000fc600078f10ff */
[----:B------:R-:W-:Y:S04]  /*1200*/  BSSY.RECONVERGENT B0, `(.L_x_1659) ;  /* 0x0000035000007945 */ /* 0x000fe80003800200 */
[----:B------:R-:W-:Y:S05]  /*1210*/  @P6 BRA `(.L_x_1660) ;  /* 0x0000000000cc6947 */ /* 0x000fea0003800000 */
        /* <DEDUP_REMOVED lines=23> */
[----:B------:R-:W-:Y:S01]  /*1390*/  HADD2.F32 R25, -RZ, R25.H0_H0 ;  /* 0x20000019ff197230 */ /* 0x000fe20000004100 */
[----:B0----5:R-:W-:-:S04]  /*13a0*/  IADD3 R10, PT, PT, -R19, UR4, RZ ;  /* 0x00000004130a7c10 */ /* 0x021fc8000fffe1ff */
[----:B------:R-:W-:Y:S01]  /*13b0*/  I2FP.F32.S32 R11, R10 ;  /* 0x0000000a000b7245 */ /* 0x000fe20000201400 */
[----:B-1----:R-:W-:-:S04]  /*13c0*/  FMUL.FTZ R8, R8, R9 ;  /* 0x0000000908087220 */ /* 0x002fc80000410000 */
[----:B------:R-:W-:-:S06]  /*13d0*/  FMUL.FTZ R8, R8, 13.28771209716796875 ;  /* 0x41549a7808087820 */ /* 0x000fcc0000410000 */
[----:B------:R-:W0:Y:S02]  /*13e0*/  MUFU.EX2 R8, -R8 ;  /* 0x8000000800087308 */ /* 0x000e240000000800 */
[----:B0-----:R-:W-:Y:S01]  /*13f0*/  FMUL.FTZ R10, R11, R8 ;  /* 0x000000080b0a7220 */ /* 0x001fe20000410000 */
[----:B------:R-:W-:-:S03]  /*1400*/  HADD2.F32 R11, -RZ, R26.H1_H1 ;  /* 0x3000001aff0b7230 */ /* 0x000fc60000004100 */
        /* <DEDUP_REMOVED lines=13> */
.L_x_1662:
[----:B------:R-:W-:Y:S05]  /*14e0*/  BSYNC.RECONVERGENT B1 ;  /* 0x0000000000017941 */ /* 0x000fea0003800200 */
.L_x_1661:
[----:B------:R-:W-:Y:S01]  /*14f0*/  PRMT R8, R25, 0x7632, R8 ;  /* 0x0000763219087816 */ /* 0x000fe20000000008 */
[----:B------:R0:W-:Y:S01]  /*1500*/  STS.U16 [R6], R25 ;  /* 0x0000001906007388 */ /* 0x0001e20000000400 */
[----:B------:R-:W-:-:S03]  /*1510*/  PRMT R9, R26, 0x7632, R9 ;  /* 0x000076321a097816 */ /* 0x000fc60000000009 */
[----:B------:R0:W-:Y:S04]  /*1520*/  STS.U16 [R4], R8 ;  /* 0x0000000804007388 */ /* 0x0001e80000000400 */
[----:B------:R0:W-:Y:S04]  /*1530*/  STS.U16 [R5], R26 ;  /* 0x0000001a05007388 */ /* 0x0001e80000000400 */
[----:B------:R0:W-:Y:S02]  /*1540*/  STS.U16 [R7], R9 ;  /* 0x0000000907007388 */ /* 0x0001e40000000400 */
.L_x_1660:
[----:B------:R-:W-:Y:S05]  /*1550*/  BSYNC.RECONVERGENT B0 ;  /* 0x0000000000007941 */ /* 0x000fea0003800200 */
.L_x_1659:
[----:B------:R-:W-:Y:S01]  /*1560*/  BAR.SYNC.DEFER_BLOCKING 0x0 ;  /* 0x0000000000007b1d */ /* 0x000fe20000010000 */
[----:B------:R-:W-:-:S04]  /*1570*/  @!P6 IMAD R27, R27, R30, R29 ;  /* 0x0000001e1b1be224 */ /* 0x000fc800078e021d */
[C---:B------:R-:W-:Y:S01]  /*1580*/  @!P6 IMAD R0, R27.reuse, 0x2, R0 ;  /* 0x000000021b00e824 */ /* 0x040fe200078e0200 */
[----:B------:R-:W-:-:S04]  /*1590*/  @!P6 LEA R3, R27, R3, 0x1 ;  /* 0x000000031b03e211 */ /* 0x000fc800078e08ff */
[----:B0-----:R0:W1:Y:S04]  /*15a0*/  @!P6 LDS R26, [R0] ;  /* 0x00000000001ae984 */ /* 0x0010680000000800 */
[----:B------:R0:W2:Y:S01]  /*15b0*/  @!P6 LDS R25, [R3] ;  /* 0x000000000319e984 */ /* 0x0000a20000000800 */
[----:B------:R-:W-:Y:S06]  /*15c0*/  BAR.SYNC.DEFER_BLOCKING 0x0 ;  /* 0x0000000000007b1d */ /* 0x000fec0000010000 */
.L_x_1657:
[----:B------:R-:W-:Y:S05]  /*15d0*/  BSYNC.RECONVERGENT B6 ;  /* 0x0000000000067941 */ /* 0x000fea0003800200 */
.L_x_1655:
[----:B------:R-:W-:Y:S02]  /*15e0*/  ISETP.GT.U32.AND P0, PT, R24, 0xf, PT ;  /* 0x0000000f1800780c */ /* 0x000fe40003f04070 */
[----:B------:R-:W-:-:S11]  /*15f0*/  MOV R4, 0xff7fffff ;  /* 0xff7fffff00047802 */ /* 0x000fd60000000f00 */
[----:B------:R-:W-:Y:S05]  /*1600*/  @P0 BRA `(.L_x_1663) ;  /* 0x0000000000e00947 */ /* 0x000fea0003800000 */
[----:B------:R-:W3:Y:S01]  /*1610*/  S2R R8, SR_CgaCtaId ;  /* 0x0000000000087919 */ /* 0x000ee20000008800 */
[----:B------:R-:W4:Y:S01]  /*1620*/  LDCU UR4, c[0x0][0x3f4] ;  /* 0x00007e80ff0477ac */ /* 0x000f220008000800 */
[----:B------:R-:W3:Y:S01]  /*1630*/  LDC.64 R6, c[0x0][0x3b8] ;  /* 0x0000ee00ff067b82 */ /* 0x000ee20000000a00 */
[----:B0-----:R-:W-:Y:S02]  /*1640*/  SHF.R.U32.HI R0, RZ, 0x2, R24 ;  /* 0x00000002ff007819 */ /* 0x001fe40000011618 */
[----:B------:R-:W-:Y:S02]  /*1650*/  LOP3.LUT R5, R22, 0x6, RZ, 0xc0, !PT ;  /* 0x0000000616057812 */ /* 0x000fe400078ec0ff */
[----:B------:R-:W-:Y:S01]  /*1660*/  MOV R9, 0x400 ;  /* 0x0000040000097802 */ /* 0x000fe20000000f00 */
[----:B----4-:R-:W-:Y:S02]  /*1670*/  IMAD R10, R28, UR4, RZ ;  /* 0x000000041c0a7c24 */ /* 0x010fe4000f8e02ff */
[----:B------:R-:W-:Y:S01]  /*1680*/  IMAD.U32 R3, RZ, RZ, UR4 ;  /* 0x00000004ff037e24 */ /* 0x000fe2000f8e00ff */
[----:B------:R-:W-:-:S02]  /*1690*/  UMOV UR4, 0xffff ;  /* 0x0000ffff00047882 */ /* 0x000fc40000000000 */
[----:B------:R-:W-:Y:S01]  /*16a0*/  LEA R5, R10, R5, 0x5 ;  /* 0x000000050a057211 */ /* 0x000fe200078e28ff */
[----:B------:R-:W-:Y:S01]  /*16b0*/  IMAD R0, R0, R3, UR38 ;  /* 0x0000002600007e24 */ /* 0x000fe2000f8e0203 */
[----:B------:R-:W-:-:S03]  /*16c0*/  IADD3 R3, PT, PT, R9, 0x10, RZ ;  /* 0x0000001009037810 */ /* 0x000fc60007ffe0ff */
[----:B------:R-:W-:Y:S02]  /*16d0*/  IMAD R5, R0, 0x8, R5 ;  /* 0x0000000800057824 */ /* 0x000fe400078e0205 */
[----:B-12---:R-:W-:Y:S01]  /*16e0*/  HMUL2 R0, R26, R25 ;  /* 0x000000191a007232 */ /* 0x006fe20000000000 */
[----:B---3--:R-:W-:Y:S01]  /*16f0*/  LEA R3, R8, R3, 0x18 ;  /* 0x0000000308037211 */ /* 0x008fe200078ec0ff */
[----:B------:R-:W-:-:S03]  /*1700*/  IMAD.WIDE R6, R5, 0x2, R6 ;  /* 0x0000000205067825 */ /* 0x000fc600078e0206 */
[----:B------:R-:W-:Y:S01]  /*1710*/  LEA R3, R24, R3, 0x2 ;  /* 0x0000000318037211 */ /* 0x000fe200078e10ff */
[--C-:B------:R-:W-:Y:S01]  /*1720*/  HADD2.F32 R13, -RZ, R0.reuse.H0_H0 ;  /* 0x20000000ff0d7230 */ /* 0x100fe20000004100 */
[----:B------:R0:W-:Y:S01]  /*1730*/  STG.E desc[UR36][R6.64], R25 ;  /* 0x0000001906007986 */ /* 0x0001e2000c101924 */
[----:B------:R-:W-:-:S03]  /*1740*/  HADD2.F32 R0, -RZ, R0.H1_H1 ;  /* 0x30000000ff007230 */ /* 0x000fc60000004100 */
[----:B------:R0:W-:Y:S02]  /*1750*/  STS [R3], R26 ;  /* 0x0000001a03007388 */ /* 0x0001e40000000800 */
[----:B------:R-:W-:Y:S01]  /*1760*/  FADD.FTZ R13, R13, R0 ;  /* 0x000000000d0d7221 */ /* 0x000fe20000010000 */
[----:B------:R-:W-:Y:S06]  /*1770*/  BRA.DIV UR4, `(.L_x_1664) ;  /* 0x0000006604b87947 */ /* 0x000fec000b800000 */
[----:B0-----:R-:W-:Y:S01]  /*1780*/  MOV R6, 0xffff ;  /* 0x0000ffff00067802 */ /* 0x001fe20000000f00 */
        /* <DEDUP_REMOVED lines=10> */
.L_x_1742:
        /* <DEDUP_REMOVED lines=8> */
[----:B-----5:R-:W-:-:S07]  /*18b0*/  @P0 IMAD.IADD R0, R16, 0x1, -R19 ;  /* 0x0000000110000824 */ /* 0x020fce00078e0a13 */
[----:B------:R-:W3:Y:S01]  /*18c0*/  @P0 LDC.64 R6, c[0x0][0x438] ;  /* 0x00010e00ff060b82 */ /* 0x000ee20000000a00 */
[----:B--2---:R-:W-:-:S04]  /*18d0*/  @P0 IMAD R3, R17, R4, R0 ;  /* 0x0000000411030224 */ /* 0x004fc800078e0200 */
[----:B------:R-:W-:-:S04]  /*18e0*/  @P0 IMAD R3, R3, R4, R0 ;  /* 0x0000000403030224 */ /* 0x000fc800078e0200 */
[----:B---3--:R-:W-:-:S06]  /*18f0*/  @P0 IMAD.WIDE R6, R3, 0x2, R6 ;  /* 0x0000000203060825 */ /* 0x008fcc00078e0206 */
[----:B------:R-:W2:Y:S01]  /*1900*/  @P0 LDG.E.U16 R6, desc[UR36][R6.64] ;  /* 0x0000002406060981 */ /* 0x000ea2000c1e1500 */
[----:B------:R-:W-:Y:S01]  /*1910*/  IADD3 R9, PT, PT, R9, 0x50, RZ ;  /* 0x0000005009097810 */ /* 0x000fe20007ffe0ff */
[----:B-1----:R-:W-:Y:S01]  /*1920*/  FMUL.FTZ R4, R14, UR4 ;  /* 0x000000040e047c20 */ /* 0x002fe20008410000 */
[----:B------:R-:W-:Y:S02]  /*1930*/  IADD3 R0, PT, PT, R16, -UR40, RZ ;  /* 0x8000002810007c10 */ /* 0x000fe4000fffe0ff */
[----:B0-----:R-:W-:-:S05]  /*1940*/  LEA R5, R8, R9, 0x18 ;  /* 0x0000000908057211 */ /* 0x001fca00078ec0ff */
[----:B------:R-:W-:Y:S02]  /*1950*/  IMAD R5, R0, 0x4, R5 ;  /* 0x0000000400057824 */ /* 0x000fe400078e0205 */
[----:B--2---:R-:W-:-:S05]  /*1960*/  @P0 HADD2.F32 R3, -RZ, R6.H0_H0 ;  /* 0x20000006ff030230 */ /* 0x004fca0000004100 */
[----:B------:R-:W-:-:S05]  /*1970*/  @P0 FADD.FTZ R4, R4, R3 ;  /* 0x0000000304040221 */ /* 0x000fca0000010000 */
[----:B------:R3:W-:Y:S02]  /*1980*/  STS [R5], R4 ;  /* 0x0000000405007388 */ /* 0x0007e40000000800 */
.L_x_1663:
[----:B------:R-:W-:Y:S05]  /*1990*/  WARPSYNC.ALL ;  /* 0x0000000000007948 */ /* 0x000fea0003800000 */
[----:B0-----:R-:W-:Y:S01]  /*19a0*/  IADD3 R0, PT, PT, R16, -UR40, RZ ;  /* 0x8000002810007c10 */ /* 0x001fe2000fffe0ff */
[----:B------:R-:W0:Y:S01]  /*19b0*/  LDC.64 R10, c[0x0][0x3f0] ;  /* 0x0000fc00ff0a7b82 */ /* 0x000e220000000a00 */
[----:B------:R-:W-:Y:S01]  /*19c0*/  SHF.R.U32.HI R12, RZ, 0x2, R24 ;  /* 0x00000002ff0c7819 */ /* 0x000fe20000011618 */
[----:B------:R-:W-:Y:S01]  /*19d0*/  UMOV UR7, 0x400 ;  /* 0x0000040000077882 */ /* 0x000fe20000000000 */
[----:B------:R-:W-:Y:S01]  /*19e0*/  IADD3 R0, PT, PT, R0, 0x7, RZ ;  /* 0x0000000700007810 */ /* 0x000fe20007ffe0ff */
[----:B------:R-:W-:Y:S01]  /*19f0*/  UIADD3 UR4, UPT, UPT, UR7, 0x10, URZ ;  /* 0x0000001007047890 */ /* 0x000fe2000fffe0ff */
[----:B------:R-:W-:Y:S01]  /*1a00*/  IMAD.SHL.U32 R24, R24, 0x4, RZ ;  /* 0x0000000418187824 */ /* 0x000fe200078e00ff */
[----:B------:R-:W4:Y:S01]  /*1a10*/  LDCU UR17, c[0x0][0x3f4] ;  /* 0x00007e80ff1177ac */ /* 0x000f220008000800 */
[----:B------:R-:W-:Y:S01]  /*1a20*/  SHF.R.S32.HI R3, RZ, 0x1f, R0 ;  /* 0x0000001fff037819 */ /* 0x000fe20000011400 */
[----:B------:R-:W1:Y:S01]  /*1a30*/  S2UR UR14, SR_CgaCtaId ;  /* 0x00000000000e79c3 */ /* 0x000e620000008800 */
[----:B------:R-:W-:Y:S01]  /*1a40*/  BSSY B0, `(.L_x_1665) ;  /* 0x00000a8000007945 */ /* 0x000fe20003800000 */
[----:B------:R-:W0:Y:S01]  /*1a50*/  LDCU UR16, c[0x0][0x410] ;  /* 0x00008200ff1077ac */ /* 0x000e220008000800 */
[----:B------:R-:W-:-:S02]  /*1a60*/  LEA.HI R3, R3, R0, RZ, 0x3 ;  /* 0x0000000003037211 */ /* 0x000fc400078f18ff */
[----:B------:R-:W-:Y:S01]  /*1a70*/  LOP3.LUT R24, R24, 0xc, RZ, 0xc0, !PT ;  /* 0x0000000c18187812 */ /* 0x000fe200078ec0ff */
[----:B------:R-:W0:Y:S01]  /*1a80*/  LDCU.64 UR10, c[0x0][0x3c8] ;  /* 0x00007900ff0a77ac */ /* 0x000e220008000a00 */
[----:B------:R-:W-:Y:S02]  /*1a90*/  LOP3.LUT R3, R3, 0xfffffff8, RZ, 0xc0, !PT ;  /* 0xfffffff803037812 */ /* 0x000fe400078ec0ff */
[C---:B------:R-:W-:Y:S01]  /*1aa0*/  IADD3 R31, PT, PT, R12.reuse, UR40, RZ ;  /* 0x000000280c1f7c10 */ /* 0x040fe2000fffe0ff */
[----:B------:R-:W0:Y:S01]  /*1ab0*/  LDCU.64 UR18, c[0x0][0x438] ;  /* 0x00008700ff1277ac */ /* 0x000e220008000a00 */
[----:B------:R-:W-:Y:S01]  /*1ac0*/  BAR.SYNC.DEFER_BLOCKING 0x0 ;  /* 0x0000000000007b1d */ /* 0x000fe20000010000 */
[----:B------:R-:W-:Y:S01]  /*1ad0*/  ISETP.GE.AND P0, PT, R12, R3, PT ;  /* 0x000000030c00720c */ /* 0x000fe20003f06270 */
[----:B0-----:R-:W-:-:S04]  /*1ae0*/  IMAD R8, R23, R10, R17 ;  /* 0x0000000a17087224 */ /* 0x001fc800078e0211 */
[----:B------:R-:W0:Y:S01]  /*1af0*/  LDCU.64 UR12, c[0x0][0x448] ;  /* 0x00008900ff0c77ac */ /* 0x000e220008000a00 */
[----:B------:R-:W-:Y:S01]  /*1b00*/  SHF.L.U32 R8, R8, 0x5, RZ ;  /* 0x0000000508087819 */ /* 0x000fe200000006ff */
[----:B-1----:R-:W-:-:S06]  /*1b10*/  ULEA UR4, UR14, UR4, 0x18 ;  /* 0x000000040e047291 */ /* 0x002fcc000f8ec0ff */
[----:B----4-:R-:W-:Y:S06]  /*1b20*/  @P0 BRA `(.L_x_1666) ;  /* 0x0000000800640947 */ /* 0x010fec0003800000 */
[----:B------:R1:W4:Y:S01]  /*1b30*/  LDS R3, [R24+UR4] ;  /* 0x0000000418037984 */ /* 0x0003220008000800 */
[----:B------:R-:W2:Y:S01]  /*1b40*/  LDCU UR5, c[0x0][0x3f8] ;  /* 0x00007f00ff0577ac */ /* 0x000ea20008000800 */
[----:B------:R-:W0:Y:S01]  /*1b50*/  LDC R32, c[0x0][0x430] ;  /* 0x00010c00ff207b82 */ /* 0x000e220000000800 */
[----:B------:R-:W-:Y:S01]  /*1b60*/  LOP3.LUT R10, R22, 0x6, RZ, 0xc0, !PT ;  /* 0x00000006160a7812 */ /* 0x000fe200078ec0ff */
[----:B---3--:R1:W3:Y:S01]  /*1b70*/  LDS R5, [R24+UR4+0x10] ;  /* 0x0000100418057984 */ /* 0x0082e20008000800 */
[----:B------:R-:W1:Y:S01]  /*1b80*/  LDCU.64 UR8, c[0x0][0x420] ;  /* 0x00008400ff0877ac */ /* 0x000e620008000a00 */
[----:B------:R-:W-:Y:S01]  /*1b90*/  IMAD.SHL.U32 R9, R11, 0x10, RZ ;  /* 0x000000100b097824 */ /* 0x000fe200078e00ff */
[-C--:B------:R-:W-:Y:S01]  /*1ba0*/  IABS R26, R11.reuse ;  /* 0x0000000b001a7213 */ /* 0x080fe20000000000 */
[----:B------:R0:W0:Y:S01]  /*1bb0*/  LDS R7, [R24+UR4+0x20] ;  /* 0x0000200418077984 */ /* 0x0000220008000800 */
[----:B------:R-:W1:Y:S01]  /*1bc0*/  LDCU UR15, c[0x0][0x440] ;  /* 0x00008800ff0f77ac */ /* 0x000e620008000800 */
[----:B------:R-:W4:Y:S01]  /*1bd0*/  LDC.64 R20, c[0x0][0x448] ;  /* 0x00011200ff147b82 */ /* 0x000f220000000a00 */
[----:B------:R-:W-:Y:S01]  /*1be0*/  IMAD R10, R8, R11, R10 ;  /* 0x0000000b080a7224 */ /* 0x000fe200078e020a */
[----:B------:R0:W3:Y:S01]  /*1bf0*/  LDS R6, [R24+UR4+0x30] ;  /* 0x0000300418067984 */ /* 0x0000e20008000800 */
[----:B------:R-:W0:Y:S01]  /*1c00*/  LDCU UR6, c[0x0][0x408] ;  /* 0x00008100ff0677ac */ /* 0x000e220008000800 */
[----:B------:R-:W-:-:S02]  /*1c10*/  IMAD.MOV.U32 R23, RZ, RZ, R31 ;  /* 0x000000ffff177224 */ /* 0x000fc400078e001f */
[----:B--2---:R-:W-:Y:S01]  /*1c20*/  IMAD R22, R11, UR5, RZ ;  /* 0x000000050b167c24 */ /* 0x004fe2000f8e02ff */
[----:B------:R-:W-:Y:S01]  /*1c30*/  UIADD3 UR5, UPT, UPT, UR7, 0x50, URZ ;  /* 0x0000005007057890 */ /* 0x000fe2000fffe0ff */
[----:B-1----:R-:W-:-:S03]  /*1c40*/  MOV R30, UR8 ;  /* 0x00000008001e7c02 */ /* 0x002fc60008000f00 */
[----:B------:R-:W-:Y:S01]  /*1c50*/  ULEA UR5, UR14, UR5, 0x18 ;  /* 0x000000050e057291 */ /* 0x000fe2000f8ec0ff */
[----:B------:R-:W-:Y:S02]  /*1c60*/  ISETP.NE.U32.AND P0, PT, RZ, UR8, PT ;  /* 0x00000008ff007c0c */ /* 0x000fe4000bf05070 */
[----:B------:R-:W-:Y:S01]  /*1c70*/  MOV R33, UR9 ;  /* 0x0000000900217c02 */ /* 0x000fe20008000f00 */
[C---:B------:R-:W-:Y:S01]  /*1c80*/  IMAD R0, R17.reuse, UR15, R16 ;  /* 0x0000000f11007c24 */ /* 0x040fe2000f8e0210 */
[--C-:B------:R-:W-:Y:S02]  /*1c90*/  IADD3 R30, P1, P2, R30, UR39, R31.reuse ;  /* 0x000000271e1e7c10 */ /* 0x100fe4000fa3e01f */
[----:B------:R-:W-:Y:S01]  /*1ca0*/  ISETP.NE.AND.EX P0, PT, RZ, UR9, PT, P0 ;  /* 0x00000009ff007c0c */ /* 0x000fe2000bf05300 */
[----:B------:R-:W-:Y:S01]  /*1cb0*/  IMAD R29, R0, UR15, R31 ;  /* 0x0000000f001d7c24 */ /* 0x000fe2000f8e021f */
[----:B0-----:R-:W-:Y:S01]  /*1cc0*/  IADD3 R32, PT, PT, R32, UR6, RZ ;  /* 0x0000000620207c10 */ /* 0x001fe2000fffe0ff */
[----:B----4-:R-:W-:Y:S01]  /*1cd0*/  IMAD.WIDE.U32 R20, R17, 0x2, R20 ;  /* 0x0000000211147825 */ /* 0x010fe200078e0014 */
[----:B------:R-:W-:-:S02]  /*1ce0*/  LEA R27, R12, UR5, 0x2 ;  /* 0x000000050c1b7c11 */ /* 0x000fc4000f8e10ff */
[----:B---3--:R-:W-:-:S07]  /*1cf0*/  IADD3.X R33, PT, PT, R33, UR41, RZ, P1, P2 ;  /* 0x0000002921217c10 */ /* 0x008fce0008fe44ff */
.L_x_1670:
[----:B0-----:R-:W0:Y:S01]  /*1d00*/  I2F.RP R11, R26 ;  /* 0x0000001a000b7306 */ /* 0x001e220000209400 */
[----:B------:R-:W1:Y:S01]  /*1d10*/  LDC R37, c[0x0][0x3f4] ;  /* 0x0000fd00ff257b82 */ /* 0x000e620000000800 */
[----:B------:R-:W-:Y:S01]  /*1d20*/  IABS R40, R23 ;  /* 0x0000001700287213 */ /* 0x000fe20000000000 */
[----:B------:R-:W-:Y:S01]  /*1d30*/  USHF.R.S32.HI UR5, URZ, 0x1f, UR39 ;  /* 0x0000001fff057899 */ /* 0x000fe20008011427 */
[----:B------:R-:W-:-:S04]  /*1d40*/  ISETP.GE.AND P2, PT, R23, RZ, PT ;  /* 0x000000ff1700720c */ /* 0x000fc80003f46270 */
[----:B0-----:R-:W0:Y:S01]  /*1d50*/  MUFU.RCP R11, R11 ;  /* 0x0000000b000b7308 */ /* 0x001e220000001000 */
[----:B-1----:R-:W-:Y:S02]  /*1d60*/  ISETP.NE.AND P3, PT, R37, RZ, PT ;  /* 0x000000ff2500720c */ /* 0x002fe40003f65270 */
[----:B0-----:R-:W-:-:S05]  /*1d70*/  IADD3 R12, PT, PT, R11, 0xffffffe, RZ ;  /* 0x0ffffffe0b0c7810 */ /* 0x001fca0007ffe0ff */
[----:B------:R0:W1:Y:S02]  /*1d80*/  F2I.FTZ.U32.TRUNC.NTZ R13, R12 ;  /* 0x0000000c000d7305 */ /* 0x000064000021f000 */
[----:B0-----:R-:W-:Y:S02]  /*1d90*/  HFMA2 R12, -RZ, RZ, 0, 0 ;  /* 0x00000000ff0c7431 */ /* 0x001fe400000001ff */
[----:B-1----:R-:W-:-:S04]  /*1da0*/  IMAD.MOV R15, RZ, RZ, -R13 ;  /* 0x000000ffff0f7224 */ /* 0x002fc800078e0a0d */
[----:B------:R-:W-:-:S04]  /*1db0*/  IMAD R15, R15, R26, RZ ;  /* 0x0000001a0f0f7224 */ /* 0x000fc800078e02ff */
[----:B------:R-:W-:Y:S01]  /*1dc0*/  IMAD.HI.U32 R15, R13, R15, R12 ;  /* 0x0000000f0d0f7227 */ /* 0x000fe200078e000c */
[----:B------:R-:W-:-:S05]  /*1dd0*/  IABS R13, R37 ;  /* 0x00000025000d7213 */ /* 0x000fca0000000000 */
[----:B------:R-:W-:-:S05]  /*1de0*/  IMAD.HI.U32 R11, R15, R40, RZ ;  /* 0x000000280f0b7227 */ /* 0x000fca00078e00ff */
[----:B------:R-:W-:-:S05]  /*1df0*/  IADD3 R11, PT, PT, -R11, RZ, RZ ;  /* 0x000000ff0b0b7210 */ /* 0x000fca0007ffe1ff */
[----:B------:R-:W-:-:S05]  /*1e00*/  IMAD R40, R13, R11, R40 ;  /* 0x0000000b0d287224 */ /* 0x000fca00078e0228 */
[----:B------:R-:W-:-:S13]  /*1e10*/  ISETP.GT.U32.AND P1, PT, R26, R40, PT ;  /* 0x000000281a00720c */ /* 0x000fda0003f24070 */
[----:B------:R-:W-:-:S05]  /*1e20*/  @!P1 IMAD.IADD R40, R40, 0x1, -R13 ;  /* 0x0000000128289824 */ /* 0x000fca00078e0a0d */
[----:B------:R-:W-:-:S13]  /*1e30*/  ISETP.GT.U32.AND P1, PT, R26, R40, PT ;  /* 0x000000281a00720c */ /* 0x000fda0003f24070 */
[----:B------:R-:W-:Y:S02]  /*1e40*/  @!P1 IADD3 R40, PT, PT, R40, -R13, RZ ;  /* 0x8000000d28289210 */ /* 0x000fe40007ffe0ff */
[----:B------:R-:W-:Y:S02]  /*1e50*/  ISETP.GE.AND P1, PT, R23, R16, PT ;  /* 0x000000101700720c */ /* 0x000fe40003f26270 */
[----:B------:R-:W-:Y:S02]  /*1e60*/  @!P2 IADD3 R40, PT, PT, -R40, RZ, RZ ;  /* 0x000000ff2828a210 */ /* 0x000fe40007ffe1ff */
[----:B------:R-:W-:-:S04]  /*1e70*/  @!P3 LOP3.LUT R40, RZ, R37, RZ, 0x33, !PT ;  /* 0x00000025ff28b212 */ /* 0x000fc800078e33ff */
[----:B------:R-:W-:-:S05]  /*1e80*/  IADD3 R11, P2, PT, R40, UR39, RZ ;  /* 0x00000027280b7c10 */ /* 0x000fca000ff5e0ff */
[----:B------:R-:W-:Y:S01]  /*1e90*/  IMAD.X R12, RZ, RZ, UR5, P2 ;  /* 0x00000005ff0c7e24 */ /* 0x000fe200090e06ff */
[C---:B------:R-:W-:Y:S01]  /*1ea0*/  LEA R24, P2, R11.reuse, UR10, 0x2 ;  /* 0x0000000a0b187c11 */ /* 0x040fe2000f8410ff */
[----:B------:R-:W0:Y:S03]  /*1eb0*/  @!P1 LDC.64 R14, c[0x0][0x3b8] ;  /* 0x0000ee00ff0e9b82 */ /* 0x000e260000000a00 */
[----:B------:R-:W-:-:S05]  /*1ec0*/  LEA.HI.X R25, R11, UR11, R12, 0x2, P2 ;  /* 0x0000000b0b197c11 */ /* 0x000fca00090f140c */
[----:B------:R-:W2:Y:S01]  /*1ed0*/  @!P1 LDG.E R11, desc[UR36][R24.64] ;  /* 0x00000024180b9981 */ /* 0x000ea2000c1e1900 */
[----:B------:R-:W1:Y:S03]  /*1ee0*/  @!P1 LDC.64 R12, c[0x0][0x3b8] ;  /* 0x0000ee00ff0c9b82 */ /* 0x000e660000000a00 */
[----:B------:R-:W3:Y:S04]  /*1ef0*/  @!P1 LDG.E R39, desc[UR36][R24.64] ;  /* 0x0000002418279981 */ /* 0x000ee8000c1e1900 */
[----:B------:R4:W3:Y:S02]  /*1f00*/  @!P1 LDG.E R41, desc[UR36][R24.64] ;  /* 0x0000002418299981 */ /* 0x0008e4000c1e1900 */
[----:B----4-:R-:W-:-:S02]  /*1f10*/  IMAD.IADD R25, R40, 0x1, R37 ;  /* 0x0000000128197824 */ /* 0x010fc400078e0225 */
[----:B------:R-:W-:Y:S02]  /*1f20*/  @!P1 IMAD R37, R40, 0x8, R9 ;  /* 0x0000000828259824 */ /* 0x000fe400078e0209 */
[----:B--2---:R-:W-:-:S05]  /*1f30*/  @!P1 IMAD R11, R22, R11, RZ ;  /* 0x0000000b160b9224 */ /* 0x004fca00078e02ff */
[----:B------:R-:W-:-:S04]  /*1f40*/  @!P1 LEA R11, R11, R40, 0x2 ;  /* 0x000000280b0b9211 */ /* 0x000fc800078e10ff */
[----:B------:R-:W-:Y:S02]  /*1f50*/  @!P1 SHF.L.U32 R38, R11, 0x3, RZ ;  /* 0x000000030b269819 */ /* 0x000fe400000006ff */
[----:B------:R-:W-:Y:S02]  /*1f60*/  SHF.R.S32.HI R11, RZ, 0x1f, R10 ;  /* 0x0000001fff0b7819 */ /* 0x000fe4000001140a */
[----:B------:R-:W-:-:S04]  /*1f70*/  @!P1 IADD3 R42, P2, PT, R10, R38, RZ ;  /* 0x000000260a2a9210 */ /* 0x000fc80007f5e0ff */
[----:B------:R-:W-:Y:S02]  /*1f80*/  @!P1 LEA.HI.X.SX32 R43, R38, R11, 0x1, P2 ;  /* 0x0000000b262b9211 */ /* 0x000fe400010f0eff */
[----:B0-----:R-:W-:Y:S01]  /*1f90*/  @!P1 LEA R38, P2, R42, R14, 0x1 ;  /* 0x0000000e2a269211 */ /* 0x001fe200078408ff */
[----:B---3--:R-:W-:-:S03]  /*1fa0*/  @!P1 IMAD R14, R22, R39, RZ ;  /* 0x00000027160e9224 */ /* 0x008fc600078e02ff */
[----:B------:R-:W-:Y:S02]  /*1fb0*/  @!P1 LEA.HI.X R39, R42, R15, R43, 0x1, P2 ;  /* 0x0000000f2a279211 */ /* 0x000fe400010f0c2b */
[----:B------:R-:W-:Y:S02]  /*1fc0*/  @!P1 SHF.L.U32 R24, R14, 0x5, RZ ;  /* 0x000000050e189819 */ /* 0x000fe400000006ff */
[----:B------:R-:W0:Y:S01]  /*1fd0*/  @!P1 LDC.64 R14, c[0x0][0x3b8] ;  /* 0x0000ee00ff0e9b82 */ /* 0x000e220000000a00 */
[C---:B------:R-:W-:Y:S01]  /*1fe0*/  @!P1 LEA R40, R25.reuse, R9, 0x3 ;  /* 0x0000000919289211 */ /* 0x040fe200078e18ff */
[----:B------:R-:W-:Y:S01]  /*1ff0*/  @!P1 IMAD R43, R22, R41, RZ ;  /* 0x00000029162b9224 */ /* 0x000fe200078e02ff */
[----:B------:R-:W-:Y:S01]  /*2000*/  @!P1 LEA R42, R25, R24, 0x3 ;  /* 0x00000018192a9211 */ /* 0x000fe200078e18ff */
[----:B------:R2:W3:Y:S01]  /*2010*/  @!P1 LDG.E R34, desc[UR36][R38.64] ;  /* 0x0000002426229981 */ /* 0x0004e2000c1e1900 */
[----:B------:R-:W-:Y:S01]  /*2020*/  @!P1 IADD3 R41, PT, PT, R24, R37, RZ ;  /* 0x0000002518299210 */ /* 0x000fe20007ffe0ff */
[----:B------:R-:W-:Y:S01]  /*2030*/  @!P1 IMAD R37, R43, 0x20, R40 ;  /* 0x000000202b259824 */ /* 0x000fe200078e0228 */
[----:B------:R-:W-:-:S02]  /*2040*/  @!P1 IADD3 R25, P2, PT, R10, R42, RZ ;  /* 0x0000002a0a199210 */ /* 0x000fc40007f5e0ff */
[----:B------:R-:W-:Y:S02]  /*2050*/  @!P1 IADD3 R40, P3, PT, R10, R41, RZ ;  /* 0x000000290a289210 */ /* 0x000fe40007f7e0ff */
[-C--:B------:R-:W-:Y:S02]  /*2060*/  @!P1 LEA.HI.X.SX32 R42, R42, R11.reuse, 0x1, P2 ;  /* 0x0000000b2a2a9211 */ /* 0x080fe400010f0eff */
[-C--:B-1----:R-:W-:Y:S02]  /*2070*/  @!P1 LEA R24, P2, R25, R12.reuse, 0x1 ;  /* 0x0000000c19189211 */ /* 0x082fe400078408ff */
[----:B------:R-:W-:Y:S02]  /*2080*/  @!P1 LEA.HI.X.SX32 R41, R41, R11, 0x1, P3 ;  /* 0x0000000b29299211 */ /* 0x000fe400018f0eff */
[----:B------:R-:W-:Y:S02]  /*2090*/  @!P1 LEA.HI.X R25, R25, R13, R42, 0x1, P2 ;  /* 0x0000000d19199211 */ /* 0x000fe400010f0c2a */
[----:B------:R-:W-:-:S02]  /*20a0*/  @!P1 LEA R12, P2, R40, R12, 0x1 ;  /* 0x0000000c280c9211 */ /* 0x000fc400078408ff */
[----:B--2---:R-:W-:Y:S01]  /*20b0*/  @!P1 IADD3 R38, P3, PT, R10, R37, RZ ;  /* 0x000000250a269210 */ /* 0x004fe20007f7e0ff */
[----:B------:R-:W2:Y:S01]  /*20c0*/  @!P1 LDG.E R36, desc[UR36][R24.64] ;  /* 0x0000002418249981 */ /* 0x000ea2000c1e1900 */
[----:B------:R-:W-:Y:S02]  /*20d0*/  @!P1 LEA.HI.X R13, R40, R13, R41, 0x1, P2 ;  /* 0x0000000d280d9211 */ /* 0x000fe400010f0c29 */
[----:B------:R-:W-:Y:S02]  /*20e0*/  @!P1 LEA.HI.X.SX32 R11, R37, R11, 0x1, P3 ;  /* 0x0000000b250b9211 */ /* 0x000fe400018f0eff */
[C---:B0-----:R-:W-:Y:S01]  /*20f0*/  @!P1 LEA R14, P2, R38.reuse, R14, 0x1 ;  /* 0x0000000e260e9211 */ /* 0x041fe200078408ff */
[----:B------:R0:W4:Y:S03]  /*2100*/  @!P1 LDG.E R0, desc[UR36][R12.64] ;  /* 0x000000240c009981 */ /* 0x000126000c1e1900 */
[----:B------:R-:W-:-:S05]  /*2110*/  @!P1 LEA.HI.X R15, R38, R15, R11, 0x1, P2 ;  /* 0x0000000f260f9211 */ /* 0x000fca00010f0c0b */
[----:B------:R-:W4:Y:S01]  /*2120*/  @!P1 LDG.E R35, desc[UR36][R14.64] ;  /* 0x000000240e239981 */ /* 0x000f22000c1e1900 */
[----:B0-----:R-:W-:Y:S02]  /*2130*/  @P0 MOV R12, R30 ;  /* 0x0000001e000c0202 */ /* 0x001fe40000000f00 */
[----:B------:R-:W-:-:S05]  /*2140*/  @P0 MOV R13, R33 ;  /* 0x00000021000d0202 */ /* 0x000fca0000000f00 */
[----:B------:R3:W4:Y:S01]  /*2150*/  @P0 LDG.E.U8 R11, desc[UR36][R12.64] ;  /* 0x000000240c0b0981 */ /* 0x000722000c1e1100 */
[----:B------:R-:W0:Y:S01]  /*2160*/  S2R R37, SR_TID.X ;  /* 0x0000000000257919 */ /* 0x000e220000002100 */
[----:B------:R-:W-:Y:S01]  /*2170*/  UMOV UR5, 0xffffffff ;  /* 0xffffffff00057882 */ /* 0x000fe20000000000 */
[----:B0-----:R-:W-:Y:S01]  /*2180*/  LOP3.LUT P1, RZ, R37, 0x3, RZ, 0xc0, !PT ;  /* 0x0000000325ff7812 */ /* 0x001fe2000782c0ff */
[----:B---3--:R-:W-:-:S04]  /*2190*/  HMUL2 R13, R3, R34 ;  /* 0x00000022030d7232 */ /* 0x008fc80000000000 */
[----:B--2---:R-:W-:-:S04]  /*21a0*/  HFMA2 R13, R5, R36, R13 ;  /* 0x00000024050d7231 */ /* 0x004fc8000000000d */
[----:B----4-:R-:W-:-:S04]  /*21b0*/  HFMA2 R13, R7, R0, R13 ;  /* 0x00000000070d7231 */ /* 0x010fc8000000000d */
[----:B------:R-:W-:-:S05]  /*21c0*/  HFMA2 R13, R6, R35, R13 ;  /* 0x00000023060d7231 */ /* 0x000fca000000000d */
[--C-:B------:R-:W-:Y:S02]  /*21d0*/  HADD2.F32 R24, -RZ, R13.reuse.H0_H0 ;  /* 0x2000000dff187230 */ /* 0x100fe40000004100 */
[----:B------:R-:W-:Y:S01]  /*21e0*/  HADD2.F32 R25, -RZ, R13.H1_H1 ;  /* 0x3000000dff197230 */ /* 0x000fe20000004100 */
[----:B------:R-:W-:-:S04]  /*21f0*/  ISETP.NE.AND P2, PT, R11, RZ, P0 ;  /* 0x000000ff0b00720c */ /* 0x000fc80000745270 */
[----:B------:R-:W-:Y:S01]  /*2200*/  FADD.FTZ R13, R24, R25 ;  /* 0x00000019180d7221 */ /* 0x000fe20000010000 */
[----:B------:R-:W-:Y:S08]  /*2210*/  BRA.DIV UR5, `(.L_x_1667) ;  /* 0x0000005e05747947 */ /* 0x000ff0000b800000 */
[----:B------:R-:W0:Y:S02]  /*2220*/  SHFL.BFLY PT, R14, R13, 0x2, 0x1f ;  /* 0x0c401f000d0e7f89 */ /* 0x000e2400000e0000 */
[----:B0-----:R-:W-:-:S05]  /*2230*/  FADD.FTZ R13, R13, R14 ;  /* 0x0000000e0d0d7221 */ /* 0x001fca0000010000 */
[----:B------:R0:W1:Y:S02]  /*2240*/  SHFL.BFLY PT, R14, R13, 0x1, 0x1f ;  /* 0x0c201f000d0e7f89 */ /* 0x00006400000e0000 */
.L_x_1746:
[----:B------:R-:W-:Y:S01]  /*2250*/  ISETP.GE.OR P1, PT, R23, R16, P1 ;  /* 0x000000101700720c */ /* 0x000fe20000f26670 */
[----:B-1----:R-:W-:Y:S01]  /*2260*/  FADD.FTZ R14, R13, R14 ;  /* 0x0000000e0d0e7221 */ /* 0x002fe20000010000 */
[----:B------:R-:W-:Y:S03]  /*2270*/  BSSY.RECONVERGENT B1, `(.L_x_1668) ;  /* 0x0000015000017945 */ /* 0x000fe60003800200 */
[----:B------:R-:W-:-:S08]  /*2280*/  FMUL.FTZ R14, R14, UR16 ;  /* 0x000000100e0e7c20 */ /* 0x000fd00008410000 */
[----:B------:R-:W-:Y:S05]  /*2290*/  @P1 BRA `(.L_x_1669) ;  /* 0x0000000000481947 */ /* 0x000fea0003800000 */
[----:B------:R-:W-:-:S04]  /*22a0*/  ISETP.NE.U32.AND P1, PT, RZ, UR18, PT ;  /* 0x00000012ff007c0c */ /* 0x000fc8000bf25070 */
[----:B------:R-:W-:Y:S02]  /*22b0*/  ISETP.NE.AND.EX P3, PT, RZ, UR19, PT, P1 ;  /* 0x00000013ff007c0c */ /* 0x000fe4000bf65310 */
[----:B------:R-:W-:-:S04]  /*22c0*/  ISETP.NE.U32.AND P1, PT, RZ, UR12, PT ;  /* 0x0000000cff007c0c */ /* 0x000fc8000bf25070 */
[----:B------:R-:W-:-:S07]  /*22d0*/  ISETP.NE.AND.EX P1, PT, RZ, UR13, PT, P1 ;  /* 0x0000000dff007c0c */ /* 0x000fce000bf25310 */
[----:B0-----:R-:W0:Y:S06]  /*22e0*/  @P3 LDC.64 R12, c[0x0][0x438] ;  /* 0x00010e00ff0c3b82 */ /* 0x001e2c0000000a00 */
[----:B------:R-:W2:Y:S01]  /*22f0*/  @P1 LDG.E.U16 R24, desc[UR36][R20.64] ;  /* 0x0000002414181981 */ /* 0x000ea2000c1e1500 */
[----:B0-----:R-:W-:-:S06]  /*2300*/  @P3 IMAD.WIDE R12, R29, 0x2, R12 ;  /* 0x000000021d0c3825 */ /* 0x001fcc00078e020c */
[----:B------:R-:W3:Y:S01]  /*2310*/  @P3 LDG.E.U16 R12, desc[UR36][R12.64] ;  /* 0x000000240c0c3981 */ /* 0x000ee2000c1e1500 */
[----:B------:R-:W-:-:S04]  /*2320*/  @P1 ISETP.GE.AND P4, PT, R23, R32, PT ;  /* 0x000000201700120c */ /* 0x000fc80003f86270 */
[----:B-----5:R-:W-:-:S04]  /*2330*/  @P1 SEL R11, R19, RZ, !P4 ;  /* 0x000000ff130b1207 */ /* 0x020fc80006000000 */
[----:B------:R-:W-:-:S04]  /*2340*/  @P1 IADD3 R15, PT, PT, R23, R11, -R16 ;  /* 0x0000000b170f1210 */ /* 0x000fc80007ffe810 */
[----:B------:R-:W-:Y:S01]  /*2350*/  @P1 I2FP.F32.S32 R15, R15 ;  /* 0x0000000f000f1245 */ /* 0x000fe20000201400 */
[----:B--2---:R-:W-:Y:S02]  /*2360*/  @P1 HADD2.F32 R24, -RZ, R24.H0_H0 ;  /* 0x20000018ff181230 */ /* 0x004fe40000004100 */
[----:B---3--:R-:W-:-:S05]  /*2370*/  @P3 HADD2.F32 R11, -RZ, R12.H0_H0 ;  /* 0x2000000cff0b3230 */ /* 0x008fca0000004100 */
[----:B------:R-:W-:-:S04]  /*2380*/  @P3 FADD.FTZ R14, R14, R11 ;  /* 0x0000000b0e0e3221 */ /* 0x000fc80000010000 */
[----:B------:R-:W-:-:S05]  /*2390*/  @P1 FFMA.FTZ R14, R15, R24, R14 ;  /* 0x000000180f0e1223 */ /* 0x000fca000001000e */
[----:B------:R1:W-:Y:S01]  /*23a0*/  STS [R27], R14 ;  /* 0x0000000e1b007388 */ /* 0x0003e20000000800 */
[----:B------:R-:W-:-:S07]  /*23b0*/  @!P2 FMNMX.FTZ R4, R4, R14, !PT ;  /* 0x0000000e0404a209 */ /* 0x000fce0007810000 */
.L_x_1669:
[----:B------:R-:W-:Y:S05]  /*23c0*/  BSYNC.RECONVERGENT B1 ;  /* 0x0000000000017941 */ /* 0x000fea0003800200 */
.L_x_1668:
[----:B------:R-:W-:Y:S01]  /*23d0*/  VIADD R11, R16, 0x1 ;  /* 0x00000001100b7836 */ /* 0x000fe20000000000 */
[----:B------:R-:W-:Y:S01]  /*23e0*/  IADD3 R30, P2, PT, R30, 0x10, RZ ;  /* 0x000000101e1e7810 */ /* 0x000fe20007f5e0ff */
[----:B------:R-:W-:Y:S01]  /*23f0*/  VIADD R23, R23, 0x10 ;  /* 0x0000001017177836 */ /* 0x000fe20000000000 */
[----:B-1----:R-:W-:Y:S01]  /*2400*/  IADD3 R27, PT, PT, R27, 0x40, RZ ;  /* 0x000000401b1b7810 */ /* 0x002fe20007ffe0ff */
[----:B------:R-:W-:Y:S01]  /*2410*/  VIADD R29, R29, 0x10 ;  /* 0x000000101d1d7836 */ /* 0x000fe20000000000 */
[----:B------:R-:W-:Y:S02]  /*2420*/  VIADDMNMX R11, R11, -UR17, RZ, !PT ;  /* 0x800000110b0b7c46 */ /* 0x000fe4000f8001ff */
[----:B------:R-:W-:Y:S02]  /*2430*/  IADD3.X R33, PT, PT, RZ, R33, RZ, P2, !PT ;  /* 0x00000021ff217210 */ /* 0x000fe400017fe4ff */
[----:B------:R-:W-:-:S04]  /*2440*/  IADD3 R11, PT, PT, -R11, R16, RZ ;  /* 0x000000100b0b7210 */ /* 0x000fc80007ffe1ff */
[----:B------:R-:W-:-:S04]  /*2450*/  IADD3 R11, PT, PT, R11, 0x7, RZ ;  /* 0x000000070b0b7810 */ /* 0x000fc80007ffe0ff */
[----:B------:R-:W-:-:S04]  /*2460*/  SHF.R.S32.HI R12, RZ, 0x1f, R11 ;  /* 0x0000001fff0c7819 */ /* 0x000fc8000001140b */
[----:B------:R-:W-:-:S04]  /*2470*/  LEA.HI R12, R12, R11, RZ, 0x3 ;  /* 0x0000000b0c0c7211 */ /* 0x000fc800078f18ff */
[----:B------:R-:W-:-:S04]  /*2480*/  LOP3.LUT R12, R12, 0xfffffff8, RZ, 0xc0, !PT ;  /* 0xfffffff80c0c7812 */ /* 0x000fc800078ec0ff */
[----:B------:R-:W-:-:S04]  /*2490*/  IADD3 R12, PT, PT, R12, UR40, RZ ;  /* 0x000000280c0c7c10 */ /* 0x000fc8000fffe0ff */
[----:B------:R-:W-:-:S13]  /*24a0*/  ISETP.GE.AND P1, PT, R23, R12, PT ;  /* 0x0000000c1700720c */ /* 0x000fda0003f26270 */
[----:B------:R-:W-:Y:S05]  /*24b0*/  @!P1 BRA `(.L_x_1670) ;  /* 0xfffffff800109947 */ /* 0x000fea000383ffff */
.L_x_1666:
[----:B0-----:R-:W-:Y:S05]  /*24c0*/  BSYNC B0 ;  /* 0x0000000000007941 */ /* 0x001fea0003800000 */
.L_x_1665:
[----:B------:R-:W0:Y:S01]  /*24d0*/  S2R R0, SR_TID.X ;  /* 0x0000000000007919 */ /* 0x000e220000002100 */
[----:B------:R-:W-:Y:S01]  /*24e0*/  UMOV UR5, 0xffffffff ;  /* 0xffffffff00057882 */ /* 0x000fe20000000000 */
[----:B------:R-:W-:Y:S02]  /*24f0*/  IADD3 R3, PT, PT, R16, 0x1, RZ ;  /* 0x0000000110037810 */ /* 0x000fe40007ffe0ff */
[----:B------:R-:W-:Y:S05]  /*2500*/  BRA.DIV UR5, `(.L_x_1671) ;  /* 0x0000005a05f87947 */ /* 0x000fea000b800000 */
[----:B------:R-:W1:Y:S02]  /*2510*/  SHFL.BFLY PT, R14, R4, 0x10, 0x1f ;  /* 0x0e001f00040e7f89 */ /* 0x000e6400000e0000 */
[----:B-1----:R-:W-:-:S05]  /*2520*/  FMNMX.FTZ R13, R14, R4, !PT ;  /* 0x000000040e0d7209 */ /* 0x002fca0007810000 */
[----:B------:R-:W3:Y:S02]  /*2530*/  SHFL.BFLY PT, R14, R13, 0x8, 0x1f ;  /* 0x0d001f000d0e7f89 */ /* 0x000ee400000e0000 */
[----:B---3--:R-:W-:-:S05]  /*2540*/  FMNMX.FTZ R5, R13, R14, !PT ;  /* 0x0000000e0d057209 */ /* 0x008fca0007810000 */
[----:B------:R1:W3:Y:S02]  /*2550*/  SHFL.BFLY PT, R14, R5, 0x4, 0x1f ;  /* 0x0c801f00050e7f89 */ /* 0x0002e400000e0000 */
.L_x_1751:
[----:B------:R-:W4:Y:S01]  /*2560*/  S2R R12, SR_CgaCtaId ;  /* 0x00000000000c7919 */ /* 0x000f220000008800 */
[----:B0-----:R-:W-:Y:S01]  /*2570*/  LOP3.LUT P0, R4, R0, 0x1f, RZ, 0xc0, !PT ;  /* 0x0000001f00047812 */ /* 0x001fe2000780c0ff */
[----:B------:R-:W-:Y:S05]  /*2580*/  WARPSYNC.ALL ;  /* 0x0000000000007948 */ /* 0x000fea0003800000 */
[----:B------:R-:W-:Y:S02]  /*2590*/  MOV R13, 0x400 ;  /* 0x00000400000d7802 */ /* 0x000fe40000000f00 */
[----:B-1-3--:R-:W-:Y:S02]  /*25a0*/  FMNMX.FTZ R5, R5, R14, !PT ;  /* 0x0000000e05057209 */ /* 0x00afe40007810000 */
[----:B----4-:R-:W-:-:S04]  /*25b0*/  LEA R7, R12, R13, 0x18 ;  /* 0x0000000d0c077211 */ /* 0x010fc800078ec0ff */
[----:B------:R-:W-:-:S05]  /*25c0*/  LEA.HI R6, R0, R7, RZ, 0x1d ;  /* 0x0000000700067211 */ /* 0x000fca00078fe8ff */
[----:B------:R0:W-:Y:S01]  /*25d0*/  @!P0 STS [R6], R5 ;  /* 0x0000000506008388 */ /* 0x0001e20000000800 */
[----:B------:R-:W-:Y:S01]  /*25e0*/  BAR.SYNC.DEFER_BLOCKING 0x0 ;  /* 0x0000000000007b1d */ /* 0x000fe20000010000 */
[C---:B------:R-:W-:Y:S01]  /*25f0*/  ISETP.GT.U32.AND P0, PT, R4.reuse, 0x1, PT ;  /* 0x000000010400780c */ /* 0x040fe20003f04070 */
[----:B------:R-:W-:Y:S01]  /*2600*/  IMAD R7, R4, 0x4, R7 ;  /* 0x0000000404077824 */ /* 0x000fe200078e0207 */
[----:B------:R-:W-:Y:S02]  /*2610*/  MOV R11, 0xff7fffff ;  /* 0xff7fffff000b7802 */ /* 0x000fe40000000f00 */
[----:B0-----:R-:W-:Y:S01]  /*2620*/  IADD3 R5, PT, PT, R0, UR40, RZ ;  /* 0x0000002800057c10 */ /* 0x001fe2000fffe0ff */
[----:B------:R-:W-:Y:S08]  /*2630*/  BSSY.RECONVERGENT B0, `(.L_x_1672) ;  /* 0x000016d000007945 */ /* 0x000ff00003800200 */
[----:B------:R-:W0:Y:S01]  /*2640*/  @!P0 LDS R11, [R7] ;  /* 0x00000000070b8984 */ /* 0x000e220000000800 */
[----:B------:R-:W-:-:S03]  /*2650*/  ISETP.GT.AND P0, PT, R5, R16, PT ;  /* 0x000000100500720c */ /* 0x000fc60003f04270 */
[----:B0-----:R-:W0:Y:S02]  /*2660*/  SHFL.BFLY PT, R10, R11, 0x1, 0x1f ;  /* 0x0c201f000b0a7f89 */ /* 0x001e2400000e0000 */
        /* <DEDUP_REMOVED lines=23> */
[----:B------:R-:W-:Y:S01]  /*27e0*/  IMAD R15, R0, 0x4, R15 ;  /* 0x00000004000f7824 */ /* 0x000fe200078e020f */
[----:B------:R-:W-:Y:S02]  /*27f0*/  MOV R11, R5 ;  /* 0x00000005000b7202 */ /* 0x000fe40000000f00 */
[----:B------:R-:W-:-:S07]  /*2800*/  IADD3 R14, PT, PT, -R14, RZ, RZ ;  /* 0x000000ff0e0e7210 */ /* 0x000fce0007ffe1ff */
.L_x_1677:
        /* <DEDUP_REMOVED lines=11> */
.L_x_1676:
[----:B------:R-:W-:Y:S05]  /*28c0*/  BSYNC.RECONVERGENT B1 ;  /* 0x0000000000017941 */ /* 0x000fea0003800200 */
.L_x_1675:
[----:B------:R-:W-:Y:S05]  /*28d0*/  @!P1 BRA `(.L_x_1673) ;  /* 0x0000001400089947 */ /* 0x000fea0003800000 */
[----:B------:R-:W-:Y:S01]  /*28e0*/  USHF.L.U32 UR4, UR40, 0x2, URZ ;  /* 0x0000000228047899 */ /* 0x000fe200080006ff */
[----:B------:R-:W-:-:S04]  /*28f0*/  IADD3 R13, PT, PT, R13, 0x50, RZ ;  /* 0x000000500d0d7810 */ /* 0x000fc80007ffe0ff */
[----:B------:R-:W-:Y:S02]  /*2900*/  LEA R13, R12, R13, 0x18 ;  /* 0x0000000d0c0d7211 */ /* 0x000fe400078ec0ff */
[C---:B------:R-:W-:Y:S02]  /*2910*/  LEA R12, R11.reuse, -UR4, 0x2 ;  /* 0x800000040b0c7c11 */ /* 0x040fe4000f8e10ff */
[----:B------:R-:W-:-:S03]  /*2920*/  IADD3 R11, PT, PT, R11, 0x100, RZ ;  /* 0x000001000b0b7810 */ /* 0x000fc60007ffe0ff */
[----:B------:R-:W-:Y:S01]  /*2930*/  IMAD.IADD R12, R13, 0x1, R12 ;  /* 0x000000010d0c7824 */ /* 0x000fe200078e020c */
[----:B------:R-:W-:-:S04]  /*2940*/  ISETP.GT.AND P0, PT, R11, R16, PT ;  /* 0x000000100b00720c */ /* 0x000fc80003f04270 */
[----:B------:R-:W0:Y:S04]  /*2950*/  LDS R14, [R12] ;  /* 0x000000000c0e7984 */ /* 0x000e280000000800 */
[----:B------:R-:W1:Y:S04]  /*2960*/  LDS R20, [R12+0x100] ;  /* 0x000100000c147984 */ /* 0x000e680000000800 */
[----:B------:R-:W3:Y:S04]  /*2970*/  LDS R22, [R12+0x200] ;  /* 0x000200000c167984 */ /* 0x000ee80000000800 */
[----:B------:R-:W4:Y:S01]  /*2980*/  LDS R24, [R12+0x300] ;  /* 0x000300000c187984 */ /* 0x000f220000000800 */
[C---:B0-----:R-:W-:Y:S01]  /*2990*/  FADD.FTZ R14, -R9.reuse, R14 ;  /* 0x0000000e090e7221 */ /* 0x041fe20000010100 */
[----:B-1----:R-:W-:-:S03]  /*29a0*/  FADD.FTZ R20, -R9, R20 ;  /* 0x0000001409147221 */ /* 0x002fc60000010100 */
[----:B------:R-:W-:Y:S01]  /*29b0*/  FMUL.FTZ R14, R14, 1.4426950216293334961 ;  /* 0x3fb8aa3b0e0e7820 */ /* 0x000fe20000410000 */
[C---:B---3--:R-:W-:Y:S01]  /*29c0*/  FADD.FTZ R22, -R9.reuse, R22 ;  /* 0x0000001609167221 */ /* 0x048fe20000010100 */
[----:B------:R-:W-:Y:S02]  /*29d0*/  FMUL.FTZ R20, R20, 1.4426950216293334961 ;  /* 0x3fb8aa3b14147820 */ /* 0x000fe40000410000 */
[----:B------:R-:W0:Y:S01]  /*29e0*/  MUFU.EX2 R13, R14 ;  /* 0x0000000e000d7308 */ /* 0x000e220000000800 */
[----:B----4-:R-:W-:Y:S01]  /*29f0*/  FADD.FTZ R24, -R9, R24 ;  /* 0x0000001809187221 */ /* 0x010fe20000010100 */
[----:B------:R-:W-:Y:S02]  /*2a00*/  FMUL.FTZ R22, R22, 1.4426950216293334961 ;  /* 0x3fb8aa3b16167820 */ /* 0x000fe40000410000 */
[----:B------:R-:W1:Y:S01]  /*2a10*/  MUFU.EX2 R15, R20 ;  /* 0x00000014000f7308 */ /* 0x000e620000000800 */
[----:B------:R-:W-:-:S03]  /*2a20*/  FMUL.FTZ R24, R24, 1.4426950216293334961 ;  /* 0x3fb8aa3b18187820 */ /* 0x000fc60000410000 */
[----:B-----5:R-:W3:Y:S04]  /*2a30*/  MUFU.EX2 R19, R22 ;  /* 0x0000001600137308 */ /* 0x020ee80000000800 */
[----:B------:R-:W4:Y:S01]  /*2a40*/  MUFU.EX2 R21, R24 ;  /* 0x0000001800157308 */ /* 0x000f220000000800 */
[----:B0-----:R0:W-:Y:S01]  /*2a50*/  STS [R12], R13 ;  /* 0x0000000d0c007388 */ /* 0x0011e20000000800 */
[----:B------:R-:W-:-:S03]  /*2a60*/  FADD.FTZ R10, R10, R13 ;  /* 0x0000000d0a0a7221 */ /* 0x000fc60000010000 */
[----:B-1----:R0:W-:Y:S01]  /*2a70*/  STS [R12+0x100], R15 ;  /* 0x0001000f0c007388 */ /* 0x0021e20000000800 */
[----:B------:R-:W-:-:S03]  /*2a80*/  FADD.FTZ R10, R10, R15 ;  /* 0x0000000f0a0a7221 */ /* 0x000fc60000010000 */
[----:B---3--:R0:W-:Y:S01]  /*2a90*/  STS [R12+0x200], R19 ;  /* 0x000200130c007388 */ /* 0x0081e20000000800 */
[----:B------:R-:W-:-:S03]  /*2aa0*/  FADD.FTZ R10, R10, R19 ;  /* 0x000000130a0a7221 */ /* 0x000fc60000010000 */
[----:B----4-:R0:W-:Y:S01]  /*2ab0*/  STS [R12+0x300], R21 ;  /* 0x000300150c007388 */ /* 0x0101e20000000800 */
[----:B------:R-:W-:Y:S01]  /*2ac0*/  FADD.FTZ R10, R10, R21 ;  /* 0x000000150a0a7221 */ /* 0x000fe20000010000 */
[----:B------:R-:W-:Y:S06]  /*2ad0*/  @P0 BRA `(.L_x_1673) ;  /* 0x0000001000880947 */ /* 0x000fec0003800000 */
[----:B0-----:R-:W-:Y:S01]  /*2ae0*/  MOV R13, R11 ;  /* 0x0000000b000d7202 */ /* 0x001fe20000000f00 */
[----:B------:R-:W-:Y:S01]  /*2af0*/  BSSY.RECONVERGENT B1, `(.L_x_1678) ;  /* 0x000006c000017945 */ /* 0x000fe20003800200 */
[----:B------:R-:W-:-:S03]  /*2b00*/  PLOP3.LUT P0, PT, PT, PT, PT, 0x80, 0x8 ;  /* 0x000000000008781c */ /* 0x000fc60003f0f070 */
[----:B------:R-:W-:-:S05]  /*2b10*/  IMAD.IADD R11, R16, 0x1, -R13 ;  /* 0x00000001100b7824 */ /* 0x000fca00078e0a0d */
[----:B------:R-:W-:Y:S02]  /*2b20*/  ISETP.GT.AND P1, PT, R11, 0x2ff, PT ;  /* 0x000002ff0b00780c */ /* 0x000fe40003f24270 */
[----:B------:R-:W-:-:S11]  /*2b30*/  IADD3 R11, PT, PT, R12, 0x600, RZ ;  /* 0x000006000c0b7810 */ /* 0x000fd60007ffe0ff */
[----:B------:R-:W-:Y:S05]  /*2b40*/  @!P1 BRA `(.L_x_1679) ;  /* 0x0000000400989947 */ /* 0x000fea0003800000 */
[----:B------:R-:W-:Y:S02]  /*2b50*/  PLOP3.LUT P0, PT, PT, PT, PT, 0x8, 0x80 ;  /* 0x000000000080781c */ /* 0x000fe40003f0e170 */
[----:B------:R-:W-:-:S11]  /*2b60*/  IADD3 R12, PT, PT, R16, -0x2ff, RZ ;  /* 0xfffffd01100c7810 */ /* 0x000fd60007ffe0ff */
.L_x_1680:
[----:B------:R-:W0:Y:S01]  /*2b70*/  LDS R14, [R11+-0x200] ;  /* 0xfffe00000b0e7984 */ /* 0x000e220000000800 */
[----:B------:R-:W-:-:S03]  /*2b80*/  VIADD R13, R13, 0x400 ;  /* 0x000004000d0d7836 */ /* 0x000fc60000000000 */
[----:B------:R-:W1:Y:S02]  /*2b90*/  LDS R22, [R11+-0x100] ;  /* 0xffff00000b167984 */ /* 0x000e640000000800 */
[----:B------:R-:W-:Y:S02]  /*2ba0*/  ISETP.GE.AND P1, PT, R13, R12, PT ;  /* 0x0000000c0d00720c */ /* 0x000fe40003f26270 */
[----:B------:R-:W3:Y:S04]  /*2bb0*/  LDS R26, [R11] ;  /* 0x000000000b1a7984 */ /* 0x000ee80000000800 */
[----:B------:R-:W4:Y:S04]  /*2bc0*/  LDS R34, [R11+0x100] ;  /* 0x000100000b227984 */ /* 0x000f280000000800 */
[----:B------:R-:W2:Y:S04]  /*2bd0*/  LDS R38, [R11+0x200] ;  /* 0x000200000b267984 */ /* 0x000ea80000000800 */
[----:B------:R-:W5:Y:S04]  /*2be0*/  LDS R36, [R11+0x500] ;  /* 0x000500000b247984 */ /* 0x000f680000000800 */
[----:B------:R-:W5:Y:S04]  /*2bf0*/  LDS R42, [R11+0x300] ;  /* 0x000300000b2a7984 */ /* 0x000f680000000800 */
[----:B------:R-:W5:Y:S04]  /*2c00*/  LDS R40, [R11+0x400] ;  /* 0x000400000b287984 */ /* 0x000f680000000800 */
[----:B------:R-:W5:Y:S04]  /*2c10*/  LDS R32, [R11+0x600] ;  /* 0x000600000b207984 */ /* 0x000f680000000800 */
[----:B------:R-:W5:Y:S01]  /*2c20*/  LDS R30, [R11+0x700] ;  /* 0x000700000b1e7984 */ /* 0x000f620000000800 */
[----:B0-----:R-:W-:-:S03]  /*2c30*/  FADD.FTZ R15, -R9, R14 ;  /* 0x0000000e090f7221 */ /* 0x001fc60000010100 */
[----:B------:R-:W0:Y:S01]  /*2c40*/  LDS R24, [R11+0x800] ;  /* 0x000800000b187984 */ /* 0x000e220000000800 */
[----:B------:R-:W-:-:S03]  /*2c50*/  FMUL.FTZ R15, R15, 1.4426950216293334961 ;  /* 0x3fb8aa3b0f0f7820 */ /* 0x000fc60000410000 */
[----:B------:R-:W0:Y:S01]  /*2c60*/  LDS R20, [R11+0x900] ;  /* 0x000900000b147984 */ /* 0x000e220000000800 */
[C---:B-1----:R-:W-:Y:S01]  /*2c70*/  FADD.FTZ R19, -R9.reuse, R22 ;  /* 0x0000001609137221 */ /* 0x042fe20000010100 */
[----:B---3--:R-:W-:Y:S02]  /*2c80*/  FADD.FTZ R21, -R9, R26 ;  /* 0x0000001a09157221 */ /* 0x008fe40000010100 */
[----:B------:R-:W1:Y:S01]  /*2c90*/  LDS R14, [R11+0xa00] ;  /* 0x000a00000b0e7984 */ /* 0x000e620000000800 */
[----:B------:R-:W-:Y:S01]  /*2ca0*/  FMUL.FTZ R19, R19, 1.4426950216293334961 ;  /* 0x3fb8aa3b13137820 */ /* 0x000fe20000410000 */
[----:B------:R-:W3:Y:S01]  /*2cb0*/  MUFU.EX2 R15, R15 ;  /* 0x0000000f000f7308 */ /* 0x000ee20000000800 */
[----:B----4-:R-:W-:Y:S01]  /*2cc0*/  FADD.FTZ R23, -R9, R34 ;  /* 0x0000002209177221 */ /* 0x010fe20000010100 */
[----:B------:R-:W4:Y:S01]  /*2cd0*/  LDS R22, [R11+0xb00] ;  /* 0x000b00000b167984 */ /* 0x000f220000000800 */
[----:B------:R-:W-:Y:S01]  /*2ce0*/  FMUL.FTZ R21, R21, 1.4426950216293334961 ;  /* 0x3fb8aa3b15157820 */ /* 0x000fe20000410000 */
[----:B------:R5:W3:Y:S01]  /*2cf0*/  MUFU.EX2 R44, R19 ;  /* 0x00000013002c7308 */ /* 0x000ae20000000800 */
[----:B--2---:R-:W-:Y:S01]  /*2d00*/  FADD.FTZ R25, -R9, R38 ;  /* 0x0000002609197221 */ /* 0x004fe20000010100 */
[----:B------:R-:W2:Y:S01]  /*2d10*/  LDS R26, [R11+0xc00] ;  /* 0x000c00000b1a7984 */ /* 0x000ea20000000800 */
[----:B------:R-:W-:Y:S01]  /*2d20*/  FMUL.FTZ R23, R23, 1.4426950216293334961 ;  /* 0x3fb8aa3b17177820 */ /* 0x000fe20000410000 */
[----:B------:R3:W0:Y:S01]  /*2d30*/  MUFU.EX2 R38, R21 ;  /* 0x0000001500267308 */ /* 0x0006220000000800 */
[----:B------:R-:W-:Y:S01]  /*2d40*/  FMUL.FTZ R25, R25, 1.4426950216293334961 ;  /* 0x3fb8aa3b19197820 */ /* 0x000fe20000410000 */
[----:B------:R-:W2:Y:S01]  /*2d50*/  LDS R34, [R11+0xd00] ;  /* 0x000d00000b227984 */ /* 0x000ea20000000800 */
[C---:B-----5:R-:W-:Y:S01]  /*2d60*/  FADD.FTZ R19, -R9.reuse, R36 ;  /* 0x0000002409137221 */ /* 0x060fe20000010100 */
[----:B------:R-:W-:-:S02]  /*2d70*/  FADD.FTZ R27, -R9, R42 ;  /* 0x0000002a091b7221 */ /* 0x000fc40000010100 */
[----:B---3--:R4:W-:Y:S01]  /*2d80*/  STS [R11+-0x200], R15 ;  /* 0xfffe000f0b007388 */ /* 0x0089e20000000800 */
[----:B------:R-:W3:Y:S01]  /*2d90*/  MUFU.EX2 R42, R23 ;  /* 0x00000017002a7308 */ /* 0x000ee20000000800 */
[----:B------:R-:W-:Y:S01]  /*2da0*/  FMUL.FTZ R21, R19, 1.4426950216293334961 ;  /* 0x3fb8aa3b13157820 */ /* 0x000fe20000410000 */
[----:B------:R-:W-:Y:S01]  /*2db0*/  FADD.FTZ R19, R15, R10 ;  /* 0x0000000a0f137221 */ /* 0x000fe20000010000 */
[----:B------:R-:W-:Y:S01]  /*2dc0*/  FADD.FTZ R29, -R9, R40 ;  /* 0x00000028091d7221 */ /* 0x000fe20000010100 */
[----:B------:R-:W-:Y:S01]  /*2dd0*/  FMUL.FTZ R27, R27, 1.4426950216293334961 ;  /* 0x3fb8aa3b1b1b7820 */ /* 0x000fe20000410000 */
[----:B------:R-:W5:Y:S01]  /*2de0*/  MUFU.EX2 R40, R25 ;  /* 0x0000001900287308 */ /* 0x000f620000000800 */
[----:B------:R-:W-:Y:S01]  /*2df0*/  FADD.FTZ R19, R19, R44 ;  /* 0x0000002c13137221 */ /* 0x000fe20000010000 */
[----:B------:R-:W-:Y:S01]  /*2e00*/  FMUL.FTZ R29, R29, 1.4426950216293334961 ;  /* 0x3fb8aa3b1d1d7820 */ /* 0x000fe20000410000 */
[----:B------:R-:W-:Y:S01]  /*2e10*/  FADD.FTZ R33, -R9, R32 ;  /* 0x0000002009217221 */ /* 0x000fe20000010100 */
[----:B------:R-:W1:Y:S01]  /*2e20*/  MUFU.EX2 R36, R27 ;  /* 0x0000001b00247308 */ /* 0x000e620000000800 */
[----:B0-----:R-:W-:Y:S01]  /*2e30*/  FADD.FTZ R19, R19, R38 ;  /* 0x0000002613137221 */ /* 0x001fe20000010000 */
[----:B------:R-:W-:Y:S01]  /*2e40*/  FADD.FTZ R35, -R9, R30 ;  /* 0x0000001e09237221 */ /* 0x000fe20000010100 */
[----:B------:R-:W-:Y:S01]  /*2e50*/  FMUL.FTZ R33, R33, 1.4426950216293334961 ;  /* 0x3fb8aa3b21217820 */ /* 0x000fe20000410000 */
[----:B------:R-:W0:Y:S01]  /*2e60*/  MUFU.EX2 R32, R29 ;  /* 0x0000001d00207308 */ /* 0x000e220000000800 */
[----:B---3--:R-:W-:Y:S01]  /*2e70*/  FADD.FTZ R19, R19, R42 ;  /* 0x0000002a13137221 */ /* 0x008fe20000010000 */
[----:B------:R-:W-:Y:S01]  /*2e80*/  FADD.FTZ R24, -R9, R24 ;  /* 0x0000001809187221 */ /* 0x000fe20000010100 */
[----:B------:R-:W-:Y:S01]  /*2e90*/  FMUL.FTZ R35, R35, 1.4426950216293334961 ;  /* 0x3fb8aa3b23237820 */ /* 0x000fe20000410000 */
[----:B------:R3:W2:Y:S01]  /*2ea0*/  MUFU.EX2 R30, R21 ;  /* 0x00000015001e7308 */ /* 0x0006a20000000800 */
[----:B------:R-:W-:Y:S01]  /*2eb0*/  FADD.FTZ R23, -R9, R20 ;  /* 0x0000001409177221 */ /* 0x000fe20000010100 */
[----:B-----5:R-:W-:Y:S01]  /*2ec0*/  FADD.FTZ R19, R19, R40 ;  /* 0x0000002813137221 */ /* 0x020fe20000010000 */
[----:B------:R-:W-:Y:S01]  /*2ed0*/  FMUL.FTZ R24, R24, 1.4426950216293334961 ;  /* 0x3fb8aa3b18187820 */ /* 0x000fe20000410000 */
[----:B------:R-:W5:Y:S01]  /*2ee0*/  MUFU.EX2 R10, R33 ;  /* 0x00000021000a7308 */ /* 0x000f620000000800 */
[----:B------:R-:W-:Y:S01]  /*2ef0*/  FMUL.FTZ R23, R23, 1.4426950216293334961 ;  /* 0x3fb8aa3b17177820 */ /* 0x000fe20000410000 */
[----:B-1----:R-:W-:Y:S01]  /*2f00*/  FADD.FTZ R19, R19, R36 ;  /* 0x0000002413137221 */ /* 0x002fe20000010000 */
[----:B------:R1:W-:Y:S01]  /*2f10*/  STS [R11+-0x100], R44 ;  /* 0xffff002c0b007388 */ /* 0x0003e20000000800 */
[----:B------:R-:W1:Y:S01]  /*2f20*/  MUFU.EX2 R20, R35 ;  /* 0x0000002300147308 */ /* 0x000e620000000800 */
[----:B---3--:R-:W-:Y:S01]  /*2f30*/  FADD.FTZ R21, -R9, R14 ;  /* 0x0000000e09157221 */ /* 0x008fe20000010100 */
[----:B0-----:R-:W-:Y:S01]  /*2f40*/  FADD.FTZ R19, R19, R32 ;  /* 0x0000002013137221 */ /* 0x001fe20000010000 */
[----:B----4-:R-:W-:Y:S01]  /*2f50*/  FADD.FTZ R15, -R9, R22 ;  /* 0x00000016090f7221 */ /* 0x010fe20000010100 */
[----:B------:R-:W0:Y:S01]  /*2f60*/  MUFU.EX2 R14, R24 ;  /* 0x00000018000e7308 */ /* 0x000e220000000800 */
[----:B------:R-:W-:Y:S01]  /*2f70*/  FMUL.FTZ R21, R21, 1.4426950216293334961 ;  /* 0x3fb8aa3b15157820 */ /* 0x000fe20000410000 */
[----:B--2---:R-:W-:Y:S01]  /*2f80*/  FADD.FTZ R19, R19, R30 ;  /* 0x0000001e13137221 */ /* 0x004fe20000010000 */
[----:B------:R-:W-:Y:S01]  /*2f90*/  FADD.FTZ R25, -R9, R26 ;  /* 0x0000001a09197221 */ /* 0x000fe20000010100 */
[----:B------:R2:W3:Y:S01]  /*2fa0*/  MUFU.EX2 R22, R23 ;  /* 0x0000001700167308 */ /* 0x0004e20000000800 */
[----:B------:R-:W-:Y:S01]  /*2fb0*/  FMUL.FTZ R15, R15, 1.4426950216293334961 ;  /* 0x3fb8aa3b0f0f7820 */ /* 0x000fe20000410000 */
[----:B-----5:R-:W-:Y:S01]  /*2fc0*/  FADD.FTZ R19, R19, R10 ;  /* 0x0000000a13137221 */ /* 0x020fe20000010000 */
[----:B------:R-:W-:Y:S01]  /*2fd0*/  FADD.FTZ R34, -R9, R34 ;  /* 0x0000002209227221 */ /* 0x000fe20000010100 */
[----:B------:R-:W4:Y:S01]  /*2fe0*/  MUFU.EX2 R26, R21 ;  /* 0x00000015001a7308 */ /* 0x000f220000000800 */
        /* <DEDUP_REMOVED lines=8> */
[----:B---3--:R-:W-:Y:S01]  /*3070*/  FADD.FTZ R19, R19, R22 ;  /* 0x0000001613137221 */ /* 0x008fe20000010000 */
[----:B------:R-:W-:Y:S01]  /*3080*/  STS [R11+0x200], R40 ;  /* 0x000200280b007388 */ /* 0x000fe20000000800 */
[----:B------:R-:W2:Y:S02]  /*3090*/  MUFU.EX2 R44, R23 ;  /* 0x00000017002c7308 */ /* 0x000ea40000000800 */
[----:B----4-:R-:W-:Y:S01]  /*30a0*/  FADD.FTZ R19, R19, R26 ;  /* 0x0000001a13137221 */ /* 0x010fe20000010000 */
        /* <DEDUP_REMOVED lines=16> */
.L_x_1679:
[----:B------:R-:W-:Y:S05]  /*31b0*/  BSYNC.RECONVERGENT B1 ;  /* 0x0000000000017941 */ /* 0x000fea0003800200 */
.L_x_1678:
[----:B------:R-:W-:Y:S01]  /*31c0*/  IADD3 R12, PT, PT, -R13, R16, RZ ;  /* 0x000000100d0c7210 */ /* 0x000fe20007ffe1ff */
[----:B------:R-:W-:Y:S03]  /*31d0*/  BSSY.RECONVERGENT B1, `(.L_x_1681) ;  /* 0x0000036000017945 */ /* 0x000fe60003800200 */
[----:B------:R-:W-:-:S13]  /*31e0*/  ISETP.GT.AND P1, PT, R12, 0xff, PT ;  /* 0x000000ff0c00780c */ /* 0x000fda0003f24270 */
[----:B------:R-:W-:Y:S05]  /*31f0*/  @!P1 BRA `(.L_x_1682) ;  /* 0x0000000000cc9947 */ /* 0x000fea0003800000 */
[----:B------:R-:W0:Y:S01]  /*3200*/  LDS R12, [R11+-0x200] ;  /* 0xfffe00000b0c7984 */ /* 0x000e220000000800 */
[----:B------:R-:W-:Y:S01]  /*3210*/  PLOP3.LUT P0, PT, PT, PT, PT, 0x8, 0x80 ;  /* 0x000000000080781c */ /* 0x000fe20003f0e170 */
[----:B------:R-:W-:Y:S02]  /*3220*/  VIADD R13, R13, 0x200 ;  /* 0x000002000d0d7836 */ /* 0x000fe40000000000 */
[----:B------:R-:W1:Y:S04]  /*3230*/  LDS R14, [R11+-0x100] ;  /* 0xffff00000b0e7984 */ /* 0x000e680000000800 */
[----:B------:R-:W3:Y:S04]  /*3240*/  LDS R20, [R11] ;  /* 0x000000000b147984 */ /* 0x000ee80000000800 */
[----:B------:R-:W4:Y:S04]  /*3250*/  LDS R22, [R11+0x100] ;  /* 0x000100000b167984 */ /* 0x000f280000000800 */
[----:B------:R-:W5:Y:S04]  /*3260*/  LDS R24, [R11+0x200] ;  /* 0x000200000b187984 */ /* 0x000f680000000800 */
[----:B------:R-:W2:Y:S04]  /*3270*/  LDS R26, [R11+0x300] ;  /* 0x000300000b1a7984 */ /* 0x000ea80000000800 */
[----:B------:R-:W2:Y:S04]  /*3280*/  LDS R30, [R11+0x400] ;  /* 0x000400000b1e7984 */ /* 0x000ea80000000800 */
[----:B------:R-:W2:Y:S01]  /*3290*/  LDS R32, [R11+0x500] ;  /* 0x000500000b207984 */ /* 0x000ea20000000800 */
        /* <DEDUP_REMOVED lines=9> */
[C---:B-----5:R-:W-:Y:S01]  /*3330*/  FADD.FTZ R24, -R9.reuse, R24 ;  /* 0x0000001809187221 */ /* 0x060fe20000010100 */
[----:B------:R-:W-:Y:S02]  /*3340*/  FMUL.FTZ R22, R22, 1.4426950216293334961 ;  /* 0x3fb8aa3b16167820 */ /* 0x000fe40000410000 */
[----:B------:R-:W3:Y:S01]  /*3350*/  MUFU.EX2 R20, R20 ;  /* 0x0000001400147308 */ /* 0x000ee20000000800 */
[----:B--2---:R-:W-:Y:S01]  /*3360*/  FADD.FTZ R26, -R9, R26 ;  /* 0x0000001a091a7221 */ /* 0x004fe20000010100 */
[----:B------:R-:W-:-:S02]  /*3370*/  FMUL.FTZ R24, R24, 1.4426950216293334961 ;  /* 0x3fb8aa3b18187820 */ /* 0x000fc40000410000 */
[----:B------:R-:W2:Y:S01]  /*3380*/  MUFU.EX2 R22, R22 ;  /* 0x0000001600167308 */ /* 0x000ea20000000800 */
        /* <DEDUP_REMOVED lines=10> */
[----:B---3--:R-:W-:Y:S01]  /*3430*/  FADD.FTZ R10, R10, R20 ;  /* 0x000000140a0a7221 */ /* 0x008fe20000010000 */
[----:B------:R-:W3:Y:S02]  /*3440*/  MUFU.EX2 R30, R30 ;  /* 0x0000001e001e7308 */ /* 0x000ee40000000800 */
[----:B------:R-:W-:Y:S01]  /*3450*/  STS [R11+-0x100], R14 ;  /* 0xffff000e0b007388 */ /* 0x000fe20000000800 */
[----:B--2---:R-:W-:Y:S01]  /*3460*/  FADD.FTZ R10, R10, R22 ;  /* 0x000000160a0a7221 */ /* 0x004fe20000010000 */
[----:B------:R-:W2:Y:S02]  /*3470*/  MUFU.EX2 R32, R32 ;  /* 0x0000002000207308 */ /* 0x000ea40000000800 */
[----:B------:R-:W-:Y:S01]  /*3480*/  STS [R11], R20 ;  /* 0x000000140b007388 */ /* 0x000fe20000000800 */
[----:B0-----:R-:W-:-:S03]  /*3490*/  FADD.FTZ R10, R10, R24 ;  /* 0x000000180a0a7221 */ /* 0x001fc60000010000 */
[----:B------:R-:W-:Y:S01]  /*34a0*/  STS [R11+0x100], R22 ;  /* 0x000100160b007388 */ /* 0x000fe20000000800 */
[----:B-1----:R-:W-:-:S03]  /*34b0*/  FADD.FTZ R10, R10, R26 ;  /* 0x0000001a0a0a7221 */ /* 0x002fc60000010000 */
[----:B------:R-:W-:Y:S01]  /*34c0*/  STS [R11+0x200], R24 ;  /* 0x000200180b007388 */ /* 0x000fe20000000800 */
[----:B---3--:R-:W-:-:S03]  /*34d0*/  FADD.FTZ R10, R10, R30 ;  /* 0x0000001e0a0a7221 */ /* 0x008fc60000010000 */
[----:B------:R-:W-:Y:S01]  /*34e0*/  STS [R11+0x300], R26 ;  /* 0x0003001a0b007388 */ /* 0x000fe20000000800 */
[----:B--2---:R-:W-:-:S03]  /*34f0*/  FADD.FTZ R10, R10, R32 ;  /* 0x000000200a0a7221 */ /* 0x004fc60000010000 */
[----:B------:R-:W-:Y:S04]  /*3500*/  STS [R11+0x400], R30 ;  /* 0x0004001e0b007388 */ /* 0x000fe80000000800 */
[----:B------:R0:W-:Y:S02]  /*3510*/  STS [R11+0x500], R32 ;  /* 0x000500200b007388 */ /* 0x0001e40000000800 */
[----:B0-----:R-:W-:-:S07]  /*3520*/  IADD3 R11, PT, PT, R11, 0x800, RZ ;  /* 0x000008000b0b7810 */ /* 0x001fce0007ffe0ff */
.L_x_1682:
[----:B------:R-:W-:Y:S05]  /*3530*/  BSYNC.RECONVERGENT B1 ;  /* 0x0000000000017941 */ /* 0x000fea0003800200 */
.L_x_1681:
        /* <DEDUP_REMOVED lines=27> */
.L_x_1674:
[----:B------:R-:W-:Y:S01]  /*36f0*/  VIADDMNMX R10, R5, 0x40, R3, !PT ;  /* 0x00000040050a7846 */ /* 0x000fe20007800103 */
[----:B------:R-:W-:Y:S01]  /*3700*/  BSSY.RECONVERGENT B1, `(.L_x_1683) ;  /* 0x0000026000017945 */ /* 0x000fe20003800200 */
[----:B------:R-:W-:Y:S02]  /*3710*/  LOP3.LUT R11, RZ, R0, RZ, 0x33, !PT ;  /* 0x00000000ff0b7212 */ /* 0x000fe400078e33ff */
[----:B------:R-:W-:Y:S02]  /*3720*/  MOV R22, UR39 ;  /* 0x0000002700167c02 */ /* 0x000fe40008000f00 */
[----:B-----5:R-:W-:Y:S02]  /*3730*/  IADD3 R19, PT, PT, R10, -UR40, R11 ;  /* 0x800000280a137c10 */ /* 0x020fe4000fffe00b */
[----:B------:R-:W-:Y:S02]  /*3740*/  MOV R11, R5 ;  /* 0x00000005000b7202 */ /* 0x000fe40000000f00 */
[----:B------:R-:W-:-:S02]  /*3750*/  LOP3.LUT R10, R19, 0xc0, RZ, 0xc0, !PT ;  /* 0x000000c0130a7812 */ /* 0x000fc400078ec0ff */
[----:B------:R-:W-:Y:S02]  /*3760*/  ISETP.GE.U32.AND P1, PT, R19, 0xc0, PT ;  /* 0x000000c01300780c */ /* 0x000fe40003f26070 */
[----:B------:R-:W-:Y:S01]  /*3770*/  ISETP.NE.AND P0, PT, R10, 0xc0, PT ;  /* 0x000000c00a00780c */ /* 0x000fe20003f05270 */
[----:B------:R-:W-:Y:S01]  /*3780*/  IMAD.MOV.U32 R10, RZ, RZ, RZ ;  /* 0x000000ffff0a7224 */ /* 0x000fe200078e00ff */
[----:B------:R-:W-:-:S11]  /*3790*/  SHF.R.S32.HI R22, RZ, 0x1f, R22 ;  /* 0x0000001fff167819 */ /* 0x000fd60000011416 */
[----:B------:R-:W-:Y:S05]  /*37a0*/  @!P0 BRA `(.L_x_1684) ;  /* 0x00000000006c8947 */ /* 0x000fea0003800000 */
[----:B------:R-:W-:Y:S02]  /*37b0*/  IADD3 R13, PT, PT, R13, 0x50, RZ ;  /* 0x000000500d0d7810 */ /* 0x000fe40007ffe0ff */
[----:B------:R-:W-:Y:S02]  /*37c0*/  LEA.HI R10, R19, 0x1, RZ, 0x1a ;  /* 0x00000001130a7811 */ /* 0x000fe400078fd0ff */
[----:B------:R-:W-:Y:S02]  /*37d0*/  LEA R19, R12, R13, 0x18 ;  /* 0x0000000d0c137211 */ /* 0x000fe400078ec0ff */
[----:B------:R-:W-:Y:S02]  /*37e0*/  IADD3 R21, P0, P2, R14, UR39, R5 ;  /* 0x000000270e157c10 */ /* 0x000fe4000fa1e005 */
[----:B------:R-:W-:Y:S01]  /*37f0*/  LOP3.LUT R12, R10, 0x3, RZ, 0xc0, !PT ;  /* 0x000000030a0c7812 */ /* 0x000fe200078ec0ff */
[----:B------:R-:W-:Y:S01]  /*3800*/  IMAD.MOV.U32 R10, RZ, RZ, RZ ;  /* 0x000000ffff0a7224 */ /* 0x000fe200078e00ff */
[----:B------:R-:W-:-:S02]  /*3810*/  IADD3.X R13, PT, PT, R22, R15, RZ, P0, P2 ;  /* 0x0000000f160d7210 */ /* 0x000fc400007e44ff */
[----:B------:R-:W-:Y:S01]  /*3820*/  MOV R11, R5 ;  /* 0x00000005000b7202 */ /* 0x000fe20000000f00 */
[----:B------:R-:W-:Y:S01]  /*3830*/  IMAD.MOV R15, RZ, RZ, -R12 ;  /* 0x000000ffff0f7224 */ /* 0x000fe200078e0a0c */
[----:B------:R-:W-:-:S07]  /*3840*/  LEA R14, R0, R19, 0x2 ;  /* 0x00000013000e7211 */ /* 0x000fce00078e10ff */
.L_x_1685:
[----:B------:R-:W-:-:S06]  /*3850*/  MOV R12, R21 ;  /* 0x00000015000c7202 */ /* 0x000fcc0000000f00 */
[----:B------:R1:W3:Y:S01]  /*3860*/  LDG.E.U8 R12, desc[UR36][R12.64] ;  /* 0x000000240c0c7981 */ /* 0x0002e2000c1e1100 */
[----:B------:R-:W-:Y:S02]  /*3870*/  HFMA2 R19, -RZ, RZ, 0, 0 ;  /* 0x00000000ff137431 */ /* 0x000fe400000001ff */
[----:B------:R-:W-:Y:S01]  /*3880*/  VIADD R15, R15, 0x1 ;  /* 0x000000010f0f7836 */ /* 0x000fe20000000000 */
[----:B------:R-:W-:Y:S02]  /*3890*/  IADD3 R21, P2, PT, R21, 0x40, RZ ;  /* 0x0000004015157810 */ /* 0x000fe40007f5e0ff */
[----:B------:R-:W-:Y:S02]  /*38a0*/  IADD3 R11, PT, PT, R11, 0x40, RZ ;  /* 0x000000400b0b7810 */ /* 0x000fe40007ffe0ff */
[----:B-1----:R-:W-:Y:S02]  /*38b0*/  IADD3.X R13, PT, PT, RZ, R13, RZ, P2, !PT ;  /* 0x0000000dff0d7210 */ /* 0x002fe400017fe4ff */
        /* <DEDUP_REMOVED lines=10> */
.L_x_1684:
[----:B------:R-:W-:Y:S05]  /*3960*/  BSYNC.RECONVERGENT B1 ;  /* 0x0000000000017941 */ /* 0x000fea0003800200 */
.L_x_1683:
[----:B------:R-:W-:Y:S05]  /*3970*/  @!P1 BRA `(.L_x_1673) ;  /* 0x0000000000e09947 */ /* 0x000fea0003800000 */
[----:B------:R-:W1:Y:S01]  /*3980*/  S2R R14, SR_CgaCtaId ;  /* 0x00000000000e7919 */ /* 0x000e620000008800 */
[----:B------:R-:W3:Y:S01]  /*3990*/  LDCU.64 UR6, c[0x0][0x420] ;  /* 0x00008400ff0677ac */ /* 0x000ee20008000a00 */
[----:B------:R-:W-:Y:S01]  /*39a0*/  MOV R12, 0x400 ;  /* 0x00000400000c7802 */ /* 0x000fe20000000f00 */
[----:B------:R-:W-:-:S03]  /*39b0*/  USHF.L.U32 UR4, UR40, 0x2, URZ ;  /* 0x0000000228047899 */ /* 0x000fc600080006ff */
[----:B------:R-:W-:-:S03]  /*39c0*/  IADD3 R13, PT, PT, R12, 0x50, RZ ;  /* 0x000000500c0d7810 */ /* 0x000fc60007ffe0ff */
[----:B------:R-:W-:Y:S02]  /*39d0*/  LEA R12, R11, -UR4, 0x2 ;  /* 0x800000040b0c7c11 */ /* 0x000fe4000f8e10ff */
[----:B---3--:R-:W-:-:S04]  /*39e0*/  MOV R20, UR6 ;  /* 0x0000000600147c02 */ /* 0x008fc80008000f00 */
[----:B------:R-:W-:-:S04]  /*39f0*/  IADD3 R20, P0, P1, R20, UR39, R11 ;  /* 0x0000002714147c10 */ /* 0x000fc8000f91e00b */
[----:B------:R-:W-:Y:S02]  /*3a00*/  IADD3 R20, P2, PT, R20, 0x80, RZ ;  /* 0x0000008014147810 */ /* 0x000fe40007f5e0ff */
[----:B-1----:R-:W-:Y:S02]  /*3a10*/  LEA R15, R14, R13, 0x18 ;  /* 0x0000000d0e0f7211 */ /* 0x002fe400078ec0ff */
[----:B------:R-:W-:Y:S02]  /*3a20*/  IADD3.X R13, PT, PT, R22, UR7, RZ, P0, P1 ;  /* 0x00000007160d7c10 */ /* 0x000fe400087e24ff */
[----:B------:R-:W-:-:S03]  /*3a30*/  IADD3 R14, PT, PT, R12, 0x200, R15 ;  /* 0x000002000c0e7810 */ /* 0x000fc60007ffe00f */
[----:B------:R-:W-:-:S07]  /*3a40*/  IMAD.X R13, RZ, RZ, R13, P2 ;  /* 0x000000ffff0d7224 */ /* 0x000fce00010e060d */
.L_x_1686:
[----:B------:R-:W-:-:S05]  /*3a50*/  MOV R12, R20 ;  /* 0x00000014000c7202 */ /* 0x000fca0000000f00 */
[----:B------:R-:W3:Y:S04]  /*3a60*/  LDG.E.U8 R20, desc[UR36][R12.64+-0x80] ;  /* 0xffff80240c147981 */ /* 0x000ee8000c1e1100 */
[----:B------:R-:W4:Y:S04]  /*3a70*/  LDG.E.U8 R15, desc[UR36][R12.64+-0x40] ;  /* 0xffffc0240c0f7981 */ /* 0x000f28000c1e1100 */
[----:B------:R-:W5:Y:S04]  /*3a80*/  LDG.E.U8 R19, desc[UR36][R12.64] ;  /* 0x000000240c137981 */ /* 0x000f68000c1e1100 */
[----:B------:R-:W2:Y:S01]  /*3a90*/  LDG.E.U8 R21, desc[UR36][R12.64+0x40] ;  /* 0x000040240c157981 */ /* 0x000ea2000c1e1100 */
[----:B------:R-:W-:-:S02]  /*3aa0*/  HFMA2 R23, -RZ, RZ, 0, 0 ;  /* 0x00000000ff177431 */ /* 0x000fc400000001ff */
[----:B------:R-:W-:Y:S01]  /*3ab0*/  VIADD R11, R11, 0x100 ;  /* 0x000001000b0b7836 */ /* 0x000fe20000000000 */
[----:B---3--:R-:W-:Y:S02]  /*3ac0*/  ISETP.NE.AND P0, PT, R20, RZ, PT ;  /* 0x000000ff1400720c */ /* 0x008fe40003f05270 */
[----:B----4-:R-:W-:Y:S01]  /*3ad0*/  ISETP.NE.AND P1, PT, R15, RZ, PT ;  /* 0x000000ff0f00720c */ /* 0x010fe20003f25270 */
[----:B------:R-:W-:Y:S01]  /*3ae0*/  HFMA2 R15, -RZ, RZ, 0, 0 ;  /* 0x00000000ff0f7431 */ /* 0x000fe200000001ff */
[----:B-----5:R-:W-:Y:S01]  /*3af0*/  ISETP.NE.AND P2, PT, R19, RZ, PT ;  /* 0x000000ff1300720c */ /* 0x020fe20003f45270 */
[----:B------:R-:W-:Y:S01]  /*3b00*/  IMAD.MOV.U32 R19, RZ, RZ, RZ ;  /* 0x000000ffff137224 */ /* 0x000fe200078e00ff */
[----:B--2---:R-:W-:-:S07]  /*3b10*/  ISETP.NE.AND P3, PT, R21, RZ, PT ;  /* 0x000000ff1500720c */ /* 0x004fce0003f65270 */
        /* <DEDUP_REMOVED lines=11> */
[----:B------:R-:W-:Y:S01]  /*3bd0*/  ISETP.GT.AND P0, PT, R11, R16, PT ;  /* 0x000000100b00720c */ /* 0x000fe20003f04270 */
        /* <DEDUP_REMOVED lines=18> */
.L_x_1673:
[----:B------:R-:W-:Y:S05]  /*3d00*/  BSYNC.RECONVERGENT B0 ;  /* 0x0000000000007941 */ /* 0x000fea0003800200 */
.L_x_1672:
[----:B0-----:R-:W0:Y:S01]  /*3d10*/  SHFL.BFLY PT, R9, R10, 0x10, 0x1f ;  /* 0x0e001f000a097f89 */ /* 0x001e2200000e0000 */
[C---:B------:R-:W-:Y:S01]  /*3d20*/  ISETP.NE.AND P0, PT, R4.reuse, RZ, PT ;  /* 0x000000ff0400720c */ /* 0x040fe20003f05270 */
[----:B------:R-:W1:Y:S01]  /*3d30*/  LDCU UR4, c[0x0][0x40c] ;  /* 0x00008180ff0477ac */ /* 0x000e620008000800 */
[----:B------:R-:W-:Y:S01]  /*3d40*/  ISETP.GT.U32.AND P1, PT, R4, 0x1, PT ;  /* 0x000000010400780c */ /* 0x000fe20003f24070 */
[----:B------:R-:W1:Y:S01]  /*3d50*/  LDCU UR5, c[0x0][0x3f4] ;  /* 0x00007e80ff0577ac */ /* 0x000e620008000800 */
[----:B------:R-:W3:Y:S01]  /*3d60*/  LDCU.U8 UR6, c[0x0][0x48c] ;  /* 0x00009180ff0677ac */ /* 0x000ee20008000000 */
[----:B0-----:R-:W-:Y:S01]  /*3d70*/  FADD.FTZ R9, R9, R10 ;  /* 0x0000000a09097221 */ /* 0x001fe20000010000 */
[----:B-1----:R-:W-:-:S04]  /*3d80*/  UISETP.LT.AND UP0, UPT, UR5, UR4, UPT ;  /* 0x000000040500728c */ /* 0x002fc8000bf01270 */
[----:B------:R-:W0:Y:S01]  /*3d90*/  SHFL.BFLY PT, R12, R9, 0x8, 0x1f ;  /* 0x0d001f00090c7f89 */ /* 0x000e2200000e0000 */
[----:B------:R-:W-:-:S04]  /*3da0*/  USEL UR4, UR5, UR4, UP0 ;  /* 0x0000000405047287 */ /* 0x000fc80008000000 */
[----:B------:R-:W-:-:S04]  /*3db0*/  UIADD3 UR4, UPT, UPT, UR4, 0x4, URZ ;  /* 0x0000000404047890 */ /* 0x000fc8000fffe0ff */
[----:B------:R-:W-:-:S04]  /*3dc0*/  USHF.R.S32.HI UR5, URZ, 0x1f, UR4 ;  /* 0x0000001fff057899 */ /* 0x000fc80008011404 */
        /* <DEDUP_REMOVED lines=12> */
[----:B---3--:R-:W-:-:S05]  /*3e90*/  ISETP.NE.AND P0, PT, RZ, UR6, PT ;  /* 0x00000006ff007c0c */ /* 0x008fca000bf05270 */
[----:B------:R0:W1:Y:S01]  /*3ea0*/  @!P1 LDS R13, [R7+0x8] ;  /* 0x00000800070d9984 */ /* 0x0000620000000800 */
[----:B------:R-:W-:Y:S02]  /*3eb0*/  ISETP.GT.AND P1, PT, R5, R16, PT ;  /* 0x000000100500720c */ /* 0x000fe40003f24270 */
[----:B0-----:R-:W-:Y:S01]  /*3ec0*/  CS2R R6, SRZ ;  /* 0x0000000000067805 */ /* 0x001fe2000001ff00 */
[----:B-1----:R-:W0:Y:S02]  /*3ed0*/  SHFL.BFLY PT, R4, R13, 0x1, 0x1f ;  /* 0x0c201f000d047f89 */ /* 0x002e2400000e0000 */
[----:B0-----:R-:W-:-:S06]  /*3ee0*/  FADD.FTZ R9, R4, R13 ;  /* 0x0000000d04097221 */ /* 0x001fcc0000010000 */
        /* <DEDUP_REMOVED lines=10> */
.L_x_1687:
[----:B------:R-:W-:Y:S04]  /*3f90*/  BSSY.RECONVERGENT B0, `(.L_x_1688) ;  /* 0x0000062000007945 */ /* 0x000fe80003800200 */
[----:B------:R-:W-:Y:S05]  /*3fa0*/  @P1 BRA `(.L_x_1689) ;  /* 0x0000000400801947 */ /* 0x000fea0003800000 */
[----:B------:R-:W-:Y:S01]  /*3fb0*/  VIADDMNMX R9, R5, 0x40, R3, !PT ;  /* 0x0000004005097846 */ /* 0x000fe20007800103 */
[----:B------:R-:W-:Y:S01]  /*3fc0*/  BSSY.RECONVERGENT B1, `(.L_x_1690) ;  /* 0x0000028000017945 */ /* 0x000fe20003800200 */
[----:B------:R-:W-:-:S04]  /*3fd0*/  LOP3.LUT R10, RZ, R0, RZ, 0x33, !PT ;  /* 0x00000000ff0a7212 */ /* 0x000fc800078e33ff */
[----:B------:R-:W-:-:S04]  /*3fe0*/  IADD3 R9, PT, PT, R9, -UR40, R10 ;  /* 0x8000002809097c10 */ /* 0x000fc8000fffe00a */
[C---:B------:R-:W-:Y:S02]  /*3ff0*/  LOP3.LUT R10, R9.reuse, 0xc0, RZ, 0xc0, !PT ;  /* 0x000000c0090a7812 */ /* 0x040fe400078ec0ff */
[----:B------:R-:W-:Y:S02]  /*4000*/  ISETP.GE.U32.AND P2, PT, R9, 0xc0, PT ;  /* 0x000000c00900780c */ /* 0x000fe40003f46070 */
[----:B------:R-:W-:-:S13]  /*4010*/  ISETP.NE.AND P1, PT, R10, 0xc0, PT ;  /* 0x000000c00a00780c */ /* 0x000fda0003f25270 */
[----:B------:R-:W-:Y:S05]  /*4020*/  @!P1 BRA `(.L_x_1691) ;  /* 0x0000000000849947 */ /* 0x000fea0003800000 */
[----:B------:R-:W1:Y:S01]  /*4030*/  S2R R12, SR_CgaCtaId ;  /* 0x00000000000c7919 */ /* 0x000e620000008800 */
[----:B------:R-:W3:Y:S01]  /*4040*/  LDCU.64 UR8, c[0x0][0x480] ;  /* 0x00009000ff0877ac */ /* 0x000ee20008000a00 */
[----:B------:R-:W-:Y:S01]  /*4050*/  MOV R10, 0x400 ;  /* 0x00000400000a7802 */ /* 0x000fe20000000f00 */
[----:B------:R-:W-:Y:S01]  /*4060*/  IMAD.SHL.U32 R20, R0, 0x2, RZ ;  /* 0x0000000200147824 */ /* 0x000fe200078e00ff */
[----:B------:R-:W-:Y:S02]  /*4070*/  LEA.HI R9, R9, 0x1, RZ, 0x1a ;  /* 0x0000000109097811 */ /* 0x000fe400078fd0ff */
[----:B------:R-:W-:Y:S01]  /*4080*/  IADD3 R15, P1, PT, R5, R6, RZ ;  /* 0x00000006050f7210 */ /* 0x000fe20007f3e0ff */
[----:B------:R-:W-:Y:S01]  /*4090*/  VIADD R11, R10, 0x50 ;  /* 0x000000500a0b7836 */ /* 0x000fe20000000000 */
[C---:B------:R-:W-:Y:S02]  /*40a0*/  SHF.L.U32 R10, R9.reuse, 0x6, RZ ;  /* 0x00000006090a7819 */ /* 0x040fe400000006ff */
[----:B------:R-:W-:-:S02]  /*40b0*/  LOP3.LUT R9, R9, 0x3, RZ, 0xc0, !PT ;  /* 0x0000000309097812 */ /* 0x000fc400078ec0ff */
[----:B------:R-:W-:Y:S02]  /*40c0*/  LOP3.LUT R10, R10, 0xc0, RZ, 0xc0, !PT ;  /* 0x000000c00a0a7812 */ /* 0x000fe400078ec0ff */
[----:B------:R-:W-:Y:S02]  /*40d0*/  IADD3 R13, PT, PT, -R9, RZ, RZ ;  /* 0x000000ff090d7210 */ /* 0x000fe40007ffe1ff */
[----:B------:R-:W-:Y:S02]  /*40e0*/  IADD3 R5, PT, PT, R5, R10, RZ ;  /* 0x0000000a05057210 */ /* 0x000fe40007ffe0ff */
[----:B-1----:R-:W-:Y:S02]  /*40f0*/  LEA R11, R12, R11, 0x18 ;  /* 0x0000000b0c0b7211 */ /* 0x002fe400078ec0ff */
[----:B------:R-:W-:Y:S02]  /*4100*/  IADD3.X R12, PT, PT, RZ, R7, RZ, P1, !PT ;  /* 0x00000007ff0c7210 */ /* 0x000fe40000ffe4ff */
[----:B---3--:R-:W-:-:S02]  /*4110*/  LEA R14, P1, R15, UR8, 0x2 ;  /* 0x000000080f0e7c11 */ /* 0x008fc4000f8210ff */
[----:B------:R-:W-:Y:S02]  /*4120*/  IADD3 R9, PT, PT, R11, UR5, R20 ;  /* 0x000000050b097c10 */ /* 0x000fe4000fffe014 */
[----:B------:R-:W-:Y:S01]  /*4130*/  LEA.HI.X R15, R15, UR9, R12, 0x2, P1 ;  /* 0x000000090f0f7c11 */ /* 0x000fe200088f140c */
[----:B------:R-:W-:-:S08]  /*4140*/  IMAD R12, R0, 0x4, R11 ;  /* 0x00000004000c7824 */ /* 0x000fd000078e020b */
.L_x_1692:
[----:B-1----:R1:W0:Y:S01]  /*4150*/  LDS R11, [R12] ;  /* 0x000000000c0b7984 */ /* 0x0022220000000800 */
[----:B------:R-:W-:-:S05]  /*4160*/  VIADD R13, R13, 0x1 ;  /* 0x000000010d0d7836 */ /* 0x000fca0000000000 */
[----:B------:R-:W-:Y:S02]  /*4170*/  ISETP.NE.AND P3, PT, R13, RZ, PT ;  /* 0x000000ff0d00720c */ /* 0x000fe40003f65270 */
[----:B-1----:R-:W-:Y:S01]  /*4180*/  IADD3 R12, PT, PT, R12, 0x100, RZ ;  /* 0x000001000c0c7810 */ /* 0x002fe20007ffe0ff */
[----:B0----5:R-:W-:Y:S01]  /*4190*/  FMUL.FTZ R19, R11, R4 ;  /* 0x000000040b137220 */ /* 0x021fe20000410000 */
        /* <DEDUP_REMOVED lines=10> */
.L_x_1691:
[----:B------:R-:W-:Y:S05]  /*4240*/  BSYNC.RECONVERGENT B1 ;  /* 0x0000000000017941 */ /* 0x000fea0003800200 */
.L_x_1690:
[----:B------:R-:W-:Y:S05]  /*4250*/  @!P2 BRA `(.L_x_1689) ;  /* 0x0000000000d4a947 */ /* 0x000fea0003800000 */
[----:B-1----:R-:W1:Y:S01]  /*4260*/  S2R R11, SR_CgaCtaId ;  /* 0x00000000000b7919 */ /* 0x002e620000008800 */
[----:B------:R-:W3:Y:S01]  /*4270*/  LDCU.64 UR8, c[0x0][0x480] ;  /* 0x00009000ff0877ac */ /* 0x000ee20008000a00 */
[C---:B------:R-:W-:Y:S02]  /*4280*/  LEA R9, R5.reuse, UR5, 0x1 ;  /* 0x0000000505097c11 */ /* 0x040fe4000f8e08ff */
[----:B------:R-:W-:Y:S01]  /*4290*/  MOV R12, UR40 ;  /* 0x00000028000c7c02 */ /* 0x000fe20008000f00 */
[----:B------:R-:W-:Y:S01]  /*42a0*/  USHF.L.U32 UR4, UR40, 0x2, URZ ;  /* 0x0000000228047899 */ /* 0x000fe200080006ff */
[----:B------:R-:W-:Y:S01]  /*42b0*/  IADD3 R13, P0, PT, R5, R6, RZ ;  /* 0x00000006050d7210 */ /* 0x000fe20007f1e0ff */
[----:B------:R-:W-:Y:S01]  /*42c0*/  UISETP.NE.AND UP0, UPT, UR6, URZ, UPT ;  /* 0x000000ff0600728c */ /* 0x000fe2000bf05270 */
[----:B------:R-:W-:Y:S01]  /*42d0*/  MOV R10, 0x400 ;  /* 0x00000400000a7802 */ /* 0x000fe20000000f00 */
[----:B------:R-:W-:Y:S01]  /*42e0*/  IMAD R9, R12, -0x2, R9 ;  /* 0xfffffffe0c097824 */ /* 0x000fe200078e0209 */
[----:B------:R-:W-:Y:S01]  /*42f0*/  ISETP.NE.AND P1, PT, RZ, UR6, PT ;  /* 0x00000006ff007c0c */ /* 0x000fe2000bf25270 */
[----:B------:R-:W-:Y:S01]  /*4300*/  IMAD.X R14, RZ, RZ, R7, P0 ;  /* 0x000000ffff0e7224 */ /* 0x000fe200000e0607 */
[----:B------:R-:W-:-:S02]  /*4310*/  IADD3 R10, PT, PT, R10, 0x50, RZ ;  /* 0x000000500a0a7810 */ /* 0x000fc40007ffe0ff */
[----:B------:R-:W-:Y:S02]  /*4320*/  LEA R6, R5, -UR4, 0x2 ;  /* 0x8000000405067c11 */ /* 0x000fe4000f8e10ff */
[----:B------:R-:W-:Y:S02]  /*4330*/  PLOP3.LUT P0, PT, PT, PT, UP0, 0x80, 0x8 ;  /* 0x000000000008781c */ /* 0x000fe40003f0f008 */
[----:B---3--:R-:W-:-:S04]  /*4340*/  LEA R12, P3, R13, UR8, 0x2 ;  /* 0x000000080d0c7c11 */ /* 0x008fc8000f8610ff */
[----:B------:R-:W-:Y:S02]  /*4350*/  IADD3 R12, P2, PT, R12, 0x200, RZ ;  /* 0x000002000c0c7810 */ /* 0x000fe40007f5e0ff */
[----:B------:R-:W-:-:S04]  /*4360*/  LEA.HI.X R13, R13, UR9, R14, 0x2, P3 ;  /* 0x000000090d0d7c11 */ /* 0x000fc800098f140e */
[----:B------:R-:W-:Y:S02]  /*4370*/  IADD3.X R13, PT, PT, RZ, R13, RZ, P2, !PT ;  /* 0x0000000dff0d7210 */ /* 0x000fe400017fe4ff */
[----:B-1----:R-:W-:-:S04]  /*4380*/  LEA R11, R11, R10, 0x18 ;  /* 0x0000000a0b0b7211 */ /* 0x002fc800078ec0ff */
[--C-:B------:R-:W-:Y:S02]  /*4390*/  IADD3 R10, PT, PT, R6, 0x200, R11.reuse ;  /* 0x00000200060a7810 */ /* 0x100fe40007ffe00b */
[----:B------:R-:W-:-:S07]  /*43a0*/  IADD3 R9, PT, PT, R9, 0x100, R11 ;  /* 0x0000010009097810 */ /* 0x000fce0007ffe00b */
.L_x_1693:
[----:B------:R-:W0:Y:S01]  /*43b0*/  LDS R7, [R10+-0x200] ;  /* 0xfffe00000a077984 */ /* 0x000e220000000800 */
[----:B------:R-:W-:-:S04]  /*43c0*/  IADD3 R5, PT, PT, R5, 0x100, RZ ;  /* 0x0000010005057810 */ /* 0x000fc80007ffe0ff */
[----:B------:R-:W-:Y:S01]  /*43d0*/  ISETP.GT.AND P2, PT, R5, R16, PT ;  /* 0x000000100500720c */ /* 0x000fe20003f44270 */
[----:B0-----:R-:W-:-:S05]  /*43e0*/  FMUL.FTZ R15, R7, R4 ;  /* 0x00000004070f7220 */ /* 0x001fca0000410000 */
[----:B------:R-:W-:-:S04]  /*43f0*/  F2FP.F16.F32.PACK_AB R6, RZ, R15 ;  /* 0x0000000fff06723e */ /* 0x000fc800000000ff */
[----:B------:R-:W-:-:S05]  /*4400*/  PRMT R11, R6, 0x7610, R11 ;  /* 0x00007610060b7816 */ /* 0x000fca000000000b */
[----:B------:R-:W-:Y:S04]  /*4410*/  STS.U16 [R9+-0x100], R11 ;  /* 0xffff000b09007388 */ /* 0x000fe80000000400 */
[----:B------:R-:W0:Y:S02]  /*4420*/  LDS R7, [R10+-0x100] ;  /* 0xffff00000a077984 */ /* 0x000e240000000800 */
[----:B0----5:R-:W-:-:S05]  /*4430*/  FMUL.FTZ R19, R7, R4 ;  /* 0x0000000407137220 */ /* 0x021fca0000410000 */
[----:B------:R-:W-:-:S04]  /*4440*/  F2FP.F16.F32.PACK_AB R6, RZ, R19 ;  /* 0x00000013ff06723e */ /* 0x000fc800000000ff */
[----:B------:R-:W-:-:S05]  /*4450*/  PRMT R14, R6, 0x7610, R14 ;  /* 0x00007610060e7816 */ /* 0x000fca000000000e */
[----:B------:R-:W-:Y:S04]  /*4460*/  STS.U16 [R9+-0x80], R14 ;  /* 0xffff800e09007388 */ /* 0x000fe80000000400 */
[----:B------:R-:W0:Y:S02]  /*4470*/  LDS R7, [R10] ;  /* 0x000000000a077984 */ /* 0x000e240000000800 */
[----:B0-----:R-:W-:Y:S01]  /*4480*/  FMUL.FTZ R21, R7, R4 ;  /* 0x0000000407157220 */ /* 0x001fe20000410000 */
[----:B------:R-:W-:-:S04]  /*4490*/  IMAD.MOV.U32 R7, RZ, RZ, R13 ;  /* 0x000000ffff077224 */ /* 0x000fc800078e000d */
[----:B------:R-:W-:-:S05]  /*44a0*/  F2FP.F16.F32.PACK_AB R6, RZ, R21 ;  /* 0x00000015ff06723e */ /* 0x000fca00000000ff */
[----:B------:R0:W-:Y:S04]  /*44b0*/  STS.U16 [R9], R6 ;  /* 0x0000000609007388 */ /* 0x0001e80000000400 */
[----:B------:R1:W3:Y:S01]  /*44c0*/  LDS R11, [R10+0x100] ;  /* 0x000100000a0b7984 */ /* 0x0002e20000000800 */
[----:B0-----:R-:W-:Y:S01]  /*44d0*/  MOV R6, R12 ;  /* 0x0000000c00067202 */ /* 0x001fe20000000f00 */
[----:B-1----:R-:W-:-:S03]  /*44e0*/  VIADD R10, R10, 0x400 ;  /* 0x000004000a0a7836 */ /* 0x002fc60000000000 */
[----:B------:R-:W-:Y:S01]  /*44f0*/  IADD3 R12, P3, PT, R6, 0x400, RZ ;  /* 0x00000400060c7810 */ /* 0x000fe20007f7e0ff */
[----:B------:R-:W-:Y:S01]  /*4500*/  @P0 STG.E desc[UR36][R6.64+-0x200], R15 ;  /* 0xfffe000f06000986 */ /* 0x000fe2000c101924 */
[----:B------:R-:W-:Y:S02]  /*4510*/  PLOP3.LUT P0, PT, P1, PT, PT, 0x80, 0x8 ;  /* 0x000000000008781c */ /* 0x000fe40000f0f070 */
[----:B------:R-:W-:-:S11]  /*4520*/  IADD3.X R13, PT, PT, RZ, R7, RZ, P3, !PT ;  /* 0x00000007ff0d7210 */ /* 0x000fd60001ffe4ff */
[----:B------:R-:W-:Y:S04]  /*4530*/  @P0 STG.E desc[UR36][R6.64+-0x100], R19 ;  /* 0xffff001306000986 */ /* 0x000fe8000c101924 */
[----:B------:R-:W-:Y:S01]  /*4540*/  @P0 STG.E desc[UR36][R6.64], R21 ;  /* 0x0000001506000986 */ /* 0x000fe2000c101924 */
[----:B---3--:R-:W-:-:S05]  /*4550*/  FMUL.FTZ R23, R11, R4 ;  /* 0x000000040b177220 */ /* 0x008fca0000410000 */
[----:B------:R-:W-:Y:S01]  /*4560*/  @P0 STG.E desc[UR36][R6.64+0x100], R23 ;  /* 0x0001001706000986 */ /* 0x000fe2000c101924 */
[----:B------:R-:W-:-:S05]  /*4570*/  F2FP.F16.F32.PACK_AB R11, RZ, R23 ;  /* 0x00000017ff0b723e */ /* 0x000fca00000000ff */
[----:B------:R0:W-:Y:S02]  /*4580*/  STS.U16 [R9+0x80], R11 ;  /* 0x0000800b09007388 */ /* 0x0001e40000000400 */
[----:B0-----:R-:W-:Y:S01]  /*4590*/  IADD3 R9, PT, PT, R9, 0x200, RZ ;  /* 0x0000020009097810 */ /* 0x001fe20007ffe0ff */
[----:B------:R-:W-:Y:S06]  /*45a0*/  @!P2 BRA `(.L_x_1693) ;  /* 0xfffffffc0080a947 */ /* 0x000fec000383ffff */
.L_x_1689:
[----:B------:R-:W-:Y:S05]  /*45b0*/  BSYNC.RECONVERGENT B0 ;  /* 0x0000000000007941 */ /* 0x000fea0003800200 */
.L_x_1688:
[----:B------:R-:W3:Y:S01]  /*45c0*/  LDCU.64 UR6, c[0x0][0x3b0] ;  /* 0x00007600ff0677ac */ /* 0x000ee20008000a00 */
[----:B------:R-:W-:Y:S01]  /*45d0*/  SHF.R.S32.HI R5, RZ, 0x1f, R16 ;  /* 0x0000001fff057819 */ /* 0x000fe20000011410 */
[----:B0-----:R-:W-:Y:S01]  /*45e0*/  IMAD.SHL.U32 R4, R0, 0x8, RZ ;  /* 0x0000000800047824 */ /* 0x001fe200078e00ff */
[----:B-1---5:R-:W-:Y:S01]  /*45f0*/  SHF.R.U32.HI R19, RZ, 0x2, R0 ;  /* 0x00000002ff137819 */ /* 0x022fe20000011600 */
[----:B------:R-:W0:Y:S01]  /*4600*/  LDCU UR4, c[0x0][0x3f4] ;  /* 0x00007e80ff0477ac */ /* 0x000e220008000800 */
[----:B------:R-:W-:Y:S01]  /*4610*/  LEA.HI R5, R5, R16, RZ, 0x4 ;  /* 0x0000001005057211 */ /* 0x000fe200078f20ff */
[----:B------:R-:W1:Y:S01]  /*4620*/  LDC.64 R36, c[0x0][0x3c0] ;  /* 0x0000f000ff247b82 */ /* 0x000e620000000a00 */
[----:B------:R-:W-:Y:S01]  /*4630*/  LOP3.LUT R12, R4, 0x18, RZ, 0xc0, !PT ;  /* 0x00000018040c7812 */ /* 0x000fe200078ec0ff */
[----:B------:R-:W4:Y:S01]  /*4640*/  LDCU.64 UR10, c[0x0][0x3c8] ;  /* 0x00007900ff0a77ac */ /* 0x000f220008000a00 */
[----:B------:R-:W-:-:S04]  /*4650*/  LOP3.LUT R5, R5, 0xfffffff0, RZ, 0xc0, !PT ;  /* 0xfffffff005057812 */ /* 0x000fc800078ec0ff */
[----:B------:R-:W-:Y:S02]  /*4660*/  IADD3 R32, PT, PT, -R5, R16, RZ ;  /* 0x0000001005207210 */ /* 0x000fe40007ffe1ff */
[----:B------:R-:W-:Y:S02]  /*4670*/  CS2R R4, SRZ ;  /* 0x0000000000047805 */ /* 0x000fe4000001ff00 */
[----:B---3--:R-:W-:-:S04]  /*4680*/  ISETP.NE.U32.AND P0, PT, RZ, UR6, PT ;  /* 0x00000006ff007c0c */ /* 0x008fc8000bf05070 */
[----:B------:R-:W-:-:S04]  /*4690*/  ISETP.NE.AND.EX P0, PT, RZ, UR7, PT, P0 ;  /* 0x00000007ff007c0c */ /* 0x000fc8000bf05300 */
[----:B------:R-:W-:-:S13]  /*46a0*/  ISETP.NE.OR P0, PT, R19, R32, !P0 ;  /* 0x000000201300720c */ /* 0x000fda0004705670 */
[----:B------:R-:W3:Y:S01]  /*46b0*/  @!P0 LDC.64 R10, c[0x0][0x3b0] ;  /* 0x0000ec00ff0a8b82 */ /* 0x000ee20000000a00 */
[----:B------:R-:W-:-:S07]  /*46c0*/  @!P0 LEA R7, R17, R12, 0x5 ;  /* 0x0000000c11078211 */ /* 0x000fce00078e28ff */
[----:B------:R-:W2:Y:S01]  /*46d0*/  S2UR UR6, SR_CgaCtaId ;  /* 0x00000000000679c3 */ /* 0x000ea20000008800 */
[----:B0-----:R-:W-:-:S05]  /*46e0*/  MOV R29, UR4 ;  /* 0x00000004001d7c02 */ /* 0x001fca0008000f00 */
[-C--:B------:R-:W-:Y:S01]  /*46f0*/  IMAD R9, R8, R29.reuse, R12 ;  /* 0x0000001d08097224 */ /* 0x080fe200078e020c */
[----:B------:R-:W-:Y:S01]  /*4700*/  VIMNMX R8, PT, PT, R16, R29, PT ;  /* 0x0000001d10087248 */ /* 0x000fe20003fe0100 */
[----:B---3--:R-:W-:Y:S01]  /*4710*/  @!P0 IMAD.WIDE.U32 R10, R7, 0x2, R10 ;  /* 0x00000002070a8825 */ /* 0x008fe200078e000a */
[----:B------:R-:W-:Y:S01]  /*4720*/  CS2R R6, SRZ ;  /* 0x0000000000067805 */ /* 0x000fe2000001ff00 */
[----:B------:R-:W-:-:S05]  /*4730*/  UMOV UR4, 0x400 ;  /* 0x0000040000047882 */ /* 0x000fca0000000000 */
[----:B------:R0:W5:Y:S01]  /*4740*/  @!P0 LDG.E.128 R4, desc[UR36][R10.64] ;  /* 0x000000240a048981 */ /* 0x000162000c1e1d00 */
[----:B------:R-:W-:Y:S01]  /*4750*/  ISETP.GE.AND P0, PT, R31, R8, PT ;  /* 0x000000081f00720c */ /* 0x000fe20003f06270 */
[----:B------:R-:W-:Y:S01]  /*4760*/  UIADD3 UR4, UPT, UPT, UR4, 0x50, URZ ;  /* 0x0000005004047890 */ /* 0x000fe2000fffe0ff */
[----:B------:R-:W-:Y:S01]  /*4770*/  BSSY.RECONVERGENT B0, `(.L_x_1694) ;  /* 0x00000f0000007945 */ /* 0x000fe20003800200 */
[----:B------:R-:W-:Y:S02]  /*4780*/  HFMA2 R30, -RZ, RZ, 0, 0 ;  /* 0x00000000ff1e7431 */ /* 0x000fe400000001ff */
[----:B-1----:R-:W-:Y:S01]  /*4790*/  IMAD.WIDE R36, R9, 0x2, R36 ;  /* 0x0000000209247825 */ /* 0x002fe200078e0224 */
[----:B--2---:R-:W-:Y:S01]  /*47a0*/  ULEA UR4, UR6, UR4, 0x18 ;  /* 0x0000000406047291 */ /* 0x004fe2000f8ec0ff */
[----:B------:R-:W-:Y:S02]  /*47b0*/  MOV R27, RZ ;  /* 0x000000ff001b7202 */ /* 0x000fe40000000f00 */
[----:B------:R-:W-:Y:S01]  /*47c0*/  CS2R R24, SRZ ;  /* 0x0000000000187805 */ /* 0x000fe2000001ff00 */
[----:B------:R-:W-:Y:S01]  /*47d0*/  IMAD.SHL.U32 R28, R28, 0x20, RZ ;  /* 0x000000201c1c7824 */ /* 0x000fe200078e00ff */
[----:B------:R-:W-:Y:S01]  /*47e0*/  UIADD3 UR7, UPT, UPT, UR4, UR5, URZ ;  /* 0x0000000504077290 */ /* 0x000fe2000fffe0ff */
[----:B------:R-:W-:-:S02]  /*47f0*/  CS2R R22, SRZ ;  /* 0x0000000000167805 */ /* 0x000fc4000001ff00 */
[----:B------:R-:W-:Y:S01]  /*4800*/  CS2R R20, SRZ ;  /* 0x0000000000147805 */ /* 0x000fe2000001ff00 */
[----:B------:R-:W-:Y:S06]  /*4810*/  BAR.SYNC.DEFER_BLOCKING 0x0 ;  /* 0x0000000000007b1d */ /* 0x000fec0000010000 */
[----:B0---4-:R-:W-:Y:S05]  /*4820*/  @P0 BRA `(.L_x_1695) ;  /* 0x0000000c00900947 */ /* 0x011fea0003800000 */
[----:B------:R-:W-:Y:S01]  /*4830*/  ULOP3.LUT UR6, URZ, UR40, URZ, 0x33, !UPT ;  /* 0x00000028ff067292 */ /* 0x000fe2000f8e33ff */
[----:B------:R-:W-:Y:S01]  /*4840*/  VIADDMNMX R8, R31, 0x10, R8, !PT ;  /* 0x000000101f087846 */ /* 0x000fe20007800108 */
[----:B------:R-:W0:Y:S01]  /*4850*/  LDCU UR8, c[0x0][0x3f8] ;  /* 0x00007f00ff0877ac */ /* 0x000e220008000800 */
[----:B------:R-:W-:Y:S01]  /*4860*/  BSSY.RECONVERGENT B1, `(.L_x_1696) ;  /* 0x000007f000017945 */ /* 0x000fe20003800200 */
[----:B------:R-:W-:Y:S01]  /*4870*/  CS2R R20, SRZ ;  /* 0x0000000000147805 */ /* 0x000fe2000001ff00 */
[----:B------:R-:W-:Y:S01]  /*4880*/  IMAD.MOV.U32 R33, RZ, RZ, R31 ;  /* 0x000000ffff217224 */ /* 0x000fe200078e001f */
[----:B------:R-:W-:Y:S02]  /*4890*/  IADD3 R35, PT, PT, -R19, UR6, R8 ;  /* 0x0000000613237c10 */ /* 0x000fe4000fffe108 */
[----:B------:R-:W-:Y:S02]  /*48a0*/  CS2R R22, SRZ ;  /* 0x0000000000167805 */ /* 0x000fe4000001ff00 */
[----:B------:R-:W-:-:S02]  /*48b0*/  CS2R R24, SRZ ;  /* 0x0000000000187805 */ /* 0x000fc4000001ff00 */
[----:B------:R-:W-:Y:S02]  /*48c0*/  MOV R27, RZ ;  /* 0x000000ff001b7202 */ /* 0x000fe40000000f00 */
[C---:B------:R-:W-:Y:S02]  /*48d0*/  ISETP.GE.U32.AND P0, PT, R35.reuse, 0x30, PT ;  /* 0x000000302300780c */ /* 0x040fe40003f06070 */
[----:B------:R-:W-:Y:S02]  /*48e0*/  MOV R30, RZ ;  /* 0x000000ff001e7202 */ /* 0x000fe40000000f00 */
[----:B------:R-:W-:Y:S01]  /*48f0*/  LEA.HI R40, R35, 0x1, RZ, 0x1c ;  /* 0x0000000123287811 */ /* 0x000fe200078fe0ff */
[----:B0-----:R-:W-:-:S08]  /*4900*/  IMAD R34, R29, UR8, RZ ;  /* 0x000000081d227c24 */ /* 0x001fd0000f8e02ff */
[----:B------:R-:W-:Y:S05]  /*4910*/  @!P0 BRA `(.L_x_1697) ;  /* 0x0000000400cc8947 */ /* 0x000fea0003800000 */
[----:B------:R-:W-:Y:S01]  /*4920*/  USHF.L.U32 UR6, UR40, 0x5, URZ ;  /* 0x0000000528067899 */ /* 0x000fe200080006ff */
[----:B------:R-:W-:Y:S01]  /*4930*/  IMAD.U32 R9, RZ, RZ, UR4 ;  /* 0x00000004ff097e24 */ /* 0x000fe2000f8e00ff */
[----:B------:R-:W-:Y:S01]  /*4940*/  LOP3.LUT R40, R40, 0x1ffffffc, RZ, 0xc0, !PT ;  /* 0x1ffffffc28287812 */ /* 0x000fe200078ec0ff */
[----:B------:R-:W-:Y:S01]  /*4950*/  HFMA2 R20, -RZ, RZ, 0, 0 ;  /* 0x00000000ff147431 */ /* 0x000fe200000001ff */
[----:B------:R-:W-:Y:S02]  /*4960*/  LEA R38, R19, UR5, 0x1 ;  /* 0x0000000513267c11 */ /* 0x000fe4000f8e08ff */
[----:B------:R-:W-:Y:S01]  /*4970*/  MOV R33, R31 ;  /* 0x0000001f00217202 */ /* 0x000fe20000000f00 */
[----:B------:R-:W-:Y:S01]  /*4980*/  IMAD.MOV R40, RZ, RZ, -R40 ;  /* 0x000000ffff287224 */ /* 0x000fe200078e0a28 */
[----:B------:R-:W-:Y:S02]  /*4990*/  IADD3 R38, PT, PT, R38, 0x40, R9 ;  /* 0x0000004026267810 */ /* 0x000fe40007ffe009 */
[----:B------:R-:W-:-:S07]  /*49a0*/  MOV R42, UR6 ;  /* 0x00000006002a7c02 */ /* 0x000fce0008000f00 */
.L_x_1698:
[----:B------:R-:W-:Y:S02]  /*49b0*/  USHF.R.S32.HI UR6, URZ, 0x1f, UR39 ;  /* 0x0000001fff067899 */ /* 0x000fe40008011427 */
[----:B------:R-:W-:Y:S01]  /*49c0*/  IADD3 R8, P0, PT, R33, UR39, RZ ;  /* 0x0000002721087c10 */ /* 0x000fe2000ff1e0ff */
[----:B------:R-:W-:Y:S01]  /*49d0*/  IMAD R26, R19, 0x20, R42 ;  /* 0x00000020131a7824 */ /* 0x000fe200078e022a */
[----:B------:R-:W0:Y:S02]  /*49e0*/  LDS.U16 R14, [R38+-0x40] ;  /* 0xffffc000260e7984 */ /* 0x000e240000000400 */
[----:B------:R-:W-:Y:S02]  /*49f0*/  IADD3.X R9, PT, PT, RZ, UR6, RZ, P0, !PT ;  /* 0x00000006ff097c10 */ /* 0x000fe400087fe4ff */
[----:B------:R-:W-:-:S04]  /*4a00*/  LEA R12, P0, R8, UR10, 0x2 ;  /* 0x0000000a080c7c11 */ /* 0x000fc8000f8010ff */
[----:B------:R-:W-:-:S05]  /*4a10*/  LEA.HI.X R13, R8, UR11, R9, 0x2, P0 ;  /* 0x0000000b080d7c11 */ /* 0x000fca00080f1409 */
[----:B------:R-:W2:Y:S01]  /*4a20*/  LDG.E R9, desc[UR36][R12.64] ;  /* 0x000000240c097981 */ /* 0x000ea2000c1e1900 */
[----:B------:R-:W-:-:S03]  /*4a30*/  SHF.L.U32 R8, R34, 0x5, RZ ;  /* 0x0000000522087819 */ /* 0x000fc600000006ff */
[----:B------:R-:W3:Y:S04]  /*4a40*/  LDG.E R15, desc[UR36][R12.64+0x40] ;  /* 0x000040240c0f7981 */ /* 0x000ee8000c1e1900 */
[----:B------:R-:W4:Y:S04]  /*4a50*/  LDG.E R45, desc[UR36][R12.64+0x80] ;  /* 0x000080240c2d7981 */ /* 0x000f28000c1e1900 */
[----:B------:R1:W4:Y:S01]  /*4a60*/  LDG.E R39, desc[UR36][R12.64+0xc0] ;  /* 0x0000c0240c277981 */ /* 0x000322000c1e1900 */
[C---:B------:R-:W-:Y:S01]  /*4a70*/  SHF.L.U32 R41, R34.reuse, 0x5, RZ ;  /* 0x0000000522297819 */ /* 0x040fe200000006ff */
[----:B------:R-:W-:-:S02]  /*4a80*/  IMAD.SHL.U32 R43, R34, 0x20, RZ ;  /* 0x00000020222b7824 */ /* 0x000fc400078e00ff */
[----:B--2---:R-:W-:-:S04]  /*4a90*/  IMAD R9, R9, R8, R26 ;  /* 0x0000000809097224 */ /* 0x004fc800078e021a */
[----:B------:R-:W-:-:S06]  /*4aa0*/  IMAD.WIDE R8, R9, 0x2, R36 ;  /* 0x0000000209087825 */ /* 0x000fcc00078e0224 */
[----:B------:R-:W2:Y:S01]  /*4ab0*/  LDG.E.128 R8, desc[UR36][R8.64] ;  /* 0x0000002408087981 */ /* 0x000ea2000c1e1d00 */
[----:B---3--:R-:W-:-:S05]  /*4ac0*/  IMAD R15, R15, R41, R26 ;  /* 0x000000290f0f7224 */ /* 0x008fca00078e021a */
[----:B------:R-:W-:Y:S01]  /*4ad0*/  IADD3 R15, PT, PT, R15, 0x200, RZ ;  /* 0x000002000f0f7810 */ /* 0x000fe20007ffe0ff */
[----:B----4-:R-:W-:-:S04]  /*4ae0*/  IMAD R45, R45, R41, R26 ;  /* 0x000000292d2d7224 */ /* 0x010fc800078e021a */
[----:B-1----:R-:W-:-:S04]  /*4af0*/  IMAD.WIDE R12, R15, 0x2, R36 ;  /* 0x000000020f0c7825 */ /* 0x002fc800078e0224 */
[----:B------:R-:W-:Y:S02]  /*4b00*/  IMAD R26, R39, R43, R26 ;  /* 0x0000002b271a7224 */ /* 0x000fe400078e021a */
[----:B0-----:R-:W-:Y:S02]  /*4b10*/  HADD2.F32 R39, -RZ, R14.H0_H0 ;  /* 0x2000000eff277230 */ /* 0x001fe40000004100 */
[----:B------:R-:W3:Y:S01]  /*4b20*/  LDG.E.128 R12, desc[UR36][R12.64] ;  /* 0x000000240c0c7981 */ /* 0x000ee2000c1e1d00 */
[--C-:B--2---:R-:W-:Y:S02]  /*4b30*/  HADD2.F32 R41, -RZ, R8.reuse.H0_H0 ;  /* 0x20000008ff297230 */ /* 0x104fe40000004100 */
[----:B------:R-:W-:-:S05]  /*4b40*/  HADD2.F32 R8, -RZ, R8.H1_H1 ;  /* 0x30000008ff087230 */ /* 0x000fca0000004100 */
[C---:B------:R-:W-:Y:S01]  /*4b50*/  FFMA.FTZ R8, R39.reuse, R8, R21 ;  /* 0x0000000827087223 */ /* 0x040fe20000010015 */
[--C-:B------:R-:W-:Y:S02]  /*4b60*/  HADD2.F32 R21, -RZ, R9.reuse.H0_H0 ;  /* 0x20000009ff157230 */ /* 0x100fe40000004100 */
[C---:B------:R-:W-:Y:S01]  /*4b70*/  FFMA.FTZ R41, R39.reuse, R41, R20 ;  /* 0x0000002927297223 */ /* 0x040fe20000010014 */
[----:B------:R-:W-:Y:S02]  /*4b80*/  HADD2.F32 R20, -RZ, R9.H1_H1 ;  /* 0x30000009ff147230 */ /* 0x000fe40000004100 */
[----:B------:R-:W-:Y:S01]  /*4b90*/  FFMA.FTZ R9, R39, R21, R22 ;  /* 0x0000001527097223 */ /* 0x000fe20000010016 */
[----:B------:R-:W-:-:S05]  /*4ba0*/  HADD2.F32 R21, -RZ, R10.H0_H0 ;  /* 0x2000000aff157230 */ /* 0x000fca0000004100 */
[----:B------:R-:W-:Y:S01]  /*4bb0*/  FFMA.FTZ R44, R39, R21, R24 ;  /* 0x00000015272c7223 */ /* 0x000fe20000010018 */
[----:B------:R-:W-:Y:S01]  /*4bc0*/  IADD3 R21, PT, PT, R45, 0x400, RZ ;  /* 0x000004002d157810 */ /* 0x000fe20007ffe0ff */
[----:B------:R-:W-:Y:S01]  /*4bd0*/  FFMA.FTZ R43, R39, R20, R23 ;  /* 0x00000014272b7223 */ /* 0x000fe20000010017 */
[----:B------:R-:W-:-:S03]  /*4be0*/  HADD2.F32 R22, -RZ, R11.H0_H0 ;  /* 0x2000000bff167230 */ /* 0x000fc60000004100 */
[----:B------:R-:W-:-:S04]  /*4bf0*/  IMAD.WIDE R20, R21, 0x2, R36 ;  /* 0x0000000215147825 */ /* 0x000fc800078e0224 */
[----:B------:R-:W-:Y:S02]  /*4c00*/  HADD2.F32 R10, -RZ, R10.H1_H1 ;  /* 0x3000000aff0a7230 */ /* 0x000fe40000004100 */
[C---:B------:R-:W-:Y:S02]  /*4c10*/  FFMA.FTZ R45, R39.reuse, R22, R27 ;  /* 0x00000016272d7223 */ /* 0x040fe4000001001b */
[----:B------:R-:W2:Y:S01]  /*4c20*/  LDG.E.128 R20, desc[UR36][R20.64] ;  /* 0x0000002414147981 */ /* 0x000ea2000c1e1d00 */
[----:B------:R-:W-:Y:S01]  /*4c30*/  FFMA.FTZ R10, R39, R10, R25 ;  /* 0x0000000a270a7223 */ /* 0x000fe20000010019 */
[----:B------:R-:W-:-:S05]  /*4c40*/  IADD3 R25, PT, PT, R26, 0x600, RZ ;  /* 0x000006001a197810 */ /* 0x000fca0007ffe0ff */
[----:B------:R-:W-:-:S06]  /*4c50*/  IMAD.WIDE R24, R25, 0x2, R36 ;  /* 0x0000000219187825 */ /* 0x000fcc00078e0224 */
[----:B------:R-:W4:Y:S01]  /*4c60*/  LDG.E.128 R24, desc[UR36][R24.64] ;  /* 0x0000002418187981 */ /* 0x000f22000c1e1d00 */
[----:B------:R-:W-:-:S05]  /*4c70*/  HADD2.F32 R11, -RZ, R11.H1_H1 ;  /* 0x3000000bff0b7230 */ /* 0x000fca0000004100 */
[----:B------:R-:W-:Y:S02]  /*4c80*/  FFMA.FTZ R30, R39, R11, R30 ;  /* 0x0000000b271e7223 */ /* 0x000fe4000001001e */
[----:B------:R-:W0:Y:S01]  /*4c90*/  LDS.U16 R11, [R38+-0x20] ;  /* 0xffffe000260b7984 */ /* 0x000e220000000400 */
[----:B---3--:R-:W-:Y:S02]  /*4ca0*/  HADD2.F32 R39, -RZ, R12.H0_H0 ;  /* 0x2000000cff277230 */ /* 0x008fe40000004100 */
[----:B0-----:R-:W-:-:S05]  /*4cb0*/  HADD2.F32 R11, -RZ, R11.H0_H0 ;  /* 0x2000000bff0b7230 */ /* 0x001fca0000004100 */
[----:B------:R-:W-:Y:S01]  /*4cc0*/  FFMA.FTZ R41, R11, R39, R41 ;  /* 0x000000270b297223 */ /* 0x000fe20000010029 */
[----:B------:R-:W-:Y:S02]  /*4cd0*/  HADD2.F32 R39, -RZ, R12.H1_H1 ;  /* 0x3000000cff277230 */ /* 0x000fe40000004100 */
[----:B------:R-:W-:-:S05]  /*4ce0*/  HADD2.F32 R12, -RZ, R13.H0_H0 ;  /* 0x2000000dff0c7230 */ /* 0x000fca0000004100 */
[----:B------:R-:W-:Y:S01]  /*4cf0*/  FFMA.FTZ R9, R11, R12, R9 ;  /* 0x0000000c0b097223 */ /* 0x000fe20000010009 */
[----:B------:R-:W-:-:S05]  /*4d00*/  HADD2.F32 R12, -RZ, R13.H1_H1 ;  /* 0x3000000dff0c7230 */ /* 0x000fca0000004100 */
[----:B------:R-:W-:Y:S01]  /*4d10*/  FFMA.FTZ R43, R11, R12, R43 ;  /* 0x0000000c0b2b7223 */ /* 0x000fe2000001002b */
[----:B------:R-:W-:Y:S02]  /*4d20*/  HADD2.F32 R12, -RZ, R15.H0_H0 ;  /* 0x2000000fff0c7230 */ /* 0x000fe40000004100 */
[----:B------:R-:W-:-:S03]  /*4d30*/  HADD2.F32 R13, -RZ, R14.H0_H0 ;  /* 0x2000000eff0d7230 */ /* 0x000fc60000004100 */
[C---:B------:R-:W-:Y:S02]  /*4d40*/  FFMA.FTZ R45, R11.reuse, R12, R45 ;  /* 0x0000000c0b2d7223 */ /* 0x040fe4000001002d */
[----:B------:R-:W0:Y:S01]  /*4d50*/  LDS.U16 R12, [R38] ;  /* 0x00000000260c7984 */ /* 0x000e220000000400 */
[C---:B------:R-:W-:Y:S01]  /*4d60*/  FFMA.FTZ R44, R11.reuse, R13, R44 ;  /* 0x0000000d0b2c7223 */ /* 0x040fe2000001002c */
[----:B------:R-:W-:Y:S02]  /*4d70*/  HADD2.F32 R13, -RZ, R14.H1_H1 ;  /* 0x3000000eff0d7230 */ /* 0x000fe40000004100 */
[----:B------:R-:W-:Y:S02]  /*4d80*/  HADD2.F32 R15, -RZ, R15.H1_H1 ;  /* 0x3000000fff0f7230 */ /* 0x000fe40000004100 */
[C---:B------:R-:W-:Y:S01]  /*4d90*/  FFMA.FTZ R8, R11.reuse, R39, R8 ;  /* 0x000000270b087223 */ /* 0x040fe20000010008 */
[C---:B------:R-:W-:Y:S02]  /*4da0*/  FFMA.FTZ R10, R11.reuse, R13, R10 ;  /* 0x0000000d0b0a7223 */ /* 0x040fe4000001000a */
[----:B------:R-:W-:-:S02]  /*4db0*/  FFMA.FTZ R30, R11, R15, R30 ;  /* 0x0000000f0b1e7223 */ /* 0x000fc4000001001e */
[----:B------:R1:W3:Y:S01]  /*4dc0*/  LDS.U16 R11, [R38+0x20] ;  /* 0x00002000260b7984 */ /* 0x0002e20000000400 */
[----:B------:R-:W-:-:S05]  /*4dd0*/  VIADD R40, R40, 0x4 ;  /* 0x0000000428287836 */ /* 0x000fca0000000000 */
[----:B------:R-:W-:Y:S02]  /*4de0*/  ISETP.NE.AND P0, PT, R40, RZ, PT ;  /* 0x000000ff2800720c */ /* 0x000fe40003f05270 */
[----:B------:R-:W-:Y:S02]  /*4df0*/  IADD3 R33, PT, PT, R33, 0x40, RZ ;  /* 0x0000004021217810 */ /* 0x000fe40007ffe0ff */
[----:B------:R-:W-:Y:S01]  /*4e00*/  IADD3 R42, PT, PT, R42, 0x800, RZ ;  /* 0x000008002a2a7810 */ /* 0x000fe20007ffe0ff */
[----:B0-----:R-:W-:Y:S01]  /*4e10*/  HADD2.F32 R12, -RZ, R12.H0_H0 ;  /* 0x2000000cff0c7230 */ /* 0x001fe20000004100 */
[----:B-1----:R-:W-:Y:S01]  /*4e20*/  IADD3 R38, PT, PT, R38, 0x80, RZ ;  /* 0x0000008026267810 */ /* 0x002fe20007ffe0ff */
[----:B---3--:R-:W-:Y:S02]  /*4e30*/  HADD2.F32 R11, -RZ, R11.H0_H0 ;  /* 0x2000000bff0b7230 */ /* 0x008fe40000004100 */
[----:B--2---:R-:W-:Y:S02]  /*4e40*/  HADD2.F32 R14, -RZ, R21.H0_H0 ;  /* 0x20000015ff0e7230 */ /* 0x004fe40000004100 */
[----:B------:R-:W-:-:S02]  /*4e50*/  HADD2.F32 R13, -RZ, R20.H0_H0 ;  /* 0x20000014ff0d7230 */ /* 0x000fc40000004100 */
[----:B------:R-:W-:Y:S02]  /*4e60*/  HADD2.F32 R15, -RZ, R20.H1_H1 ;  /* 0x30000014ff0f7230 */ /* 0x000fe40000004100 */
[C---:B------:R-:W-:Y:S01]  /*4e70*/  FFMA.FTZ R9, R12.reuse, R14, R9 ;  /* 0x0000000e0c097223 */ /* 0x040fe20000010009 */
[----:B------:R-:W-:Y:S02]  /*4e80*/  HADD2.F32 R14, -RZ, R23.H0_H0 ;  /* 0x20000017ff0e7230 */ /* 0x000fe40000004100 */
[C---:B------:R-:W-:Y:S01]  /*4e90*/  FFMA.FTZ R41, R12.reuse, R13, R41 ;  /* 0x0000000d0c297223 */ /* 0x040fe20000010029 */
[----:B------:R-:W-:Y:S02]  /*4ea0*/  HADD2.F32 R21, -RZ, R21.H1_H1 ;  /* 0x30000015ff157230 */ /* 0x000fe40000004100 */
[----:B------:R-:W-:Y:S01]  /*4eb0*/  FFMA.FTZ R8, R12, R15, R8 ;  /* 0x0000000f0c087223 */ /* 0x000fe20000010008 */
[--C-:B------:R-:W-:Y:S02]  /*4ec0*/  HADD2.F32 R13, -RZ, R22.reuse.H0_H0 ;  /* 0x20000016ff0d7230 */ /* 0x100fe40000004100 */
[----:B------:R-:W-:-:S02]  /*4ed0*/  HADD2.F32 R15, -RZ, R22.H1_H1 ;  /* 0x30000016ff0f7230 */ /* 0x000fc40000004100 */
[----:B------:R-:W-:Y:S02]  /*4ee0*/  HADD2.F32 R23, -RZ, R23.H1_H1 ;  /* 0x30000017ff177230 */ /* 0x000fe40000004100 */
[C---:B------:R-:W-:Y:S01]  /*4ef0*/  FFMA.FTZ R43, R12.reuse, R21, R43 ;  /* 0x000000150c2b7223 */ /* 0x040fe2000001002b */
[C---:B------:R-:W-:Y:S01]  /*4f00*/  FFMA.FTZ R44, R12.reuse, R13, R44 ;  /* 0x0000000d0c2c7223 */ /* 0x040fe2000001002c */
[C---:B------:R-:W-:Y:S01]  /*4f10*/  FFMA.FTZ R10, R12.reuse, R15, R10 ;  /* 0x0000000f0c0a7223 */ /* 0x040fe2000001000a */
[C---:B------:R-:W-:Y:S01]  /*4f20*/  FFMA.FTZ R14, R12.reuse, R14, R45 ;  /* 0x0000000e0c0e7223 */ /* 0x040fe2000001002d */
[----:B------:R-:W-:Y:S01]  /*4f30*/  FFMA.FTZ R30, R12, R23, R30 ;  /* 0x000000170c1e7223 */ /* 0x000fe2000001001e */
[--C-:B----4-:R-:W-:Y:S02]  /*4f40*/  HADD2.F32 R22, -RZ, R25.reuse.H0_H0 ;  /* 0x20000019ff167230 */ /* 0x110fe40000004100 */
[----:B------:R-:W-:Y:S02]  /*4f50*/  HADD2.F32 R12, -RZ, R25.H1_H1 ;  /* 0x30000019ff0c7230 */ /* 0x000fe40000004100 */
[----:B------:R-:W-:-:S02]  /*4f60*/  HADD2.F32 R20, -RZ, R24.H0_H0 ;  /* 0x20000018ff147230 */ /* 0x000fc40000004100 */
[----:B------:R-:W-:Y:S02]  /*4f70*/  HADD2.F32 R21, -RZ, R24.H1_H1 ;  /* 0x30000018ff157230 */ /* 0x000fe40000004100 */
[--C-:B------:R-:W-:Y:S02]  /*4f80*/  HADD2.F32 R13, -RZ, R26.reuse.H0_H0 ;  /* 0x2000001aff0d7230 */ /* 0x100fe40000004100 */
        /* <DEDUP_REMOVED lines=12> */
.L_x_1697:
[----:B------:R-:W-:Y:S05]  /*5050*/  BSYNC.RECONVERGENT B1 ;  /* 0x0000000000017941 */ /* 0x000fea0003800200 */
.L_x_1696:
[----:B------:R-:W-:-:S04]  /*5060*/  LEA.HI R8, R35, 0x1, RZ, 0x1c ;  /* 0x0000000123087811 */ /* 0x000fc800078fe0ff */
[----:B------:R-:W-:-:S13]  /*5070*/  LOP3.LUT P0, R8, R8, 0x3, RZ, 0xc0, !PT ;  /* 0x0000000308087812 */ /* 0x000fda000780c0ff */
[----:B------:R-:W-:Y:S05]  /*5080*/  @!P0 BRA `(.L_x_1695) ;  /* 0x0000000400788947 */ /* 0x000fea0003800000 */
[----:B------:R-:W-:Y:S01]  /*5090*/  ISETP.NE.AND P1, PT, R8, 0x1, PT ;  /* 0x000000010800780c */ /* 0x000fe20003f25270 */
[----:B------:R-:W-:Y:S01]  /*50a0*/  BSSY.RECONVERGENT B1, `(.L_x_1699) ;  /* 0x000003c000017945 */ /* 0x000fe20003800200 */
[----:B------:R-:W-:-:S11]  /*50b0*/  LOP3.LUT P0, RZ, R35, 0x10, RZ, 0xc0, !PT ;  /* 0x0000001023ff7812 */ /* 0x000fd6000780c0ff */
[----:B------:R-:W-:Y:S05]  /*50c0*/  @!P1 BRA `(.L_x_1700) ;  /* 0x0000000000e49947 */ /* 0x000fea0003800000 */
[----:B------:R-:W0:Y:S01]  /*50d0*/  LDCU.64 UR8, c[0x0][0x3c8] ;  /* 0x00007900ff0877ac */ /* 0x000e220008000a00 */
[----:B------:R-:W-:Y:S01]  /*50e0*/  IADD3 R8, P1, PT, R33, UR39, RZ ;  /* 0x0000002721087c10 */ /* 0x000fe2000ff3e0ff */
[----:B------:R-:W-:-:S06]  /*50f0*/  USHF.R.S32.HI UR6, URZ, 0x1f, UR39 ;  /* 0x0000001fff067899 */ /* 0x000fcc0008011427 */
[----:B------:R-:W-:Y:S01]  /*5100*/  IMAD.X R9, RZ, RZ, UR6, P1 ;  /* 0x00000006ff097e24 */ /* 0x000fe200088e06ff */
[----:B0-----:R-:W-:-:S04]  /*5110*/  LEA R38, P1, R8, UR8, 0x2 ;  /* 0x0000000808267c11 */ /* 0x001fc8000f8210ff */
[----:B------:R-:W-:-:S05]  /*5120*/  LEA.HI.X R39, R8, UR9, R9, 0x2, P1 ;  /* 0x0000000908277c11 */ /* 0x000fca00088f1409 */
[----:B------:R-:W2:Y:S04]  /*5130*/  LDG.E R8, desc[UR36][R38.64] ;  /* 0x0000002426087981 */ /* 0x000ea8000c1e1900 */
[----:B------:R0:W3:Y:S01]  /*5140*/  LDG.E R12, desc[UR36][R38.64+0x40] ;  /* 0x00004024260c7981 */ /* 0x0000e2000c1e1900 */
[C---:B------:R-:W-:Y:S02]  /*5150*/  SHF.L.U32 R13, R33.reuse, 0x5, RZ ;  /* 0x00000005210d7819 */ /* 0x040fe400000006ff */
[C---:B------:R-:W-:Y:S02]  /*5160*/  SHF.L.U32 R9, R34.reuse, 0x5, RZ ;  /* 0x0000000522097819 */ /* 0x040fe400000006ff */
[----:B------:R-:W-:Y:S02]  /*5170*/  SHF.L.U32 R14, R34, 0x5, RZ ;  /* 0x00000005220e7819 */ /* 0x000fe400000006ff */
[----:B------:R-:W-:-:S04]  /*5180*/  IADD3 R26, PT, PT, R33, -UR40, RZ ;  /* 0x80000028211a7c10 */ /* 0x000fc8000fffe0ff */
        /* <DEDUP_REMOVED lines=12> */
[--C-:B--2---:R-:W-:Y:S02]  /*5250*/  HADD2.F32 R39, -RZ, R8.reuse.H0_H0 ;  /* 0x20000008ff277230 */ /* 0x104fe40000004100 */
[----:B------:R-:W-:Y:S02]  /*5260*/  HADD2.F32 R8, -RZ, R8.H1_H1 ;  /* 0x30000008ff087230 */ /* 0x000fe40000004100 */
[----:B------:R-:W-:Y:S02]  /*5270*/  HADD2.F32 R40, -RZ, R9.H1_H1 ;  /* 0x30000009ff287230 */ /* 0x000fe40000004100 */
[----:B------:R-:W-:Y:S01]  /*5280*/  FFMA.FTZ R20, R35, R39, R20 ;  /* 0x0000002723147223 */ /* 0x000fe20000010014 */
[----:B------:R-:W-:-:S02]  /*5290*/  HADD2.F32 R42, -RZ, R11.H0_H0 ;  /* 0x2000000bff2a7230 */ /* 0x000fc40000004100 */
[C---:B------:R-:W-:Y:S01]  /*52a0*/  FFMA.FTZ R21, R35.reuse, R8, R21 ;  /* 0x0000000823157223 */ /* 0x040fe20000010015 */
        /* <DEDUP_REMOVED lines=8> */
[----:B-1----:R-:W-:Y:S02]  /*5330*/  HADD2.F32 R9, -RZ, R26.H0_H0 ;  /* 0x2000001aff097230 */ /* 0x002fe40000004100 */
[C---:B------:R-:W-:Y:S01]  /*5340*/  FFMA.FTZ R25, R35.reuse, R10, R25 ;  /* 0x0000000a23197223 */ /* 0x040fe20000010019 */
[--C-:B---3--:R-:W-:Y:S02]  /*5350*/  HADD2.F32 R10, -RZ, R13.reuse.H1_H1 ;  /* 0x3000000dff0a7230 */ /* 0x108fe40000004100 */
[----:B------:R-:W-:Y:S01]  /*5360*/  FFMA.FTZ R30, R35, R11, R30 ;  /* 0x0000000b231e7223 */ /* 0x000fe2000001001e */
[----:B------:R-:W-:Y:S02]  /*5370*/  HADD2.F32 R11, -RZ, R13.H0_H0 ;  /* 0x2000000dff0b7230 */ /* 0x000fe40000004100 */
[----:B------:R-:W-:Y:S02]  /*5380*/  HADD2.F32 R8, -RZ, R12.H0_H0 ;  /* 0x2000000cff087230 */ /* 0x000fe40000004100 */
        /* <DEDUP_REMOVED lines=9> */
[----:B------:R-:W-:-:S02]  /*5420*/  HADD2.F32 R15, -RZ, R15.H1_H1 ;  /* 0x3000000fff0f7230 */ /* 0x000fc40000004100 */
[C---:B------:R-:W-:Y:S01]  /*5430*/  FFMA.FTZ R21, R9.reuse, R12, R21 ;  /* 0x0000000c09157223 */ /* 0x040fe20000010015 */
[C---:B------:R-:W-:Y:S02]  /*5440*/  FFMA.FTZ R25, R9.reuse, R14, R25 ;  /* 0x0000000e09197223 */ /* 0x040fe40000010019 */
[----:B------:R-:W-:-:S07]  /*5450*/  FFMA.FTZ R30, R9, R15, R30 ;  /* 0x0000000f091e7223 */ /* 0x000fce000001001e */
.L_x_1700:
[----:B------:R-:W-:Y:S05]  /*5460*/  BSYNC.RECONVERGENT B1 ;  /* 0x0000000000017941 */ /* 0x000fea0003800200 */
.L_x_1699:
[----:B------:R-:W-:Y:S05]  /*5470*/  @P0 BRA `(.L_x_1695) ;  /* 0x00000000007c0947 */ /* 0x000fea0003800000 */
[----:B------:R-:W0:Y:S01]  /*5480*/  LDCU.64 UR8, c[0x0][0x3c8] ;  /* 0x00007900ff0877ac */ /* 0x000e220008000a00 */
[----:B------:R-:W-:Y:S01]  /*5490*/  IADD3 R8, P0, PT, R33, UR39, RZ ;  /* 0x0000002721087c10 */ /* 0x000fe2000ff1e0ff */
[----:B------:R-:W-:-:S06]  /*54a0*/  USHF.R.S32.HI UR6, URZ, 0x1f, UR39 ;  /* 0x0000001fff067899 */ /* 0x000fcc0008011427 */
[----:B------:R-:W-:Y:S02]  /*54b0*/  IADD3.X R9, PT, PT, RZ, UR6, RZ, P0, !PT ;  /* 0x00000006ff097c10 */ /* 0x000fe400087fe4ff */
[----:B0-----:R-:W-:-:S04]  /*54c0*/  LEA R12, P0, R8, UR8, 0x2 ;  /* 0x00000008080c7c11 */ /* 0x001fc8000f8010ff */
[----:B------:R-:W-:-:S05]  /*54d0*/  LEA.HI.X R13, R8, UR9, R9, 0x2, P0 ;  /* 0x00000009080d7c11 */ /* 0x000fca00080f1409 */
[----:B------:R-:W2:Y:S01]  /*54e0*/  LDG.E R12, desc[UR36][R12.64] ;  /* 0x000000240c0c7981 */ /* 0x000ea2000c1e1900 */
[----:B------:R-:W-:-:S04]  /*54f0*/  IADD3 R14, PT, PT, R33, -UR40, RZ ;  /* 0x80000028210e7c10 */ /* 0x000fc8000fffe0ff */
        /* <DEDUP_REMOVED lines=23> */
.L_x_1695:
[----:B------:R-:W-:Y:S05]  /*5670*/  BSYNC.RECONVERGENT B0 ;  /* 0x0000000000007941 */ /* 0x000fea0003800200 */
.L_x_1694:
[----:B------:R-:W-:Y:S01]  /*5680*/  ISETP.GE.AND P0, PT, R31, R16, PT ;  /* 0x000000101f00720c */ /* 0x000fe20003f06270 */
[----:B------:R-:W0:Y:S01]  /*5690*/  LDCU.64 UR8, c[0x0][0x3c8] ;  /* 0x00007900ff0877ac */ /* 0x000e220008000a00 */
[----:B------:R-:W-:Y:S01]  /*56a0*/  BSSY.RECONVERGENT B0, `(.L_x_1701) ;  /* 0x0000132000007945 */ /* 0x000fe20003800200 */
[----:B------:R-:W1:Y:S10]  /*56b0*/  LDCU.64 UR10, c[0x0][0x3c8] ;  /* 0x00007900ff0a77ac */ /* 0x000e740008000a00 */
[----:B------:R-:W-:Y:S05]  /*56c0*/  @P0 BRA `(.L_x_1702) ;  /* 0x0000001000bc0947 */ /* 0x000fea0003800000 */
[----:B------:R-:W-:Y:S01]  /*56d0*/  ULOP3.LUT UR6, URZ, UR40, URZ, 0x33, !UPT ;  /* 0x00000028ff067292 */ /* 0x000fe2000f8e33ff */
[----:B------:R-:W-:Y:S01]  /*56e0*/  VIADDMNMX R26, R31, 0x10, R16, !PT ;  /* 0x000000101f1a7846 */ /* 0x000fe20007800110 */
[----:B------:R-:W2:Y:S01]  /*56f0*/  LDCU UR4, c[0x0][0x3f8] ;  /* 0x00007f00ff0477ac */ /* 0x000ea20008000800 */
[----:B------:R-:W-:Y:S01]  /*5700*/  MOV R12, UR39 ;  /* 0x00000027000c7c02 */ /* 0x000fe20008000f00 */
[----:B------:R-:W-:Y:S02]  /*5710*/  BSSY.RECONVERGENT B1, `(.L_x_1703) ;  /* 0x000004b000017945 */ /* 0x000fe40003800200 */
[----:B------:R-:W-:Y:S02]  /*5720*/  IADD3 R26, PT, PT, -R19, UR6, R26 ;  /* 0x00000006131a7c10 */ /* 0x000fe4000fffe11a */
[----:B------:R-:W-:Y:S02]  /*5730*/  SHF.R.S32.HI R12, RZ, 0x1f, R12 ;  /* 0x0000001fff0c7819 */ /* 0x000fe4000001140c */
[----:B------:R-:W-:-:S04]  /*5740*/  LOP3.LUT R8, R26, 0x30, RZ, 0xc0, !PT ;  /* 0x000000301a087812 */ /* 0x000fc800078ec0ff */
[----:B------:R-:W-:Y:S01]  /*5750*/  ISETP.NE.AND P0, PT, R8, 0x30, PT ;  /* 0x000000300800780c */ /* 0x000fe20003f05270 */
[----:B--2---:R-:W-:-:S12]  /*5760*/  IMAD R13, R29, UR4, RZ ;  /* 0x000000041d0d7c24 */ /* 0x004fd8000f8e02ff */
[----:B------:R-:W-:Y:S05]  /*5770*/  @!P0 BRA `(.L_x_1704) ;  /* 0x0000000400108947 */ /* 0x000fea0003800000 */
[----:B------:R-:W2:Y:S01]  /*5780*/  S2UR UR6, SR_CgaCtaId ;  /* 0x00000000000679c3 */ /* 0x000ea20000008800 */
[----:B------:R-:W-:Y:S01]  /*5790*/  UMOV UR4, 0x400 ;  /* 0x0000040000047882 */ /* 0x000fe20000000000 */
[----:B------:R-:W-:Y:S01]  /*57a0*/  LEA.HI R8, R26, 0x1, RZ, 0x1c ;  /* 0x000000011a087811 */ /* 0x000fe200078fe0ff */
[----:B------:R-:W-:Y:S01]  /*57b0*/  UIADD3 UR4, UPT, UPT, UR4, 0x50, URZ ;  /* 0x0000005004047890 */ /* 0x000fe2000fffe0ff */
[----:B------:R-:W-:Y:S02]  /*57c0*/  LEA R33, R19, UR5, 0x1 ;  /* 0x0000000513217c11 */ /* 0x000fe4000f8e08ff */
[----:B------:R-:W-:Y:S02]  /*57d0*/  LOP3.LUT R8, R8, 0x3, RZ, 0xc0, !PT ;  /* 0x0000000308087812 */ /* 0x000fe400078ec0ff */
[----:B------:R-:W3:Y:S02]  /*57e0*/  LDC R29, c[0x0][0x3f4] ;  /* 0x0000fd00ff1d7b82 */ /* 0x000ee40000000800 */
[----:B------:R-:W-:Y:S01]  /*57f0*/  IADD3 R34, PT, PT, -R8, RZ, RZ ;  /* 0x000000ff08227210 */ /* 0x000fe20007ffe1ff */
[----:B--2---:R-:W-:-:S06]  /*5800*/  ULEA UR4, UR6, UR4, 0x18 ;  /* 0x0000000406047291 */ /* 0x004fcc000f8ec0ff */
[----:B------:R-:W-:-:S07]  /*5810*/  VIADD R33, R33, UR4 ;  /* 0x0000000421217c36 */ /* 0x000fce0008000000 */
.L_x_1707:
[----:B---3--:R-:W-:Y:S01]  /*5820*/  ISETP.GE.AND P1, PT, R31, R29, PT ;  /* 0x0000001d1f00720c */ /* 0x008fe20003f26270 */
[----:B------:R-:W-:Y:S01]  /*5830*/  BSSY.RECONVERGENT B2, `(.L_x_1705) ;  /* 0x0000035000027945 */ /* 0x000fe20003800200 */
[----:B------:R-:W-:-:S04]  /*5840*/  IADD3 R34, PT, PT, R34, 0x1, RZ ;  /* 0x0000000122227810 */ /* 0x000fc80007ffe0ff */
[----:B------:R-:W-:-:S07]  /*5850*/  ISETP.NE.AND P0, PT, R34, RZ, PT ;  /* 0x000000ff2200720c */ /* 0x000fce0003f05270 */
[----:B------:R-:W-:Y:S06]  /*5860*/  @!P1 BRA `(.L_x_1706) ;  /* 0x0000000000c49947 */ /* 0x000fec0003800000 */
[----:B------:R-:W-:Y:S01]  /*5870*/  IABS R10, R29 ;  /* 0x0000001d000a7213 */ /* 0x000fe20000000000 */
[----:B------:R-:W-:Y:S01]  /*5880*/  IMAD.MOV.U32 R8, RZ, RZ, RZ ;  /* 0x000000ffff087224 */ /* 0x000fe200078e00ff */
        /* <DEDUP_REMOVED lines=8> */
[----:B------:R-:W-:-:S04]  /*5910*/  IMAD R15, R15, R10, RZ ;  /* 0x0000000a0f0f7224 */ /* 0x000fc800078e02ff */
        /* <DEDUP_REMOVED lines=15> */
[----:B------:R-:W-:-:S05]  /*5a10*/  LEA.HI.X R15, R8, UR9, R11, 0x2, P1 ;  /* 0x00000009080f7c11 */ /* 0x000fca00088f140b */
[----:B------:R-:W3:Y:S02]  /*5a20*/  LDG.E R14, desc[UR36][R14.64] ;  /* 0x000000240e0e7981 */ /* 0x000ee4000c1e1900 */
[----:B---3--:R-:W-:-:S05]  /*5a30*/  IMAD R9, R13, R14, R9 ;  /* 0x0000000e0d097224 */ /* 0x008fca00078e0209 */
[----:B------:R-:W-:-:S05]  /*5a40*/  SHF.L.U32 R9, R9, 0x5, RZ ;  /* 0x0000000509097819 */ /* 0x000fca00000006ff */
[----:B------:R-:W-:-:S06]  /*5a50*/  IMAD.WIDE R8, R9, 0x2, R36 ;  /* 0x0000000209087825 */ /* 0x000fcc00078e0224 */
[----:B------:R-:W3:Y:S01]  /*5a60*/  LDG.E.128 R8, desc[UR36][R8.64] ;  /* 0x0000002408087981 */ /* 0x000ee2000c1e1d00 */
[----:B--2---:R-:W-:Y:S02]  /*5a70*/  HADD2.F32 R35, -RZ, R35.H0_H0 ;  /* 0x20000023ff237230 */ /* 0x004fe40000004100 */
[----:B---3--:R-:W-:Y:S02]  /*5a80*/  HADD2.F32 R38, -RZ, R8.H0_H0 ;  /* 0x20000008ff267230 */ /* 0x008fe40000004100 */
[----:B------:R-:W-:Y:S02]  /*5a90*/  HADD2.F32 R15, -RZ, R10.H0_H0 ;  /* 0x2000000aff0f7230 */ /* 0x000fe40000004100 */
        /* <DEDUP_REMOVED lines=14> */
.L_x_1706:
[----:B01----:R-:W-:Y:S05]  /*5b80*/  BSYNC.RECONVERGENT B2 ;  /* 0x0000000000027941 */ /* 0x003fea0003800200 */
.L_x_1705:
[----:B------:R-:W-:Y:S01]  /*5b90*/  VIADD R31, R31, 0x10 ;  /* 0x000000101f1f7836 */ /* 0x000fe20000000000 */
[----:B------:R-:W-:Y:S01]  /*5ba0*/  IADD3 R33, PT, PT, R33, 0x20, RZ ;  /* 0x0000002021217810 */ /* 0x000fe20007ffe0ff */
[----:B------:R-:W-:Y:S06]  /*5bb0*/  @P0 BRA `(.L_x_1707) ;  /* 0xfffffffc00180947 */ /* 0x000fec000383ffff */
.L_x_1704:
[----:B01----:R-:W-:Y:S05]  /*5bc0*/  BSYNC.RECONVERGENT B1 ;  /* 0x0000000000017941 */ /* 0x003fea0003800200 */
.L_x_1703:
[----:B------:R-:W-:-:S13]  /*5bd0*/  ISETP.GE.U32.AND P0, PT, R26, 0x30, PT ;  /* 0x000000301a00780c */ /* 0x000fda0003f06070 */
[----:B------:R-:W-:Y:S05]  /*5be0*/  @!P0 BRA `(.L_x_1702) ;  /* 0x0000000c00748947 */ /* 0x000fea0003800000 */
[----:B------:R-:W0:Y:S02]  /*5bf0*/  LDC R29, c[0x0][0x3f4] ;  /* 0x0000fd00ff1d7b82 */ /* 0x000e240000000800 */
.L_x_1716:
[C---:B0-----:R-:W-:Y:S01]  /*5c00*/  ISETP.GE.AND P0, PT, R31.reuse, R29, PT ;  /* 0x0000001d1f00720c */ /* 0x041fe20003f06270 */
[----:B------:R-:W-:Y:S01]  /*5c10*/  BSSY.RECONVERGENT B1, `(.L_x_1708) ;  /* 0x0000037000017945 */ /* 0x000fe20003800200 */
[C---:B------:R-:W-:Y:S01]  /*5c20*/  IADD3 R14, PT, PT, R31.reuse, -UR40, RZ ;  /* 0x800000281f0e7c10 */ /* 0x040fe2000fffe0ff */
[C---:B------:R-:W-:Y:S01]  /*5c30*/  VIADD R38, R31.reuse, 0x20 ;  /* 0x000000201f267836 */ /* 0x040fe20000000000 */
[----:B------:R-:W-:Y:S02]  /*5c40*/  IADD3 R40, PT, PT, R31, 0x10, RZ ;  /* 0x000000101f287810 */ /* 0x000fe40007ffe0ff */
[----:B------:R-:W-:-:S07]  /*5c50*/  LEA R14, R14, UR7, 0x1 ;  /* 0x000000070e0e7c11 */ /* 0x000fce000f8e08ff */
[----:B------:R-:W-:Y:S05]  /*5c60*/  @!P0 BRA `(.L_x_1709) ;  /* 0x0000000000c48947 */ /* 0x000fea0003800000 */
[----:B------:R-:W-:Y:S01]  /*5c70*/  IABS R10, R29 ;  /* 0x0000001d000a7213 */ /* 0x000fe20000000000 */
[----:B------:R-:W-:Y:S01]  /*5c80*/  HFMA2 R8, -RZ, RZ, 0, 0 ;  /* 0x00000000ff087431 */ /* 0x000fe200000001ff */
[----:B------:R-:W-:Y:S02]  /*5c90*/  IABS R26, R31 ;  /* 0x0000001f001a7213 */ /* 0x000fe40000000000 */
        /* <DEDUP_REMOVED lines=28> */
[----:B------:R-:W2:Y:S01]  /*5e60*/  LDG.E.128 R8, desc[UR36][R8.64] ;  /* 0x0000002408087981 */ /* 0x000ea2000c1e1d00 */
[----:B0-----:R-:W-:Y:S02]  /*5e70*/  HADD2.F32 R15, -RZ, R15.H0_H0 ;  /* 0x2000000fff0f7230 */ /* 0x001fe40000004100 */
[----:B--2---:R-:W-:Y:S02]  /*5e80*/  HADD2.F32 R26, -RZ, R8.H0_H0 ;  /* 0x20000008ff1a7230 */ /* 0x004fe40000004100 */
[----:B------:R-:W-:Y:S02]  /*5e90*/  HADD2.F32 R35, -RZ, R10.H0_H0 ;  /* 0x2000000aff237230 */ /* 0x000fe40000004100 */
[----:B------:R-:W-:Y:S02]  /*5ea0*/  HADD2.F32 R34, -RZ, R11.H0_H0 ;  /* 0x2000000bff227230 */ /* 0x000fe40000004100 */
        /* <DEDUP_REMOVED lines=13> */
.L_x_1709:
[----:B------:R-:W-:Y:S05]  /*5f80*/  BSYNC.RECONVERGENT B1 ;  /* 0x0000000000017941 */ /* 0x000fea0003800200 */
.L_x_1708:
[-C--:B------:R-:W-:Y:S01]  /*5f90*/  ISETP.GE.AND P2, PT, R40, R29.reuse, PT ;  /* 0x0000001d2800720c */ /* 0x080fe20003f46270 */
[----:B------:R-:W-:Y:S01]  /*5fa0*/  BSSY.RECONVERGENT B1, `(.L_x_1710) ;  /* 0x0000036000017945 */ /* 0x000fe20003800200 */
[----:B------:R-:W-:Y:S02]  /*5fb0*/  IADD3 R26, PT, PT, R31, 0x30, RZ ;  /* 0x000000301f1a7810 */ /* 0x000fe40007ffe0ff */
[-C--:B------:R-:W-:Y:S02]  /*5fc0*/  ISETP.GE.AND P1, PT, R38, R29.reuse, PT ;  /* 0x0000001d2600720c */ /* 0x080fe40003f26270 */
[----:B------:R-:W-:-:S07]  /*5fd0*/  ISETP.GE.AND P0, PT, R26, R29, PT ;  /* 0x0000001d1a00720c */ /* 0x000fce0003f06270 */
[----:B------:R-:W-:Y:S06]  /*5fe0*/  @!P2 BRA `(.L_x_1711) ;  /* 0x0000000000c4a947 */ /* 0x000fec0003800000 */
[----:B------:R-:W-:Y:S02]  /*5ff0*/  IABS R10, R29 ;  /* 0x0000001d000a7213 */ /* 0x000fe40000000000 */
[----:B------:R-:W-:Y:S02]  /*6000*/  MOV R8, RZ ;  /* 0x000000ff00087202 */ /* 0x000fe40000000f00 */
[----:B------:R-:W0:Y:S01]  /*6010*/  I2F.RP R11, R10 ;  /* 0x0000000a000b7306 */ /* 0x000e220000209400 */
[----:B------:R-:W-:Y:S02]  /*6020*/  IABS R34, R40 ;  /* 0x0000002800227213 */ /* 0x000fe40000000000 */
[----:B------:R-:W-:Y:S02]  /*6030*/  ISETP.GE.AND P3, PT, R40, RZ, PT ;  /* 0x000000ff2800720c */ /* 0x000fe40003f66270 */
[----:B------:R-:W-:-:S03]  /*6040*/  ISETP.NE.AND P4, PT, R29, RZ, PT ;  /* 0x000000ff1d00720c */ /* 0x000fc60003f85270 */
[----:B0-----:R-:W0:Y:S02]  /*6050*/  MUFU.RCP R11, R11 ;  /* 0x0000000b000b7308 */ /* 0x001e240000001000 */
[----:B0-----:R-:W-:-:S06]  /*6060*/  VIADD R15, R11, 0xffffffe ;  /* 0x0ffffffe0b0f7836 */ /* 0x001fcc0000000000 */
[----:B------:R0:W1:Y:S02]  /*6070*/  F2I.FTZ.U32.TRUNC.NTZ R9, R15 ;  /* 0x0000000f00097305 */ /* 0x000064000021f000 */
[----:B0-----:R-:W0:Y:S01]  /*6080*/  LDS.U16 R15, [R14+0x20] ;  /* 0x000020000e0f7984 */ /* 0x001e220000000400 */
[----:B-1----:R-:W-:-:S05]  /*6090*/  IADD3 R33, PT, PT, RZ, -R9, RZ ;  /* 0x80000009ff217210 */ /* 0x002fca0007ffe0ff */
        /* <DEDUP_REMOVED lines=22> */
[--C-:B--2---:R-:W-:Y:S02]  /*6200*/  HADD2.F32 R33, -RZ, R8.reuse.H0_H0 ;  /* 0x20000008ff217230 */ /* 0x104fe40000004100 */
        /* <DEDUP_REMOVED lines=15> */
.L_x_1711:
[----:B------:R-:W-:Y:S05]  /*6300*/  BSYNC.RECONVERGENT B1 ;  /* 0x0000000000017941 */ /* 0x000fea0003800200 */
.L_x_1710:
[----:B------:R-:W-:Y:S04]  /*6310*/  BSSY.RECONVERGENT B1, `(.L_x_1712) ;  /* 0x0000033000017945 */ /* 0x000fe80003800200 */
[----:B------:R-:W-:Y:S05]  /*6320*/  @!P1 BRA `(.L_x_1713) ;  /* 0x0000000000c49947 */ /* 0x000fea0003800000 */
[----:B------:R-:W-:Y:S01]  /*6330*/  IABS R10, R29 ;  /* 0x0000001d000a7213 */ /* 0x000fe20000000000 */
[----:B------:R-:W-:Y:S01]  /*6340*/  IMAD.MOV.U32 R8, RZ, RZ, RZ ;  /* 0x000000ffff087224 */ /* 0x000fe200078e00ff */
[----:B------:R-:W-:Y:S02]  /*6350*/  IABS R34, R38 ;  /* 0x0000002600227213 */ /* 0x000fe40000000000 */
[----:B------:R-:W0:Y:S01]  /*6360*/  I2F.RP R11, R10 ;  /* 0x0000000a000b7306 */ /* 0x000e220000209400 */
[----:B------:R-:W-:Y:S02]  /*6370*/  ISETP.GE.AND P2, PT, R38, RZ, PT ;  /* 0x000000ff2600720c */ /* 0x000fe40003f46270 */
[----:B------:R-:W-:-:S05]  /*6380*/  ISETP.NE.AND P3, PT, R29, RZ, PT ;  /* 0x000000ff1d00720c */ /* 0x000fca0003f65270 */
[----:B0-----:R-:W0:Y:S02]  /*6390*/  MUFU.RCP R11, R11 ;  /* 0x0000000b000b7308 */ /* 0x001e240000001000 */
[----:B0-----:R-:W-:-:S06]  /*63a0*/  IADD3 R15, PT, PT, R11, 0xffffffe, RZ ;  /* 0x0ffffffe0b0f7810 */ /* 0x001fcc0007ffe0ff */
[----:B------:R0:W1:Y:S02]  /*63b0*/  F2I.FTZ.U32.TRUNC.NTZ R9, R15 ;  /* 0x0000000f00097305 */ /* 0x000064000021f000 */
[----:B0-----:R-:W0:Y:S01]  /*63c0*/  LDS.U16 R15, [R14+0x40] ;  /* 0x000040000e0f7984 */ /* 0x001e220000000400 */
[----:B-1----:R-:W-:-:S05]  /*63d0*/  IADD3 R33, PT, PT, RZ, -R9, RZ ;  /* 0x80000009ff217210 */ /* 0x002fca0007ffe0ff */
[----:B------:R-:W-:-:S04]  /*63e0*/  IMAD R33, R33, R10, RZ ;  /* 0x0000000a21217224 */ /* 0x000fc800078e02ff */
        /* <DEDUP_REMOVED lines=37> */
.L_x_1713:
[----:B------:R-:W-:Y:S05]  /*6640*/  BSYNC.RECONVERGENT B1 ;  /* 0x0000000000017941 */ /* 0x000fea0003800200 */
.L_x_1712:
        /* <DEDUP_REMOVED lines=51> */
.L_x_1715:
[----:B------:R-:W-:Y:S05]  /*6980*/  BSYNC.RECONVERGENT B1 ;  /* 0x0000000000017941 */ /* 0x000fea0003800200 */
.L_x_1714:
[----:B------:R-:W-:-:S04]  /*6990*/  IADD3 R31, PT, PT, R31, 0x40, RZ ;  /* 0x000000401f1f7810 */ /* 0x000fc80007ffe0ff */
[----:B------:R-:W-:-:S13]  /*69a0*/  ISETP.GE.AND P0, PT, R31, R16, PT ;  /* 0x000000101f00720c */ /* 0x000fda0003f06270 */
[----:B------:R-:W-:Y:S05]  /*69b0*/  @!P0 BRA `(.L_x_1716) ;  /* 0xfffffff000908947 */ /* 0x000fea000383ffff */
.L_x_1702:
[----:B01----:R-:W-:Y:S05]  /*69c0*/  BSYNC.RECONVERGENT B0 ;  /* 0x0000000000007941 */ /* 0x003fea0003800200 */
.L_x_1701:
[----:B------:R-:W-:Y:S01]  /*69d0*/  ISETP.NE.AND P0, PT, R19, R32, PT ;  /* 0x000000201300720c */ /* 0x000fe20003f05270 */
[----:B------:R-:W-:Y:S01]  /*69e0*/  BSSY.RECONVERGENT B0, `(.L_x_1717) ;  /* 0x0000072000007945 */ /* 0x000fe20003800200 */
[----:B------:R-:W-:-:S04]  /*69f0*/  SHF.L.U32 R31, R0, 0x3, RZ ;  /* 0x00000003001f7819 */ /* 0x000fc800000006ff */
[----:B------:R-:W-:-:S07]  /*6a00*/  LOP3.LUT R31, R31, 0x18, RZ, 0xc0, !PT ;  /* 0x000000181f1f7812 */ /* 0x000fce00078ec0ff */
[----:B------:R-:W-:Y:S05]  /*6a10*/  @P0 BRA `(.L_x_1718) ;  /* 0x0000000400b80947 */ /* 0x000fea0003800000 */
[----:B------:R-:W0:Y:S01]  /*6a20*/  LDCU UR4, c[0x0][0x478] ;  /* 0x00008f00ff0477ac */ /* 0x000e220008000800 */
[----:B------:R-:W-:Y:S01]  /*6a30*/  IMAD.IADD R11, R31, 0x1, R18 ;  /* 0x000000011f0b7824 */ /* 0x000fe200078e0212 */
        /* <DEDUP_REMOVED lines=24> */
[----:B------:R-:W-:Y:S02]  /*6bc0*/  ISETP.NE.U32.AND P0, PT, R8, RZ, PT ;  /* 0x000000ff0800720c */ /* 0x000fe40003f05070 */
[----:B------:R-:W-:Y:S02]  /*6bd0*/  ISETP.NE.U32.AND P2, PT, R9, RZ, PT ;  /* 0x000000ff0900720c */ /* 0x000fe40003f45070 */
[----:B------:R-:W-:-:S02]  /*6be0*/  ISETP.NE.U32.AND.EX P1, PT, RZ, RZ, PT, P1 ;  /* 0x000000ffff00720c */ /* 0x000fc40003f25110 */
[----:B------:R-:W-:Y:S02]  /*6bf0*/  ISETP.NE.U32.AND.EX P0, PT, RZ, RZ, PT, P0 ;  /* 0x000000ffff00720c */ /* 0x000fe40003f05100 */
[----:B------:R-:W-:Y:S02]  /*6c00*/  ISETP.NE.U32.AND.EX P2, PT, RZ, RZ, PT, P2 ;  /* 0x000000ffff00720c */ /* 0x000fe40003f45120 */
[----:B------:R-:W-:Y:S02]  /*6c10*/  PRMT R26, R26, 0x9910, RZ ;  /* 0x000099101a1a7816 */ /* 0x000fe400000000ff */
[----:B------:R-:W-:Y:S02]  /*6c20*/  SHF.R.S32.HI R14, RZ, 0x8, R18 ;  /* 0x00000008ff0e7819 */ /* 0x000fe40000011412 */
[----:B------:R-:W-:Y:S01]  /*6c30*/  MOV R18, R32 ;  /* 0x0000002000127202 */ /* 0x000fe20000000f00 */
[----:B-1----:R-:W-:Y:S01]  /*6c40*/  FMUL.FTZ R32, R10, R13 ;  /* 0x0000000d0a207220 */ /* 0x002fe20000410000 */
[----:B------:R-:W-:Y:S01]  /*6c50*/  MOV R8, R26 ;  /* 0x0000001a00087202 */ /* 0x000fe20000000f00 */
[----:B------:R-:W0:Y:S01]  /*6c60*/  I2F.S16 R15, R14 ;  /* 0x0000000e000f7306 */ /* 0x000e220000101400 */
[----:B------:R-:W-:-:S02]  /*6c70*/  SHF.R.S32.HI R18, RZ, 0x8, R18 ;  /* 0x00000008ff127819 */ /* 0x000fc40000011412 */
[----:B------:R-:W-:Y:S02]  /*6c80*/  SHF.R.S32.HI R8, RZ, 0x8, R8 ;  /* 0x00000008ff087819 */ /* 0x000fe40000011408 */
[----:B------:R-:W-:Y:S02]  /*6c90*/  @P1 LOP3.LUT R12, R12, 0xffffff00, RZ, 0xfc, !PT ;  /* 0xffffff000c0c1812 */ /* 0x000fe400078efcff */
        /* <DEDUP_REMOVED lines=18> */
.L_x_1719:
[----:B------:R-:W0:Y:S02]  /*6dc0*/  LDC.64 R8, c[0x0][0x3a8] ;  /* 0x0000ea00ff087b82 */ /* 0x000e240000000a00 */
[----:B0-----:R-:W-:-:S06]  /*6dd0*/  IMAD.WIDE R8, R11, 0x2, R8 ;  /* 0x000000020b087825 */ /* 0x001fcc00078e0208 */
[----:B------:R-:W5:Y:S02]  /*6de0*/  LDG.E.128 R8, desc[UR36][R8.64] ;  /* 0x0000002408087981 */ /* 0x000f64000c1e1d00 */
.L_x_1720:
[----:B------:R-:W0:Y:S01]  /*6df0*/  LDCU.64 UR4, c[0x0][0x460] ;  /* 0x00008c00ff0477ac */ /* 0x000e220008000a00 */
[----:B------:R-:W1:Y:S01]  /*6e00*/  LDCU.64 UR8, c[0x0][0x3c0] ;  /* 0x00007800ff0877ac */ /* 0x000e620008000a00 */
[----:B0-----:R-:W-:Y:S01]  /*6e10*/  ISETP.NE.U32.AND P0, PT, RZ, UR4, PT ;  /* 0x00000004ff007c0c */ /* 0x001fe2000bf05070 */
[----:B------:R-:W0:Y:S03]  /*6e20*/  LDCU UR4, c[0x0][0x3f4] ;  /* 0x00007e80ff0477ac */ /* 0x000e260008000800 */
[----:B------:R-:W-:-:S13]  /*6e30*/  ISETP.NE.AND.EX P0, PT, RZ, UR5, PT, P0 ;  /* 0x00000005ff007c0c */ /* 0x000fda000bf05300 */
[----:B------:R-:W2:Y:S08]  /*6e40*/  @P0 LDC R14, c[0x0][0x3f8] ;  /* 0x0000fe00ff0e0b82 */ /* 0x000eb00000000800 */
[----:B------:R-:W3:Y:S01]  /*6e50*/  @P0 LDC.64 R12, c[0x0][0x458] ;  /* 0x00011600ff0c0b82 */ /* 0x000ee20000000a00 */
[----:B--2---:R-:W-:-:S05]  /*6e60*/  @P0 IMAD R2, R2, R14, R17 ;  /* 0x0000000e02020224 */ /* 0x004fca00078e0211 */
[----:B------:R-:W-:-:S05]  /*6e70*/  @P0 LEA R15, R2, R31, 0x5 ;  /* 0x0000001f020f0211 */ /* 0x000fca00078e28ff */
[----:B---3--:R-:W-:-:S06]  /*6e80*/  @P0 IMAD.WIDE R12, R15, 0x2, R12 ;  /* 0x000000020f0c0825 */ /* 0x008fcc00078e020c */
[----:B------:R-:W2:Y:S01]  /*6e90*/  @P0 LDG.E.128 R12, desc[UR36][R12.64] ;  /* 0x000000240c0c0981 */ /* 0x000ea2000c1e1d00 */
[----:B0-----:R-:W-:Y:S01]  /*6ea0*/  VIADDMNMX R3, R3, -UR4, RZ, !PT ;  /* 0x8000000403037c46 */ /* 0x001fe2000f8001ff */
[----:B------:R-:W-:Y:S01]  /*6eb0*/  USHF.L.U32 UR4, UR38, 0x5, URZ ;  /* 0x0000000526047899 */ /* 0x000fe200080006ff */
[----:B------:R-:W-:Y:S02]  /*6ec0*/  IMAD R29, R28, R29, R31 ;  /* 0x0000001d1c1d7224 */ /* 0x000fe400078e021f */
[----:B-----5:R-:W-:Y:S02]  /*6ed0*/  HFMA2 R4, R8, 1, 1, R4 ;  /* 0x3c003c0008047831 */ /* 0x020fe40000000004 */
[----:B------:R-:W-:Y:S02]  /*6ee0*/  HADD2 R5, R9, R5 ;  /* 0x0000000509057230 */ /* 0x000fe40000000000 */
[----:B------:R-:W-:Y:S02]  /*6ef0*/  IMAD.IADD R16, R16, 0x1, -R3 ;  /* 0x0000000110107824 */ /* 0x000fe400078e0a03 */
[----:B------:R-:W-:Y:S01]  /*6f00*/  HFMA2 R6, R10, 1, 1, R6 ;  /* 0x3c003c000a067831 */ /* 0x000fe20000000006 */
[----:B------:R-:W-:Y:S01]  /*6f10*/  SHF.R.S32.HI R2, RZ, 0x1f, R29 ;  /* 0x0000001fff027819 */ /* 0x000fe2000001141d */
[----:B------:R-:W-:Y:S01]  /*6f20*/  HADD2 R7, R11, R7 ;  /* 0x000000070b077230 */ /* 0x000fe20000000000 */
[----:B------:R-:W-:-:S02]  /*6f30*/  IADD3 R29, P1, PT, R29, UR4, RZ ;  /* 0x000000041d1d7c10 */ /* 0x000fc4000ff3e0ff */
[----:B------:R-:W-:Y:S02]  /*6f40*/  LEA R16, R16, UR7, 0x1 ;  /* 0x0000000710107c11 */ /* 0x000fe4000f8e08ff */
[----:B------:R-:W-:-:S04]  /*6f50*/  MOV R3, UR4 ;  /* 0x0000000400037c02 */ /* 0x000fc80008000f00 */
[----:B------:R-:W0:Y:S01]  /*6f60*/  LDS.U16 R16, [R16] ;  /* 0x0000000010107984 */ /* 0x000e220000000400 */
[----:B------:R-:W-:Y:S02]  /*6f70*/  LEA.HI.X.SX32 R18, R3, R2, 0x1, P1 ;  /* 0x0000000203127211 */ /* 0x000fe400008f0eff */
[----:B-1----:R-:W-:-:S04]  /*6f80*/  LEA R2, P1, R29, UR8, 0x1 ;  /* 0x000000081d027c11 */ /* 0x002fc8000f8208ff */
[----:B------:R-:W-:Y:S01]  /*6f90*/  LEA.HI.X R3, R29, UR9, R18, 0x1, P1 ;  /* 0x000000091d037c11 */ /* 0x000fe200088f0c12 */
[----:B0-----:R-:W-:Y:S02]  /*6fa0*/  HADD2.F32 R9, -RZ, R16.H0_H0 ;  /* 0x20000010ff097230 */ /* 0x001fe40000004100 */
        /* <DEDUP_REMOVED lines=21> */
.L_x_1718:
[----:B------:R-:W-:Y:S05]  /*7100*/  BSYNC.RECONVERGENT B0 ;  /* 0x0000000000007941 */ /* 0x000fea0003800200 */
.L_x_1717:
[----:B------:R-:W0:Y:S01]  /*7110*/  S2UR UR5, SR_CgaCtaId ;  /* 0x00000000000579c3 */ /* 0x000e220000008800 */
[C---:B------:R-:W-:Y:S01]  /*7120*/  LOP3.LUT R2, R0.reuse, 0x3e0, RZ, 0xc0, !PT ;  /* 0x000003e000027812 */ /* 0x040fe200078ec0ff */
[----:B------:R-:W-:Y:S01]  /*7130*/  UMOV UR4, 0x400 ;  /* 0x0000040000047882 */ /* 0x000fe20000000000 */
[----:B------:R-:W-:Y:S01]  /*7140*/  LOP3.LUT R3, R0, 0x3f0, RZ, 0xc0, !PT ;  /* 0x000003f000037812 */ /* 0x000fe200078ec0ff */
[----:B------:R-:W-:Y:S01]  /*7150*/  UIADD3 UR4, UPT, UPT, UR4, 0x50, URZ ;  /* 0x0000005004047890 */ /* 0x000fe2000fffe0ff */
[----:B------:R-:W-:-:S03]  /*7160*/  ISETP.NE.AND P6, PT, R2, 0x20, PT ;  /* 0x000000200200780c */ /* 0x000fc60003fc5270 */
[----:B------:R-:W-:Y:S01]  /*7170*/  BAR.SYNC.DEFER_BLOCKING 0x0 ;  /* 0x0000000000007b1d */ /* 0x000fe20000010000 */
[C---:B------:R-:W-:Y:S02]  /*7180*/  ISETP.GT.U32.AND P4, PT, R0.reuse, 0x1f, PT ;  /* 0x0000001f0000780c */ /* 0x040fe40003f84070 */
[----:B------:R-:W-:Y:S02]  /*7190*/  ISETP.NE.AND P0, PT, R3, 0x10, PT ;  /* 0x000000100300780c */ /* 0x000fe40003f05270 */
[----:B------:R-:W-:Y:S01]  /*71a0*/  P2R R2, PR, RZ, 0x10 ;  /* 0x00000010ff027803 */ /* 0x000fe20000000000 */
[----:B------:R-:W-:Y:S01]  /*71b0*/  BSSY.RECONVERGENT B0, `(.L_x_1721) ;  /* 0x0000011000007945 */ /* 0x000fe20003800200 */
[C---:B-----5:R-:W-:Y:S02]  /*71c0*/  LOP3.LUT R4, R0.reuse, 0x3f8, RZ, 0xc0, !PT ;  /* 0x000003f800047812 */ /* 0x060fe400078ec0ff */
[----:B------:R-:W-:Y:S02]  /*71d0*/  SHF.L.U32 R2, R31, 0x1, RZ ;  /* 0x000000011f027819 */ /* 0x000fe400000006ff */
[----:B------:R-:W-:-:S02]  /*71e0*/  LOP3.LUT R3, R0, 0x3fc, RZ, 0xc0, !PT ;  /* 0x000003fc00037812 */ /* 0x000fc400078ec0ff */
[----:B------:R-:W-:Y:S02]  /*71f0*/  ISETP.NE.AND P1, PT, R4, 0x8, PT ;  /* 0x000000080400780c */ /* 0x000fe40003f25270 */
[C---:B------:R-:W-:Y:S02]  /*7200*/  ISETP.GT.U32.AND P2, PT, R0.reuse, 0xf, PT ;  /* 0x0000000f0000780c */ /* 0x040fe40003f44070 */
[C---:B------:R-:W-:Y:S01]  /*7210*/  ISETP.GT.U32.AND P3, PT, R0.reuse, 0x7, PT ;  /* 0x000000070000780c */ /* 0x040fe20003f64070 */
[----:B0-----:R-:W-:Y:S01]  /*7220*/  ULEA UR4, UR5, UR4, 0x18 ;  /* 0x0000000405047291 */ /* 0x001fe2000f8ec0ff */
[----:B------:R-:W-:Y:S02]  /*7230*/  ISETP.GT.U32.AND P4, PT, R0, 0x3, PT ;  /* 0x000000030000780c */ /* 0x000fe40003f84070 */
        /* <DEDUP_REMOVED lines=8> */
.L_x_1722:
[----:B------:R-:W-:Y:S05]  /*72c0*/  BSYNC.RECONVERGENT B0 ;  /* 0x0000000000007941 */ /* 0x000fea0003800200 */
.L_x_1721:
        /* <DEDUP_REMOVED lines=21> */
.L_x_1724:
[----:B------:R-:W-:Y:S05]  /*7420*/  BSYNC.RECONVERGENT B0 ;  /* 0x0000000000007941 */ /* 0x000fea0003800200 */
.L_x_1723:
        /* <DEDUP_REMOVED lines=8> */
.L_x_1726:
[----:B------:R-:W-:Y:S05]  /*74b0*/  BSYNC.RECONVERGENT B0 ;  /* 0x0000000000007941 */ /* 0x000fea0003800200 */
.L_x_1725:
        /* <DEDUP_REMOVED lines=20> */
.L_x_1728:
[----:B------:R-:W-:Y:S05]  /*7600*/  BSYNC.RECONVERGENT B0 ;  /* 0x0000000000007941 */ /* 0x000fea0003800200 */
.L_x_1727:
        /* <DEDUP_REMOVED lines=8> */
.L_x_1730:
[----:B------:R-:W-:Y:S05]  /*7690*/  BSYNC.RECONVERGENT B0 ;  /* 0x0000000000007941 */ /* 0x000fea0003800200 */
.L_x_1729:
        /* <DEDUP_REMOVED lines=20> */
.L_x_1732:
[----:B------:R-:W-:Y:S05]  /*77e0*/  BSYNC.RECONVERGENT B0 ;  /* 0x0000000000007941 */ /* 0x000fea0003800200 */
.L_x_1731:
        /* <DEDUP_REMOVED lines=8> */
.L_x_1734:
[----:B------:R-:W-:Y:S05]  /*7870*/  BSYNC.RECONVERGENT B0 ;  /* 0x0000000000007941 */ /* 0x000fea0003800200 */
.L_x_1733:
        /* <DEDUP_REMOVED lines=20> */
.L_x_1736:
[----:B------:R-:W-:Y:S05]  /*79c0*/  BSYNC.RECONVERGENT B0 ;  /* 0x0000000000007941 */ /* 0x000fea0003800200 */
.L_x_1735:
[----:B------:R-:W-:Y:S06]  /*79d0*/  BAR.SYNC.DEFER_BLOCKING 0x0 ;  /* 0x0000000000007b1d */ /* 0x000fec0000010000 */
[----:B------:R-:W-:Y:S05]  /*79e0*/  @P4 EXIT ;  /* 0x000000000000494d */ /* 0x000fea0003800000 */
[----:B------:R-:W4:Y:S02]  /*79f0*/  LDCU UR4, c[0x0][0x478] ;  /* 0x00008f00ff0477ac */ /* 0x000f240008000800 */
[----:B----4-:R-:W-:-:S09]  /*7a00*/  UISETP.NE.AND UP0, UPT, UR4, 0x2, UPT ;  /* 0x000000020400788c */ /* 0x010fd2000bf05270 */
[----:B------:R-:W-:Y:S05]  /*7a10*/  BRA.U UP0, `(.L_x_1737) ;  /* 0x0000000100e07547 */ /* 0x000fea000b800000 */
[----:B---3--:R-:W3:Y:S01]  /*7a20*/  LDC.64 R2, c[0x0][0x470] ;  /* 0x00011c00ff027b82 */ /* 0x008ee20000000a00 */
[----:B------:R-:W4:Y:S01]  /*7a30*/  LDCU.64 UR4, c[0x0][0x380] ;  /* 0x00007000ff0477ac */ /* 0x000f220008000a00 */
[----:B---3--:R-:W3:Y:S01]  /*7a40*/  LDG.E R2, desc[UR36][R2.64] ;  /* 0x0000002402027981 */ /* 0x008ee2000c1e1900 */
[----:B------:R-:W-:-:S04]  /*7a50*/  IADD3 R28, PT, PT, R28, R31, RZ ;  /* 0x0000001f1c1c7210 */ /* 0x000fc80007ffe0ff */
[----:B----4-:R-:W-:Y:S01]  /*7a60*/  IADD3 R8, P0, PT, R28, UR4, RZ ;  /* 0x000000041c087c10 */ /* 0x010fe2000ff1e0ff */
[C---:B---3--:R-:W-:Y:S01]  /*7a70*/  FMUL.FTZ R27, R2.reuse, R27 ;  /* 0x0000001b021b7220 */ /* 0x048fe20000410000 */
[C---:B------:R-:W-:Y:S01]  /*7a80*/  FMUL.FTZ R30, R2.reuse, R30 ;  /* 0x0000001e021e7220 */ /* 0x040fe20000410000 */
[C---:B------:R-:W-:Y:S01]  /*7a90*/  FMUL.FTZ R25, R2.reuse, R25 ;  /* 0x0000001902197220 */ /* 0x040fe20000410000 */
[C---:B------:R-:W-:Y:S01]  /*7aa0*/  FMUL.FTZ R23, R2.reuse, R23 ;  /* 0x0000001702177220 */ /* 0x040fe20000410000 */
[C---:B------:R-:W-:Y:S01]  /*7ab0*/  FMUL.FTZ R21, R2.reuse, R21 ;  /* 0x0000001502157220 */ /* 0x040fe20000410000 */
[C---:B------:R-:W-:Y:S01]  /*7ac0*/  FMUL.FTZ R22, R2.reuse, R22 ;  /* 0x0000001602167220 */ /* 0x040fe20000410000 */
[----:B------:R-:W3:Y:S01]  /*7ad0*/  F2I.S8.NTZ R27, R27 ;  /* 0x0000001b001b7305 */ /* 0x000ee20000202100 */
[C---:B------:R-:W-:Y:S01]  /*7ae0*/  FMUL.FTZ R24, R2.reuse, R24 ;  /* 0x0000001802187220 */ /* 0x040fe20000410000 */
[----:B------:R-:W-:-:S06]  /*7af0*/  FMUL.FTZ R2, R2, R20 ;  /* 0x0000001402027220 */ /* 0x000fcc0000410000 */
[----:B------:R-:W4:Y:S01]  /*7b00*/  F2I.S8.NTZ R30, R30 ;  /* 0x0000001e001e7305 */ /* 0x000f220000202100 */
[----:B---3--:R-:W-:-:S07]  /*7b10*/  PRMT R0, R27, 0x8880, RZ ;  /* 0x000088801b007816 */ /* 0x008fce00000000ff */
[----:B------:R-:W3:Y:S01]  /*7b20*/  F2I.S8.NTZ R25, R25 ;  /* 0x0000001900197305 */ /* 0x000ee20000202100 */
[----:B------:R-:W-:Y:S02]  /*7b30*/  PRMT R0, R0, 0x7710, RZ ;  /* 0x0000771000007816 */ /* 0x000fe400000000ff */
[----:B----4-:R-:W-:-:S05]  /*7b40*/  PRMT R3, R30, 0x8880, RZ ;  /* 0x000088801e037816 */ /* 0x010fca00000000ff */
[----:B------:R-:W4:Y:S01]  /*7b50*/  F2I.S8.NTZ R23, R23 ;  /* 0x0000001700177305 */ /* 0x000f220000202100 */
[----:B------:R-:W-:Y:S01]  /*7b60*/  IMAD.U32 R0, R0, 0x10000, RZ ;  /* 0x0001000000007824 */ /* 0x000fe200078e00ff */
[----:B------:R-:W-:-:S04]  /*7b70*/  PRMT R3, R3, 0x7710, RZ ;  /* 0x0000771003037816 */ /* 0x000fc800000000ff */
[----:B012---:R-:W-:Y:S02]  /*7b80*/  LOP3.LUT R4, R0, 0xff0000, RZ, 0xc0, !PT ;  /* 0x00ff000000047812 */ /* 0x007fe400078ec0ff */
[----:B------:R-:W0:Y:S01]  /*7b90*/  F2I.S8.NTZ R21, R21 ;  /* 0x0000001500157305 */ /* 0x000e220000202100 */
[----:B---3--:R-:W-:Y:S02]  /*7ba0*/  PRMT R25, R25, 0x8880, RZ ;  /* 0x0000888019197816 */ /* 0x008fe400000000ff */
[----:B------:R-:W-:Y:S02]  /*7bb0*/  PRMT R3, R4, 0x4210, R3 ;  /* 0x0000421004037816 */ /* 0x000fe40000000003 */
[----:B------:R-:W-:Y:S02]  /*7bc0*/  PRMT R0, R25, 0x7710, RZ ;  /* 0x0000771019007816 */ /* 0x000fe400000000ff */
[----:B----4-:R-:W-:Y:S01]  /*7bd0*/  PRMT R4, R23, 0x8880, RZ ;  /* 0x0000888017047816 */ /* 0x010fe200000000ff */
[----:B------:R-:W1:Y:S01]  /*7be0*/  F2I.S8.NTZ R22, R22 ;  /* 0x0000001600167305 */ /* 0x000e620000202100 */
[----:B------:R-:W-:-:S02]  /*7bf0*/  SHF.L.U32 R0, R0, 0x8, RZ ;  /* 0x0000000800007819 */ /* 0x000fc400000006ff */
[----:B------:R-:W-:Y:S02]  /*7c00*/  PRMT R4, R4, 0x7710, RZ ;  /* 0x0000771004047816 */ /* 0x000fe400000000ff */
[----:B------:R-:W-:Y:S02]  /*7c10*/  LOP3.LUT R9, R3, 0xff00, R0, 0xf8, !PT ;  /* 0x0000ff0003097812 */ /* 0x000fe400078ef800 */
[----:B0-----:R-:W-:Y:S01]  /*7c20*/  PRMT R21, R21, 0x8880, RZ ;  /* 0x0000888015157816 */ /* 0x001fe200000000ff */
[----:B------:R-:W0:Y:S01]  /*7c30*/  F2I.S8.NTZ R24, R24 ;  /* 0x0000001800187305 */ /* 0x000e220000202100 */
[----:B------:R-:W-:Y:S02]  /*7c40*/  LOP3.LUT R4, R4, 0xff, RZ, 0xc0, !PT ;  /* 0x000000ff04047812 */ /* 0x000fe400078ec0ff */
[----:B------:R-:W-:Y:S02]  /*7c50*/  PRMT R0, R21, 0x7710, RZ ;  /* 0x0000771015007816 */ /* 0x000fe400000000ff */
[----:B-1----:R-:W-:-:S03]  /*7c60*/  PRMT R22, R22, 0x8880, RZ ;  /* 0x0000888016167816 */ /* 0x002fc600000000ff */
[----:B------:R-:W1:Y:S01]  /*7c70*/  F2I.S8.NTZ R2, R2 ;  /* 0x0000000200027305 */ /* 0x000e620000202100 */
[----:B------:R-:W-:Y:S02]  /*7c80*/  LOP3.LUT R6, R0, 0xff, RZ, 0xc0, !PT ;  /* 0x000000ff00067812 */ /* 0x000fe400078ec0ff */
[----:B------:R-:W-:-:S03]  /*7c90*/  PRMT R3, R22, 0x7710, RZ ;  /* 0x0000771016037816 */ /* 0x000fc600000000ff */
[----:B------:R-:W-:Y:S01]  /*7ca0*/  IMAD.WIDE.U32 R6, R6, 0x100, RZ ;  /* 0x0000010006067825 */ /* 0x000fe200078e00ff */
[----:B0-----:R-:W-:Y:S02]  /*7cb0*/  PRMT R24, R24, 0x8880, RZ ;  /* 0x0000888018187816 */ /* 0x001fe400000000ff */
[----:B------:R-:W-:Y:S02]  /*7cc0*/  LOP3.LUT R5, R3, 0xff, RZ, 0xc0, !PT ;  /* 0x000000ff03057812 */ /* 0x000fe400078ec0ff */
[----:B------:R-:W-:Y:S02]  /*7cd0*/  PRMT R0, R24, 0x7710, RZ ;  /* 0x0000771018007816 */ /* 0x000fe400000000ff */
[----:B-1----:R-:W-:Y:S01]  /*7ce0*/  PRMT R10, R2, 0x8880, RZ ;  /* 0x00008880020a7816 */ /* 0x002fe200000000ff */
        /* <DEDUP_REMOVED lines=11> */
.L_x_1737:
[----:B---3--:R-:W3:Y:S01]  /*7da0*/  LDC.64 R2, c[0x0][0x380] ;  /* 0x0000e000ff027b82 */ /* 0x008ee20000000a00 */
[----:B------:R-:W-:Y:S02]  /*7db0*/  IADD3 R31, PT, PT, R28, R31, RZ ;  /* 0x0000001f1c1f7210 */ /* 0x000fe40007ffe0ff */
[----:B------:R-:W-:Y:S02]  /*7dc0*/  F2FP.F16.F32.PACK_AB R21, R21, R20 ;  /* 0x000000141515723e */ /* 0x000fe400000000ff */
[----:B------:R-:W-:Y:S02]  /*7dd0*/  F2FP.F16.F32.PACK_AB R23, R23, R22 ;  /* 0x000000161717723e */ /* 0x000fe400000000ff */
[----:B------:R-:W-:Y:S02]  /*7de0*/  F2FP.F16.F32.PACK_AB R25, R25, R24 ;  /* 0x000000181919723e */ /* 0x000fe400000000ff */
[----:B------:R-:W-:Y:S01]  /*7df0*/  F2FP.F16.F32.PACK_AB R27, R30, R27 ;  /* 0x0000001b1e1b723e */ /* 0x000fe200000000ff */
[----:B---3--:R-:W-:-:S05]  /*7e00*/  IMAD.WIDE R2, R31, 0x2, R2 ;  /* 0x000000021f027825 */ /* 0x008fca00078e0202 */
[----:B------:R-:W-:Y:S04]  /*7e10*/  STG.E desc[UR36][R2.64], R21 ;  /* 0x0000001502007986 */ /* 0x000fe8000c101924 */
[----:B------:R-:W-:Y:S04]  /*7e20*/  STG.E desc[UR36][R2.64+0x4], R23 ;  /* 0x0000041702007986 */ /* 0x000fe8000c101924 */
[----:B------:R-:W-:Y:S04]  /*7e30*/  STG.E desc[UR36][R2.64+0x8], R25 ;  /* 0x0000081902007986 */ /* 0x000fe8000c101924 */
[----:B------:R-:W-:Y:S01]  /*7e40*/  STG.E desc[UR36][R2.64+0xc], R27 ;  /* 0x00000c1b02007986 */ /* 0x000fe2000c101924 */
[----:B------:R-:W-:Y:S05]  /*7e50*/  EXIT ;  /* 0x000000000000794d */ /* 0x000fea0003800000 */
.L_x_1664:
[----:B------:R-:W-:Y:S02]  /*7e60*/  IMAD.MOV.U32 R12, RZ, RZ, 0x8 ;  /* 0x00000008ff0c7424 */ /* 0x000fe400078e00ff */
[----:B------:R-:W-:Y:S01]  /*7e70*/  HFMA2 R11, -RZ, RZ, 0, 1.847743988037109375e-06 ;  /* 0x0000001fff0b7431 */ /* 0x000fe200000001ff */
[----:B------:R-:W-:-:S07]  /*7e80*/  MOV R15, 0xffff ;  /* 0x0000ffff000f7802 */ /* 0x000fce0000000f00 */
[----:B0----5:R-:W-:Y:S05]  /*7e90*/  WARPSYNC.COLLECTIVE R15, `(.L_x_1738) ;  /* 0x000000000f087348 */ /* 0x021fea0003c00000 */
[----:B------:R1:W2:Y:S02]  /*7ea0*/  SHFL.BFLY P6, R14, R13, R12, R11 ;  /* 0x0c00000c0d0e7389 */ /* 0x0002a400000c000b */
[----:B012--5:R-:W-:Y:S05]  /*7eb0*/  ENDCOLLECTIVE ;  /* 0x000000000000791b */ /* 0x027fea0003800000 */
.L_x_1738:
[----:B------:R-:W-:Y:S02]  /*7ec0*/  IMAD.MOV.U32 R12, RZ, RZ, 0x4 ;  /* 0x00000004ff0c7424 */ /* 0x000fe400078e00ff */
[----:B------:R-:W-:-:S05]  /*7ed0*/  FADD.FTZ R0, R13, R14 ;  /* 0x0000000e0d007221 */ /* 0x000fca0000010000 */
[----:B------:R-:W-:-:S07]  /*7ee0*/  MOV R13, R0 ;  /* 0x00000000000d7202 */ /* 0x000fce0000000f00 */
[----:B------:R-:W-:Y:S05]  /*7ef0*/  WARPSYNC.COLLECTIVE R15, `(.L_x_1739) ;  /* 0x000000000f087348 */ /* 0x000fea0003c00000 */
[----:B------:R0:W1:Y:S02]  /*7f00*/  SHFL.BFLY P6, R14, R13, R12, R11 ;  /* 0x0c00000c0d0e7389 */ /* 0x00006400000c000b */
[----:B01----:R-:W-:Y:S05]  /*7f10*/  ENDCOLLECTIVE ;  /* 0x000000000000791b */ /* 0x003fea0003800000 */
.L_x_1739:
[----:B------:R-:W-:Y:S02]  /*7f20*/  HFMA2 R12, -RZ, RZ, 0, 1.1920928955078125e-07 ;  /* 0x00000002ff0c7431 */ /* 0x000fe400000001ff */
[----:B------:R-:W-:-:S05]  /*7f30*/  FADD.FTZ R3, R0, R14 ;  /* 0x0000000e00037221 */ /* 0x000fca0000010000 */
[----:B------:R-:W-:-:S07]  /*7f40*/  MOV R13, R3 ;  /* 0x00000003000d7202 */ /* 0x000fce0000000f00 */
[----:B------:R-:W-:Y:S05]  /*7f50*/  WARPSYNC.COLLECTIVE R15, `(.L_x_1740) ;  /* 0x000000000f087348 */ /* 0x000fea0003c00000 */
[----:B------:R0:W1:Y:S02]  /*7f60*/  SHFL.BFLY P6, R14, R13, R12, R11 ;  /* 0x0c00000c0d0e7389 */ /* 0x00006400000c000b */
[----:B01----:R-:W-:Y:S05]  /*7f70*/  ENDCOLLECTIVE ;  /* 0x000000000000791b */ /* 0x003fea0003800000 */
.L_x_1740:
[----:B------:R-:W-:Y:S02]  /*7f80*/  IMAD.MOV.U32 R12, RZ, RZ, 0x1 ;  /* 0x00000001ff0c7424 */ /* 0x000fe400078e00ff */
[----:B------:R-:W-:-:S05]  /*7f90*/  FADD.FTZ R5, R3, R14 ;  /* 0x0000000e03057221 */ /* 0x000fca0000010000 */
[----:B------:R-:W-:-:S07]  /*7fa0*/  MOV R13, R5 ;  /* 0x00000005000d7202 */ /* 0x000fce0000000f00 */
[----:B------:R-:W-:Y:S05]  /*7fb0*/  WARPSYNC.COLLECTIVE R15, `(.L_x_1741) ;  /* 0x000000000f087348 */ /* 0x000fea0003c00000 */
[----:B------:R0:W1:Y:S02]  /*7fc0*/  SHFL.BFLY P6, R14, R13, R12, R11 ;  /* 0x0c00000c0d0e7389 */ /* 0x00006400000c000b */
[----:B01----:R-:W-:Y:S05]  /*7fd0*/  ENDCOLLECTIVE ;  /* 0x000000000000791b */ /* 0x003fea0003800000 */
.L_x_1741:
[----:B------:R-:W-:Y:S05]  /*7fe0*/  BRA `(.L_x_1742) ;  /* 0xffffff9800107947 */ /* 0x000fea000383ffff */
.L_x_1667:
[----:B------:R-:W-:Y:S01]  /*7ff0*/  BSSY B1, `(.L_x_1743) ;  /* 0x0000007000017945 */ /* 0x000fe20003800000 */
[----:B------:R-:W-:Y:S02]  /*8000*/  MOV R12, 0x2 ;  /* 0x00000002000c7802 */ /* 0x000fe40000000f00 */
[----:B------:R-:W-:Y:S02]  /*8010*/  MOV R11, 0x1f ;  /* 0x0000001f000b7802 */ /* 0x000fe40000000f00 */
[----:B------:R-:W-:-:S07]  /*8020*/  MOV R15, 0xffffffff ;  /* 0xffffffff000f7802 */ /* 0x000fce0000000f00 */
[----:B-----5:R-:W-:Y:S05]  /*8030*/  WARPSYNC.COLLECTIVE R15, `(.L_x_1744) ;  /* 0x000000000f087348 */ /* 0x020fea0003c00000 */
[----:B------:R0:W1:Y:S02]  /*8040*/  SHFL.BFLY P6, R14, R13, R12, R11 ;  /* 0x0c00000c0d0e7389 */ /* 0x00006400000c000b */
[----:B01---5:R-:W-:Y:S05]  /*8050*/  ENDCOLLECTIVE ;  /* 0x000000000000791b */ /* 0x023fea0003800000 */
.L_x_1744:
[----:B------:R-:W-:Y:S05]  /*8060*/  BSYNC B1 ;  /* 0x0000000000017941 */ /* 0x000fea0003800000 */
.L_x_1743:
[----:B------:R-:W-:Y:S01]  /*8070*/  FADD.FTZ R13, R13, R14 ;  /* 0x0000000e0d0d7221 */ /* 0x000fe20000010000 */
[----:B------:R-:W-:Y:S02]  /*8080*/  IMAD.MOV.U32 R12, RZ, RZ, 0x1 ;  /* 0x00000001ff0c7424 */ /* 0x000fe400078e00ff */
[----:B------:R-:W-:Y:S01]  /*8090*/  HFMA2 R11, -RZ, RZ, 0, 1.847743988037109375e-06 ;  /* 0x0000001fff0b7431 */ /* 0x000fe200000001ff */
[----:B------:R-:W-:-:S07]  /*80a0*/  MOV R15, 0xffffffff ;  /* 0xffffffff000f7802 */ /* 0x000fce0000000f00 */
[----:B------:R-:W-:Y:S05]  /*80b0*/  WARPSYNC.COLLECTIVE R15, `(.L_x_1745) ;  /* 0x000000000f087348 */ /* 0x000fea0003c00000 */
[----:B------:R0:W1:Y:S02]  /*80c0*/  SHFL.BFLY P6, R14, R13, R12, R11 ;  /* 0x0c00000c0d0e7389 */ /* 0x00006400000c000b */
[----:B01----:R-:W-:Y:S05]  /*80d0*/  ENDCOLLECTIVE ;  /* 0x000000000000791b */ /* 0x003fea0003800000 */
.L_x_1745:
[----:B------:R-:W-:Y:S05]  /*80e0*/  BRA `(.L_x_1746) ;  /* 0xffffffa000587947 */ /* 0x000fea000383ffff */
.L_x_1671:
[----:B------:R-:W-:Y:S01]  /*80f0*/  HFMA2 R11, -RZ, RZ, 0, 1.847743988037109375e-06 ;  /* 0x0000001fff0b7431 */ /* 0x000fe200000001ff */
[----:B------:R-:W-:Y:S01]  /*8100*/  BSSY B0, `(.L_x_1747) ;  /* 0x0000007000007945 */ /* 0x000fe20003800000 */
[----:B------:R-:W-:Y:S01]  /*8110*/  MOV R13, R4 ;  /* 0x00000004000d7202 */ /* 0x000fe20000000f00 */
[----:B------:R-:W-:Y:S01]  /*8120*/  IMAD.MOV.U32 R12, RZ, RZ, 0x10 ;  /* 0x00000010ff0c7424 */ /* 0x000fe200078e00ff */
[----:B------:R-:W-:-:S07]  /*8130*/  MOV R15, 0xffffffff ;  /* 0xffffffff000f7802 */ /* 0x000fce0000000f00 */
[----:B0-23-5:R-:W-:Y:S05]  /*8140*/  WARPSYNC.COLLECTIVE R15, `(.L_x_1748) ;  /* 0x000000000f087348 */ /* 0x02dfea0003c00000 */
[----:B------:R1:W4:Y:S02]  /*8150*/  SHFL.BFLY P6, R14, R13, R12, R11 ;  /* 0x0c00000c0d0e7389 */ /* 0x00032400000c000b */
[----:B012345:R-:W-:Y:S05]  /*8160*/  ENDCOLLECTIVE ;  /* 0x000000000000791b */ /* 0x03ffea0003800000 */
.L_x_1748:
[----:B------:R-:W-:Y:S05]  /*8170*/  BSYNC B0 ;  /* 0x0000000000007941 */ /* 0x000fea0003800000 */
.L_x_1747:
[----:B------:R-:W-:Y:S01]  /*8180*/  FMNMX.FTZ R13, R14, R4, !PT ;  /* 0x000000040e0d7209 */ /* 0x000fe20007810000 */
[----:B------:R-:W-:Y:S02]  /*8190*/  HFMA2 R12, -RZ, RZ, 0, 4.76837158203125e-07 ;  /* 0x00000008ff0c7431 */ /* 0x000fe400000001ff */
[----:B------:R-:W-:Y:S01]  /*81a0*/  IMAD.MOV.U32 R11, RZ, RZ, 0x1f ;  /* 0x0000001fff0b7424 */ /* 0x000fe200078e00ff */
[----:B------:R-:W-:-:S07]  /*81b0*/  MOV R15, 0xffffffff ;  /* 0xffffffff000f7802 */ /* 0x000fce0000000f00 */
[----:B------:R-:W-:Y:S05]  /*81c0*/  WARPSYNC.COLLECTIVE R15, `(.L_x_1749) ;  /* 0x000000000f087348 */ /* 0x000fea0003c00000 */
[----:B------:R0:W1:Y:S02]  /*81d0*/  SHFL.BFLY P6, R14, R13, R12, R11 ;  /* 0x0c00000c0d0e7389 */ /* 0x00006400000c000b */
[----:B01----:R-:W-:Y:S05]  /*81e0*/  ENDCOLLECTIVE ;  /* 0x000000000000791b */ /* 0x003fea0003800000 */
.L_x_1749:
[----:B------:R-:W-:Y:S01]  /*81f0*/  HFMA2 R12, -RZ, RZ, 0, 2.384185791015625e-07 ;  /* 0x00000004ff0c7431 */ /* 0x000fe200000001ff */
[----:B------:R-:W-:-:S04]  /*8200*/  FMNMX.FTZ R5, R13, R14, !PT ;  /* 0x0000000e0d057209 */ /* 0x000fc80007810000 */
[----:B------:R-:W-:-:S07]  /*8210*/  MOV R13, R5 ;  /* 0x00000005000d7202 */ /* 0x000fce0000000f00 */
[----:B------:R-:W-:Y:S05]  /*8220*/  WARPSYNC.COLLECTIVE R15, `(.L_x_1750) ;  /* 0x000000000f087348 */ /* 0x000fea0003c00000 */
[----:B------:R0:W1:Y:S02]  /*8230*/  SHFL.BFLY P6, R14, R13, R12, R11 ;  /* 0x0c00000c0d0e7389 */ /* 0x00006400000c000b */
[----:B01----:R-:W-:Y:S05]  /*8240*/  ENDCOLLECTIVE ;  /* 0x000000000000791b */ /* 0x003fea0003800000 */
.L_x_1750:
[----:B------:R-:W-:Y:S05]  /*8250*/  BRA `(.L_x_1751) ;  /* 0xffffffa000c07947 */ /* 0x000fea000383ffff */
.L_x_1752:
        /* <DEDUP_REMOVED lines=10> */
.L_x_2696:


//--------------------- .text._ZN4mmha33masked_multihead_attention_kernelItLi32ELi32ELi1ELi4ELi256ELb0ELb0EEEv26Multihead_attention_paramsIT_XT5_EE --------------------------
	.section	.text._ZN4mmha33masked_multihead_attention_kernelItLi32ELi32ELi1ELi4ELi256ELb0ELb0EEEv26Multihead_attention_paramsIT_XT5_EE,"ax",@progbits
	.align	128
        .global         _ZN4mmha33masked_multihead_attention_kernelItLi32ELi32ELi1ELi4ELi256ELb0ELb0EEEv26Multihead_attention_paramsIT_XT5_EE
        .type           _ZN4mmha33masked_multihead_attention_kernelItLi32ELi32ELi1ELi4ELi256ELb0ELb0EEEv26Multihead_attention_paramsIT_XT5_EE,@function
        .size           _ZN4mmha33masked_multihead_attention_kernelItLi32ELi32ELi1ELi4ELi256ELb0ELb0EEEv26Multihead_attention_paramsIT_XT5_EE,(.L_x_2697 - _ZN4mmha33masked_multihead_attention_kernelItLi32ELi32ELi1ELi4ELi256ELb0ELb0EEEv26Multihead_attention_paramsIT_XT5_EE)
        .other          _ZN4mmha33masked_multihead_attention_kernelItLi32ELi32ELi1ELi4ELi256ELb0ELb0EEEv26Multihead_attention_paramsIT_XT5_EE,@"STO_CUDA_ENTRY STV_DEFAULT"
_ZN4mmha33masked_multihead_attention_kernelItLi32ELi32ELi1ELi4ELi256ELb0ELb0EEEv26Multihead_attention_paramsIT_XT5_EE:
.text._ZN4mmha33masked_multihead_attention_kernelItLi32ELi32ELi1ELi4ELi256ELb0ELb0EEEv26Multihead_attention_paramsIT_XT5_EE:
        /* <DEDUP_REMOVED lines=14> */
.L_x_1753:
        /* <DEDUP_REMOVED lines=13> */
[----:B------:R-:W-:Y:S01]  /*01b0*/  MOV R3, UR5 ;  /* 0x0000000500037c02 */ /* 0x000fe20008000f00 */
[----:B------:R-:W-:Y:S01]  /*01c0*/  IMAD.U32 R2, RZ, RZ, UR4 ;  /* 0x00000004ff027e24 */ /* 0x000fe2000f8e00ff */
[----:B-1----:R-:W1:Y:S03]  /*01d0*/  MUFU.RCP R0, R0 ;  /* 0x0000000000007308 */ /* 0x002e660000001000 */
[----:B------:R-:W2:Y:S01]  /*01e0*/  @UP0 LDCU UR4, c[0x0][0x430] ;  /* 0x00008600ff0407ac */ /* 0x000ea20008000800 */
[----:B------:R3:W2:Y:S01]  /*01f0*/  @P4 LDG.E R3, desc[UR36][R2.64] ;  /* 0x0000002402034981 */ /* 0x0006a2000c1e1900 */
[----:B------:R-:W2:Y:S01]  /*0200*/  @!UP0 LDCU UR43, c[0x0][0x40c] ;  /* 0x00008180ff2b87ac */ /* 0x000ea20008000800 */
[----:B------:R-:W0:Y:S01]  /*0210*/  LDCU UR5, c[0x0][0x3e8] ;  /* 0x00007d00ff0577ac */ /* 0x000e220008000800 */
[----:B---3--:R-:W-:Y:S01]  /*0220*/  IABS R2, R4 ;  /* 0x0000000400027213 */ /* 0x008fe20000000000 */
[----:B------:R-:W-:Y:S01]  /*0230*/  HFMA2 R4, -RZ, RZ, 0, 0 ;  /* 0x00000000ff047431 */ /* 0x000fe200000001ff */
[----:B-1----:R-:W-:-:S04]  /*0240*/  IADD3 R6, PT, PT, R0, 0xffffffe, RZ ;  /* 0x0ffffffe00067810 */ /* 0x002fc80007ffe0ff */
[----:B------:R-:W1:Y:S02]  /*0250*/  F2I.FTZ.U32.TRUNC.NTZ R5, R6 ;  /* 0x0000000600057305 */ /* 0x000e64000021f000 */
[----:B-1----:R-:W-:-:S04]  /*0260*/  IMAD.MOV R8, RZ, RZ, -R5 ;  /* 0x000000ffff087224 */ /* 0x002fc800078e0a05 */
[----:B------:R-:W-:-:S04]  /*0270*/  IMAD R7, R8, R9, RZ ;  /* 0x0000000908077224 */ /* 0x000fc800078e02ff */
[----:B------:R-:W-:Y:S02]  /*0280*/  IMAD.HI.U32 R7, R5, R7, R4 ;  /* 0x0000000705077227 */ /* 0x000fe400078e0004 */
[----:B------:R-:W1:Y:S04]  /*0290*/  LDC.64 R4, c[0x0][0x460] ;  /* 0x00011800ff047b82 */ /* 0x000e680000000a00 */
[----:B------:R-:W-:-:S05]  /*02a0*/  IMAD.HI.U32 R0, R7, R2, RZ ;  /* 0x0000000207007227 */ /* 0x000fca00078e00ff */
[----:B------:R-:W-:-:S05]  /*02b0*/  IADD3 R7, PT, PT, -R0, RZ, RZ ;  /* 0x000000ff00077210 */ /* 0x000fca0007ffe1ff */
[----:B------:R-:W-:-:S05]  /*02c0*/  IMAD R2, R9, R7, R2 ;  /* 0x0000000709027224 */ /* 0x000fca00078e0202 */
[----:B------:R-:W-:Y:S02]  /*02d0*/  ISETP.GT.U32.AND P2, PT, R9, R2, PT ;  /* 0x000000020900720c */ /* 0x000fe40003f44070 */
[----:B-1----:R-:W-:-:S04]  /*02e0*/  ISETP.NE.U32.AND P0, PT, R4, RZ, PT ;  /* 0x000000ff0400720c */ /* 0x002fc80003f05070 */
[----:B------:R-:W-:-:S07]  /*02f0*/  ISETP.NE.AND.EX P0, PT, R5, RZ, PT, P0 ;  /* 0x000000ff0500720c */ /* 0x000fce0003f05300 */
[----:B------:R-:W-:Y:S01]  /*0300*/  @!P2 IMAD.IADD R2, R2, 0x1, -R9 ;  /* 0x000000010202a824 */ /* 0x000fe200078e0a09 */
[----:B------:R-:W-:Y:S02]  /*0310*/  @!P2 IADD3 R0, PT, PT, R0, 0x1, RZ ;  /* 0x000000010000a810 */ /* 0x000fe40007ffe0ff */
[----:B------:R-:W-:Y:S02]  /*0320*/  ISETP.NE.AND P2, PT, R10, RZ, PT ;  /* 0x000000ff0a00720c */ /* 0x000fe40003f45270 */
[----:B------:R-:W-:Y:S02]  /*0330*/  ISETP.GE.U32.AND P1, PT, R2, R9, PT ;  /* 0x000000090200720c */ /* 0x000fe40003f26070 */
[----:B------:R-:W-:Y:S01]  /*0340*/  LOP3.LUT R2, R10, UR6, RZ, 0x3c, !PT ;  /* 0x000000060a027c12 */ /* 0x000fe2000f8e3cff */
[----:B------:R-:W1:Y:S03]  /*0350*/  @P0 LDC.64 R6, c[0x0][0x460] ;  /* 0x00011800ff060b82 */ /* 0x000e660000000a00 */
[----:B------:R-:W-:-:S02]  /*0360*/  ISETP.GE.AND P3, PT, R2, RZ, PT ;  /* 0x000000ff0200720c */ /* 0x000fc40003f66270 */
[----:B------:R-:W-:-:S05]  /*0370*/  MOV R2, RZ ;  /* 0x000000ff00027202 */ /* 0x000fca0000000f00 */
[----:B------:R-:W-:-:S05]  /*0380*/  @P1 IADD3 R0, PT, PT, R0, 0x1, RZ ;  /* 0x0000000100001810 */ /* 0x000fca0007ffe0ff */
[----:B------:R-:W-:Y:S02]  /*0390*/  IMAD.MOV.U32 R17, RZ, RZ, R0 ;  /* 0x000000ffff117224 */ /* 0x000fe400078e0000 */
[----:B----4-:R-:W-:-:S03]  /*03a0*/  IMAD.U32 R0, RZ, RZ, UR8 ;  /* 0x00000008ff007e24 */ /* 0x010fc6000f8e00ff */
[----:B------:R-:W-:Y:S02]  /*03b0*/  @!P3 IADD3 R17, PT, PT, -R17, RZ, RZ ;  /* 0x000000ff1111b210 */ /* 0x000fe40007ffe1ff */
[----:B------:R-:W-:Y:S02]  /*03c0*/  @!P2 LOP3.LUT R17, RZ, R10, RZ, 0x33, !PT ;  /* 0x0000000aff11a212 */ /* 0x000fe400078e33ff */
[----:B------:R-:W-:-:S03]  /*03d0*/  IABS R10, R0 ;  /* 0x00000000000a7213 */ /* 0x000fc60000000000 */
[----:B-1----:R-:W-:Y:S01]  /*03e0*/  @P0 IMAD.WIDE R6, R17, 0x4, R6 ;  /* 0x0000000411060825 */ /* 0x002fe200078e0206 */
[----:B------:R-:W1:Y:S04]  /*03f0*/  I2F.RP R0, R10 ;  /* 0x0000000a00007306 */ /* 0x000e680000209400 */
[----:B------:R3:W5:Y:S01]  /*0400*/  @P0 LDG.E R2, desc[UR36][R6.64] ;  /* 0x0000002406020981 */ /* 0x000762000c1e1900 */
[----:B------:R-:W4:Y:S01]  /*0410*/  S2UR UR42, SR_CTAID.X ;  /* 0x00000000002a79c3 */ /* 0x000f220000002500 */
[----:B0-----:R-:W-:Y:S01]  /*0420*/  UISETP.NE.AND UP1, UPT, UR5, URZ, UPT ;  /* 0x000000ff0500728c */ /* 0x001fe2000bf25270 */
[----:B------:R-:W-:Y:S01]  /*0430*/  SHF.L.U32 R16, R40, 0x1, RZ ;  /* 0x0000000128107819 */ /* 0x000fe200000006ff */
[----:B------:R-:W-:Y:S01]  /*0440*/  UISETP.NE.AND UP0, UPT, UR8, URZ, UPT ;  /* 0x000000ff0800728c */ /* 0x000fe2000bf05270 */
[----:B------:R-:W-:Y:S01]  /*0450*/  BSSY.RECONVERGENT B0, `(.L_x_1754) ;  /* 0x0000034000007945 */ /* 0x000fe20003800200 */
[----:B------:R-:W-:Y:S01]  /*0460*/  UIMAD UR46, UR6, UR8, URZ ;  /* 0x00000008062e72a4 */ /* 0x000fe2000f8e02ff */
[----:B------:R-:W-:Y:S01]  /*0470*/  IMAD.MOV.U32 R19, RZ, RZ, RZ ;  /* 0x000000ffff137224 */ /* 0x000fe200078e00ff */
[----:B-1----:R-:W0:Y:S01]  /*0480*/  MUFU.RCP R0, R0 ;  /* 0x0000000000007308 */ /* 0x002e220000001000 */
[----:B----4-:R-:W-:Y:S01]  /*0490*/  UIMAD UR39, UR6, UR7, UR42 ;  /* 0x00000007062772a4 */ /* 0x010fe2000f8e022a */
[----:B0-----:R-:W-:-:S03]  /*04a0*/  IADD3 R8, PT, PT, R0, 0xffffffe, RZ ;  /* 0x0ffffffe00087810 */ /* 0x001fc60007ffe0ff */
[----:B------:R-:W-:-:S03]  /*04b0*/  @!UP1 USHF.L.U32 UR41, UR39, 0x5, URZ ;  /* 0x0000000527299899 */ /* 0x000fc600080006ff */
[----:B------:R0:W1:Y:S02]  /*04c0*/  F2I.FTZ.U32.TRUNC.NTZ R9, R8 ;  /* 0x0000000800097305 */ /* 0x000064000021f000 */
[----:B0-----:R-:W-:Y:S01]  /*04d0*/  HFMA2 R8, -RZ, RZ, 0, 0 ;  /* 0x00000000ff087431 */ /* 0x001fe200000001ff */
[----:B--2---:R-:W-:Y:S01]  /*04e0*/  @P4 IADD3 R3, PT, PT, R3, UR4, RZ ;  /* 0x0000000403034c10 */ /* 0x004fe2000fffe0ff */
[----:B------:R-:W-:-:S03]  /*04f0*/  @UP1 USHF.L.U32 UR4, UR42, 0x5, URZ ;  /* 0x000000052a041899 */ /* 0x000fc600080006ff */
[----:B------:R-:W-:Y:S01]  /*0500*/  @P4 R2UR UR43, R3 ;  /* 0x00000000032b42ca */ /* 0x000fe200000e0000 */
[----:B-1----:R-:W-:Y:S01]  /*0510*/  IMAD.MOV R3, RZ, RZ, -R9 ;  /* 0x000000ffff037224 */ /* 0x002fe200078e0a09 */
[----:B------:R-:W-:-:S03]  /*0520*/  @UP1 UIMAD UR41, UR6, UR5, UR4 ;  /* 0x00000005062912a4 */ /* 0x000fc6000f8e0204 */
[----:B------:R-:W-:-:S03]  /*0530*/  IMAD R3, R3, R10, RZ ;  /* 0x0000000a03037224 */ /* 0x000fc600078e02ff */
[----:B------:R-:W-:Y:S01]  /*0540*/  IADD3 R15, PT, PT, R16, UR41, RZ ;  /* 0x00000029100f7c10 */ /* 0x000fe2000fffe0ff */
[----:B------:R-:W-:-:S04]  /*0550*/  IMAD.HI.U32 R9, R9, R3, R8 ;  /* 0x0000000309097227 */ /* 0x000fc800078e0008 */
[----:B------:R-:W-:Y:S01]  /*0560*/  IABS R0, UR43 ;  /* 0x0000002b00007c13 */ /* 0x000fe20008000000 */
[----:B------:R-:W-:-:S04]  /*0570*/  UISETP.GE.AND UP2, UPT, UR43, URZ, UPT ;  /* 0x000000ff2b00728c */ /* 0x000fc8000bf46270 */
[----:B------:R-:W-:-:S05]  /*0580*/  IMAD.HI.U32 R9, R9, R0, RZ ;  /* 0x0000000009097227 */ /* 0x000fca00078e00ff */
[----:B------:R-:W-:-:S05]  /*0590*/  IADD3 R9, PT, PT, -R9, RZ, RZ ;  /* 0x000000ff09097210 */ /* 0x000fca0007ffe1ff */
[----:B------:R-:W-:-:S05]  /*05a0*/  IMAD R9, R10, R9, R0 ;  /* 0x000000090a097224 */ /* 0x000fca00078e0200 */
[----:B------:R-:W-:-:S13]  /*05b0*/  R2UR UR40, R9 ;  /* 0x00000000092872ca */ /* 0x000fda00000e0000 */
[----:B------:R-:W-:-:S13]  /*05c0*/  ISETP.GT.U32.AND P0, PT, R10, UR40, PT ;  /* 0x000000280a007c0c */ /* 0x000fda000bf04070 */
[----:B------:R-:W-:-:S04]  /*05d0*/  @!P0 IADD3 R0, PT, PT, -R10, UR40, RZ ;  /* 0x000000280a008c10 */ /* 0x000fc8000fffe1ff */
[----:B------:R-:W-:Y:S01]  /*05e0*/  @!P0 R2UR UR40, R0 ;  /* 0x00000000002882ca */ /* 0x000fe200000e0000 */
[----:B------:R-:W-:-:S05]  /*05f0*/  IMAD.U32 R0, RZ, RZ, UR43 ;  /* 0x0000002bff007e24 */ /* 0x000fca000f8e00ff */
[----:B------:R-:W-:-:S04]  /*0600*/  IADD3 R0, PT, PT, R0, 0x1, RZ ;  /* 0x0000000100007810 */ /* 0x000fc80007ffe0ff */
[----:B------:R-:W-:-:S03]  /*0610*/  VIADDMNMX R12, R0, -UR8, RZ, !PT ;  /* 0x80000008000c7c46 */ /* 0x000fc6000f8001ff */
[----:B------:R-:W-:-:S13]  /*0620*/  ISETP.GT.U32.AND P0, PT, R10, UR40, PT ;  /* 0x000000280a007c0c */ /* 0x000fda000bf04070 */
[----:B------:R-:W-:-:S04]  /*0630*/  @!P0 IADD3 R10, PT, PT, -R10, UR40, RZ ;  /* 0x000000280a0a8c10 */ /* 0x000fc8000fffe1ff */
[----:B------:R-:W-:Y:S02]  /*0640*/  @!P0 R2UR UR40, R10 ;  /* 0x000000000a2882ca */ /* 0x000fe400000e0000 */
[----:B------:R-:W-:-:S11]  /*0650*/  ISETP.GT.U32.AND P0, PT, R40, 0xf, PT ;  /* 0x0000000f2800780c */ /* 0x000fd60003f04070 */
[----:B------:R-:W-:Y:S02]  /*0660*/  @!UP2 UIADD3 UR40, UPT, UPT, -UR40, URZ, URZ ;  /* 0x000000ff2828a290 */ /* 0x000fe4000fffe1ff */
[----:B------:R-:W-:Y:S01]  /*0670*/  @!UP0 ULOP3.LUT UR40, URZ, UR8, URZ, 0x33, !UPT ;  /* 0x00000008ff288292 */ /* 0x000fe2000f8e33ff */
[----:B---3--:R-:W-:Y:S11]  /*0680*/  @P0 BRA `(.L_x_1755) ;  /* 0x0000000000400947 */ /* 0x008ff60003800000 */
        /* <DEDUP_REMOVED lines=16> */
.L_x_1755:
[----:B------:R-:W-:Y:S05]  /*0790*/  BSYNC.RECONVERGENT B0 ;  /* 0x0000000000007941 */ /* 0x000fea0003800200 */
.L_x_1754:
[----:B------:R-:W1:Y:S01]  /*07a0*/  LDCU UR4, c[0x0][0x478] ;  /* 0x00008f00ff0477ac */ /* 0x000e620008000800 */
[----:B------:R-:W-:Y:S01]  /*07b0*/  R2UR UR44, R12 ;  /* 0x000000000c2c72ca */ /* 0x000fe200000e0000 */
[----:B------:R-:W-:Y:S01]  /*07c0*/  IMAD R17, R17, UR7, RZ ;  /* 0x0000000711117c24 */ /* 0x000fe2000f8e02ff */
[----:B------:R-:W-:Y:S01]  /*07d0*/  MOV R3, UR42 ;  /* 0x0000002a00037c02 */ /* 0x000fe20008000f00 */
[----:B------:R-:W-:-:S04]  /*07e0*/  USHF.R.S32.HI UR45, URZ, 0x1f, UR46 ;  /* 0x0000001fff2d7899 */ /* 0x000fc8000801142e */
[----:B------:R-:W-:Y:S01]  /*07f0*/  IMAD R3, R3, 0x20, R16 ;  /* 0x0000002003037824 */ /* 0x000fe200078e0210 */
        /* <DEDUP_REMOVED lines=14> */
.L_x_1756:
[----:B------:R-:W-:Y:S01]  /*08e0*/  BSSY.RECONVERGENT B0, `(.L_x_1757) ;  /* 0x0000006000007945 */ /* 0x000fe20003800200 */
[----:B------:R-:W-:-:S03]  /*08f0*/  HFMA2 R0, -RZ, RZ, 0, 0 ;  /* 0x00000000ff007431 */ /* 0x000fc600000001ff */
[----:B------:R-:W-:Y:S05]  /*0900*/  @P0 BRA `(.L_x_1758) ;  /* 0x00000000000c0947 */ /* 0x000fea0003800000 */
[----:B------:R-:W1:Y:S02]  /*0910*/  LDC.64 R6, c[0x0][0x398] ;  /* 0x0000e600ff067b82 */ /* 0x000e640000000a00 */
[----:B-1----:R-:W-:-:S05]  /*0920*/  IMAD.WIDE R6, R15, 0x2, R6 ;  /* 0x000000020f067825 */ /* 0x002fca00078e0206 */
[----:B------:R1:W5:Y:S02]  /*0930*/  LDG.E R0, desc[UR36][R6.64] ;  /* 0x0000002406007981 */ /* 0x000364000c1e1900 */
.L_x_1758:
[----:B------:R-:W-:Y:S05]  /*0940*/  BSYNC.RECONVERGENT B0 ;  /* 0x0000000000007941 */ /* 0x000fea0003800200 */
.L_x_1757:
[----:B-1----:R-:W1:Y:S01]  /*0950*/  LDC.64 R6, c[0x0][0x418] ;  /* 0x00010600ff067b82 */ /* 0x002e620000000a00 */
[----:B------:R-:W2:Y:S01]  /*0960*/  LDCU.64 UR8, c[0x0][0x3a0] ;  /* 0x00007400ff0877ac */ /* 0x000ea20008000a00 */
[----:B------:R-:W3:Y:S01]  /*0970*/  LDCU.64 UR4, c[0x0][0x390] ;  /* 0x00007200ff0477ac */ /* 0x000ee20008000a00 */
[----:B--2---:R-:W-:Y:S02]  /*0980*/  ISETP.NE.U32.AND P2, PT, RZ, UR8, PT ;  /* 0x00000008ff007c0c */ /* 0x004fe4000bf45070 */
[----:B---3--:R-:W-:Y:S02]  /*0990*/  ISETP.NE.U32.AND P1, PT, RZ, UR4, PT ;  /* 0x00000004ff007c0c */ /* 0x008fe4000bf25070 */
[----:B-1----:R-:W-:Y:S02]  /*09a0*/  ISETP.NE.U32.AND P3, PT, R6, RZ, PT ;  /* 0x000000ff0600720c */ /* 0x002fe40003f65070 */
[----:B------:R-:W-:Y:S02]  /*09b0*/  R2UR UR10, R7 ;  /* 0x00000000070a72ca */ /* 0x000fe400000e0000 */
[----:B------:R-:W-:-:S02]  /*09c0*/  ISETP.NE.AND.EX P2, PT, RZ, UR9, PT, P2 ;  /* 0x00000009ff007c0c */ /* 0x000fc4000bf45320 */
[----:B------:R-:W-:Y:S02]  /*09d0*/  ISETP.NE.AND.EX P1, PT, RZ, UR5, PT, P1 ;  /* 0x00000005ff007c0c */ /* 0x000fe4000bf25310 */
[C---:B------:R-:W-:Y:S02]  /*09e0*/  ISETP.GT.U32.OR P2, PT, R40.reuse, 0xf, !P2 ;  /* 0x0000000f2800780c */ /* 0x040fe40005744470 */
[----:B------:R-:W-:-:S03]  /*09f0*/  ISETP.GT.U32.OR P1, PT, R40, 0xf, !P1 ;  /* 0x0000000f2800780c */ /* 0x000fc60004f24470 */
[----:B------:R-:W-:Y:S01]  /*0a00*/  VOTEU.ANY UP0, P3 ;  /* 0x0000000000ff7886 */ /* 0x000fe20001800100 */
[----:B------:R-:W-:Y:S01]  /*0a10*/  ISETP.EQ.U32.AND P3, PT, R4, RZ, PT ;  /* 0x000000ff0400720c */ /* 0x000fe20003f62070 */
[----:B------:R-:W-:-:S03]  /*0a20*/  UISETP.NE.AND.EX UP0, UPT, UR10, URZ, UPT, UP0 ;  /* 0x000000ff0a00728c */ /* 0x000fc6000bf05300 */
[----:B------:R-:W-:-:S03]  /*0a30*/  ISETP.EQ.OR.EX P0, PT, R5, RZ, P0, P3 ;  /* 0x000000ff0500720c */ /* 0x000fc60000702730 */
[----:B------:R-:W1:Y:S01]  /*0a40*/  @!P2 LDC.64 R6, c[0x0][0x3a0] ;  /* 0x0000e800ff06ab82 */ /* 0x000e620000000a00 */
[----:B------:R-:W-:-:S04]  /*0a50*/  PLOP3.LUT P3, PT, PT, PT, UP0, 0x80, 0x8 ;  /* 0x000000000008781c */ /* 0x000fc80003f6f008 */
[----:B------:R-:W2:Y:S03]  /*0a60*/  @UP0 LDCU.64 UR4, c[0x0][0x418] ;  /* 0x00008300ff0407ac */ /* 0x000ea60008000a00 */
[----:B------:R-:W3:Y:S02]  /*0a70*/  @!P1 LDC.64 R4, c[0x0][0x390] ;  /* 0x0000e400ff049b82 */ /* 0x000ee40000000a00 */
[----:B-----5:R-:W-:-:S05]  /*0a80*/  @!P0 IMAD R12, R2, UR7, RZ ;  /* 0x00000007020c8c24 */ /* 0x020fca000f8e02ff */
[----:B------:R-:W-:Y:S01]  /*0a90*/  @!P0 LEA R15, R12, R3, 0x5 ;  /* 0x000000030c0f8211 */ /* 0x000fe200078e28ff */
[----:B0-----:R-:W0:Y:S01]  /*0aa0*/  @!P0 LDC.64 R8, c[0x0][0x450] ;  /* 0x00011400ff088b82 */ /* 0x001e220000000a00 */
[----:B------:R-:W-:Y:S01]  /*0ab0*/  CS2R R12, SRZ ;  /* 0x00000000000c7805 */ /* 0x000fe2000001ff00 */
[----:B--2---:R-:W-:Y:S01]  /*0ac0*/  @UP0 UIMAD.WIDE.U32 UR4, UR6, 0x4, UR4 ;  /* 0x00000004060408a5 */ /* 0x004fe2000f8e0004 */
[----:B-1----:R-:W-:-:S05]  /*0ad0*/  @!P2 IMAD.WIDE.U32 R6, R3, 0x2, R6 ;  /* 0x000000020306a825 */ /* 0x002fca00078e0006 */
[----:B------:R-:W-:Y:S01]  /*0ae0*/  MOV R10, UR4 ;  /* 0x00000004000a7c02 */ /* 0x000fe20008000f00 */
[----:B------:R-:W-:Y:S01]  /*0af0*/  IMAD.U32 R11, RZ, RZ, UR5 ;  /* 0x00000005ff0b7e24 */ /* 0x000fe2000f8e00ff */
[----:B------:R-:W2:Y:S01]  /*0b00*/  @!P2 LDG.E R13, desc[UR36][R6.64] ;  /* 0x00000024060da981 */ /* 0x000ea2000c1e1900 */
[----:B---3--:R-:W-:Y:S02]  /*0b10*/  @!P1 IMAD.WIDE.U32 R4, R3, 0x2, R4 ;  /* 0x0000000203049825 */ /* 0x008fe400078e0004 */
[----:B------:R-:W1:Y:S01]  /*0b20*/  LDC R3, c[0x0][0x400] ;  /* 0x00010000ff037b82 */ /* 0x000e620000000800 */
[----:B------:R-:W3:Y:S01]  /*0b30*/  @P3 LDG.E R10, desc[UR36][R10.64] ;  /* 0x000000240a0a3981 */ /* 0x000ee2000c1e1900 */
[----:B------:R-:W4:Y:S03]  /*0b40*/  LDCU.U8 UR4, c[0x0][0x404] ;  /* 0x00008080ff0477ac */ /* 0x000f260008000000 */
[----:B------:R-:W3:Y:S01]  /*0b50*/  @!P1 LDG.E R12, desc[UR36][R4.64] ;  /* 0x00000024040c9981 */ /* 0x000ee2000c1e1900 */
[----:B0-----:R-:W-:-:S06]  /*0b60*/  @!P0 IMAD.WIDE R8, R15, 0x2, R8 ;  /* 0x000000020f088825 */ /* 0x001fcc00078e0208 */
[----:B------:R-:W3:Y:S01]  /*0b70*/  @!P0 LDG.E R9, desc[UR36][R8.64] ;  /* 0x0000002408098981 */ /* 0x000ee2000c1e1900 */
[----:B----4-:R-:W-:-:S04]  /*0b80*/  ISETP.NE.AND P1, PT, RZ, UR4, PT ;  /* 0x00000004ff007c0c */ /* 0x010fc8000bf25270 */
[----:B-1----:R-:W-:Y:S01]  /*0b90*/  ISETP.LT.OR P1, PT, R3, 0x1, P1 ;  /* 0x000000010300780c */ /* 0x002fe20000f21670 */
[----:B------:R-:W-:Y:S01]  /*0ba0*/  UMOV UR38, URZ ;  /* 0x000000ff00267c82 */ /* 0x000fe20008000000 */
[----:B------:R-:W-:Y:S01]  /*0bb0*/  BSSY.RECONVERGENT B6, `(.L_x_1759) ;  /* 0x00000a7000067945 */ /* 0x000fe20003800200 */
[----:B--2---:R-:W-:Y:S01]  /*0bc0*/  HADD2 R18, R0, R13 ;  /* 0x0000000d00127230 */ /* 0x004fe20000000000 */
[----:B---3--:R-:W-:Y:S01]  /*0bd0*/  @P3 R2UR UR38, R10 ;  /* 0x000000000a2632ca */ /* 0x008fe200000e0000 */
[----:B------:R-:W-:Y:S02]  /*0be0*/  HFMA2 R19, R19, 1, 1, R12 ;  /* 0x3c003c0013137831 */ /* 0x000fe4000000000c */
[----:B------:R-:W-:-:S06]  /*0bf0*/  @!P0 HMUL2 R18, R18, R9 ;  /* 0x0000000912128232 */ /* 0x000fcc0000000000 */
[----:B------:R-:W-:Y:S06]  /*0c00*/  @P1 BRA `(.L_x_1760) ;  /* 0x0000000000781947 */ /* 0x000fec0003800000 */
[----:B------:R-:W-:-:S13]  /*0c10*/  ISETP.GE.AND P0, PT, R16, R3, PT ;  /* 0x000000031000720c */ /* 0x000fda0003f06270 */
[----:B------:R-:W-:Y:S05]  /*0c20*/  @P0 BRA `(.L_x_1761) ;  /* 0x00000008007c0947 */ /* 0x000fea0003800000 */
[----:B------:R-:W-:Y:S01]  /*0c30*/  I2FP.F32.U32 R3, R3 ;  /* 0x0000000300037245 */ /* 0x000fe20000201000 */
[----:B------:R-:W0:Y:S01]  /*0c40*/  LDCU UR4, c[0x0][0x40c] ;  /* 0x00008180ff0477ac */ /* 0x000e220008000800 */
[----:B------:R-:W-:Y:S01]  /*0c50*/  I2FP.F32.U32 R0, R16 ;  /* 0x0000001000007245 */ /* 0x000fe20000201000 */
[--C-:B------:R-:W-:Y:S02]  /*0c60*/  HADD2.F32 R6, -RZ, R18.reuse.H1_H1 ;  /* 0x30000012ff067230 */ /* 0x100fe40000004100 */
[----:B------:R-:W-:Y:S01]  /*0c70*/  HADD2.F32 R18, -RZ, R18.H0_H0 ;  /* 0x20000012ff127230 */ /* 0x000fe20000004100 */
[----:B------:R-:W1:Y:S01]  /*0c80*/  MUFU.RCP R3, R3 ;  /* 0x0000000300037308 */ /* 0x000e620000001000 */
[----:B0-----:R-:W-:Y:S01]  /*0c90*/  UIADD3 UR4, UPT, UPT, -UR38, UR4, URZ ;  /* 0x0000000426047290 */ /* 0x001fe2000fffe1ff */
[----:B-1----:R-:W-:Y:S01]  /*0ca0*/  FMUL.FTZ R0, R0, R3 ;  /* 0x0000000300007220 */ /* 0x002fe20000410000 */
        /* <DEDUP_REMOVED lines=20> */
.L_x_1760:
        /* <DEDUP_REMOVED lines=46> */
[----:B0-----:R-:W-:Y:S01]  /*10d0*/  IMAD.U32 R4, RZ, RZ, UR4 ;  /* 0x00000004ff047e24 */ /* 0x001fe2000f8e00ff */
[----:B------:R-:W-:Y:S02]  /*10e0*/  MOV R5, UR5 ;  /* 0x0000000500057c02 */ /* 0x000fe40008000f00 */
[----:B---3--:R-:W-:Y:S01]  /*10f0*/  MOV R6, UR6 ;  /* 0x0000000600067c02 */ /* 0x008fe20008000f00 */
[----:B------:R-:W-:Y:S01]  /*1100*/  IMAD.U32 R7, RZ, RZ, UR7 ;  /* 0x00000007ff077e24 */ /* 0x000fe2000f8e00ff */
[----:B----4-:R-:W-:-:S02]  /*1110*/  MOV R10, UR8 ;  /* 0x00000008000a7c02 */ /* 0x010fc40008000f00 */
[----:B-1----:R-:W-:-:S07]  /*1120*/  MOV R11, UR9 ;  /* 0x00000009000b7c02 */ /* 0x002fce0008000f00 */
[----:B------:R-:W-:-:S07]  /*1130*/  LEPC R20, `(.L_x_1762) ;  /* 0x000000001014794e */ /* 0x000fce0000000000 */
[----:B--2---:R-:W-:Y:S05]  /*1140*/  CALL.ABS.NOINC R14 ;  /* 0x000000000e007343 */ /* 0x004fea0003c00000 */
.L_x_1762:
        /* <DEDUP_REMOVED lines=41> */
[----:B0-----:R-:W-:Y:S01]  /*13e0*/  UIADD3 UR4, UPT, UPT, -UR38, UR4, URZ ;  /* 0x0000000426047290 */ /* 0x001fe2000fffe1ff */
[----:B-1----:R-:W-:-:S05]  /*13f0*/  FMUL.FTZ R4, R4, R5 ;  /* 0x0000000504047220 */ /* 0x002fca0000410000 */
[----:B------:R-:W-:Y:S01]  /*1400*/  I2FP.F32.S32 R7, UR4 ;  /* 0x0000000400077c45 */ /* 0x000fe20008201400 */
        /* <DEDUP_REMOVED lines=18> */
.L_x_1766:
[----:B------:R-:W-:Y:S05]  /*1530*/  BSYNC.RECONVERGENT B1 ;  /* 0x0000000000017941 */ /* 0x000fea0003800200 */
.L_x_1765:
[----:B------:R-:W-:Y:S01]  /*1540*/  PRMT R7, R18, 0x7632, R7 ;  /* 0x0000763212077816 */ /* 0x000fe20000000007 */
[----:B------:R0:W-:Y:S01]  /*1550*/  STS.U16 [R13], R18 ;  /* 0x000000120d007388 */ /* 0x0001e20000000400 */
[----:B------:R-:W-:-:S03]  /*1560*/  PRMT R4, R19, 0x7632, R4 ;  /* 0x0000763213047816 */ /* 0x000fc60000000004 */
[----:B------:R0:W-:Y:S04]  /*1570*/  STS.U16 [R14], R7 ;  /* 0x000000070e007388 */ /* 0x0001e80000000400 */
[----:B------:R0:W-:Y:S04]  /*1580*/  STS.U16 [R12], R19 ;  /* 0x000000130c007388 */ /* 0x0001e80000000400 */
[----:B------:R0:W-:Y:S02]  /*1590*/  STS.U16 [R11], R4 ;  /* 0x000000040b007388 */ /* 0x0001e40000000400 */
.L_x_1764:
[----:B------:R-:W-:Y:S05]  /*15a0*/  BSYNC.RECONVERGENT B0 ;  /* 0x0000000000007941 */ /* 0x000fea0003800200 */
.L_x_1763:
[----:B------:R-:W-:Y:S01]  /*15b0*/  BAR.SYNC.DEFER_BLOCKING 0x0 ;  /* 0x0000000000007b1d */ /* 0x000fe20000010000 */
[----:B------:R-:W-:-:S04]  /*15c0*/  @!P6 IMAD R22, R23, R22, R24 ;  /* 0x000000161716e224 */ /* 0x000fc800078e0218 */
[C---:B------:R-:W-:Y:S01]  /*15d0*/  @!P6 IMAD R0, R22.reuse, 0x2, R0 ;  /* 0x000000021600e824 */ /* 0x040fe200078e0200 */
[----:B------:R-:W-:-:S04]  /*15e0*/  @!P6 LEA R3, R22, R3, 0x1 ;  /* 0x000000031603e211 */ /* 0x000fc800078e08ff */
[----:B0-----:R0:W1:Y:S04]  /*15f0*/  @!P6 LDS R19, [R0] ;  /* 0x000000000013e984 */ /* 0x0010680000000800 */
[----:B------:R0:W2:Y:S01]  /*1600*/  @!P6 LDS R18, [R3] ;  /* 0x000000000312e984 */ /* 0x0000a20000000800 */
[----:B------:R-:W-:Y:S06]  /*1610*/  BAR.SYNC.DEFER_BLOCKING 0x0 ;  /* 0x0000000000007b1d */ /* 0x000fec0000010000 */
.L_x_1761:
[----:B------:R-:W-:Y:S05]  /*1620*/  BSYNC.RECONVERGENT B6 ;  /* 0x0000000000067941 */ /* 0x000fea0003800200 */
.L_x_1759:
        /* <DEDUP_REMOVED lines=16> */
[----:B---3--:R-:W-:-:S04]  /*1730*/  LEA R3, R8, R3, 0x18 ;  /* 0x0000000308037211 */ /* 0x008fc800078ec0ff */
[----:B------:R-:W-:Y:S02]  /*1740*/  LEA R7, R6, R7, 0x3 ;  /* 0x0000000706077211 */ /* 0x000fe400078e18ff */
[----:B------:R-:W-:Y:S01]  /*1750*/  LEA R6, R40, R3, 0x2 ;  /* 0x0000000328067211 */ /* 0x000fe200078e10ff */
[----:B-12---:R-:W-:Y:S02]  /*1760*/  HMUL2 R3, R19, R18 ;  /* 0x0000001213037232 */ /* 0x006fe40000000000 */
[----:B----4-:R-:W-:Y:S02]  /*1770*/  IMAD.WIDE R4, R7, 0x2, R4 ;  /* 0x0000000207047825 */ /* 0x010fe400078e0204 */
[----:B------:R0:W-:Y:S02]  /*1780*/  STS [R6], R19 ;  /* 0x0000001306007388 */ /* 0x0001e40000000800 */
[--C-:B------:R-:W-:Y:S02]  /*1790*/  HADD2.F32 R13, -RZ, R3.reuse.H0_H0 ;  /* 0x20000003ff0d7230 */ /* 0x100fe40000004100 */
[----:B------:R0:W-:Y:S01]  /*17a0*/  STG.E desc[UR36][R4.64], R18 ;  /* 0x0000001204007986 */ /* 0x0001e2000c101924 */
[----:B------:R-:W-:-:S05]  /*17b0*/  HADD2.F32 R8, -RZ, R3.H1_H1 ;  /* 0x30000003ff087230 */ /* 0x000fca0000004100 */
[----:B------:R-:W-:Y:S01]  /*17c0*/  FADD.FTZ R13, R13, R8 ;  /* 0x000000080d0d7221 */ /* 0x000fe20000010000 */
[----:B------:R-:W-:Y:S06]  /*17d0*/  BRA.DIV UR4, `(.L_x_1768) ;  /* 0x0000007604207947 */ /* 0x000fec000b800000 */
[----:B0-----:R-:W-:Y:S01]  /*17e0*/  IMAD.MOV.U32 R6, RZ, RZ, 0xffff ;  /* 0x0000ffffff067424 */ /* 0x001fe200078e00ff */
[----:B------:R-:W-:Y:S01]  /*17f0*/  MOV R8, 0xffff ;  /* 0x0000ffff00087802 */ /* 0x000fe20000000f00 */
        /* <DEDUP_REMOVED lines=9> */
.L_x_1856:
        /* <DEDUP_REMOVED lines=9> */
[----:B------:R-:W-:-:S04]  /*1920*/  @UP0 UIADD3 UR6, UPT, UPT, -UR38, UR43, URZ ;  /* 0x0000002b26060290 */ /* 0x000fc8000fffe1ff */
[----:B-1----:R-:W-:-:S04]  /*1930*/  @UP0 UIMAD UR7, UR42, UR8, UR6 ;  /* 0x000000082a0702a4 */ /* 0x002fc8000f8e0206 */
[----:B------:R-:W-:-:S04]  /*1940*/  @UP0 UIMAD UR7, UR7, UR8, UR6 ;  /* 0x00000008070702a4 */ /* 0x000fc8000f8e0206 */
[----:B--2---:R-:W-:-:S06]  /*1950*/  @UP0 UIMAD.WIDE UR4, UR7, 0x2, UR4 ;  /* 0x00000002070408a5 */ /* 0x004fcc000f8e0204 */
[----:B------:R-:W-:Y:S01]  /*1960*/  MOV R4, UR4 ;  /* 0x0000000400047c02 */ /* 0x000fe20008000f00 */
[----:B------:R-:W1:Y:S01]  /*1970*/  S2UR UR6, SR_CgaCtaId ;  /* 0x00000000000679c3 */ /* 0x000e620000008800 */
[----:B0-----:R-:W-:Y:S01]  /*1980*/  MOV R5, UR5 ;  /* 0x0000000500057c02 */ /* 0x001fe20008000f00 */
[----:B------:R-:W0:Y:S04]  /*1990*/  LDCU UR7, c[0x0][0x410] ;  /* 0x00008200ff0777ac */ /* 0x000e280008000800 */
[----:B------:R-:W2:Y:S01]  /*19a0*/  @P0 LDG.E.U16 R4, desc[UR36][R4.64] ;  /* 0x0000002404040981 */ /* 0x000ea2000c1e1500 */
[----:B------:R-:W-:Y:S01]  /*19b0*/  R2UR UR5, R9 ;  /* 0x00000000090572ca */ /* 0x000fe200000e0000 */
[----:B------:R-:W-:-:S12]  /*19c0*/  UIADD3 UR4, UPT, UPT, -UR44, UR43, URZ ;  /* 0x0000002b2c047290 */ /* 0x000fd8000fffe1ff */
[----:B------:R-:W-:Y:S01]  /*19d0*/  UIADD3 UR5, UPT, UPT, UR5, 0x80, URZ ;  /* 0x0000008005057890 */ /* 0x000fe2000fffe0ff */
[----:B0-----:R-:W-:-:S03]  /*19e0*/  FMUL.FTZ R0, R14, UR7 ;  /* 0x000000070e007c20 */ /* 0x001fc60008410000 */
[----:B-1----:R-:W-:-:S04]  /*19f0*/  ULEA UR5, UR6, UR5, 0x18 ;  /* 0x0000000506057291 */ /* 0x002fc8000f8ec0ff */
[----:B------:R-:W-:Y:S01]  /*1a00*/  ULEA UR4, UR4, UR5, 0x2 ;  /* 0x0000000504047291 */ /* 0x000fe2000f8e10ff */
[----:B--2---:R-:W-:-:S05]  /*1a10*/  @P0 HADD2.F32 R3, -RZ, R4.H0_H0 ;  /* 0x20000004ff030230 */ /* 0x004fca0000004100 */
[----:B------:R-:W-:-:S05]  /*1a20*/  @P0 FADD.FTZ R0, R0, R3 ;  /* 0x0000000300000221 */ /* 0x000fca0000010000 */
[----:B------:R3:W-:Y:S02]  /*1a30*/  STS [UR4], R0 ;  /* 0x00000000ff007988 */ /* 0x0007e40008000804 */
.L_x_1767:
[----:B------:R-:W-:Y:S05]  /*1a40*/  WARPSYNC.ALL ;  /* 0x0000000000007948 */ /* 0x000fea0003800000 */
[----:B------:R-:W-:Y:S01]  /*1a50*/  UIADD3 UR4, UPT, UPT, -UR44, UR43, URZ ;  /* 0x0000002b2c047290 */ /* 0x000fe2000fffe1ff */
[----:B------:R-:W4:Y:S01]  /*1a60*/  LDC.64 R6, c[0x0][0x3f0] ;  /* 0x0000fc00ff067b82 */ /* 0x000f220000000a00 */
[----:B------:R-:W0:Y:S01]  /*1a70*/  LDCU UR12, c[0x0][0x3f4] ;  /* 0x00007e80ff0c77ac */ /* 0x000e220008000800 */
[----:B------:R-:W-:Y:S01]  /*1a80*/  BSSY.RECONVERGENT B0, `(.L_x_1769) ;  /* 0x0000190000007945 */ /* 0x000fe20003800200 */
[----:B------:R-:W-:Y:S01]  /*1a90*/  IADD3 R4, PT, PT, R40, UR44, RZ ;  /* 0x0000002c28047c10 */ /* 0x000fe2000fffe0ff */
[----:B------:R-:W-:Y:S01]  /*1aa0*/  UIADD3 UR4, UPT, UPT, UR4, 0x1f, URZ ;  /* 0x0000001f04047890 */ /* 0x000fe2000fffe0ff */
[----:B------:R-:W0:Y:S03]  /*1ab0*/  LDCU.64 UR8, c[0x0][0x438] ;  /* 0x00008700ff0877ac */ /* 0x000e260008000a00 */
[----:B------:R-:W-:Y:S01]  /*1ac0*/  USHF.R.S32.HI UR5, URZ, 0x1f, UR4 ;  /* 0x0000001fff057899 */ /* 0x000fe20008011404 */
[----:B------:R-:W0:Y:S03]  /*1ad0*/  LDCU.64 UR10, c[0x0][0x448] ;  /* 0x00008900ff0a77ac */ /* 0x000e260008000a00 */
[----:B------:R-:W-:-:S04]  /*1ae0*/  ULEA.HI UR5, UR5, UR4, URZ, 0x5 ;  /* 0x0000000405057291 */ /* 0x000fc8000f8f28ff */
[----:B------:R-:W-:Y:S01]  /*1af0*/  ULOP3.LUT UR5, UR5, 0xffffffe0, URZ, 0xc0, !UPT ;  /* 0xffffffe005057892 */ /* 0x000fe2000f8ec0ff */
[----:B----4-:R-:W-:Y:S01]  /*1b00*/  IMAD R6, R17, R6, UR42 ;  /* 0x0000002a11067e24 */ /* 0x010fe2000f8e0206 */
[----:B------:R-:W-:Y:S04]  /*1b10*/  BAR.SYNC.DEFER_BLOCKING 0x0 ;  /* 0x0000000000007b1d */ /* 0x000fe80000010000 */
[----:B------:R-:W-:Y:S01]  /*1b20*/  ISETP.GE.AND P0, PT, R40, UR5, PT ;  /* 0x0000000528007c0c */ /* 0x000fe2000bf06270 */
[----:B------:R-:W-:-:S12]  /*1b30*/  IMAD.SHL.U32 R6, R6, 0x20, RZ ;  /* 0x0000002006067824 */ /* 0x000fd800078e00ff */
[----:B0-----:R-:W-:Y:S05]  /*1b40*/  @P0 BRA `(.L_x_1770) ;  /* 0x00000018000c0947 */ /* 0x001fea0003800000 */
[----:B------:R-:W0:Y:S01]  /*1b50*/  S2R R41, SR_CgaCtaId ;  /* 0x0000000000297919 */ /* 0x000e220000008800 */
[----:B------:R-:W-:Y:S01]  /*1b60*/  MOV R9, UR5 ;  /* 0x0000000500097c02 */ /* 0x000fe20008000f00 */
[----:B------:R-:W4:Y:S01]  /*1b70*/  LDC R10, c[0x0][0x430] ;  /* 0x00010c00ff0a7b82 */ /* 0x000f220000000800 */
[----:B------:R-:W-:Y:S01]  /*1b80*/  MOV R8, 0x400 ;  /* 0x0000040000087802 */ /* 0x000fe20000000f00 */
[----:B------:R-:W4:Y:S01]  /*1b90*/  LDCU UR4, c[0x0][0x408] ;  /* 0x00008100ff0477ac */ /* 0x000f220008000800 */
[----:B------:R-:W-:Y:S01]  /*1ba0*/  IADD3 R52, PT, PT, R4, 0x100, RZ ;  /* 0x0000010004347810 */ /* 0x000fe20007ffe0ff */
[----:B------:R-:W-:Y:S01]  /*1bb0*/  BSSY.RECONVERGENT B1, `(.L_x_1771) ;  /* 0x000008c000017945 */ /* 0x000fe20003800200 */
[----:B------:R-:W-:Y:S02]  /*1bc0*/  IADD3 R9, PT, PT, R9, UR44, RZ ;  /* 0x0000002c09097c10 */ /* 0x000fe4000fffe0ff */
[----:B------:R-:W-:Y:S01]  /*1bd0*/  LOP3.LUT R12, RZ, R40, RZ, 0x33, !PT ;  /* 0x00000028ff0c7212 */ /* 0x000fe200078e33ff */
[----:B------:R-:W5:Y:S01]  /*1be0*/  LDC.64 R44, c[0x0][0x448] ;  /* 0x00011200ff2c7b82 */ /* 0x000f620000000a00 */
[----:B------:R-:W-:-:S02]  /*1bf0*/  VIMNMX R3, PT, PT, R9, R52, !PT ;  /* 0x0000003409037248 */ /* 0x000fc40007fe0100 */
[----:B------:R-:W-:Y:S02]  /*1c00*/  VIMNMX R9, PT, PT, R9, R52, !PT ;  /* 0x0000003409097248 */ /* 0x000fe40007fe0100 */
[----:B------:R-:W-:Y:S02]  /*1c10*/  MOV R46, R4 ;  /* 0x00000004002e7202 */ /* 0x000fe40000000f00 */
[----:B------:R-:W-:Y:S01]  /*1c20*/  IADD3 R9, PT, PT, R9, -UR44, R12 ;  /* 0x8000002c09097c10 */ /* 0x000fe2000fffe00c */
[----:B------:R-:W1:Y:S03]  /*1c30*/  LDC R53, c[0x0][0x440] ;  /* 0x00011000ff357b82 */ /* 0x000e660000000800 */
[----:B------:R-:W-:Y:S01]  /*1c40*/  ISETP.GE.U32.AND P2, PT, R9, 0x100, PT ;  /* 0x000001000900780c */ /* 0x000fe20003f46070 */
[----:B------:R-:W-:Y:S01]  /*1c50*/  IMAD.U32 R9, RZ, RZ, UR42 ;  /* 0x0000002aff097e24 */ /* 0x000fe2000f8e00ff */
[----:B0-----:R-:W-:-:S02]  /*1c60*/  LEA R5, R41, R8, 0x18 ;  /* 0x0000000829057211 */ /* 0x001fc400078ec0ff */
[----:B------:R-:W-:Y:S01]  /*1c70*/  LOP3.LUT R8, RZ, R40, RZ, 0x33, !PT ;  /* 0x00000028ff087212 */ /* 0x000fe200078e33ff */
[----:B-----5:R-:W-:Y:S02]  /*1c80*/  IMAD.WIDE.U32 R44, R9, 0x2, R44 ;  /* 0x00000002092c7825 */ /* 0x020fe400078e002c */
[----:B------:R-:W0:Y:S01]  /*1c90*/  LDS.128 R36, [R5+0x40] ;  /* 0x0000400005247984 */ /* 0x000e220000000c00 */
[----:B------:R-:W-:-:S03]  /*1ca0*/  IADD3 R3, PT, PT, R3, -UR44, R8 ;  /* 0x8000002c03037c10 */ /* 0x000fc6000fffe008 */
[----:B------:R-:W0:Y:S01]  /*1cb0*/  LDS.128 R32, [R5+0x50] ;  /* 0x0000500005207984 */ /* 0x000e220000000c00 */
[----:B------:R-:W-:Y:S01]  /*1cc0*/  LOP3.LUT P0, RZ, R3, 0x100, RZ, 0xc0, !PT ;  /* 0x0000010003ff7812 */ /* 0x000fe2000780c0ff */
[----:B------:R-:W-:Y:S02]  /*1cd0*/  IMAD R3, R6, R7, RZ ;  /* 0x0000000706037224 */ /* 0x000fe400078e02ff */
[----:B------:R-:W0:Y:S03]  /*1ce0*/  LDS.128 R28, [R5+0x60] ;  /* 0x00006000051c7984 */ /* 0x000e260000000c00 */
[----:B------:R-:W-:Y:S01]  /*1cf0*/  SHF.R.S32.HI R8, RZ, 0x1f, R3 ;  /* 0x0000001fff087819 */ /* 0x000fe20000011403 */
[----:B------:R4:W0:Y:S02]  /*1d00*/  LDS.128 R24, [R5+0x70] ;  /* 0x0000700005187984 */ /* 0x0008240000000c00 */
[----:B----4-:R-:W-:-:S04]  /*1d10*/  IADD3 R5, PT, PT, R10, UR4, RZ ;  /* 0x000000040a057c10 */ /* 0x010fc8000fffe0ff */
[----:B-1----:R-:W-:Y:S05]  /*1d20*/  @P0 BRA `(.L_x_1772) ;  /* 0x0000000400d00947 */ /* 0x002fea0003800000 */
[----:B------:R-:W-:Y:S01]  /*1d30*/  IABS R46, R7 ;  /* 0x00000007002e7213 */ /* 0x000fe20000000000 */
[----:B------:R-:W-:Y:S01]  /*1d40*/  HFMA2 R42, -RZ, RZ, 0, 0 ;  /* 0x00000000ff2a7431 */ /* 0x000fe200000001ff */
[----:B------:R-:W-:Y:S01]  /*1d50*/  IABS R50, R4 ;  /* 0x0000000400327213 */ /* 0x000fe20000000000 */
[----:B------:R-:W1:Y:S01]  /*1d60*/  LDCU.64 UR6, c[0x0][0x420] ;  /* 0x00008400ff0677ac */ /* 0x000e620008000a00 */
[----:B------:R-:W4:Y:S01]  /*1d70*/  I2F.RP R47, R46 ;  /* 0x0000002e002f7306 */ /* 0x000f220000209400 */
[C---:B------:R-:W-:Y:S02]  /*1d80*/  ISETP.GE.AND P1, PT, R4.reuse, UR43, PT ;  /* 0x0000002b04007c0c */ /* 0x040fe4000bf26270 */
[----:B------:R-:W-:Y:S01]  /*1d90*/  ISETP.GE.AND P3, PT, R4, RZ, PT ;  /* 0x000000ff0400720c */ /* 0x000fe20003f66270 */
[----:B------:R-:W5:Y:S01]  /*1da0*/  LDCU UR4, c[0x0][0x410] ;  /* 0x00008200ff0477ac */ /* 0x000f620008000800 */
[----:B------:R-:W-:-:S03]  /*1db0*/  ISETP.NE.AND P4, PT, R7, RZ, PT ;  /* 0x000000ff0700720c */ /* 0x000fc60003f85270 */
[----:B----4-:R-:W4:Y:S02]  /*1dc0*/  MUFU.RCP R47, R47 ;  /* 0x0000002f002f7308 */ /* 0x010f240000001000 */
[----:B----4-:R-:W-:-:S06]  /*1dd0*/  IADD3 R48, PT, PT, R47, 0xffffffe, RZ ;  /* 0x0ffffffe2f307810 */ /* 0x010fcc0007ffe0ff */
[----:B------:R-:W4:Y:S02]  /*1de0*/  F2I.FTZ.U32.TRUNC.NTZ R43, R48 ;  /* 0x00000030002b7305 */ /* 0x000f24000021f000 */
[----:B----4-:R-:W-:-:S04]  /*1df0*/  IMAD.MOV R49, RZ, RZ, -R43 ;  /* 0x000000ffff317224 */ /* 0x010fc800078e0a2b */
[----:B------:R-:W-:-:S04]  /*1e00*/  IMAD R49, R49, R46, RZ ;  /* 0x0000002e31317224 */ /* 0x000fc800078e02ff */
[----:B------:R-:W-:Y:S01]  /*1e10*/  IMAD.HI.U32 R42, R43, R49, R42 ;  /* 0x000000312b2a7227 */ /* 0x000fe200078e002a */
[----:B------:R-:W-:Y:S02]  /*1e20*/  MOV R43, R50 ;  /* 0x00000032002b7202 */ /* 0x000fe40000000f00 */
[----:B------:R-:W4:Y:S03]  /*1e30*/  @!P1 LDC.64 R50, c[0x0][0x3b8] ;  /* 0x0000ee00ff329b82 */ /* 0x000f260000000a00 */
[----:B------:R-:W-:-:S05]  /*1e40*/  IMAD.HI.U32 R42, R42, R43, RZ ;  /* 0x0000002b2a2a7227 */ /* 0x000fca00078e00ff */
[----:B------:R-:W-:-:S05]  /*1e50*/  IADD3 R42, PT, PT, -R42, RZ, RZ ;  /* 0x000000ff2a2a7210 */ /* 0x000fca0007ffe1ff */
[----:B------:R-:W-:-:S05]  /*1e60*/  IMAD R43, R46, R42, R43 ;  /* 0x0000002a2e2b7224 */ /* 0x000fca00078e022b */
[----:B------:R-:W-:-:S13]  /*1e70*/  ISETP.GT.U32.AND P0, PT, R46, R43, PT ;  /* 0x0000002b2e00720c */ /* 0x000fda0003f04070 */
[----:B------:R-:W-:-:S05]  /*1e80*/  @!P0 IMAD.IADD R43, R43, 0x1, -R46 ;  /* 0x000000012b2b8824 */ /* 0x000fca00078e0a2e */
[----:B------:R-:W-:-:S13]  /*1e90*/  ISETP.GT.U32.AND P0, PT, R46, R43, PT ;  /* 0x0000002b2e00720c */ /* 0x000fda0003f04070 */
[----:B------:R-:W-:-:S04]  /*1ea0*/  @!P0 IADD3 R43, PT, PT, R43, -R46, RZ ;  /* 0x8000002e2b2b8210 */ /* 0x000fc80007ffe0ff */
[----:B------:R-:W-:Y:S02]  /*1eb0*/  MOV R48, R43 ;  /* 0x0000002b00307202 */ /* 0x000fe40000000f00 */
[----:B------:R-:W2:Y:S02]  /*1ec0*/  @!P1 LDC.64 R42, c[0x0][0x3b8] ;  /* 0x0000ee00ff2a9b82 */ /* 0x000ea40000000a00 */
[----:B------:R-:W-:Y:S02]  /*1ed0*/  @!P3 IADD3 R48, PT, PT, -R48, RZ, RZ ;  /* 0x000000ff3030b210 */ /* 0x000fe40007ffe1ff */
[----:B------:R-:W-:-:S04]  /*1ee0*/  @!P4 LOP3.LUT R48, RZ, R7, RZ, 0x33, !PT ;  /* 0x00000007ff30c212 */ /* 0x000fc800078e33ff */
[C---:B------:R-:W-:Y:S01]  /*1ef0*/  @!P1 LEA R46, P0, R48.reuse, R3, 0x3 ;  /* 0x00000003302e9211 */ /* 0x040fe200078018ff */
[----:B------:R-:W-:Y:S01]  /*1f00*/  IMAD.IADD R54, R48, 0x1, R7 ;  /* 0x0000000130367824 */ /* 0x000fe200078e0207 */
[----:B------:R-:W-:Y:S02]  /*1f10*/  @!P1 LEA R48, R7, R48, 0x1 ;  /* 0x0000003007309211 */ /* 0x000fe400078e08ff */
[----:B------:R-:W-:Y:S02]  /*1f20*/  @!P1 IADD3.X R47, PT, PT, RZ, R8, RZ, P0, !PT ;  /* 0x00000008ff2f9210 */ /* 0x000fe400007fe4ff */
[----:B----4-:R-:W-:Y:S01]  /*1f30*/  @!P1 LEA R50, P0, R46, R50, 0x1 ;  /* 0x000000322e329211 */ /* 0x010fe200078008ff */
[----:B------:R-:W-:Y:S01]  /*1f40*/  @!P1 IMAD.SHL.U32 R48, R48, 0x8, RZ ;  /* 0x0000000830309824 */ /* 0x000fe200078e00ff */
[----:B------:R-:W-:Y:S02]  /*1f50*/  @!P1 SHF.L.U32 R56, R54, 0x3, RZ ;  /* 0x0000000336389819 */ /* 0x000fe400000006ff */
[----:B------:R-:W-:-:S02]  /*1f60*/  @!P1 LEA.HI.X R51, R46, R51, R47, 0x1, P0 ;  /* 0x000000332e339211 */ /* 0x000fc400000f0c2f */
[----:B------:R-:W4:Y:S01]  /*1f70*/  @!P1 LDC.64 R46, c[0x0][0x3b8] ;  /* 0x0000ee00ff2e9b82 */ /* 0x000f220000000a00 */
[----:B------:R-:W-:Y:S02]  /*1f80*/  @!P1 IADD3 R49, P0, PT, R3, R56, RZ ;  /* 0x0000003803319210 */ /* 0x000fe40007f1e0ff */
[----:B------:R-:W-:Y:S01]  /*1f90*/  @!P1 LEA R54, R7, R54, 0x1 ;  /* 0x0000003607369211 */ /* 0x000fe200078e08ff */
[----:B------:R3:W0:Y:S01]  /*1fa0*/  @!P1 LDG.E.128 R20, desc[UR36][R50.64] ;  /* 0x0000002432149981 */ /* 0x000622000c1e1d00 */
[----:B------:R-:W-:Y:S02]  /*1fb0*/  @!P1 LEA.HI.X.SX32 R56, R56, R8, 0x1, P0 ;  /* 0x0000000838389211 */ /* 0x000fe400000f0eff */
[----:B------:R-:W-:Y:S02]  /*1fc0*/  @!P1 IADD3 R55, P0, PT, R3, R48, RZ ;  /* 0x0000003003379210 */ /* 0x000fe40007f1e0ff */
[----:B------:R-:W-:Y:S02]  /*1fd0*/  @!P1 SHF.L.U32 R54, R54, 0x3, RZ ;  /* 0x0000000336369819 */ /* 0x000fe400000006ff */
[----:B------:R-:W-:-:S02]  /*1fe0*/  @!P1 LEA.HI.X.SX32 R58, R48, R8, 0x1, P0 ;  /* 0x00000008303a9211 */ /* 0x000fc400000f0eff */
[-C--:B--2---:R-:W-:Y:S02]  /*1ff0*/  @!P1 LEA R48, P0, R49, R42.reuse, 0x1 ;  /* 0x0000002a31309211 */ /* 0x084fe400078008ff */
[----:B------:R-:W-:Y:S02]  /*2000*/  @!P1 LEA R42, P3, R55, R42, 0x1 ;  /* 0x0000002a372a9211 */ /* 0x000fe400078608ff */
[-C--:B------:R-:W-:Y:S02]  /*2010*/  @!P1 LEA.HI.X R49, R49, R43.reuse, R56, 0x1, P0 ;  /* 0x0000002b31319211 */ /* 0x080fe400000f0c38 */
[----:B------:R-:W-:Y:S02]  /*2020*/  @!P1 LEA.HI.X R43, R55, R43, R58, 0x1, P3 ;  /* 0x0000002b372b9211 */ /* 0x000fe400018f0c3a */
[----:B------:R-:W-:Y:S01]  /*2030*/  @!P1 IADD3 R55, P0, PT, R3, R54, RZ ;  /* 0x0000003603379210 */ /* 0x000fe20007f1e0ff */
[----:B------:R-:W2:Y:S03]  /*2040*/  @!P1 LDG.E.128 R16, desc[UR36][R48.64] ;  /* 0x0000002430109981 */ /* 0x000ea6000c1e1d00 */
[----:B------:R-:W-:Y:S01]  /*2050*/  @!P1 LEA.HI.X.SX32 R54, R54, R8, 0x1, P0 ;  /* 0x0000000836369211 */ /* 0x000fe200000f0eff */
[----:B------:R0:W5:Y:S01]  /*2060*/  @!P1 LDG.E.128 R12, desc[UR36][R42.64] ;  /* 0x000000242a0c9981 */ /* 0x000162000c1e1d00 */
[----:B----4-:R-:W-:-:S04]  /*2070*/  @!P1 LEA R46, P0, R55, R46, 0x1 ;  /* 0x0000002e372e9211 */ /* 0x010fc800078008ff */
[----:B------:R-:W-:-:S05]  /*2080*/  @!P1 LEA.HI.X R47, R55, R47, R54, 0x1, P0 ;  /* 0x0000002f372f9211 */ /* 0x000fca00000f0c36 */
[----:B------:R4:W5:Y:S01]  /*2090*/  @!P1 LDG.E.128 R8, desc[UR36][R46.64] ;  /* 0x000000242e089981 */ /* 0x000962000c1e1d00 */
[----:B-1----:R-:W-:-:S04]  /*20a0*/  ISETP.NE.U32.AND P0, PT, RZ, UR6, PT ;  /* 0x00000006ff007c0c */ /* 0x002fc8000bf05070 */
[----:B------:R-:W-:Y:S02]  /*20b0*/  ISETP.NE.AND.EX P0, PT, RZ, UR7, PT, P0 ;  /* 0x00000007ff007c0c */ /* 0x000fe4000bf05300 */
[----:B------:R-:W-:Y:S01]  /*20c0*/  MOV R55, UR6 ;  /* 0x0000000600377c02 */ /* 0x000fe20008000f00 */
[----:B---3--:R-:W-:-:S10]  /*20d0*/  IMAD.U32 R51, RZ, RZ, UR7 ;  /* 0x00000007ff337e24 */ /* 0x008fd4000f8e00ff */
[----:B------:R-:W-:-:S04]  /*20e0*/  @P0 IADD3 R50, P3, P4, R4, UR46, R55 ;  /* 0x0000002e04320c10 */ /* 0x000fc8000fc7e037 */
[----:B------:R-:W-:-:S05]  /*20f0*/  @P0 IADD3.X R51, PT, PT, RZ, UR45, R51, P3, P4 ;  /* 0x0000002dff330c10 */ /* 0x000fca0009fe8433 */
[----:B------:R-:W3:Y:S01]  /*2100*/  @P0 LDG.E.U8 R50, desc[UR36][R50.64] ;  /* 0x0000002432320981 */ /* 0x000ee2000c1e1100 */
[----:B0-----:R-:W-:Y:S02]  /*2110*/  HMUL2 R43, R36, R20 ;  /* 0x00000014242b7232 */ /* 0x001fe40000000000 */
[----:B----4-:R-:W-:Y:S02]  /*2120*/  HFMA2 R47, R37, R21, -RZ ;  /* 0x00000015252f7231 */ /* 0x010fe400001000ff */
[----:B------:R-:W-:Y:S02]  /*2130*/  HMUL2 R42, R38, R22 ;  /* 0x00000016262a7232 */ /* 0x000fe40000000000 */
[----:B--2---:R-:W-:Y:S02]  /*2140*/  HFMA2 R43, R32, R16, R43 ;  /* 0x00000010202b7231 */ /* 0x004fe4000000002b */
[----:B------:R-:W-:Y:S02]  /*2150*/  HFMA2 R47, R33, R17, R47 ;  /* 0x00000011212f7231 */ /* 0x000fe4000000002f */
[----:B------:R-:W-:-:S02]  /*2160*/  HFMA2 R42, R34, R18, R42 ;  /* 0x00000012222a7231 */ /* 0x000fc4000000002a */
[----:B-----5:R-:W-:Y:S02]  /*2170*/  HFMA2 R46, R28, R12, R43 ;  /* 0x0000000c1c2e7231 */ /* 0x020fe4000000002b */
[----:B------:R-:W-:Y:S02]  /*2180*/  HFMA2 R47, R29, R13, R47 ;  /* 0x0000000d1d2f7231 */ /* 0x000fe4000000002f */
[----:B------:R-:W-:Y:S02]  /*2190*/  HMUL2 R43, R39, R23 ;  /* 0x00000017272b7232 */ /* 0x000fe40000000000 */
[----:B------:R-:W-:Y:S02]  /*21a0*/  HFMA2 R42, R30, R14, R42 ;  /* 0x0000000e1e2a7231 */ /* 0x000fe4000000002a */
[----:B------:R-:W-:Y:S02]  /*21b0*/  HFMA2 R43, R35, R19, R43 ;  /* 0x00000013232b7231 */ /* 0x000fe4000000002b */
[----:B------:R-:W-:-:S02]  /*21c0*/  HFMA2 R46, R24, R8, R46 ;  /* 0x00000008182e7231 */ /* 0x000fc4000000002e */
[----:B------:R-:W-:Y:S02]  /*21d0*/  HFMA2 R47, R25, R9, R47 ;  /* 0x00000009192f7231 */ /* 0x000fe4000000002f */
[----:B------:R-:W-:Y:S02]  /*21e0*/  HFMA2 R43, R31, R15, R43 ;  /* 0x0000000f1f2b7231 */ /* 0x000fe4000000002b */
[----:B------:R-:W-:Y:S02]  /*21f0*/  HFMA2 R42, R26, R10, R42 ;  /* 0x0000000a1a2a7231 */ /* 0x000fe4000000002a */
[----:B------:R-:W-:Y:S02]  /*2200*/  HADD2 R46, R46, R47 ;  /* 0x0000002f2e2e7230 */ /* 0x000fe40000000000 */
[----:B------:R-:W-:Y:S02]  /*2210*/  HFMA2 R43, R27, R11, R43 ;  /* 0x0000000b1b2b7231 */ /* 0x000fe4000000002b */
[----:B------:R-:W-:-:S04]  /*2220*/  HADD2 R42, R46, R42 ;  /* 0x0000002a2e2a7230 */ /* 0x000fc80000000000 */
[----:B------:R-:W-:-:S05]  /*2230*/  HFMA2 R42, R42, 1, 1, R43 ;  /* 0x3c003c002a2a7831 */ /* 0x000fca000000002b */
[--C-:B------:R-:W-:Y:S02]  /*2240*/  HADD2.F32 R43, -RZ, R42.reuse.H0_H0 ;  /* 0x2000002aff2b7230 */ /* 0x100fe40000004100 */
[----:B------:R-:W-:-:S05]  /*2250*/  HADD2.F32 R42, -RZ, R42.H1_H1 ;  /* 0x3000002aff2a7230 */ /* 0x000fca0000004100 */
[----:B------:R-:W-:Y:S01]  /*2260*/  FADD.FTZ R42, R43, R42 ;  /* 0x0000002a2b2a7221 */ /* 0x000fe20000010000 */
[----:B------:R-:W-:-:S03]  /*2270*/  MOV R46, R52 ;  /* 0x00000034002e7202 */ /* 0x000fc60000000f00 */
[----:B------:R-:W-:Y:S01]  /*2280*/  FMUL.FTZ R47, R42, UR4 ;  /* 0x000000042a2f7c20 */ /* 0x000fe20008410000 */
[----:B---3--:R-:W-:Y:S01]  /*2290*/  ISETP.NE.AND P0, PT, R50, RZ, P0 ;  /* 0x000000ff3200720c */ /* 0x008fe20000705270 */
[----:B------:R-:W-:-:S12]  /*22a0*/  @P1 BRA `(.L_x_1772) ;  /* 0x0000000000701947 */ /* 0x000fd80003800000 */
[----:B------:R-:W0:Y:S01]  /*22b0*/  LDCU.64 UR6, c[0x0][0x438] ;  /* 0x00008700ff0677ac */ /* 0x000e220008000a00 */
[----:B------:R-:W-:-:S05]  /*22c0*/  MOV R46, UR42 ;  /* 0x0000002a002e7c02 */ /* 0x000fca0008000f00 */
[----:B------:R-:W-:Y:S01]  /*22d0*/  IMAD R49, R53, R46, UR43 ;  /* 0x0000002b35317e24 */ /* 0x000fe2000f8e022e */
[----:B0-----:R-:W-:-:S04]  /*22e0*/  ISETP.NE.U32.AND P1, PT, RZ, UR6, PT ;  /* 0x00000006ff007c0c */ /* 0x001fc8000bf25070 */
[----:B------:R-:W-:Y:S01]  /*22f0*/  ISETP.NE.AND.EX P3, PT, RZ, UR7, PT, P1 ;  /* 0x00000007ff007c0c */ /* 0x000fe2000bf65310 */
[----:B------:R-:W0:-:S12]  /*2300*/  LDCU.64 UR6, c[0x0][0x448] ;  /* 0x00008900ff0677ac */ /* 0x000e180008000a00 */
[----:B------:R-:W1:Y:S01]  /*2310*/  @P3 LDC.64 R42, c[0x0][0x438] ;  /* 0x00010e00ff2a3b82 */ /* 0x000e620000000a00 */
[----:B------:R-:W-:Y:S01]  /*2320*/  @P3 IMAD R49, R49, R53, R4 ;  /* 0x0000003531313224 */ /* 0x000fe200078e0204 */
[----:B0-----:R-:W-:-:S04]  /*2330*/  ISETP.NE.U32.AND P1, PT, RZ, UR6, PT ;  /* 0x00000006ff007c0c */ /* 0x001fc8000bf25070 */
[----:B------:R-:W-:-:S13]  /*2340*/  ISETP.NE.AND.EX P1, PT, RZ, UR7, PT, P1 ;  /* 0x00000007ff007c0c */ /* 0x000fda000bf25310 */
[----:B------:R-:W2:Y:S01]  /*2350*/  @P1 LDG.E.U16 R48, desc[UR36][R44.64] ;  /* 0x000000242c301981 */ /* 0x000ea2000c1e1500 */
[----:B-1----:R-:W-:-:S06]  /*2360*/  @P3 IMAD.WIDE R42, R49, 0x2, R42 ;  /* 0x00000002312a3825 */ /* 0x002fcc00078e022a */
[----:B------:R-:W3:Y:S01]  /*2370*/  @P3 LDG.E.U16 R42, desc[UR36][R42.64] ;  /* 0x000000242a2a3981 */ /* 0x000ee2000c1e1500 */
[----:B------:R-:W-:Y:S02]  /*2380*/  @P1 ISETP.GE.AND P4, PT, R4, R5, PT ;  /* 0x000000050400120c */ /* 0x000fe40003f86270 */
[----:B------:R-:W-:Y:S02]  /*2390*/  MOV R50, 0x400 ;  /* 0x0000040000327802 */ /* 0x000fe40000000f00 */
[----:B------:R-:W-:Y:S02]  /*23a0*/  @P1 SEL R49, RZ, UR38, P4 ;  /* 0x00000026ff311c07 */ /* 0x000fe4000a000000 */
[----:B------:R-:W-:Y:S02]  /*23b0*/  IADD3 R50, PT, PT, R50, 0x80, RZ ;  /* 0x0000008032327810 */ /* 0x000fe40007ffe0ff */
[----:B------:R-:W-:Y:S02]  /*23c0*/  @P1 IADD3 R49, PT, PT, R49, -UR43, R4 ;  /* 0x8000002b31311c10 */ /* 0x000fe4000fffe004 */
[----:B------:R-:W-:-:S05]  /*23d0*/  LEA R51, R41, R50, 0x18 ;  /* 0x0000003229337211 */ /* 0x000fca00078ec0ff */
[----:B------:R-:W-:Y:S02]  /*23e0*/  IMAD R40, R40, 0x4, R51 ;  /* 0x0000000428287824 */ /* 0x000fe400078e0233 */
[----:B--2---:R-:W-:Y:S02]  /*23f0*/  @P1 HADD2.F32 R48, -RZ, R48.H0_H0 ;  /* 0x20000030ff301230 */ /* 0x004fe40000004100 */
[----:B---3--:R-:W-:Y:S01]  /*2400*/  @P3 HADD2.F32 R46, -RZ, R42.H0_H0 ;  /* 0x2000002aff2e3230 */ /* 0x008fe20000004100 */
[----:B------:R-:W-:-:S04]  /*2410*/  @P1 I2FP.F32.S32 R42, R49 ;  /* 0x00000031002a1245 */ /* 0x000fc80000201400 */
[----:B------:R-:W-:-:S04]  /*2420*/  @P3 FADD.FTZ R47, R47, R46 ;  /* 0x0000002e2f2f3221 */ /* 0x000fc80000010000 */
[----:B------:R-:W-:-:S05]  /*2430*/  @P1 FFMA.FTZ R47, R42, R48, R47 ;  /* 0x000000302a2f1223 */ /* 0x000fca000001002f */
[----:B------:R1:W-:Y:S01]  /*2440*/  STS [R40], R47 ;  /* 0x0000002f28007388 */ /* 0x0003e20000000800 */
[----:B------:R-:W-:Y:S02]  /*2450*/  MOV R46, R52 ;  /* 0x00000034002e7202 */ /* 0x000fe40000000f00 */
[----:B------:R-:W-:-:S07]  /*2460*/  @!P0 FMNMX.FTZ R0, R0, R47, !PT ;  /* 0x0000002f00008209 */ /* 0x000fce0007810000 */
.L_x_1772:
[----:B------:R-:W-:Y:S05]  /*2470*/  BSYNC.RECONVERGENT B1 ;  /* 0x0000000000017941 */ /* 0x000fea0003800200 */
.L_x_1771:
[----:B------:R-:W-:Y:S05]  /*2480*/  @!P2 BRA `(.L_x_1770) ;  /* 0x0000000c00bca947 */ /* 0x000fea0003800000 */
[----:B------:R-:W-:Y:S01]  /*2490*/  IABS R51, R7 ;  /* 0x0000000700337213 */ /* 0x000fe20000000000 */
[----:B------:R-:W4:Y:S01]  /*24a0*/  LDCU.64 UR6, c[0x0][0x420] ;  /* 0x00008400ff0677ac */ /* 0x000f220008000a00 */
[----:B-1----:R-:W-:Y:S02]  /*24b0*/  MOV R40, 0x400 ;  /* 0x0000040000287802 */ /* 0x002fe40000000f00 */
[----:B------:R-:W1:Y:S01]  /*24c0*/  I2F.RP R7, R51 ;  /* 0x0000003300077306 */ /* 0x000e620000209400 */
[----:B------:R-:W-:Y:S01]  /*24d0*/  USHF.L.U32 UR4, UR44, 0x2, URZ ;  /* 0x000000022c047899 */ /* 0x000fe200080006ff */
[----:B------:R-:W-:Y:S02]  /*24e0*/  IADD3 R40, PT, PT, R40, 0x80, RZ ;  /* 0x0000008028287810 */ /* 0x000fe40007ffe0ff */
[----:B------:R-:W-:Y:S02]  /*24f0*/  MOV R48, UR42 ;  /* 0x0000002a00307c02 */ /* 0x000fe40008000f00 */
[----:B------:R-:W-:-:S02]  /*2500*/  LEA R41, R41, R40, 0x18 ;  /* 0x0000002829297211 */ /* 0x000fc400078ec0ff */
[----:B------:R-:W-:-:S04]  /*2510*/  LEA R40, R46, -UR4, 0x2 ;  /* 0x800000042e287c11 */ /* 0x000fc8000f8e10ff */
[----:B------:R-:W-:Y:S02]  /*2520*/  IADD3 R40, PT, PT, R40, 0x400, R41 ;  /* 0x0000040028287810 */ /* 0x000fe40007ffe029 */
[----:B------:R-:W-:Y:S01]  /*2530*/  IADD3 R41, PT, PT, R46, 0x100, RZ ;  /* 0x000001002e297810 */ /* 0x000fe20007ffe0ff */
[----:B-1----:R-:W1:Y:S01]  /*2540*/  MUFU.RCP R7, R7 ;  /* 0x0000000700077308 */ /* 0x002e620000001000 */
[----:B----4-:R-:W-:-:S04]  /*2550*/  ISETP.NE.U32.AND P0, PT, RZ, UR6, PT ;  /* 0x00000006ff007c0c */ /* 0x010fc8000bf05070 */
[----:B------:R-:W-:Y:S02]  /*2560*/  ISETP.NE.AND.EX P0, PT, RZ, UR7, PT, P0 ;  /* 0x00000007ff007c0c */ /* 0x000fe4000bf05300 */
[----:B-1----:R-:W-:Y:S01]  /*2570*/  IADD3 R42, PT, PT, R7, 0xffffffe, RZ ;  /* 0x0ffffffe072a7810 */ /* 0x002fe20007ffe0ff */
[----:B------:R-:W-:-:S03]  /*2580*/  IMAD R7, R53, R48, UR43 ;  /* 0x0000002b35077e24 */ /* 0x000fc6000f8e0230 */
[----:B------:R1:W4:Y:S01]  /*2590*/  F2I.FTZ.U32.TRUNC.NTZ R43, R42 ;  /* 0x0000002a002b7305 */ /* 0x000322000021f000 */
[----:B------:R-:W-:Y:S02]  /*25a0*/  IMAD R7, R7, R53, R46 ;  /* 0x0000003507077224 */ /* 0x000fe400078e022e */
[----:B-1----:R-:W-:Y:S02]  /*25b0*/  HFMA2 R42, -RZ, RZ, 0, 0 ;  /* 0x00000000ff2a7431 */ /* 0x002fe400000001ff */
[----:B----4-:R-:W-:-:S04]  /*25c0*/  IMAD.MOV R50, RZ, RZ, -R43 ;  /* 0x000000ffff327224 */ /* 0x010fc800078e0a2b */
[----:B------:R-:W-:-:S04]  /*25d0*/  IMAD R47, R50, R51, RZ ;  /* 0x00000033322f7224 */ /* 0x000fc800078e02ff */
[----:B------:R-:W-:-:S07]  /*25e0*/  IMAD.HI.U32 R52, R43, R47, R42 ;  /* 0x0000002f2b347227 */ /* 0x000fce00078e002a */
.L_x_1777:
[----:B------:R-:W1:Y:S01]  /*25f0*/  LDC R50, c[0x0][0x3f4] ;  /* 0x0000fd00ff327b82 */ /* 0x000e620000000800 */
[----:B------:R-:W-:-:S05]  /*2600*/  VIADD R42, R41, 0xffffff00 ;  /* 0xffffff00292a7836 */ /* 0x000fca0000000000 */
[----:B------:R-:W-:Y:S02]  /*2610*/  IABS R43, R42 ;  /* 0x0000002a002b7213 */ /* 0x000fe40000000000 */
[----:B------:R-:W-:-:S03]  /*2620*/  ISETP.GE.AND P3, PT, R42, RZ, PT ;  /* 0x000000ff2a00720c */ /* 0x000fc60003f66270 */
[----:B------:R-:W-:-:S05]  /*2630*/  IMAD.HI.U32 R52, R52, R43, RZ ;  /* 0x0000002b34347227 */ /* 0x000fca00078e00ff */
[----:B------:R-:W-:Y:S02]  /*2640*/  IADD3 R52, PT, PT, -R52, RZ, RZ ;  /* 0x000000ff34347210 */ /* 0x000fe40007ffe1ff */
[-C--:B-1----:R-:W-:Y:S02]  /*2650*/  IABS R47, R50.reuse ;  /* 0x00000032002f7213 */ /* 0x082fe40000000000 */
[----:B------:R-:W-:-:S03]  /*2660*/  LOP3.LUT R53, RZ, R50, RZ, 0x33, !PT ;  /* 0x00000032ff357212 */ /* 0x000fc600078e33ff */
[----:B------:R-:W-:Y:S01]  /*2670*/  IMAD R48, R47, R52, R43 ;  /* 0x000000342f307224 */ /* 0x000fe200078e022b */
[----:B------:R-:W-:-:S04]  /*2680*/  SHF.R.S32.HI R43, RZ, 0x1f, R3 ;  /* 0x0000001fff2b7819 */ /* 0x000fc80000011403 */
[----:B------:R-:W-:-:S13]  /*2690*/  ISETP.GT.U32.AND P1, PT, R51, R48, PT ;  /* 0x000000303300720c */ /* 0x000fda0003f24070 */
[----:B------:R-:W-:Y:S02]  /*26a0*/  @!P1 IADD3 R48, PT, PT, R48, -R47, RZ ;  /* 0x8000002f30309210 */ /* 0x000fe40007ffe0ff */
[----:B------:R-:W-:Y:S02]  /*26b0*/  ISETP.GE.AND P1, PT, R42, UR43, PT ;  /* 0x0000002b2a007c0c */ /* 0x000fe4000bf26270 */
[----:B------:R-:W-:-:S13]  /*26c0*/  ISETP.GT.U32.AND P2, PT, R51, R48, PT ;  /* 0x000000303300720c */ /* 0x000fda0003f44070 */
[----:B------:R-:W-:Y:S02]  /*26d0*/  @!P2 IADD3 R48, PT, PT, R48, -R47, RZ ;  /* 0x8000002f3030a210 */ /* 0x000fe40007ffe0ff */
[----:B------:R-:W1:Y:S01]  /*26e0*/  @!P1 LDC.64 R46, c[0x0][0x3b8] ;  /* 0x0000ee00ff2e9b82 */ /* 0x000e620000000a00 */
[----:B------:R-:W-:Y:S02]  /*26f0*/  ISETP.NE.AND P2, PT, R50, RZ, PT ;  /* 0x000000ff3200720c */ /* 0x000fe40003f45270 */
[----:B------:R-:W-:-:S05]  /*2700*/  @!P3 IMAD.MOV R48, RZ, RZ, -R48 ;  /* 0x000000ffff30b224 */ /* 0x000fca00078e0a30 */
[----:B------:R-:W-:-:S04]  /*2710*/  SEL R53, R53, R48, !P2 ;  /* 0x0000003035357207 */ /* 0x000fc80005000000 */
[----:B------:R-:W-:-:S04]  /*2720*/  @!P1 SHF.L.U32 R48, R53, 0x3, RZ ;  /* 0x0000000335309819 */ /* 0x000fc800000006ff */
[----:B------:R-:W-:-:S04]  /*2730*/  @!P1 IADD3 R49, P3, PT, R3, R48, RZ ;  /* 0x0000003003319210 */ /* 0x000fc80007f7e0ff */
[----:B------:R-:W-:Y:S02]  /*2740*/  @!P1 LEA.HI.X.SX32 R48, R48, R43, 0x1, P3 ;  /* 0x0000002b30309211 */ /* 0x000fe400018f0eff */
[----:B-1----:R-:W-:-:S04]  /*2750*/  @!P1 LEA R54, P3, R49, R46, 0x1 ;  /* 0x0000002e31369211 */ /* 0x002fc800078608ff */
[----:B------:R-:W-:Y:S02]  /*2760*/  @!P1 LEA.HI.X R55, R49, R47, R48, 0x1, P3 ;  /* 0x0000002f31379211 */ /* 0x000fe400018f0c30 */
[----:B------:R-:W1:Y:S03]  /*2770*/  @!P1 LDC.64 R46, c[0x0][0x3b8] ;  /* 0x0000ee00ff2e9b82 */ /* 0x000e660000000a00 */
[----:B-----5:R4:W0:Y:S01]  /*2780*/  @!P1 LDG.E.128 R20, desc[UR36][R54.64] ;  /* 0x0000002436149981 */ /* 0x020822000c1e1d00 */
[----:B------:R-:W-:Y:S01]  /*2790*/  IADD3 R57, PT, PT, R53, R50, RZ ;  /* 0x0000003235397210 */ /* 0x000fe20007ffe0ff */
[----:B------:R-:W-:-:S03]  /*27a0*/  @!P1 IMAD R56, R50, 0x2, R53 ;  /* 0x0000000232389824 */ /* 0x000fc600078e0235 */
[----:B------:R-:W-:Y:S01]  /*27b0*/  @!P1 SHF.L.U32 R52, R57, 0x3, RZ ;  /* 0x0000000339349819 */ /* 0x000fe200000006ff */
[----:B------:R-:W3:Y:S01]  /*27c0*/  @!P1 LDC.64 R48, c[0x0][0x3b8] ;  /* 0x0000ee00ff309b82 */ /* 0x000ee20000000a00 */
[----:B------:R-:W-:Y:S02]  /*27d0*/  @!P1 SHF.L.U32 R56, R56, 0x3, RZ ;  /* 0x0000000338389819 */ /* 0x000fe400000006ff */
[----:B------:R-:W-:Y:S02]  /*27e0*/  @!P1 IADD3 R51, P3, PT, R3, R52, RZ ;  /* 0x0000003403339210 */ /* 0x000fe40007f7e0ff */
[----:B----4-:R-:W-:Y:S02]  /*27f0*/  @!P1 LEA R54, R50, R57, 0x1 ;  /* 0x0000003932369211 */ /* 0x010fe400078e08ff */
[----:B------:R-:W-:Y:S02]  /*2800*/  @!P1 LEA.HI.X.SX32 R58, R52, R43, 0x1, P3 ;  /* 0x0000002b343a9211 */ /* 0x000fe400018f0eff */
[----:B------:R-:W-:-:S02]  /*2810*/  @!P1 SHF.L.U32 R54, R54, 0x3, RZ ;  /* 0x0000000336369819 */ /* 0x000fc400000006ff */
[----:B-1----:R-:W-:-:S04]  /*2820*/  @!P1 LEA R52, P3, R51, R46, 0x1 ;  /* 0x0000002e33349211 */ /* 0x002fc800078608ff */
[----:B------:R-:W-:Y:S02]  /*2830*/  @!P1 LEA.HI.X R53, R51, R47, R58, 0x1, P3 ;  /* 0x0000002f33359211 */ /* 0x000fe400018f0c3a */
[----:B------:R-:W-:-:S03]  /*2840*/  @!P1 IADD3 R51, P3, PT, R3, R56, RZ ;  /* 0x0000003803339210 */ /* 0x000fc60007f7e0ff */
[----:B--2---:R1:W2:Y:S01]  /*2850*/  @!P1 LDG.E.128 R16, desc[UR36][R52.64] ;  /* 0x0000002434109981 */ /* 0x0042a2000c1e1d00 */
[----:B------:R-:W-:Y:S02]  /*2860*/  @!P1 LEA.HI.X.SX32 R56, R56, R43, 0x1, P3 ;  /* 0x0000002b38389211 */ /* 0x000fe400018f0eff */
[----:B------:R-:W-:-:S04]  /*2870*/  @!P1 LEA R46, P3, R51, R46, 0x1 ;  /* 0x0000002e332e9211 */ /* 0x000fc800078608ff */
[----:B------:R-:W-:Y:S02]  /*2880*/  @!P1 LEA.HI.X R47, R51, R47, R56, 0x1, P3 ;  /* 0x0000002f332f9211 */ /* 0x000fe400018f0c38 */
[----:B------:R-:W-:-:S03]  /*2890*/  @!P1 IADD3 R51, P3, PT, R3, R54, RZ ;  /* 0x0000003603339210 */ /* 0x000fc60007f7e0ff */
[----:B------:R4:W2:Y:S01]  /*28a0*/  @!P1 LDG.E.128 R12, desc[UR36][R46.64] ;  /* 0x000000242e0c9981 */ /* 0x0008a2000c1e1d00 */
[----:B------:R-:W-:Y:S02]  /*28b0*/  @!P1 LEA.HI.X.SX32 R54, R54, R43, 0x1, P3 ;  /* 0x0000002b36369211 */ /* 0x000fe400018f0eff */
[----:B---3--:R-:W-:-:S04]  /*28c0*/  @!P1 LEA R48, P3, R51, R48, 0x1 ;  /* 0x0000003033309211 */ /* 0x008fc800078608ff */
[----:B------:R-:W-:-:S05]  /*28d0*/  @!P1 LEA.HI.X R49, R51, R49, R54, 0x1, P3 ;  /* 0x0000003133319211 */ /* 0x000fca00018f0c36 */
[----:B------:R3:W2:Y:S01]  /*28e0*/  @!P1 LDG.E.128 R8, desc[UR36][R48.64] ;  /* 0x0000002430089981 */ /* 0x0006a2000c1e1d00 */
[----:B------:R-:W-:-:S04]  /*28f0*/  IABS R51, R50 ;  /* 0x0000003200337213 */ /* 0x000fc80000000000 */
[----:B------:R-:W1:Y:S08]  /*2900*/  I2F.RP R54, R51 ;  /* 0x0000003300367306 */ /* 0x000e700000209400 */
[----:B-1----:R-:W1:Y:S02]  /*2910*/  MUFU.RCP R54, R54 ;  /* 0x0000003600367308 */ /* 0x002e640000001000 */
[----:B-1----:R-:W-:-:S06]  /*2920*/  VIADD R55, R54, 0xffffffe ;  /* 0x0ffffffe36377836 */ /* 0x002fcc0000000000 */
[----:B------:R-:W1:Y:S01]  /*2930*/  F2I.FTZ.U32.TRUNC.NTZ R53, R55 ;  /* 0x0000003700357305 */ /* 0x000e62000021f000 */
[----:B----4-:R-:W-:Y:S02]  /*2940*/  IABS R47, R41 ;  /* 0x00000029002f7213 */ /* 0x010fe40000000000 */
[----:B-1----:R-:W-:-:S05]  /*2950*/  IADD3 R52, PT, PT, RZ, -R53, RZ ;  /* 0x80000035ff347210 */ /* 0x002fca0007ffe0ff */
[----:B------:R-:W-:Y:S01]  /*2960*/  IMAD R57, R52, R51, RZ ;  /* 0x0000003334397224 */ /* 0x000fe200078e02ff */
[----:B------:R-:W-:-:S05]  /*2970*/  MOV R52, RZ ;  /* 0x000000ff00347202 */ /* 0x000fca0000000f00 */
[----:B------:R-:W-:-:S06]  /*2980*/  IMAD.HI.U32 R52, R53, R57, R52 ;  /* 0x0000003935347227 */ /* 0x000fcc00078e0034 */
[----:B------:R-:W-:-:S05]  /*2990*/  IMAD.HI.U32 R46, R52, R47, RZ ;  /* 0x0000002f342e7227 */ /* 0x000fca00078e00ff */
[----:B------:R-:W-:-:S05]  /*29a0*/  IADD3 R46, PT, PT, -R46, RZ, RZ ;  /* 0x000000ff2e2e7210 */ /* 0x000fca0007ffe1ff */
[----:B------:R-:W-:-:S05]  /*29b0*/  IMAD R46, R51, R46, R47 ;  /* 0x0000002e332e7224 */ /* 0x000fca00078e022f */
[----:B------:R-:W-:Y:S02]  /*29c0*/  ISETP.GT.U32.AND P3, PT, R51, R46, PT ;  /* 0x0000002e3300720c */ /* 0x000fe40003f64070 */
[----:B------:R-:W-:-:S11]  /*29d0*/  ISETP.GE.AND P5, PT, R41, RZ, PT ;  /* 0x000000ff2900720c */ /* 0x000fd60003fa6270 */
[----:B------:R-:W-:Y:S01]  /*29e0*/  @!P3 IMAD.IADD R46, R46, 0x1, -R51 ;  /* 0x000000012e2eb824 */ /* 0x000fe200078e0a33 */
[----:B------:R-:W-:-:S04]  /*29f0*/  ISETP.GE.AND P3, PT, R41, UR43, PT ;  /* 0x0000002b29007c0c */ /* 0x000fc8000bf66270 */
[----:B------:R-:W-:Y:S02]  /*2a00*/  ISETP.GT.U32.AND P4, PT, R51, R46, PT ;  /* 0x0000002e3300720c */ /* 0x000fe40003f84070 */
[----:B------:R-:W-:-:S07]  /*2a10*/  LOP3.LUT R57, RZ, R50, RZ, 0x33, !PT ;  /* 0x00000032ff397212 */ /* 0x000fce00078e33ff */
[----:B---3--:R-:W1:Y:S04]  /*2a20*/  @!P3 LDC.64 R48, c[0x0][0x3b8] ;  /* 0x0000ee00ff30bb82 */ /* 0x008e680000000a00 */
[----:B------:R-:W-:-:S04]  /*2a30*/  @!P4 IADD3 R46, PT, PT, R46, -R51, RZ ;  /* 0x800000332e2ec210 */ /* 0x000fc80007ffe0ff */
[----:B------:R-:W-:-:S04]  /*2a40*/  @!P5 IADD3 R46, PT, PT, -R46, RZ, RZ ;  /* 0x000000ff2e2ed210 */ /* 0x000fc80007ffe1ff */
[----:B------:R-:W-:Y:S02]  /*2a50*/  SEL R57, R57, R46, !P2 ;  /* 0x0000002e39397207 */ /* 0x000fe40005000000 */
[----:B------:R-:W3:Y:S02]  /*2a60*/  @P0 LDC.64 R46, c[0x0][0x420] ;  /* 0x00010800ff2e0b82 */ /* 0x000ee40000000a00 */
[----:B------:R-:W-:-:S04]  /*2a70*/  @!P3 SHF.L.U32 R54, R57, 0x3, RZ ;  /* 0x000000033936b819 */ /* 0x000fc800000006ff */
[----:B------:R-:W-:-:S04]  /*2a80*/  @!P3 IADD3 R53, P2, PT, R3, R54, RZ ;  /* 0x000000360335b210 */ /* 0x000fc80007f5e0ff */
[----:B------:R-:W-:Y:S02]  /*2a90*/  @!P3 LEA.HI.X.SX32 R54, R54, R43, 0x1, P2 ;  /* 0x0000002b3636b211 */ /* 0x000fe400010f0eff */
[----:B-1----:R-:W-:-:S04]  /*2aa0*/  @!P3 LEA R48, P2, R53, R48, 0x1 ;  /* 0x000000303530b211 */ /* 0x002fc800078408ff */
[----:B------:R-:W-:Y:S02]  /*2ab0*/  @!P3 LEA.HI.X R49, R53, R49, R54, 0x1, P2 ;  /* 0x000000313531b211 */ /* 0x000fe400010f0c36 */
[----:B---3--:R-:W-:Y:S01]  /*2ac0*/  @P0 IADD3 R60, P2, P4, R42, UR46, R46 ;  /* 0x0000002e2a3c0c10 */ /* 0x008fe2000fc5e02e */
[----:B------:R-:W-:-:S05]  /*2ad0*/  IMAD.IADD R42, R57, 0x1, R50 ;  /* 0x00000001392a7824 */ /* 0x000fca00078e0232 */
[----:B------:R-:W-:-:S04]  /*2ae0*/  @!P3 LEA R58, R50, R42, 0x1 ;  /* 0x0000002a323ab211 */ /* 0x000fc800078e08ff */
[----:B------:R-:W-:Y:S02]  /*2af0*/  @!P3 SHF.L.U32 R58, R58, 0x3, RZ ;  /* 0x000000033a3ab819 */ /* 0x000fe400000006ff */
[----:B------:R-:W-:Y:S02]  /*2b00*/  @!P3 LEA R50, R50, R57, 0x1 ;  /* 0x000000393232b211 */ /* 0x000fe400078e08ff */
[----:B------:R-:W-:Y:S01]  /*2b10*/  @!P3 IADD3 R46, P5, PT, R3, R58, RZ ;  /* 0x0000003a032eb210 */ /* 0x000fe20007fbe0ff */
[----:B------:R-:W-:Y:S01]  /*2b20*/  @!P3 IMAD.SHL.U32 R42, R42, 0x8, RZ ;  /* 0x000000082a2ab824 */ /* 0x000fe200078e00ff */
[----:B------:R-:W-:Y:S02]  /*2b30*/  @!P3 SHF.L.U32 R50, R50, 0x3, RZ ;  /* 0x000000033232b819 */ /* 0x000fe400000006ff */
[----:B------:R-:W-:Y:S02]  /*2b40*/  @!P3 LEA.HI.X.SX32 R58, R58, R43, 0x1, P5 ;  /* 0x0000002b3a3ab211 */ /* 0x000fe400028f0eff */
[----:B------:R-:W-:-:S02]  /*2b50*/  @P0 IADD3.X R61, PT, PT, RZ, UR45, R47, P2, P4 ;  /* 0x0000002dff3d0c10 */ /* 0x000fc400097e842f */
[----:B------:R-:W-:-:S03]  /*2b60*/  @!P3 IADD3 R47, P4, PT, R3, R50, RZ ;  /* 0x00000032032fb210 */ /* 0x000fc60007f9e0ff */
[----:B------:R-:W3:Y:S01]  /*2b70*/  @P0 LDG.E.U8 R60, desc[UR36][R60.64] ;  /* 0x000000243c3c0981 */ /* 0x000ee2000c1e1100 */
[----:B------:R-:W-:Y:S01]  /*2b80*/  @!P3 LEA.HI.X.SX32 R50, R50, R43, 0x1, P4 ;  /* 0x0000002b3232b211 */ /* 0x000fe200020f0eff */
[----:B0-----:R-:W-:Y:S02]  /*2b90*/  HMUL2 R56, R36, R20 ;  /* 0x0000001424387232 */ /* 0x001fe40000000000 */
[----:B------:R-:W-:Y:S02]  /*2ba0*/  HFMA2 R55, R37, R21, -RZ ;  /* 0x0000001525377231 */ /* 0x000fe400001000ff */
[----:B------:R-:W-:Y:S02]  /*2bb0*/  HMUL2 R53, R38, R22 ;  /* 0x0000001626357232 */ /* 0x000fe40000000000 */
[----:B------:R-:W-:Y:S02]  /*2bc0*/  HFMA2 R54, R39, R23, -RZ ;  /* 0x0000001727367231 */ /* 0x000fe400001000ff */
[----:B------:R0:W5:Y:S02]  /*2bd0*/  @!P3 LDG.E.128 R20, desc[UR36][R48.64] ;  /* 0x000000243014b981 */ /* 0x000164000c1e1d00 */
[----:B0-----:R-:W0:Y:S02]  /*2be0*/  @!P3 LDC.64 R48, c[0x0][0x3b8] ;  /* 0x0000ee00ff30bb82 */ /* 0x001e240000000a00 */
[----:B0-----:R-:W-:-:S04]  /*2bf0*/  @!P3 LEA R48, P5, R46, R48, 0x1 ;  /* 0x000000302e30b211 */ /* 0x001fc800078a08ff */
[----:B------:R-:W-:Y:S02]  /*2c00*/  @!P3 LEA.HI.X R49, R46, R49, R58, 0x1, P5 ;  /* 0x000000312e31b211 */ /* 0x000fe400028f0c3a */
[----:B------:R-:W-:-:S04]  /*2c10*/  @!P3 IADD3 R46, P2, PT, R3, R42, RZ ;  /* 0x0000002a032eb210 */ /* 0x000fc80007f5e0ff */
[----:B------:R-:W-:Y:S02]  /*2c20*/  @!P3 LEA.HI.X.SX32 R57, R42, R43, 0x1, P2 ;  /* 0x0000002b2a39b211 */ /* 0x000fe400010f0eff */
[----:B------:R-:W0:Y:S02]  /*2c30*/  @!P3 LDC.64 R42, c[0x0][0x3b8] ;  /* 0x0000ee00ff2abb82 */ /* 0x000e240000000a00 */
[----:B0-----:R-:W-:-:S04]  /*2c40*/  @!P3 LEA R58, P2, R46, R42, 0x1 ;  /* 0x0000002a2e3ab211 */ /* 0x001fc800078408ff */
[----:B------:R-:W-:Y:S02]  /*2c50*/  @!P3 LEA.HI.X R59, R46, R43, R57, 0x1, P2 ;  /* 0x0000002b2e3bb211 */ /* 0x000fe400010f0c39 */
[----:B------:R-:W-:-:S04]  /*2c60*/  @!P3 LEA R46, P2, R47, R42, 0x1 ;  /* 0x0000002a2f2eb211 */ /* 0x000fc800078408ff */
[----:B------:R-:W-:Y:S02]  /*2c70*/  @!P3 LEA.HI.X R47, R47, R43, R50, 0x1, P2 ;  /* 0x0000002b2f2fb211 */ /* 0x000fe400010f0c32 */
[----:B------:R-:W0:Y:S01]  /*2c80*/  @P0 LDC.64 R42, c[0x0][0x420] ;  /* 0x00010800ff2a0b82 */ /* 0x000e220000000a00 */
[----:B------:R-:W-:Y:S01]  /*2c90*/  IADD3 R57, PT, PT, R41, -0x100, RZ ;  /* 0xffffff0029397810 */ /* 0x000fe20007ffe0ff */
[----:B--2---:R-:W-:Y:S02]  /*2ca0*/  HFMA2 R56, R32, R16, R56 ;  /* 0x0000001020387231 */ /* 0x004fe40000000038 */
[----:B------:R-:W-:Y:S02]  /*2cb0*/  HFMA2 R55, R33, R17, R55 ;  /* 0x0000001121377231 */ /* 0x000fe40000000037 */
[----:B------:R-:W-:Y:S02]  /*2cc0*/  HFMA2 R53, R34, R18, R53 ;  /* 0x0000001222357231 */ /* 0x000fe40000000035 */
[----:B------:R-:W-:-:S02]  /*2cd0*/  HFMA2 R54, R35, R19, R54 ;  /* 0x0000001323367231 */ /* 0x000fc40000000036 */
[----:B------:R-:W-:Y:S02]  /*2ce0*/  HFMA2 R56, R28, R12, R56 ;  /* 0x0000000c1c387231 */ /* 0x000fe40000000038 */
[----:B------:R-:W-:Y:S02]  /*2cf0*/  HFMA2 R55, R29, R13, R55 ;  /* 0x0000000d1d377231 */ /* 0x000fe40000000037 */
[----:B------:R-:W-:Y:S02]  /*2d00*/  HFMA2 R53, R30, R14, R53 ;  /* 0x0000000e1e357231 */ /* 0x000fe40000000035 */
[----:B------:R-:W-:Y:S01]  /*2d10*/  HFMA2 R54, R31, R15, R54 ;  /* 0x0000000f1f367231 */ /* 0x000fe20000000036 */
[----:B0-----:R-:W-:Y:S01]  /*2d20*/  @P0 IADD3 R42, P2, P4, R57, UR46, R42 ;  /* 0x0000002e392a0c10 */ /* 0x001fe2000fc5e02a */
[----:B------:R-:W-:Y:S02]  /*2d30*/  HFMA2 R56, R24, R8, R56 ;  /* 0x0000000818387231 */ /* 0x000fe40000000038 */
[----:B------:R-:W-:-:S02]  /*2d40*/  HFMA2 R55, R25, R9, R55 ;  /* 0x0000000919377231 */ /* 0x000fc40000000037 */
[----:B------:R-:W-:Y:S01]  /*2d50*/  HFMA2 R53, R26, R10, R53 ;  /* 0x0000000a1a357231 */ /* 0x000fe20000000035 */
[----:B------:R-:W-:Y:S01]  /*2d60*/  @P0 IADD3.X R43, PT, PT, RZ, UR45, R43, P2, P4 ;  /* 0x0000002dff2b0c10 */ /* 0x000fe200097e842b */
[----:B------:R-:W5:Y:S04]  /*2d70*/  @!P3 LDG.E.128 R16, desc[UR36][R58.64] ;  /* 0x000000243a10b981 */ /* 0x000f68000c1e1d00 */
[----:B------:R-:W5:Y:S04]  /*2d80*/  @!P3 LDG.E.128 R12, desc[UR36][R46.64] ;  /* 0x000000242e0cb981 */ /* 0x000f68000c1e1d00 */
[----:B------:R0:W2:Y:S01]  /*2d90*/  @P0 LDG.E.U8 R43, desc[UR36][R42.64+0x100] ;  /* 0x000100242a2b0981 */ /* 0x0000a2000c1e1100 */
[----:B------:R-:W-:-:S03]  /*2da0*/  HFMA2 R54, R27, R11, R54 ;  /* 0x0000000b1b367231 */ /* 0x000fc60000000036 */
[----:B------:R1:W5:Y:S01]  /*2db0*/  @!P3 LDG.E.128 R8, desc[UR36][R48.64] ;  /* 0x000000243008b981 */ /* 0x000362000c1e1d00 */
[----:B------:R-:W-:Y:S01]  /*2dc0*/  HADD2 R55, R56, R55 ;  /* 0x0000003738377230 */ /* 0x000fe20000000000 */
[----:B0-----:R-:W0:Y:S03]  /*2dd0*/  LDC R42, c[0x0][0x410] ;  /* 0x00010400ff2a7b82 */ /* 0x001e260000000800 */
[----:B------:R-:W-:-:S04]  /*2de0*/  HFMA2 R53, R55, 1, 1, R53 ;  /* 0x3c003c0037357831 */ /* 0x000fc80000000035 */
[----:B------:R-:W-:Y:S01]  /*2df0*/  HADD2 R53, R53, R54 ;  /* 0x0000003635357230 */ /* 0x000fe20000000000 */
[----:B------:R-:W-:Y:S04]  /*2e00*/  BSSY.RECONVERGENT B1, `(.L_x_1773) ;  /* 0x000001c000017945 */ /* 0x000fe80003800200 */
[--C-:B------:R-:W-:Y:S01]  /*2e10*/  HADD2.F32 R50, -RZ, R53.reuse.H1_H1 ;  /* 0x30000035ff327230 */ /* 0x100fe20000004100 */
[----:B---3--:R-:W-:Y:S02]  /*2e20*/  ISETP.NE.AND P5, PT, R60, RZ, P0 ;  /* 0x000000ff3c00720c */ /* 0x008fe400007a5270 */
[----:B--2---:R-:W-:Y:S01]  /*2e30*/  ISETP.NE.AND P4, PT, R43, RZ, P0 ;  /* 0x000000ff2b00720c */ /* 0x004fe20000785270 */
[----:B------:R-:W-:-:S05]  /*2e40*/  HADD2.F32 R43, -RZ, R53.H0_H0 ;  /* 0x20000035ff2b7230 */ /* 0x000fca0000004100 */
[----:B------:R-:W-:Y:S01]  /*2e50*/  FADD.FTZ R43, R43, R50 ;  /* 0x000000322b2b7221 */ /* 0x000fe20000010000 */
[----:B01----:R-:W-:Y:S06]  /*2e60*/  @P1 BRA `(.L_x_1774) ;  /* 0x0000000000541947 */ /* 0x003fec0003800000 */
[----:B------:R-:W-:Y:S02]  /*2e70*/  ISETP.NE.U32.AND P1, PT, RZ, UR8, PT ;  /* 0x00000008ff007c0c */ /* 0x000fe4000bf25070 */
[----:B------:R-:W-:Y:S02]  /*2e80*/  ISETP.NE.U32.AND P2, PT, RZ, UR10, PT ;  /* 0x0000000aff007c0c */ /* 0x000fe4000bf45070 */
[----:B------:R-:W-:Y:S02]  /*2e90*/  ISETP.NE.AND.EX P1, PT, RZ, UR9, PT, P1 ;  /* 0x00000009ff007c0c */ /* 0x000fe4000bf25310 */
[----:B------:R-:W-:-:S11]  /*2ea0*/  ISETP.NE.AND.EX P2, PT, RZ, UR11, PT, P2 ;  /* 0x0000000bff007c0c */ /* 0x000fd6000bf45320 */
[----:B------:R-:W0:Y:S02]  /*2eb0*/  @P1 LDC.64 R46, c[0x0][0x438] ;  /* 0x00010e00ff2e1b82 */ /* 0x000e240000000a00 */
[----:B------:R-:W2:Y:S01]  /*2ec0*/  @P2 LDG.E.U16 R50, desc[UR36][R44.64] ;  /* 0x000000242c322981 */ /* 0x000ea2000c1e1500 */
[----:B0-----:R-:W-:-:S06]  /*2ed0*/  @P1 IMAD.WIDE R46, R7, 0x2, R46 ;  /* 0x00000002072e1825 */ /* 0x001fcc00078e022e */
[----:B------:R-:W3:Y:S01]  /*2ee0*/  @P1 LDG.E.U16 R46, desc[UR36][R46.64] ;  /* 0x000000242e2e1981 */ /* 0x000ee2000c1e1500 */
[----:B------:R-:W-:-:S04]  /*2ef0*/  IADD3 R48, PT, PT, R41, -0x100, RZ ;  /* 0xffffff0029307810 */ /* 0x000fc80007ffe0ff */
[----:B------:R-:W-:-:S04]  /*2f00*/  @P2 ISETP.GE.AND P6, PT, R48, R5, PT ;  /* 0x000000053000220c */ /* 0x000fc80003fc6270 */
[----:B------:R-:W-:-:S04]  /*2f10*/  @P2 SEL R48, RZ, UR38, P6 ;  /* 0x00000026ff302c07 */ /* 0x000fc8000b000000 */
[----:B------:R-:W-:Y:S01]  /*2f20*/  @P2 IADD3 R48, PT, PT, R41, -UR43, R48 ;  /* 0x8000002b29302c10 */ /* 0x000fe2000fffe030 */
[----:B------:R-:W-:-:S04]  /*2f30*/  FMUL.FTZ R43, R43, R42 ;  /* 0x0000002a2b2b7220 */ /* 0x000fc80000410000 */
[----:B------:R-:W-:Y:S02]  /*2f40*/  @P2 VIADD R49, R48, 0xffffff00 ;  /* 0xffffff0030312836 */ /* 0x000fe40000000000 */
[----:B--2---:R-:W-:-:S03]  /*2f50*/  @P2 HADD2.F32 R53, -RZ, R50.H0_H0 ;  /* 0x20000032ff352230 */ /* 0x004fc60000004100 */
[----:B------:R-:W-:Y:S01]  /*2f60*/  @P2 I2FP.F32.S32 R50, R49 ;  /* 0x0000003100322245 */ /* 0x000fe20000201400 */
[----:B---3--:R-:W-:-:S05]  /*2f70*/  @P1 HADD2.F32 R48, -RZ, R46.H0_H0 ;  /* 0x2000002eff301230 */ /* 0x008fca0000004100 */
[----:B------:R-:W-:-:S04]  /*2f80*/  @P1 FADD.FTZ R43, R43, R48 ;  /* 0x000000302b2b1221 */ /* 0x000fc80000010000 */
[----:B------:R-:W-:-:S05]  /*2f90*/  @P2 FFMA.FTZ R43, R50, R53, R43 ;  /* 0x00000035322b2223 */ /* 0x000fca000001002b */
[----:B------:R0:W-:Y:S01]  /*2fa0*/  STS [R40+-0x400], R43 ;  /* 0xfffc002b28007388 */ /* 0x0001e20000000800 */
[----:B------:R-:W-:-:S07]  /*2fb0*/  @!P5 FMNMX.FTZ R0, R0, R43, !PT ;  /* 0x0000002b0000d209 */ /* 0x000fce0007810000 */
.L_x_1774:
[----:B------:R-:W-:Y:S05]  /*2fc0*/  BSYNC.RECONVERGENT B1 ;  /* 0x0000000000017941 */ /* 0x000fea0003800200 */
.L_x_1773:
[----:B------:R-:W-:Y:S04]  /*2fd0*/  BSSY.RECONVERGENT B1, `(.L_x_1775) ;  /* 0x000002b000017945 */ /* 0x000fe80003800200 */
[----:B------:R-:W-:Y:S05]  /*2fe0*/  @P3 BRA `(.L_x_1776) ;  /* 0x0000000000a43947 */ /* 0x000fea0003800000 */
[----:B------:R-:W-:Y:S02]  /*2ff0*/  ISETP.NE.U32.AND P1, PT, RZ, UR8, PT ;  /* 0x00000008ff007c0c */ /* 0x000fe4000bf25070 */
[----:B------:R-:W-:Y:S02]  /*3000*/  ISETP.NE.U32.AND P2, PT, RZ, UR10, PT ;  /* 0x0000000aff007c0c */ /* 0x000fe4000bf45070 */
[----:B------:R-:W-:Y:S02]  /*3010*/  ISETP.NE.AND.EX P1, PT, RZ, UR9, PT, P1 ;  /* 0x00000009ff007c0c */ /* 0x000fe4000bf25310 */
[----:B------:R-:W-:-:S11]  /*3020*/  ISETP.NE.AND.EX P2, PT, RZ, UR11, PT, P2 ;  /* 0x0000000bff007c0c */ /* 0x000fd6000bf45320 */
[----:B------:R-:W1:Y:S02]  /*3030*/  @P1 LDC.64 R46, c[0x0][0x438] ;  /* 0x00010e00ff2e1b82 */ /* 0x000e640000000a00 */
[----:B0-----:R-:W2:Y:S01]  /*3040*/  @P2 LDG.E.U16 R43, desc[UR36][R44.64] ;  /* 0x000000242c2b2981 */ /* 0x001ea2000c1e1500 */
[----:B-1----:R-:W-:-:S06]  /*3050*/  @P1 IMAD.WIDE R46, R7, 0x2, R46 ;  /* 0x00000002072e1825 */ /* 0x002fcc00078e022e */
[----:B------:R0:W3:Y:S01]  /*3060*/  @P1 LDG.E.U16 R46, desc[UR36][R46.64+0x200] ;  /* 0x000200242e2e1981 */ /* 0x0000e2000c1e1500 */
[----:B-----5:R-:W-:-:S04]  /*3070*/  HFMA2 R48, R37, R21, -RZ ;  /* 0x0000001525307231 */ /* 0x020fc800001000ff */
[----:B------:R-:W-:Y:S02]  /*3080*/  HFMA2 R48, R33, R17, R48 ;  /* 0x0000001121307231 */ /* 0x000fe40000000030 */
[----:B0-----:R-:W-:-:S04]  /*3090*/  HMUL2 R47, R36, R20 ;  /* 0x00000014242f7232 */ /* 0x001fc80000000000 */
[----:B------:R-:W-:Y:S02]  /*30a0*/  HFMA2 R49, R32, R16, R47 ;  /* 0x0000001020317231 */ /* 0x000fe4000000002f */
[----:B------:R-:W-:Y:S02]  /*30b0*/  HMUL2 R47, R38, R22 ;  /* 0x00000016262f7232 */ /* 0x000fe40000000000 */
[----:B------:R-:W-:Y:S02]  /*30c0*/  HFMA2 R50, R29, R13, R48 ;  /* 0x0000000d1d327231 */ /* 0x000fe40000000030 */
[----:B------:R-:W-:Y:S02]  /*30d0*/  HFMA2 R49, R28, R12, R49 ;  /* 0x0000000c1c317231 */ /* 0x000fe40000000031 */
[----:B------:R-:W-:Y:S02]  /*30e0*/  HFMA2 R48, R34, R18, R47 ;  /* 0x0000001222307231 */ /* 0x000fe4000000002f */
[----:B------:R-:W-:-:S02]  /*30f0*/  HMUL2 R47, R39, R23 ;  /* 0x00000017272f7232 */ /* 0x000fc40000000000 */
[----:B------:R-:W-:Y:S02]  /*3100*/  HFMA2 R50, R25, R9, R50 ;  /* 0x0000000919327231 */ /* 0x000fe40000000032 */
[----:B------:R-:W-:Y:S02]  /*3110*/  HFMA2 R49, R24, R8, R49 ;  /* 0x0000000818317231 */ /* 0x000fe40000000031 */
[----:B------:R-:W-:Y:S02]  /*3120*/  HFMA2 R48, R30, R14, R48 ;  /* 0x0000000e1e307231 */ /* 0x000fe40000000030 */
[----:B------:R-:W-:Y:S02]  /*3130*/  HFMA2 R47, R35, R19, R47 ;  /* 0x00000013232f7231 */ /* 0x000fe4000000002f */
[----:B------:R-:W-:Y:S02]  /*3140*/  HADD2 R49, R49, R50 ;  /* 0x0000003231317230 */ /* 0x000fe40000000000 */
        /* <DEDUP_REMOVED lines=8> */
[----:B------:R-:W-:-:S04]  /*31d0*/  @P2 SEL R48, RZ, UR38, P3 ;  /* 0x00000026ff302c07 */ /* 0x000fc80009800000 */
[----:B------:R-:W-:Y:S01]  /*31e0*/  FADD.FTZ R49, R49, R50 ;  /* 0x0000003231317221 */ /* 0x000fe20000010000 */
[----:B------:R-:W-:-:S03]  /*31f0*/  @P2 IADD3 R48, PT, PT, R41, -UR43, R48 ;  /* 0x8000002b29302c10 */ /* 0x000fc6000fffe030 */
[----:B------:R-:W-:Y:S01]  /*3200*/  FMUL.FTZ R47, R49, R42 ;  /* 0x0000002a312f7220 */ /* 0x000fe20000410000 */
[----:B------:R-:W-:Y:S01]  /*3210*/  @P2 I2FP.F32.S32 R48, R48 ;  /* 0x0000003000302245 */ /* 0x000fe20000201400 */
[----:B--2---:R-:W-:Y:S02]  /*3220*/  @P2 HADD2.F32 R42, -RZ, R43.H0_H0 ;  /* 0x2000002bff2a2230 */ /* 0x004fe40000004100 */
[----:B---3--:R-:W-:-:S05]  /*3230*/  @P1 HADD2.F32 R46, -RZ, R46.H0_H0 ;  /* 0x2000002eff2e1230 */ /* 0x008fca0000004100 */
[----:B------:R-:W-:-:S04]  /*3240*/  @P1 FADD.FTZ R47, R47, R46 ;  /* 0x0000002e2f2f1221 */ /* 0x000fc80000010000 */
[----:B------:R-:W-:-:S05]  /*3250*/  @P2 FFMA.FTZ R47, R42, R48, R47 ;  /* 0x000000302a2f2223 */ /* 0x000fca000001002f */
[----:B------:R1:W-:Y:S01]  /*3260*/  STS [R40], R47 ;  /* 0x0000002f28007388 */ /* 0x0003e20000000800 */
[----:B------:R-:W-:-:S07]  /*3270*/  @!P4 FMNMX.FTZ R0, R0, R47, !PT ;  /* 0x0000002f0000c209 */ /* 0x000fce0007810000 */
.L_x_1776:
[----:B------:R-:W-:Y:S05]  /*3280*/  BSYNC.RECONVERGENT B1 ;  /* 0x0000000000017941 */ /* 0x000fea0003800200 */
.L_x_1775:
[----:B------:R-:W-:Y:S01]  /*3290*/  MOV R42, UR43 ;  /* 0x0000002b002a7c02 */ /* 0x000fe20008000f00 */
[----:B------:R-:W-:Y:S01]  /*32a0*/  VIADD R7, R7, 0x200 ;  /* 0x0000020007077836 */ /* 0x000fe20000000000 */
[----:B01----:R-:W-:Y:S02]  /*32b0*/  IADD3 R40, PT, PT, R40, 0x800, RZ ;  /* 0x0000080028287810 */ /* 0x003fe40007ffe0ff */
[----:B------:R-:W-:-:S04]  /*32c0*/  IADD3 R42, PT, PT, R42, 0x1, RZ ;  /* 0x000000012a2a7810 */ /* 0x000fc80007ffe0ff */
[----:B------:R-:W-:-:S04]  /*32d0*/  VIADDMNMX R42, R42, -UR12, RZ, !PT ;  /* 0x8000000c2a2a7c46 */ /* 0x000fc8000f8001ff */
[----:B------:R-:W-:-:S04]  /*32e0*/  IADD3 R42, PT, PT, -R42, UR43, RZ ;  /* 0x0000002b2a2a7c10 */ /* 0x000fc8000fffe1ff */
[----:B------:R-:W-:-:S04]  /*32f0*/  IADD3 R42, PT, PT, R42, 0x1f, RZ ;  /* 0x0000001f2a2a7810 */ /* 0x000fc80007ffe0ff */
[----:B------:R-:W-:-:S04]  /*3300*/  SHF.R.S32.HI R43, RZ, 0x1f, R42 ;  /* 0x0000001fff2b7819 */ /* 0x000fc8000001142a */
[----:B------:R-:W-:Y:S01]  /*3310*/  LEA.HI R43, R43, R42, RZ, 0x5 ;  /* 0x0000002a2b2b7211 */ /* 0x000fe200078f28ff */
[C---:B------:R-:W-:Y:S01]  /*3320*/  VIADD R42, R41.reuse, 0x100 ;  /* 0x00000100292a7836 */ /* 0x040fe20000000000 */
[----:B------:R-:W-:Y:S02]  /*3330*/  IADD3 R41, PT, PT, R41, 0x200, RZ ;  /* 0x0000020029297810 */ /* 0x000fe40007ffe0ff */
[----:B------:R-:W-:-:S04]  /*3340*/  LOP3.LUT R43, R43, 0xffffffe0, RZ, 0xc0, !PT ;  /* 0xffffffe02b2b7812 */ /* 0x000fc800078ec0ff */
[----:B------:R-:W-:-:S04]  /*3350*/  IADD3 R43, PT, PT, R43, UR44, RZ ;  /* 0x0000002c2b2b7c10 */ /* 0x000fc8000fffe0ff */
[----:B------:R-:W-:-:S13]  /*3360*/  ISETP.GE.AND P1, PT, R42, R43, PT ;  /* 0x0000002b2a00720c */ /* 0x000fda0003f26270 */
[----:B------:R-:W-:Y:S05]  /*3370*/  @!P1 BRA `(.L_x_1777) ;  /* 0xfffffff0009c9947 */ /* 0x000fea000383ffff */
.L_x_1770:
[----:B------:R-:W-:Y:S05]  /*3380*/  BSYNC.RECONVERGENT B0 ;  /* 0x0000000000007941 */ /* 0x000fea0003800200 */
.L_x_1769:
[----:B------:R-:W4:Y:S01]  /*3390*/  SHFL.BFLY PT, R3, R0, 0x10, 0x1f ;  /* 0x0e001f0000037f89 */ /* 0x000f2200000e0000 */
[----:B------:R-:W1:Y:S01]  /*33a0*/  S2UR UR6, SR_CgaCtaId ;  /* 0x00000000000679c3 */ /* 0x000e620000008800 */
[----:B------:R-:W-:Y:S01]  /*33b0*/  UMOV UR5, 0x400 ;  /* 0x0000040000057882 */ /* 0x000fe20000000000 */
[----:B------:R-:W-:Y:S01]  /*33c0*/  BSSY.RECONVERGENT B0, `(.L_x_1778) ;  /* 0x0000185000007945 */ /* 0x000fe20003800200 */
[----:B----4-:R-:W-:Y:S01]  /*33d0*/  FMNMX.FTZ R3, R3, R0, !PT ;  /* 0x0000000003037209 */ /* 0x010fe20007810000 */
[----:B-1----:R-:W-:Y:S01]  /*33e0*/  ULEA UR4, UR6, UR5, 0x18 ;  /* 0x0000000506047291 */ /* 0x002fe2000f8ec0ff */
[----:B---3--:R-:W1:Y:S03]  /*33f0*/  S2R R0, SR_TID.X ;  /* 0x0000000000007919 */ /* 0x008e660000002100 */
[----:B-----5:R-:W3:Y:S02]  /*3400*/  SHFL.BFLY PT, R8, R3, 0x8, 0x1f ;  /* 0x0d001f0003087f89 */ /* 0x020ee400000e0000 */
[----:B---3--:R-:W-:-:S02]  /*3410*/  FMNMX.FTZ R8, R3, R8, !PT ;  /* 0x0000000803087209 */ /* 0x008fc40007810000 */
[----:B-1----:R-:W-:-:S03]  /*3420*/  LEA.HI R7, R0, UR4, RZ, 0x1d ;  /* 0x0000000400077c11 */ /* 0x002fc6000f8fe8ff */
[----:B------:R-:W1:Y:S02]  /*3430*/  SHFL.BFLY PT, R5, R8, 0x4, 0x1f ;  /* 0x0c801f0008057f89 */ /* 0x000e6400000e0000 */
[----:B-1----:R-:W-:Y:S02]  /*3440*/  FMNMX.FTZ R9, R8, R5, !PT ;  /* 0x0000000508097209 */ /* 0x002fe40007810000 */
[----:B------:R-:W-:-:S03]  /*3450*/  LOP3.LUT P0, R5, R0, 0x1f, RZ, 0xc0, !PT ;  /* 0x0000001f00057812 */ /* 0x000fc6000780c0ff */
[----:B------:R-:W1:Y:S01]  /*3460*/  SHFL.BFLY PT, R10, R9, 0x2, 0x1f ;  /* 0x0c401f00090a7f89 */ /* 0x000e6200000e0000 */
[C---:B------:R-:W-:Y:S02]  /*3470*/  ISETP.GT.U32.AND P1, PT, R5.reuse, 0x7, PT ;  /* 0x000000070500780c */ /* 0x040fe40003f24070 */
[----:B------:R-:W-:Y:S02]  /*3480*/  LEA R8, R5, UR4, 0x2 ;  /* 0x0000000405087c11 */ /* 0x000fe4000f8e10ff */
[----:B-1----:R-:W-:-:S05]  /*3490*/  FMNMX.FTZ R10, R9, R10, !PT ;  /* 0x0000000a090a7209 */ /* 0x002fca0007810000 */
[----:B------:R-:W1:Y:S02]  /*34a0*/  SHFL.BFLY PT, R11, R10, 0x1, 0x1f ;  /* 0x0c201f000a0b7f89 */ /* 0x000e6400000e0000 */
[----:B-1----:R-:W-:Y:S02]  /*34b0*/  FMNMX.FTZ R14, R10, R11, !PT ;  /* 0x0000000b0a0e7209 */ /* 0x002fe40007810000 */
[----:B------:R-:W-:-:S03]  /*34c0*/  MOV R11, 0xff7fffff ;  /* 0xff7fffff000b7802 */ /* 0x000fc60000000f00 */
[----:B------:R-:W-:Y:S01]  /*34d0*/  @!P0 STS [R7], R14 ;  /* 0x0000000e07008388 */ /* 0x000fe20000000800 */
[----:B------:R-:W-:Y:S01]  /*34e0*/  BAR.SYNC.DEFER_BLOCKING 0x0 ;  /* 0x0000000000007b1d */ /* 0x000fe20000010000 */
[----:B------:R-:W-:-:S05]  /*34f0*/  ISETP.GT.AND P0, PT, R4, UR43, PT ;  /* 0x0000002b04007c0c */ /* 0x000fca000bf04270 */
[----:B------:R-:W1:Y:S04]  /*3500*/  @!P1 LDS R11, [R8] ;  /* 0x00000000080b9984 */ /* 0x000e680000000800 */
[----:B-1----:R-:W1:Y:S02]  /*3510*/  SHFL.BFLY PT, R10, R11, 0x4, 0x1f ;  /* 0x0c801f000b0a7f89 */ /* 0x002e6400000e0000 */
[----:B-1----:R-:W-:-:S05]  /*3520*/  FMNMX.FTZ R12, R10, R11, !PT ;  /* 0x0000000b0a0c7209 */ /* 0x002fca0007810000 */
[----:B------:R-:W1:Y:S02]  /*3530*/  SHFL.BFLY PT, R3, R12, 0x2, 0x1f ;  /* 0x0c401f000c037f89 */ /* 0x000e6400000e0000 */
[----:B-1----:R-:W-:Y:S02]  /*3540*/  FMNMX.FTZ R13, R12, R3, !PT ;  /* 0x000000030c0d7209 */ /* 0x002fe40007810000 */
[----:B------:R-:W-:-:S03]  /*3550*/  MOV R3, UR43 ;  /* 0x0000002b00037c02 */ /* 0x000fc60008000f00 */
[----:B------:R-:W1:Y:S02]  /*3560*/  SHFL.BFLY PT, R10, R13, 0x1, 0x1f ;  /* 0x0c201f000d0a7f89 */ /* 0x000e6400000e0000 */
[----:B------:R-:W-:Y:S01]  /*3570*/  VIADD R3, R3, 0x1 ;  /* 0x0000000103037836 */ /* 0x000fe20000000000 */
[----:B-1----:R-:W-:Y:S01]  /*3580*/  FMNMX.FTZ R9, R13, R10, !PT ;  /* 0x0000000a0d097209 */ /* 0x002fe20007810000 */
[----:B------:R-:W-:-:S05]  /*3590*/  HFMA2 R10, -RZ, RZ, 0, 0 ;  /* 0x00000000ff0a7431 */ /* 0x000fca00000001ff */
[----:B------:R-:W1:Y:S01]  /*35a0*/  SHFL.IDX PT, R9, R9, RZ, 0x1f ;  /* 0x00001fff09097589 */ /* 0x000e6200000e0000 */
        /* <DEDUP_REMOVED lines=17> */
[----:B------:R-:W-:Y:S02]  /*36c0*/  IMAD.MOV.U32 R11, RZ, RZ, R4 ;  /* 0x000000ffff0b7224 */ /* 0x000fe400078e0004 */
[----:B------:R-:W-:Y:S01]  /*36d0*/  ULEA UR4, UR6, UR4, 0x18 ;  /* 0x0000000406047291 */ /* 0x000fe2000f8ec0ff */
[----:B------:R-:W-:Y:S01]  /*36e0*/  LOP3.LUT R12, R10, 0x3, RZ, 0xc0, !PT ;  /* 0x000000030a0c7812 */ /* 0x000fe200078ec0ff */
[----:B------:R-:W-:-:S03]  /*36f0*/  HFMA2 R10, -RZ, RZ, 0, 0 ;  /* 0x00000000ff0a7431 */ /* 0x000fc600000001ff */
[----:B------:R-:W-:Y:S02]  /*3700*/  IADD3 R13, PT, PT, -R12, RZ, RZ ;  /* 0x000000ff0c0d7210 */ /* 0x000fe40007ffe1ff */
[----:B------:R-:W-:-:S07]  /*3710*/  LEA R12, R0, UR4, 0x2 ;  /* 0x00000004000c7c11 */ /* 0x000fce000f8e10ff */
.L_x_1783:
[----:B------:R-:W1:Y:S01]  /*3720*/  LDS R14, [R12] ;  /* 0x000000000c0e7984 */ /* 0x000e620000000800 */
[----:B------:R-:W-:Y:S02]  /*3730*/  IADD3 R13, PT, PT, R13, 0x1, RZ ;  /* 0x000000010d0d7810 */ /* 0x000fe40007ffe0ff */
[----:B------:R-:W-:Y:S02]  /*3740*/  IADD3 R11, PT, PT, R11, 0x100, RZ ;  /* 0x000001000b0b7810 */ /* 0x000fe40007ffe0ff */
[----:B------:R-:W-:Y:S01]  /*3750*/  ISETP.NE.AND P0, PT, R13, RZ, PT ;  /* 0x000000ff0d00720c */ /* 0x000fe20003f05270 */
[----:B-1----:R-:W-:-:S04]  /*3760*/  FADD.FTZ R14, -R9, R14 ;  /* 0x0000000e090e7221 */ /* 0x002fc80000010100 */
[----:B------:R-:W-:-:S04]  /*3770*/  FMUL.FTZ R14, R14, 1.4426950216293334961 ;  /* 0x3fb8aa3b0e0e7820 */ /* 0x000fc80000410000 */
[----:B------:R-:W1:Y:S02]  /*3780*/  MUFU.EX2 R15, R14 ;  /* 0x0000000e000f7308 */ /* 0x000e640000000800 */
[----:B-1----:R1:W-:Y:S01]  /*3790*/  STS [R12], R15 ;  /* 0x0000000f0c007388 */ /* 0x0023e20000000800 */
[----:B------:R-:W-:Y:S01]  /*37a0*/  FADD.FTZ R10, R15, R10 ;  /* 0x0000000a0f0a7221 */ /* 0x000fe20000010000 */
[----:B-1----:R-:W-:Y:S01]  /*37b0*/  VIADD R12, R12, 0x400 ;  /* 0x000004000c0c7836 */ /* 0x002fe20000000000 */
[----:B------:R-:W-:Y:S06]  /*37c0*/  @P0 BRA `(.L_x_1783) ;  /* 0xfffffffc00d40947 */ /* 0x000fec000383ffff */
.L_x_1782:
[----:B------:R-:W-:Y:S05]  /*37d0*/  BSYNC.RECONVERGENT B1 ;  /* 0x0000000000017941 */ /* 0x000fea0003800200 */
.L_x_1781:
[----:B------:R-:W-:Y:S05]  /*37e0*/  @!P1 BRA `(.L_x_1779) ;  /* 0x0000001400089947 */ /* 0x000fea0003800000 */
[----:B------:R-:W-:Y:S02]  /*37f0*/  UIADD3 UR4, UPT, UPT, UR5, 0x80, URZ ;  /* 0x0000008005047890 */ /* 0x000fe4000fffe0ff */
[----:B------:R-:W-:Y:S02]  /*3800*/  USHF.L.U32 UR7, UR44, 0x2, URZ ;  /* 0x000000022c077899 */ /* 0x000fe400080006ff */
[----:B------:R-:W-:-:S04]  /*3810*/  ULEA UR4, UR6, UR4, 0x18 ;  /* 0x0000000406047291 */ /* 0x000fc8000f8ec0ff */
[----:B------:R-:W-:-:S05]  /*3820*/  LEA R12, R11, -UR7, 0x2 ;  /* 0x800000070b0c7c11 */ /* 0x000fca000f8e10ff */
[----:B------:R-:W1:Y:S04]  /*3830*/  LDS R14, [R12+UR4] ;  /* 0x000000040c0e7984 */ /* 0x000e680008000800 */
[----:B------:R-:W3:Y:S04]  /*3840*/  LDS R16, [R12+UR4+0x400] ;  /* 0x000400040c107984 */ /* 0x000ee80008000800 */
[----:B--2---:R-:W2:Y:S04]  /*3850*/  LDS R18, [R12+UR4+0x800] ;  /* 0x000800040c127984 */ /* 0x004ea80008000800 */
[----:B------:R-:W4:Y:S01]  /*3860*/  LDS R20, [R12+UR4+0xc00] ;  /* 0x000c00040c147984 */ /* 0x000f220008000800 */
[C---:B-1----:R-:W-:Y:S01]  /*3870*/  FADD.FTZ R14, -R9.reuse, R14 ;  /* 0x0000000e090e7221 */ /* 0x042fe20000010100 */
[----:B---3--:R-:W-:-:S03]  /*3880*/  FADD.FTZ R16, -R9, R16 ;  /* 0x0000001009107221 */ /* 0x008fc60000010100 */
[----:B------:R-:W-:Y:S01]  /*3890*/  FMUL.FTZ R14, R14, 1.4426950216293334961 ;  /* 0x3fb8aa3b0e0e7820 */ /* 0x000fe20000410000 */
[C---:B--2---:R-:W-:Y:S01]  /*38a0*/  FADD.FTZ R18, -R9.reuse, R18 ;  /* 0x0000001209127221 */ /* 0x044fe20000010100 */
[----:B------:R-:W-:Y:S02]  /*38b0*/  FMUL.FTZ R16, R16, 1.4426950216293334961 ;  /* 0x3fb8aa3b10107820 */ /* 0x000fe40000410000 */
[----:B------:R1:W2:Y:S01]  /*38c0*/  MUFU.EX2 R13, R14 ;  /* 0x0000000e000d7308 */ /* 0x0002a20000000800 */
[----:B----4-:R-:W-:Y:S01]  /*38d0*/  FADD.FTZ R20, -R9, R20 ;  /* 0x0000001409147221 */ /* 0x010fe20000010100 */
[----:B------:R-:W-:Y:S02]  /*38e0*/  FMUL.FTZ R18, R18, 1.4426950216293334961 ;  /* 0x3fb8aa3b12127820 */ /* 0x000fe40000410000 */
[----:B------:R-:W3:Y:S01]  /*38f0*/  MUFU.EX2 R15, R16 ;  /* 0x00000010000f7308 */ /* 0x000ee20000000800 */
[----:B------:R-:W-:-:S03]  /*3900*/  FMUL.FTZ R20, R20, 1.4426950216293334961 ;  /* 0x3fb8aa3b14147820 */ /* 0x000fc60000410000 */
[----:B------:R-:W4:Y:S01]  /*3910*/  MUFU.EX2 R17, R18 ;  /* 0x0000001200117308 */ /* 0x000f220000000800 */
[----:B-1----:R-:W-:Y:S02]  /*3920*/  IADD3 R14, PT, PT, R11, 0x400, RZ ;  /* 0x000004000b0e7810 */ /* 0x002fe40007ffe0ff */
[----:B------:R-:W-:Y:S01]  /*3930*/  IADD3 R11, PT, PT, R12, UR4, RZ ;  /* 0x000000040c0b7c10 */ /* 0x000fe2000fffe0ff */
[----:B------:R-:W1:Y:S01]  /*3940*/  MUFU.EX2 R19, R20 ;  /* 0x0000001400137308 */ /* 0x000e620000000800 */
[----:B------:R-:W-:Y:S01]  /*3950*/  ISETP.GT.AND P0, PT, R14, UR43, PT ;  /* 0x0000002b0e007c0c */ /* 0x000fe2000bf04270 */
[----:B--2---:R-:W-:Y:S01]  /*3960*/  FADD.FTZ R10, R10, R13 ;  /* 0x0000000d0a0a7221 */ /* 0x004fe20000010000 */
[----:B------:R2:W-:Y:S03]  /*3970*/  STS [R12+UR4], R13 ;  /* 0x0000000d0c007988 */ /* 0x0005e60008000804 */
[----:B---3--:R-:W-:Y:S01]  /*3980*/  FADD.FTZ R10, R10, R15 ;  /* 0x0000000f0a0a7221 */ /* 0x008fe20000010000 */
[----:B------:R2:W-:Y:S03]  /*3990*/  STS [R12+UR4+0x400], R15 ;  /* 0x0004000f0c007988 */ /* 0x0005e60008000804 */
[----:B----4-:R-:W-:Y:S01]  /*39a0*/  FADD.FTZ R10, R10, R17 ;  /* 0x000000110a0a7221 */ /* 0x010fe20000010000 */
[----:B------:R2:W-:Y:S03]  /*39b0*/  STS [R12+UR4+0x800], R17 ;  /* 0x000800110c007988 */ /* 0x0005e60008000804 */
[----:B-1----:R-:W-:Y:S01]  /*39c0*/  FADD.FTZ R10, R10, R19 ;  /* 0x000000130a0a7221 */ /* 0x002fe20000010000 */
[----:B------:R2:W-:Y:S01]  /*39d0*/  STS [R12+UR4+0xc00], R19 ;  /* 0x000c00130c007988 */ /* 0x0005e20008000804 */
[----:B------:R-:W-:Y:S05]  /*39e0*/  @P0 BRA `(.L_x_1779) ;  /* 0x0000001000880947 */ /* 0x000fea0003800000 */
[----:B--2---:R-:W-:Y:S01]  /*39f0*/  MOV R12, R14 ;  /* 0x0000000e000c7202 */ /* 0x004fe20000000f00 */
[----:B------:R-:W-:Y:S01]  /*3a00*/  BSSY.RECONVERGENT B1, `(.L_x_1784) ;  /* 0x000006d000017945 */ /* 0x000fe20003800200 */
[----:B------:R-:W-:Y:S01]  /*3a10*/  VIADD R11, R11, 0x1800 ;  /* 0x000018000b0b7836 */ /* 0x000fe20000000000 */
[----:B------:R-:W-:Y:S02]  /*3a20*/  PLOP3.LUT P0, PT, PT, PT, PT, 0x80, 0x8 ;  /* 0x000000000008781c */ /* 0x000fe40003f0f070 */
[----:B------:R-:W-:-:S04]  /*3a30*/  IADD3 R13, PT, PT, -R12, UR43, RZ ;  /* 0x0000002b0c0d7c10 */ /* 0x000fc8000fffe1ff */
[----:B------:R-:W-:-:S13]  /*3a40*/  ISETP.GT.AND P1, PT, R13, 0xbff, PT ;  /* 0x00000bff0d00780c */ /* 0x000fda0003f24270 */
[----:B------:R-:W-:Y:S05]  /*3a50*/  @!P1 BRA `(.L_x_1785) ;  /* 0x00000004009c9947 */ /* 0x000fea0003800000 */
[----:B------:R-:W-:Y:S02]  /*3a60*/  MOV R13, UR43 ;  /* 0x0000002b000d7c02 */ /* 0x000fe40008000f00 */
[----:B------:R-:W-:Y:S02]  /*3a70*/  PLOP3.LUT P0, PT, PT, PT, PT, 0x8, 0x80 ;  /* 0x000000000080781c */ /* 0x000fe40003f0e170 */
[----:B------:R-:W-:-:S11]  /*3a80*/  IADD3 R13, PT, PT, R13, -0xbff, RZ ;  /* 0xfffff4010d0d7810 */ /* 0x000fd60007ffe0ff */
.L_x_1786:
[----:B------:R-:W1:Y:S01]  /*3a90*/  LDS R14, [R11+-0x800] ;  /* 0xfff800000b0e7984 */ /* 0x000e620000000800 */
[----:B------:R-:W-:-:S03]  /*3aa0*/  IADD3 R12, PT, PT, R12, 0x1000, RZ ;  /* 0x000010000c0c7810 */ /* 0x000fc60007ffe0ff */
[----:B------:R-:W2:Y:S01]  /*3ab0*/  LDS R16, [R11+-0x400] ;  /* 0xfffc00000b107984 */ /* 0x000ea20000000800 */
[----:B------:R-:W-:-:S03]  /*3ac0*/  ISETP.GE.AND P1, PT, R12, R13, PT ;  /* 0x0000000d0c00720c */ /* 0x000fc60003f26270 */
[----:B------:R-:W3:Y:S04]  /*3ad0*/  LDS R18, [R11] ;  /* 0x000000000b127984 */ /* 0x000ee80000000800 */
[----:B------:R-:W4:Y:S04]  /*3ae0*/  LDS R20, [R11+0x400] ;  /* 0x000400000b147984 */ /* 0x000f280000000800 */
[----:B------:R-:W5:Y:S04]  /*3af0*/  LDS R22, [R11+0x800] ;  /* 0x000800000b167984 */ /* 0x000f680000000800 */
[----:B0-----:R-:W0:Y:S04]  /*3b00*/  LDS R24, [R11+0xc00] ;  /* 0x000c00000b187984 */ /* 0x001e280000000800 */
[----:B------:R-:W-:Y:S04]  /*3b10*/  LDS R32, [R11+0x1c00] ;  /* 0x001c00000b207984 */ /* 0x000fe80000000800 */
[----:B------:R-:W0:Y:S04]  /*3b20*/  LDS R26, [R11+0x1000] ;  /* 0x001000000b1a7984 */ /* 0x000e280000000800 */
[----:B------:R-:W0:Y:S04]  /*3b30*/  LDS R28, [R11+0x1400] ;  /* 0x001400000b1c7984 */ /* 0x000e280000000800 */
[----:B------:R-:W0:Y:S01]  /*3b40*/  LDS R30, [R11+0x1800] ;  /* 0x001800000b1e7984 */ /* 0x000e220000000800 */
[----:B-1----:R-:W-:-:S03]  /*3b50*/  FADD.FTZ R15, -R9, R14 ;  /* 0x0000000e090f7221 */ /* 0x002fc60000010100 */
[----:B------:R-:W1:Y:S01]  /*3b60*/  LDS R34, [R11+0x2000] ;  /* 0x002000000b227984 */ /* 0x000e620000000800 */
[----:B--2---:R-:W-:-:S03]  /*3b70*/  FADD.FTZ R17, -R9, R16 ;  /* 0x0000001009117221 */ /* 0x004fc60000010100 */
[----:B------:R-:W2:Y:S01]  /*3b80*/  LDS R36, [R11+0x2400] ;  /* 0x002400000b247984 */ /* 0x000ea20000000800 */
[----:B------:R-:W-:Y:S01]  /*3b90*/  FMUL.FTZ R15, R15, 1.4426950216293334961 ;  /* 0x3fb8aa3b0f0f7820 */ /* 0x000fe20000410000 */
[----:B------:R-:W-:Y:S02]  /*3ba0*/  FMUL.FTZ R17, R17, 1.4426950216293334961 ;  /* 0x3fb8aa3b11117820 */ /* 0x000fe40000410000 */
[----:B------:R-:W2:Y:S01]  /*3bb0*/  LDS R14, [R11+0x2800] ;  /* 0x002800000b0e7984 */ /* 0x000ea20000000800 */
[C---:B---3--:R-:W-:Y:S02]  /*3bc0*/  FADD.FTZ R19, -R9.reuse, R18 ;  /* 0x0000001209137221 */ /* 0x048fe40000010100 */
[----:B------:R-:W3:Y:S01]  /*3bd0*/  MUFU.EX2 R15, R15 ;  /* 0x0000000f000f7308 */ /* 0x000ee20000000800 */
[----:B------:R-:W2:Y:S01]  /*3be0*/  LDS R16, [R11+0x2c00] ;  /* 0x002c00000b107984 */ /* 0x000ea20000000800 */
[----:B----4-:R-:W-:Y:S01]  /*3bf0*/  FADD.FTZ R21, -R9, R20 ;  /* 0x0000001409157221 */ /* 0x010fe20000010100 */
[----:B------:R-:W-:Y:S01]  /*3c00*/  FMUL.FTZ R19, R19, 1.4426950216293334961 ;  /* 0x3fb8aa3b13137820 */ /* 0x000fe20000410000 */
[----:B------:R-:W4:Y:S01]  /*3c10*/  MUFU.EX2 R17, R17 ;  /* 0x0000001100117308 */ /* 0x000f220000000800 */
[----:B------:R-:W2:Y:S01]  /*3c20*/  LDS R18, [R11+0x3000] ;  /* 0x003000000b127984 */ /* 0x000ea20000000800 */
[----:B-----5:R-:W-:Y:S01]  /*3c30*/  FADD.FTZ R23, -R9, R22 ;  /* 0x0000001609177221 */ /* 0x020fe20000010100 */
[----:B------:R-:W-:Y:S01]  /*3c40*/  FMUL.FTZ R21, R21, 1.4426950216293334961 ;  /* 0x3fb8aa3b15157820 */ /* 0x000fe20000410000 */
[----:B------:R5:W4:Y:S01]  /*3c50*/  MUFU.EX2 R22, R19 ;  /* 0x0000001300167308 */ /* 0x000b220000000800 */
[----:B------:R-:W2:Y:S01]  /*3c60*/  LDS R20, [R11+0x3400] ;  /* 0x003400000b147984 */ /* 0x000ea20000000800 */
[----:B0-----:R-:W-:Y:S01]  /*3c70*/  FADD.FTZ R25, -R9, R24 ;  /* 0x0000001809197221 */ /* 0x001fe20000010100 */
[----:B------:R-:W-:Y:S01]  /*3c80*/  FMUL.FTZ R23, R23, 1.4426950216293334961 ;  /* 0x3fb8aa3b17177820 */ /* 0x000fe20000410000 */
[----:B------:R0:W1:Y:S01]  /*3c90*/  MUFU.EX2 R24, R21 ;  /* 0x0000001500187308 */ /* 0x0000620000000800 */
[----:B---3--:R-:W-:Y:S01]  /*3ca0*/  FADD.FTZ R10, R15, R10 ;  /* 0x0000000a0f0a7221 */ /* 0x008fe20000010000 */
[----:B------:R-:W-:Y:S01]  /*3cb0*/  FMUL.FTZ R25, R25, 1.4426950216293334961 ;  /* 0x3fb8aa3b19197820 */ /* 0x000fe20000410000 */
[C---:B------:R-:W-:Y:S01]  /*3cc0*/  FADD.FTZ R27, -R9.reuse, R26 ;  /* 0x0000001a091b7221 */ /* 0x040fe20000010100 */
[C---:B-----5:R-:W-:Y:S01]  /*3cd0*/  FADD.FTZ R19, -R9.reuse, R32 ;  /* 0x0000002009137221 */ /* 0x060fe20000010100 */
[----:B------:R3:W5:Y:S01]  /*3ce0*/  MUFU.EX2 R26, R23 ;  /* 0x00000017001a7308 */ /* 0x0007620000000800 */
[----:B------:R5:W-:Y:S01]  /*3cf0*/  STS [R11+-0x800], R15 ;  /* 0xfff8000f0b007388 */ /* 0x000be20000000800 */
[----:B------:R-:W-:Y:S01]  /*3d00*/  FADD.FTZ R29, -R9, R28 ;  /* 0x0000001c091d7221 */ /* 0x000fe20000010100 */
[----:B0-----:R-:W-:Y:S01]  /*3d10*/  FMUL.FTZ R21, R19, 1.4426950216293334961 ;  /* 0x3fb8aa3b13157820 */ /* 0x001fe20000410000 */
[----:B----4-:R-:W-:Y:S01]  /*3d20*/  FADD.FTZ R19, R10, R17 ;  /* 0x000000110a137221 */ /* 0x010fe20000010000 */
[----:B------:R-:W-:Y:S01]  /*3d30*/  FMUL.FTZ R27, R27, 1.4426950216293334961 ;  /* 0x3fb8aa3b1b1b7820 */ /* 0x000fe20000410000 */
[----:B------:R-:W0:Y:S01]  /*3d40*/  MUFU.EX2 R28, R25 ;  /* 0x00000019001c7308 */ /* 0x000e220000000800 */
[----:B------:R-:W-:Y:S01]  /*3d50*/  FADD.FTZ R31, -R9, R30 ;  /* 0x0000001e091f7221 */ /* 0x000fe20000010100 */
[----:B------:R-:W-:Y:S01]  /*3d60*/  FADD.FTZ R19, R19, R22 ;  /* 0x0000001613137221 */ /* 0x000fe20000010000 */
[----:B------:R-:W-:Y:S01]  /*3d70*/  FMUL.FTZ R29, R29, 1.4426950216293334961 ;  /* 0x3fb8aa3b1d1d7820 */ /* 0x000fe20000410000 */
[----:B------:R-:W4:Y:S01]  /*3d80*/  MUFU.EX2 R30, R27 ;  /* 0x0000001b001e7308 */ /* 0x000f220000000800 */
[----:B------:R-:W-:Y:S01]  /*3d90*/  FMUL.FTZ R31, R31, 1.4426950216293334961 ;  /* 0x3fb8aa3b1f1f7820 */ /* 0x000fe20000410000 */
[----:B-1----:R-:W-:Y:S01]  /*3da0*/  FADD.FTZ R19, R19, R24 ;  /* 0x0000001813137221 */ /* 0x002fe20000010000 */
[C---:B---3--:R-:W-:Y:S01]  /*3db0*/  FADD.FTZ R23, -R9.reuse, R34 ;  /* 0x0000002209177221 */ /* 0x048fe20000010100 */
[----:B------:R-:W1:Y:S01]  /*3dc0*/  MUFU.EX2 R32, R29 ;  /* 0x0000001d00207308 */ /* 0x000e620000000800 */
[----:B--2---:R-:W-:Y:S01]  /*3dd0*/  FADD.FTZ R36, -R9, R36 ;  /* 0x0000002409247221 */ /* 0x004fe20000010100 */
[----:B-----5:R-:W-:Y:S01]  /*3de0*/  FADD.FTZ R19, R19, R26 ;  /* 0x0000001a13137221 */ /* 0x020fe20000010000 */
[----:B------:R-:W-:Y:S01]  /*3df0*/  FMUL.FTZ R23, R23, 1.4426950216293334961 ;  /* 0x3fb8aa3b17177820 */ /* 0x000fe20000410000 */
[----:B------:R-:W2:Y:S01]  /*3e00*/  MUFU.EX2 R34, R31 ;  /* 0x0000001f00227308 */ /* 0x000ea20000000800 */
[----:B------:R-:W-:Y:S01]  /*3e10*/  FMUL.FTZ R36, R36, 1.4426950216293334961 ;  /* 0x3fb8aa3b24247820 */ /* 0x000fe20000410000 */
[----:B0-----:R-:W-:Y:S01]  /*3e20*/  FADD.FTZ R19, R19, R28 ;  /* 0x0000001c13137221 */ /* 0x001fe20000010000 */
[C---:B------:R-:W-:Y:S01]  /*3e30*/  FADD.FTZ R25, -R9.reuse, R14 ;  /* 0x0000000e09197221 */ /* 0x040fe20000010100 */
[----:B------:R-:W0:Y:S01]  /*3e40*/  MUFU.EX2 R10, R21 ;  /* 0x00000015000a7308 */ /* 0x000e220000000800 */
[----:B------:R-:W-:Y:S01]  /*3e50*/  FADD.FTZ R16, -R9, R16 ;  /* 0x0000001009107221 */ /* 0x000fe20000010100 */
[----:B----4-:R-:W-:Y:S01]  /*3e60*/  FADD.FTZ R19, R19, R30 ;  /* 0x0000001e13137221 */ /* 0x010fe20000010000 */
[----:B------:R-:W-:Y:S01]  /*3e70*/  FMUL.FTZ R25, R25, 1.4426950216293334961 ;  /* 0x3fb8aa3b19197820 */ /* 0x000fe20000410000 */
[----:B------:R-:W3:Y:S01]  /*3e80*/  MUFU.EX2 R14, R23 ;  /* 0x00000017000e7308 */ /* 0x000ee20000000800 */
[----:B------:R-:W-:Y:S01]  /*3e90*/  FADD.FTZ R18, -R9, R18 ;  /* 0x0000001209127221 */ /* 0x000fe20000010100 */
[----:B-1----:R-:W-:Y:S01]  /*3ea0*/  FADD.FTZ R19, R19, R32 ;  /* 0x0000002013137221 */ /* 0x002fe20000010000 */
[----:B------:R-:W-:Y:S01]  /*3eb0*/  FMUL.FTZ R15, R16, 1.4426950216293334961 ;  /* 0x3fb8aa3b100f7820 */ /* 0x000fe20000410000 */
[----:B------:R-:W1:Y:S01]  /*3ec0*/  MUFU.EX2 R36, R36 ;  /* 0x0000002400247308 */ /* 0x000e620000000800 */
[----:B------:R4:W-:Y:S01]  /*3ed0*/  STS [R11+-0x400], R17 ;  /* 0xfffc00110b007388 */ /* 0x0009e20000000800 */
[----:B--2---:R-:W-:Y:S01]  /*3ee0*/  FADD.FTZ R19, R19, R34 ;  /* 0x0000002213137221 */ /* 0x004fe20000010000 */
[----:B------:R-:W-:Y:S01]  /*3ef0*/  FADD.FTZ R20, -R9, R20 ;  /* 0x0000001409147221 */ /* 0x000fe20000010100 */
[----:B------:R-:W2:Y:S01]  /*3f00*/  MUFU.EX2 R16, R25 ;  /* 0x0000001900107308 */ /* 0x000ea20000000800 */
[----:B------:R-:W-:Y:S01]  /*3f10*/  STS [R11], R22 ;  /* 0x000000160b007388 */ /* 0x000fe20000000800 */
[----:B0-----:R-:W-:Y:S01]  /*3f20*/  FADD.FTZ R19, R19, R10 ;  /* 0x0000000a13137221 */ /* 0x001fe20000010000 */
[----:B------:R-:W-:-:S02]  /*3f30*/  FMUL.FTZ R21, R20, 1.4426950216293334961 ;  /* 0x3fb8aa3b14157820 */ /* 0x000fc40000410000 */
[----:B------:R-:W-:Y:S01]  /*3f40*/  STS [R11+0x400], R24 ;  /* 0x000400180b007388 */ /* 0x000fe20000000800 */
[----:B---3--:R-:W-:Y:S01]  /*3f50*/  FADD.FTZ R19, R19, R14 ;  /* 0x0000000e13137221 */ /* 0x008fe20000010000 */
[----:B----4-:R-:W-:Y:S01]  /*3f60*/  FMUL.FTZ R17, R18, 1.4426950216293334961 ;  /* 0x3fb8aa3b12117820 */ /* 0x010fe20000410000 */
[----:B------:R-:W-:Y:S01]  /*3f70*/  MUFU.EX2 R38, R21 ;  /* 0x0000001500267308 */ /* 0x000fe20000000800 */
[----:B------:R-:W-:Y:S01]  /*3f80*/  STS [R11+0x800], R26 ;  /* 0x0008001a0b007388 */ /* 0x000fe20000000800 */
[----:B-1----:R-:W-:Y:S02]  /*3f90*/  FADD.FTZ R19, R19, R36 ;  /* 0x0000002413137221 */ /* 0x002fe40000010000 */
[----:B------:R-:W0:Y:S01]  /*3fa0*/  MUFU.EX2 R18, R15 ;  /* 0x0000000f00127308 */ /* 0x000e220000000800 */
[----:B------:R-:W-:Y:S01]  /*3fb0*/  STS [R11+0xc00], R28 ;  /* 0x000c001c0b007388 */ /* 0x000fe20000000800 */
[----:B--2---:R-:W-:Y:S02]  /*3fc0*/  FADD.FTZ R19, R19, R16 ;  /* 0x0000001013137221 */ /* 0x004fe40000010000 */
[----:B------:R-:W1:Y:S01]  /*3fd0*/  MUFU.EX2 R20, R17 ;  /* 0x0000001100147308 */ /* 0x000e620000000800 */
[----:B------:R-:W-:Y:S04]  /*3fe0*/  STS [R11+0x1000], R30 ;  /* 0x0010001e0b007388 */ /* 0x000fe80000000800 */
[----:B------:R-:W-:Y:S04]  /*3ff0*/  STS [R11+0x1400], R32 ;  /* 0x001400200b007388 */ /* 0x000fe80000000800 */
[----:B------:R-:W-:Y:S01]  /*4000*/  STS [R11+0x1800], R34 ;  /* 0x001800220b007388 */ /* 0x000fe20000000800 */
[----:B0-----:R-:W-:-:S03]  /*4010*/  FADD.FTZ R19, R19, R18 ;  /* 0x0000001213137221 */ /* 0x001fc60000010000 */
[----:B------:R0:W-:Y:S01]  /*4020*/  STS [R11+0x1c00], R10 ;  /* 0x001c000a0b007388 */ /* 0x0001e20000000800 */
[----:B-1----:R-:W-:-:S03]  /*4030*/  FADD.FTZ R19, R19, R20 ;  /* 0x0000001413137221 */ /* 0x002fc60000010000 */
[----:B------:R-:W-:Y:S04]  /*4040*/  STS [R11+0x2000], R14 ;  /* 0x0020000e0b007388 */ /* 0x000fe80000000800 */
[----:B------:R-:W-:Y:S01]  /*4050*/  STS [R11+0x2400], R36 ;  /* 0x002400240b007388 */ /* 0x000fe20000000800 */
[----:B0-----:R-:W-:-:S03]  /*4060*/  FADD.FTZ R10, R19, R38 ;  /* 0x00000026130a7221 */ /* 0x001fc60000010000 */
[----:B------:R-:W-:Y:S04]  /*4070*/  STS [R11+0x2800], R16 ;  /* 0x002800100b007388 */ /* 0x000fe80000000800 */
[----:B------:R-:W-:Y:S04]  /*4080*/  STS [R11+0x2c00], R18 ;  /* 0x002c00120b007388 */ /* 0x000fe80000000800 */
[----:B------:R-:W-:Y:S04]  /*4090*/  STS [R11+0x3000], R20 ;  /* 0x003000140b007388 */ /* 0x000fe80000000800 */
[----:B------:R0:W-:Y:S02]  /*40a0*/  STS [R11+0x3400], R38 ;  /* 0x003400260b007388 */ /* 0x0001e40000000800 */
[----:B0-----:R-:W-:Y:S01]  /*40b0*/  VIADD R11, R11, 0x4000 ;  /* 0x000040000b0b7836 */ /* 0x001fe20000000000 */
[----:B------:R-:W-:Y:S06]  /*40c0*/  @!P1 BRA `(.L_x_1786) ;  /* 0xfffffff800709947 */ /* 0x000fec000383ffff */
.L_x_1785:
[----:B------:R-:W-:Y:S05]  /*40d0*/  BSYNC.RECONVERGENT B1 ;  /* 0x0000000000017941 */ /* 0x000fea0003800200 */
.L_x_1784:
[----:B------:R-:W-:Y:S01]  /*40e0*/  IADD3 R13, PT, PT, -R12, UR43, RZ ;  /* 0x0000002b0c0d7c10 */ /* 0x000fe2000fffe1ff */
[----:B------:R-:W-:Y:S03]  /*40f0*/  BSSY.RECONVERGENT B1, `(.L_x_1787) ;  /* 0x0000036000017945 */ /* 0x000fe60003800200 */
[----:B------:R-:W-:-:S13]  /*4100*/  ISETP.GT.AND P1, PT, R13, 0x3ff, PT ;  /* 0x000003ff0d00780c */ /* 0x000fda0003f24270 */
[----:B------:R-:W-:Y:S05]  /*4110*/  @!P1 BRA `(.L_x_1788) ;  /* 0x0000000000cc9947 */ /* 0x000fea0003800000 */
[----:B------:R-:W1:Y:S01]  /*4120*/  LDS R14, [R11+-0x800] ;  /* 0xfff800000b0e7984 */ /* 0x000e620000000800 */
[----:B------:R-:W-:Y:S02]  /*4130*/  PLOP3.LUT P0, PT, PT, PT, PT, 0x8, 0x80 ;  /* 0x000000000080781c */ /* 0x000fe40003f0e170 */
[----:B------:R-:W-:Y:S01]  /*4140*/  IADD3 R12, PT, PT, R12, 0x800, RZ ;  /* 0x000008000c0c7810 */ /* 0x000fe20007ffe0ff */
[----:B------:R-:W2:Y:S04]  /*4150*/  LDS R16, [R11+-0x400] ;  /* 0xfffc00000b107984 */ /* 0x000ea80000000800 */
[----:B------:R-:W3:Y:S04]  /*4160*/  LDS R18, [R11] ;  /* 0x000000000b127984 */ /* 0x000ee80000000800 */
[----:B------:R-:W4:Y:S04]  /*4170*/  LDS R20, [R11+0x400] ;  /* 0x000400000b147984 */ /* 0x000f280000000800 */
[----:B------:R-:W5:Y:S04]  /*4180*/  LDS R22, [R11+0x800] ;  /* 0x000800000b167984 */ /* 0x000f680000000800 */
[----:B0-----:R-:W0:Y:S04]  /*4190*/  LDS R24, [R11+0xc00] ;  /* 0x000c00000b187984 */ /* 0x001e280000000800 */
[----:B------:R-:W0:Y:S04]  /*41a0*/  LDS R26, [R11+0x1000] ;  /* 0x001000000b1a7984 */ /* 0x000e280000000800 */
[----:B------:R-:W0:Y:S01]  /*41b0*/  LDS R28, [R11+0x1400] ;  /* 0x001400000b1c7984 */ /* 0x000e220000000800 */
[C---:B-1----:R-:W-:Y:S01]  /*41c0*/  FADD.FTZ R14, -R9.reuse, R14 ;  /* 0x0000000e090e7221 */ /* 0x042fe20000010100 */
[----:B--2---:R-:W-:-:S03]  /*41d0*/  FADD.FTZ R16, -R9, R16 ;  /* 0x0000001009107221 */ /* 0x004fc60000010100 */
[----:B------:R-:W-:Y:S01]  /*41e0*/  FMUL.FTZ R14, R14, 1.4426950216293334961 ;  /* 0x3fb8aa3b0e0e7820 */ /* 0x000fe20000410000 */
[----:B---3--:R-:W-:Y:S01]  /*41f0*/  FADD.FTZ R18, -R9, R18 ;  /* 0x0000001209127221 */ /* 0x008fe20000010100 */
[----:B------:R-:W-:-:S04]  /*4200*/  FMUL.FTZ R16, R16, 1.4426950216293334961 ;  /* 0x3fb8aa3b10107820 */ /* 0x000fc80000410000 */
[----:B------:R-:W1:Y:S01]  /*4210*/  MUFU.EX2 R14, R14 ;  /* 0x0000000e000e7308 */ /* 0x000e620000000800 */
[C---:B----4-:R-:W-:Y:S01]  /*4220*/  FADD.FTZ R20, -R9.reuse, R20 ;  /* 0x0000001409147221 */ /* 0x050fe20000010100 */
[----:B------:R-:W-:Y:S02]  /*4230*/  FMUL.FTZ R18, R18, 1.4426950216293334961 ;  /* 0x3fb8aa3b12127820 */ /* 0x000fe40000410000 */
[----:B------:R-:W2:Y:S01]  /*4240*/  MUFU.EX2 R16, R16 ;  /* 0x0000001000107308 */ /* 0x000ea20000000800 */
[C---:B-----5:R-:W-:Y:S01]  /*4250*/  FADD.FTZ R22, -R9.reuse, R22 ;  /* 0x0000001609167221 */ /* 0x060fe20000010100 */
[----:B------:R-:W-:Y:S02]  /*4260*/  FMUL.FTZ R20, R20, 1.4426950216293334961 ;  /* 0x3fb8aa3b14147820 */ /* 0x000fe40000410000 */
[----:B------:R-:W3:Y:S01]  /*4270*/  MUFU.EX2 R18, R18 ;  /* 0x0000001200127308 */ /* 0x000ee20000000800 */
[----:B0-----:R-:W-:Y:S01]  /*4280*/  FADD.FTZ R24, -R9, R24 ;  /* 0x0000001809187221 */ /* 0x001fe20000010100 */
[----:B------:R-:W-:-:S02]  /*4290*/  FMUL.FTZ R22, R22, 1.4426950216293334961 ;  /* 0x3fb8aa3b16167820 */ /* 0x000fc40000410000 */
[----:B------:R-:W0:Y:S01]  /*42a0*/  MUFU.EX2 R20, R20 ;  /* 0x0000001400147308 */ /* 0x000e220000000800 */
[C---:B------:R-:W-:Y:S01]  /*42b0*/  FADD.FTZ R26, -R9.reuse, R26 ;  /* 0x0000001a091a7221 */ /* 0x040fe20000010100 */
[----:B------:R-:W-:Y:S01]  /*42c0*/  FMUL.FTZ R24, R24, 1.4426950216293334961 ;  /* 0x3fb8aa3b18187820 */ /* 0x000fe20000410000 */
[----:B-1----:R-:W-:Y:S01]  /*42d0*/  FADD.FTZ R10, R10, R14 ;  /* 0x0000000e0a0a7221 */ /* 0x002fe20000010000 */
[----:B------:R-:W1:Y:S01]  /*42e0*/  MUFU.EX2 R22, R22 ;  /* 0x0000001600167308 */ /* 0x000e620000000800 */
[----:B------:R-:W-:Y:S01]  /*42f0*/  FADD.FTZ R28, -R9, R28 ;  /* 0x0000001c091c7221 */ /* 0x000fe20000010100 */
[----:B------:R-:W-:Y:S01]  /*4300*/  FMUL.FTZ R26, R26, 1.4426950216293334961 ;  /* 0x3fb8aa3b1a1a7820 */ /* 0x000fe20000410000 */
[----:B--2---:R-:W-:Y:S01]  /*4310*/  FADD.FTZ R10, R10, R16 ;  /* 0x000000100a0a7221 */ /* 0x004fe20000010000 */
[----:B------:R-:W2:Y:S01]  /*4320*/  MUFU.EX2 R24, R24 ;  /* 0x0000001800187308 */ /* 0x000ea20000000800 */
[----:B------:R-:W-:Y:S01]  /*4330*/  FMUL.FTZ R28, R28, 1.4426950216293334961 ;  /* 0x3fb8aa3b1c1c7820 */ /* 0x000fe20000410000 */
[----:B------:R-:W-:Y:S01]  /*4340*/  STS [R11+-0x800], R14 ;  /* 0xfff8000e0b007388 */ /* 0x000fe20000000800 */
[----:B---3--:R-:W-:Y:S01]  /*4350*/  FADD.FTZ R10, R10, R18 ;  /* 0x000000120a0a7221 */ /* 0x008fe20000010000 */
[----:B------:R-:W3:Y:S02]  /*4360*/  MUFU.EX2 R26, R26 ;  /* 0x0000001a001a7308 */ /* 0x000ee40000000800 */
[----:B------:R-:W-:Y:S01]  /*4370*/  STS [R11+-0x400], R16 ;  /* 0xfffc00100b007388 */ /* 0x000fe20000000800 */
[----:B0-----:R-:W-:Y:S01]  /*4380*/  FADD.FTZ R10, R10, R20 ;  /* 0x000000140a0a7221 */ /* 0x001fe20000010000 */
[----:B------:R-:W0:Y:S02]  /*4390*/  MUFU.EX2 R28, R28 ;  /* 0x0000001c001c7308 */ /* 0x000e240000000800 */
[----:B------:R-:W-:Y:S01]  /*43a0*/  STS [R11], R18 ;  /* 0x000000120b007388 */ /* 0x000fe20000000800 */
[----:B-1----:R-:W-:-:S03]  /*43b0*/  FADD.FTZ R10, R10, R22 ;  /* 0x000000160a0a7221 */ /* 0x002fc60000010000 */
[----:B------:R-:W-:Y:S01]  /*43c0*/  STS [R11+0x400], R20 ;  /* 0x000400140b007388 */ /* 0x000fe20000000800 */
[----:B--2---:R-:W-:-:S03]  /*43d0*/  FADD.FTZ R10, R10, R24 ;  /* 0x000000180a0a7221 */ /* 0x004fc60000010000 */
[----:B------:R-:W-:Y:S01]  /*43e0*/  STS [R11+0x800], R22 ;  /* 0x000800160b007388 */ /* 0x000fe20000000800 */
[----:B---3--:R-:W-:-:S03]  /*43f0*/  FADD.FTZ R10, R10, R26 ;  /* 0x0000001a0a0a7221 */ /* 0x008fc60000010000 */
[----:B------:R-:W-:Y:S01]  /*4400*/  STS [R11+0xc00], R24 ;  /* 0x000c00180b007388 */ /* 0x000fe20000000800 */
[----:B0-----:R-:W-:-:S03]  /*4410*/  FADD.FTZ R10, R10, R28 ;  /* 0x0000001c0a0a7221 */ /* 0x001fc60000010000 */
[----:B------:R-:W-:Y:S04]  /*4420*/  STS [R11+0x1000], R26 ;  /* 0x0010001a0b007388 */ /* 0x000fe80000000800 */
[----:B------:R0:W-:Y:S02]  /*4430*/  STS [R11+0x1400], R28 ;  /* 0x0014001c0b007388 */ /* 0x0001e40000000800 */
[----:B0-----:R-:W-:-:S07]  /*4440*/  IADD3 R11, PT, PT, R11, 0x2000, RZ ;  /* 0x000020000b0b7810 */ /* 0x001fce0007ffe0ff */
.L_x_1788:
[----:B------:R-:W-:Y:S05]  /*4450*/  BSYNC.RECONVERGENT B1 ;  /* 0x0000000000017941 */ /* 0x000fea0003800200 */
.L_x_1787:
[----:B------:R-:W-:-:S13]  /*4460*/  ISETP.GT.AND P1, PT, R12, UR43, PT ;  /* 0x0000002b0c007c0c */ /* 0x000fda000bf24270 */
[----:B------:R-:W-:Y:S05]  /*4470*/  @!P0 BRA P1, `(.L_x_1779) ;  /* 0x0000000400e48947 */ /* 0x000fea0000800000 */
[----:B------:R-:W1:Y:S04]  /*4480*/  LDS R12, [R11+-0x800] ;  /* 0xfff800000b0c7984 */ /* 0x000e680000000800 */
[----:B------:R-:W2:Y:S04]  /*4490*/  LDS R14, [R11+-0x400] ;  /* 0xfffc00000b0e7984 */ /* 0x000ea80000000800 */
[----:B------:R-:W3:Y:S04]  /*44a0*/  LDS R16, [R11] ;  /* 0x000000000b107984 */ /* 0x000ee80000000800 */
[----:B------:R-:W4:Y:S01]  /*44b0*/  LDS R18, [R11+0x400] ;  /* 0x000400000b127984 */ /* 0x000f220000000800 */
[C---:B-1----:R-:W-:Y:S01]  /*44c0*/  FADD.FTZ R12, -R9.reuse, R12 ;  /* 0x0000000c090c7221 */ /* 0x042fe20000010100 */
[----:B--2---:R-:W-:-:S03]  /*44d0*/  FADD.FTZ R14, -R9, R14 ;  /* 0x0000000e090e7221 */ /* 0x004fc60000010100 */
[----:B------:R-:W-:Y:S01]  /*44e0*/  FMUL.FTZ R12, R12, 1.4426950216293334961 ;  /* 0x3fb8aa3b0c0c7820 */ /* 0x000fe20000410000 */
[----:B---3--:R-:W-:Y:S01]  /*44f0*/  FADD.FTZ R16, -R9, R16 ;  /* 0x0000001009107221 */ /* 0x008fe20000010100 */
[----:B------:R-:W-:-:S04]  /*4500*/  FMUL.FTZ R14, R14, 1.4426950216293334961 ;  /* 0x3fb8aa3b0e0e7820 */ /* 0x000fc80000410000 */
[----:B------:R-:W1:Y:S01]  /*4510*/  MUFU.EX2 R12, R12 ;  /* 0x0000000c000c7308 */ /* 0x000e620000000800 */
[----:B----4-:R-:W-:Y:S01]  /*4520*/  FADD.FTZ R18, -R9, R18 ;  /* 0x0000001209127221 */ /* 0x010fe20000010100 */
[----:B------:R-:W-:Y:S02]  /*4530*/  FMUL.FTZ R16, R16, 1.4426950216293334961 ;  /* 0x3fb8aa3b10107820 */ /* 0x000fe40000410000 */
[----:B------:R-:W2:Y:S01]  /*4540*/  MUFU.EX2 R14, R14 ;  /* 0x0000000e000e7308 */ /* 0x000ea20000000800 */
[----:B------:R-:W-:-:S03]  /*4550*/  FMUL.FTZ R18, R18, 1.4426950216293334961 ;  /* 0x3fb8aa3b12127820 */ /* 0x000fc60000410000 */
[----:B------:R-:W3:Y:S04]  /*4560*/  MUFU.EX2 R16, R16 ;  /* 0x0000001000107308 */ /* 0x000ee80000000800 */
[----:B------:R-:W4:Y:S01]  /*4570*/  MUFU.EX2 R18, R18 ;  /* 0x0000001200127308 */ /* 0x000f220000000800 */
[----:B-1----:R1:W-:Y:S01]  /*4580*/  STS [R11+-0x800], R12 ;  /* 0xfff8000c0b007388 */ /* 0x0023e20000000800 */
        /* <DEDUP_REMOVED lines=8> */
.L_x_1780:
[----:B------:R-:W-:Y:S01]  /*4610*/  VIADDMNMX R10, R4, 0x100, R3, !PT ;  /* 0x00000100040a7846 */ /* 0x000fe20007800103 */
[----:B------:R-:W-:Y:S01]  /*4620*/  BSSY.RECONVERGENT B1, `(.L_x_1789) ;  /* 0x0000024000017945 */ /* 0x000fe20003800200 */
[----:B------:R-:W-:-:S04]  /*4630*/  LOP3.LUT R11, RZ, R0, RZ, 0x33, !PT ;  /* 0x00000000ff0b7212 */ /* 0x000fc800078e33ff */
[----:B------:R-:W-:Y:S01]  /*4640*/  IADD3 R14, PT, PT, R10, -UR44, R11 ;  /* 0x8000002c0a0e7c10 */ /* 0x000fe2000fffe00b */
[----:B------:R-:W-:-:S03]  /*4650*/  IMAD.MOV.U32 R11, RZ, RZ, R4 ;  /* 0x000000ffff0b7224 */ /* 0x000fc600078e0004 */
[C---:B------:R-:W-:Y:S02]  /*4660*/  LOP3.LUT R10, R14.reuse, 0x300, RZ, 0xc0, !PT ;  /* 0x000003000e0a7812 */ /* 0x040fe400078ec0ff */
[----:B------:R-:W-:Y:S02]  /*4670*/  ISETP.GE.U32.AND P1, PT, R14, 0x300, PT ;  /* 0x000003000e00780c */ /* 0x000fe40003f26070 */
[----:B------:R-:W-:Y:S01]  /*4680*/  ISETP.NE.AND P0, PT, R10, 0x300, PT ;  /* 0x000003000a00780c */ /* 0x000fe20003f05270 */
[----:B------:R-:W-:-:S12]  /*4690*/  HFMA2 R10, -RZ, RZ, 0, 0 ;  /* 0x00000000ff0a7431 */ /* 0x000fd800000001ff */
[----:B------:R-:W-:Y:S05]  /*46a0*/  @!P0 BRA `(.L_x_1790) ;  /* 0x00000000006c8947 */ /* 0x000fea0003800000 */
[----:B------:R-:W-:Y:S01]  /*46b0*/  UIADD3 UR4, UPT, UPT, UR5, 0x80, URZ ;  /* 0x0000008005047890 */ /* 0x000fe2000fffe0ff */
[----:B------:R-:W-:Y:S02]  /*46c0*/  LEA.HI R10, R14, 0x1, RZ, 0x18 ;  /* 0x000000010e0a7811 */ /* 0x000fe400078fc0ff */
[----:B--2---:R-:W-:Y:S01]  /*46d0*/  IADD3 R18, P0, P2, R12, UR46, R4 ;  /* 0x0000002e0c127c10 */ /* 0x004fe2000fa1e004 */
[----:B------:R-:W-:Y:S01]  /*46e0*/  ULEA UR4, UR6, UR4, 0x18 ;  /* 0x0000000406047291 */ /* 0x000fe2000f8ec0ff */
[----:B------:R-:W-:Y:S02]  /*46f0*/  LOP3.LUT R12, R10, 0x3, RZ, 0xc0, !PT ;  /* 0x000000030a0c7812 */ /* 0x000fe400078ec0ff */
[----:B------:R-:W-:Y:S02]  /*4700*/  IADD3.X R13, PT, PT, R13, UR45, RZ, P0, P2 ;  /* 0x0000002d0d0d7c10 */ /* 0x000fe400087e44ff */
[----:B------:R-:W-:Y:S02]  /*4710*/  MOV R10, RZ ;  /* 0x000000ff000a7202 */ /* 0x000fe40000000f00 */
[----:B------:R-:W-:-:S02]  /*4720*/  MOV R11, R4 ;  /* 0x00000004000b7202 */ /* 0x000fc40000000f00 */
[----:B------:R-:W-:Y:S02]  /*4730*/  IADD3 R15, PT, PT, -R12, RZ, RZ ;  /* 0x000000ff0c0f7210 */ /* 0x000fe40007ffe1ff */
[----:B------:R-:W-:-:S07]  /*4740*/  LEA R14, R0, UR4, 0x2 ;  /* 0x00000004000e7c11 */ /* 0x000fce000f8e10ff */
.L_x_1791:
[----:B------:R-:W-:-:S06]  /*4750*/  IMAD.MOV.U32 R12, RZ, RZ, R18 ;  /* 0x000000ffff0c7224 */ /* 0x000fcc00078e0012 */
[----:B------:R2:W3:Y:S01]  /*4760*/  LDG.E.U8 R12, desc[UR36][R12.64] ;  /* 0x000000240c0c7981 */ /* 0x0004e2000c1e1100 */
[----:B------:R-:W-:Y:S02]  /*4770*/  MOV R17, RZ ;  /* 0x000000ff00117202 */ /* 0x000fe40000000f00 */
[----:B------:R-:W-:Y:S02]  /*4780*/  IADD3 R15, PT, PT, R15, 0x1, RZ ;  /* 0x000000010f0f7810 */ /* 0x000fe40007ffe0ff */
[----:B------:R-:W-:Y:S02]  /*4790*/  IADD3 R18, P2, PT, R18, 0x100, RZ ;  /* 0x0000010012127810 */ /* 0x000fe40007f5e0ff */
[----:B------:R-:W-:-:S03]  /*47a0*/  IADD3 R11, PT, PT, R11, 0x100, RZ ;  /* 0x000001000b0b7810 */ /* 0x000fc60007ffe0ff */
[----:B--2---:R-:W-:Y:S01]  /*47b0*/  IMAD.X R13, RZ, RZ, R13, P2 ;  /* 0x000000ffff0d7224 */ /* 0x004fe200010e060d */
[----:B---3--:R-:W-:-:S13]  /*47c0*/  ISETP.NE.AND P0, PT, R12, RZ, PT ;  /* 0x000000ff0c00720c */ /* 0x008fda0003f05270 */
[----:B------:R-:W1:Y:S02]  /*47d0*/  @!P0 LDS R16, [R14] ;  /* 0x000000000e108984 */ /* 0x000e640000000800 */
[----:B-1----:R-:W-:-:S04]  /*47e0*/  @!P0 FADD.FTZ R16, -R9, R16 ;  /* 0x0000001009108221 */ /* 0x002fc80000010100 */
[----:B------:R-:W-:-:S04]  /*47f0*/  @!P0 FMUL.FTZ R16, R16, 1.4426950216293334961 ;  /* 0x3fb8aa3b10108820 */ /* 0x000fc80000410000 */
[----:B------:R-:W1:Y:S01]  /*4800*/  @!P0 MUFU.EX2 R17, R16 ;  /* 0x0000001000118308 */ /* 0x000e620000000800 */
[----:B------:R-:W-:Y:S01]  /*4810*/  ISETP.NE.AND P0, PT, R15, RZ, PT ;  /* 0x000000ff0f00720c */ /* 0x000fe20003f05270 */
[----:B-1----:R1:W-:Y:S01]  /*4820*/  STS [R14], R17 ;  /* 0x000000110e007388 */ /* 0x0023e20000000800 */
[----:B------:R-:W-:Y:S01]  /*4830*/  FADD.FTZ R10, R17, R10 ;  /* 0x0000000a110a7221 */ /* 0x000fe20000010000 */
[----:B-1----:R-:W-:-:S10]  /*4840*/  IADD3 R14, PT, PT, R14, 0x400, RZ ;  /* 0x000004000e0e7810 */ /* 0x002fd40007ffe0ff */
[----:B------:R-:W-:Y:S05]  /*4850*/  @P0 BRA `(.L_x_1791) ;  /* 0xfffffffc00bc0947 */ /* 0x000fea000383ffff */
.L_x_1790:
[----:B------:R-:W-:Y:S05]  /*4860*/  BSYNC.RECONVERGENT B1 ;  /* 0x0000000000017941 */ /* 0x000fea0003800200 */
.L_x_1789:
[----:B------:R-:W-:Y:S05]  /*4870*/  @!P1 BRA `(.L_x_1779) ;  /* 0x0000000000e49947 */ /* 0x000fea0003800000 */
[----:B------:R-:W3:Y:S01]  /*4880*/  S2R R13, SR_CgaCtaId ;  /* 0x00000000000d7919 */ /* 0x000ee20000008800 */
[----:B------:R-:W4:Y:S01]  /*4890*/  LDCU.64 UR8, c[0x0][0x420] ;  /* 0x00008400ff0877ac */ /* 0x000f220008000a00 */
[----:B------:R-:W-:Y:S01]  /*48a0*/  MOV R12, 0x400 ;  /* 0x00000400000c7802 */ /* 0x000fe20000000f00 */
[----:B------:R-:W-:-:S03]  /*48b0*/  USHF.L.U32 UR4, UR44, 0x2, URZ ;  /* 0x000000022c047899 */ /* 0x000fc600080006ff */
[----:B------:R-:W-:Y:S02]  /*48c0*/  IADD3 R12, PT, PT, R12, 0x80, RZ ;  /* 0x000000800c0c7810 */ /* 0x000fe40007ffe0ff */
[----:B----4-:R-:W-:Y:S01]  /*48d0*/  MOV R16, UR8 ;  /* 0x0000000800107c02 */ /* 0x010fe20008000f00 */
[----:B------:R-:W-:-:S03]  /*48e0*/  IMAD.U32 R14, RZ, RZ, UR9 ;  /* 0x00000009ff0e7e24 */ /* 0x000fc6000f8e00ff */
[----:B------:R-:W-:-:S04]  /*48f0*/  IADD3 R16, P0, P1, R16, UR46, R11 ;  /* 0x0000002e10107c10 */ /* 0x000fc8000f91e00b */
[----:B------:R-:W-:Y:S02]  /*4900*/  IADD3 R16, P2, PT, R16, 0x200, RZ ;  /* 0x0000020010107810 */ /* 0x000fe40007f5e0ff */
[----:B---3--:R-:W-:Y:S02]  /*4910*/  LEA R15, R13, R12, 0x18 ;  /* 0x0000000c0d0f7211 */ /* 0x008fe400078ec0ff */
[----:B------:R-:W-:Y:S02]  /*4920*/  LEA R12, R11, -UR4, 0x2 ;  /* 0x800000040b0c7c11 */ /* 0x000fe4000f8e10ff */
[----:B------:R-:W-:Y:S02]  /*4930*/  IADD3.X R13, PT, PT, R14, UR45, RZ, P0, P1 ;  /* 0x0000002d0e0d7c10 */ /* 0x000fe400087e24ff */
[----:B------:R-:W-:Y:S02]  /*4940*/  IADD3 R14, PT, PT, R12, 0x800, R15 ;  /* 0x000008000c0e7810 */ /* 0x000fe40007ffe00f */
[----:B------:R-:W-:-:S07]  /*4950*/  IADD3.X R13, PT, PT, RZ, R13, RZ, P2, !PT ;  /* 0x0000000dff0d7210 */ /* 0x000fce00017fe4ff */
.L_x_1792:
[----:B------:R-:W-:-:S05]  /*4960*/  MOV R12, R16 ;  /* 0x00000010000c7202 */ /* 0x000fca0000000f00 */
[----:B--2---:R-:W2:Y:S04]  /*4970*/  LDG.E.U8 R18, desc[UR36][R12.64+-0x200] ;  /* 0xfffe00240c127981 */ /* 0x004ea8000c1e1100 */
[----:B------:R-:W3:Y:S04]  /*4980*/  LDG.E.U8 R15, desc[UR36][R12.64+-0x100] ;  /* 0xffff00240c0f7981 */ /* 0x000ee8000c1e1100 */
[----:B------:R-:W4:Y:S04]  /*4990*/  LDG.E.U8 R16, desc[UR36][R12.64] ;  /* 0x000000240c107981 */ /* 0x000f28000c1e1100 */
[----:B------:R-:W5:Y:S01]  /*49a0*/  LDG.E.U8 R17, desc[UR36][R12.64+0x100] ;  /* 0x000100240c117981 */ /* 0x000f62000c1e1100 */
[----:B------:R-:W-:Y:S01]  /*49b0*/  MOV R19, RZ ;  /* 0x000000ff00137202 */ /* 0x000fe20000000f00 */
[----:B------:R-:W-:Y:S01]  /*49c0*/  HFMA2 R21, -RZ, RZ, 0, 0 ;  /* 0x00000000ff157431 */ /* 0x000fe200000001ff */
[----:B------:R-:W-:-:S02]  /*49d0*/  IADD3 R11, PT, PT, R11, 0x400, RZ ;  /* 0x000004000b0b7810 */ /* 0x000fc40007ffe0ff */
[----:B--2---:R-:W-:Y:S02]  /*49e0*/  ISETP.NE.AND P0, PT, R18, RZ, PT ;  /* 0x000000ff1200720c */ /* 0x004fe40003f05270 */
[----:B---3--:R-:W-:Y:S01]  /*49f0*/  ISETP.NE.AND P1, PT, R15, RZ, PT ;  /* 0x000000ff0f00720c */ /* 0x008fe20003f25270 */
[----:B------:R-:W-:Y:S01]  /*4a00*/  HFMA2 R15, -RZ, RZ, 0, 0 ;  /* 0x00000000ff0f7431 */ /* 0x000fe200000001ff */
[----:B----4-:R-:W-:Y:S02]  /*4a10*/  ISETP.NE.AND P2, PT, R16, RZ, PT ;  /* 0x000000ff1000720c */ /* 0x010fe40003f45270 */
[----:B-----5:R-:W-:-:S07]  /*4a20*/  ISETP.NE.AND P3, PT, R17, RZ, PT ;  /* 0x000000ff1100720c */ /* 0x020fce0003f65270 */
[----:B------:R-:W1:Y:S01]  /*4a30*/  @!P0 LDS R16, [R14+-0x800] ;  /* 0xfff800000e108984 */ /* 0x000e620000000800 */
[----:B------:R-:W-:-:S03]  /*4a40*/  IMAD.MOV.U32 R17, RZ, RZ, RZ ;  /* 0x000000ffff117224 */ /* 0x000fc600078e00ff */
[----:B------:R-:W2:Y:S04]  /*4a50*/  @!P1 LDS R18, [R14+-0x400] ;  /* 0xfffc00000e129984 */ /* 0x000ea80000000800 */
[----:B------:R-:W3:Y:S04]  /*4a60*/  @!P2 LDS R20, [R14] ;  /* 0x000000000e14a984 */ /* 0x000ee80000000800 */
[----:B------:R-:W4:Y:S01]  /*4a70*/  @!P3 LDS R22, [R14+0x400] ;  /* 0x000400000e16b984 */ /* 0x000f220000000800 */
[----:B-1----:R-:W-:-:S04]  /*4a80*/  @!P0 FADD.FTZ R16, -R9, R16 ;  /* 0x0000001009108221 */ /* 0x002fc80000010100 */
        /* <DEDUP_REMOVED lines=10> */
[----:B-1----:R-:W-:Y:S01]  /*4b30*/  IADD3 R16, P1, PT, R12, 0x400, RZ ;  /* 0x000004000c107810 */ /* 0x002fe20007f3e0ff */
[----:B------:R-:W1:Y:S04]  /*4b40*/  @!P2 MUFU.EX2 R19, R20 ;  /* 0x000000140013a308 */ /* 0x000e680000000800 */
[----:B------:R-:W4:Y:S01]  /*4b50*/  @!P3 MUFU.EX2 R21, R22 ;  /* 0x000000160015b308 */ /* 0x000f220000000800 */
[----:B--2---:R-:W-:Y:S01]  /*4b60*/  FADD.FTZ R10, R15, R10 ;  /* 0x0000000a0f0a7221 */ /* 0x004fe20000010000 */
[----:B------:R-:W-:Y:S01]  /*4b70*/  STS [R14+-0x800], R15 ;  /* 0xfff8000f0e007388 */ /* 0x000fe20000000800 */
[----:B------:R-:W-:-:S02]  /*4b80*/  IMAD.X R13, RZ, RZ, R13, P1 ;  /* 0x000000ffff0d7224 */ /* 0x000fc400008e060d */
[----:B---3--:R-:W-:Y:S01]  /*4b90*/  FADD.FTZ R10, R10, R17 ;  /* 0x000000110a0a7221 */ /* 0x008fe20000010000 */
[----:B------:R-:W-:Y:S03]  /*4ba0*/  STS [R14+-0x400], R17 ;  /* 0xfffc00110e007388 */ /* 0x000fe60000000800 */
[----:B-1----:R-:W-:Y:S01]  /*4bb0*/  FADD.FTZ R10, R10, R19 ;  /* 0x000000130a0a7221 */ /* 0x002fe20000010000 */
[----:B------:R-:W-:Y:S03]  /*4bc0*/  STS [R14], R19 ;  /* 0x000000130e007388 */ /* 0x000fe60000000800 */
[----:B----4-:R-:W-:Y:S01]  /*4bd0*/  FADD.FTZ R10, R10, R21 ;  /* 0x000000150a0a7221 */ /* 0x010fe20000010000 */
[----:B------:R1:W-:Y:S02]  /*4be0*/  STS [R14+0x400], R21 ;  /* 0x000400150e007388 */ /* 0x0003e40000000800 */
[----:B-1----:R-:W-:Y:S01]  /*4bf0*/  IADD3 R14, PT, PT, R14, 0x1000, RZ ;  /* 0x000010000e0e7810 */ /* 0x002fe20007ffe0ff */
[----:B------:R-:W-:Y:S06]  /*4c00*/  @!P0 BRA `(.L_x_1792) ;  /* 0xfffffffc00548947 */ /* 0x000fec000383ffff */
.L_x_1779:
[----:B------:R-:W-:Y:S05]  /*4c10*/  BSYNC.RECONVERGENT B0 ;  /* 0x0000000000007941 */ /* 0x000fea0003800200 */
.L_x_1778:
[----:B-1----:R-:W1:Y:S01]  /*4c20*/  SHFL.BFLY PT, R9, R10, 0x10, 0x1f ;  /* 0x0e001f000a097f89 */ /* 0x002e6200000e0000 */
[C---:B------:R-:W-:Y:S01]  /*4c30*/  ISETP.NE.AND P0, PT, R5.reuse, RZ, PT ;  /* 0x000000ff0500720c */ /* 0x040fe20003f05270 */
[----:B------:R-:W3:Y:S01]  /*4c40*/  LDCU UR4, c[0x0][0x40c] ;  /* 0x00008180ff0477ac */ /* 0x000ee20008000800 */
[----:B------:R-:W-:Y:S01]  /*4c50*/  ISETP.GT.U32.AND P1, PT, R5, 0x7, PT ;  /* 0x000000070500780c */ /* 0x000fe20003f24070 */
[----:B------:R-:W3:Y:S01]  /*4c60*/  LDCU UR5, c[0x0][0x3f4] ;  /* 0x00007e80ff0577ac */ /* 0x000ee20008000800 */
[----:B------:R-:W4:Y:S01]  /*4c70*/  LDCU.U8 UR8, c[0x0][0x48c] ;  /* 0x00009180ff0877ac */ /* 0x000f220008000000 */
[----:B-1----:R-:W-:Y:S01]  /*4c80*/  FADD.FTZ R9, R9, R10 ;  /* 0x0000000a09097221 */ /* 0x002fe20000010000 */
[----:B---3--:R-:W-:-:S04]  /*4c90*/  UISETP.LT.AND UP0, UPT, UR5, UR4, UPT ;  /* 0x000000040500728c */ /* 0x008fc8000bf01270 */
[----:B--2---:R-:W1:Y:S01]  /*4ca0*/  SHFL.BFLY PT, R12, R9, 0x8, 0x1f ;  /* 0x0d001f00090c7f89 */ /* 0x004e6200000e0000 */
[----:B------:R-:W-:-:S04]  /*4cb0*/  USEL UR4, UR5, UR4, UP0 ;  /* 0x0000000405047287 */ /* 0x000fc80008000000 */
[----:B------:R-:W-:-:S04]  /*4cc0*/  UIADD3 UR4, UPT, UPT, UR4, 0x4, URZ ;  /* 0x0000000404047890 */ /* 0x000fc8000fffe0ff */
[----:B------:R-:W-:-:S04]  /*4cd0*/  USHF.R.S32.HI UR5, URZ, 0x1f, UR4 ;  /* 0x0000001fff057899 */ /* 0x000fc80008011404 */
[----:B------:R-:W-:-:S03]  /*4ce0*/  ULEA.HI UR5, UR5, UR4, URZ, 0x2 ;  /* 0x0000000405057291 */ /* 0x000fc6000f8f10ff */
[----:B------:R-:W-:Y:S01]  /*4cf0*/  UMOV UR4, URZ ;  /* 0x000000ff00047c82 */ /* 0x000fe20008000000 */
[----:B------:R-:W-:-:S04]  /*4d00*/  USHF.L.U32 UR5, UR5, 0x2, URZ ;  /* 0x0000000205057899 */ /* 0x000fc800080006ff */
[----:B------:R-:W-:Y:S01]  /*4d10*/  ULOP3.LUT UR6, UR5, 0xfffffff0, URZ, 0xc0, !UPT ;  /* 0xfffffff005067892 */ /* 0x000fe2000f8ec0ff */
[----:B-1----:R-:W-:Y:S02]  /*4d20*/  FADD.FTZ R12, R9, R12 ;  /* 0x0000000c090c7221 */ /* 0x002fe40000010000 */
[----:B------:R-:W-:-:S03]  /*4d30*/  UMOV UR5, URZ ;  /* 0x000000ff00057c82 */ /* 0x000fc60008000000 */
[----:B------:R-:W1:Y:S02]  /*4d40*/  SHFL.BFLY PT, R11, R12, 0x4, 0x1f ;  /* 0x0c801f000c0b7f89 */ /* 0x000e6400000e0000 */
[----:B-1----:R-:W-:-:S05]  /*4d50*/  FADD.FTZ R11, R12, R11 ;  /* 0x0000000b0c0b7221 */ /* 0x002fca0000010000 */
[----:B------:R-:W1:Y:S02]  /*4d60*/  SHFL.BFLY PT, R14, R11, 0x2, 0x1f ;  /* 0x0c401f000b0e7f89 */ /* 0x000e6400000e0000 */
[----:B-1----:R-:W-:-:S05]  /*4d70*/  FADD.FTZ R14, R11, R14 ;  /* 0x0000000e0b0e7221 */ /* 0x002fca0000010000 */
[----:B------:R-:W1:Y:S02]  /*4d80*/  SHFL.BFLY PT, R13, R14, 0x1, 0x1f ;  /* 0x0c201f000e0d7f89 */ /* 0x000e6400000e0000 */
[----:B-1----:R-:W-:-:S05]  /*4d90*/  FADD.FTZ R10, R14, R13 ;  /* 0x0000000d0e0a7221 */ /* 0x002fca0000010000 */
[----:B------:R-:W-:Y:S01]  /*4da0*/  @!P0 STS [R7+0x20], R10 ;  /* 0x0000200a07008388 */ /* 0x000fe20000000800 */
[----:B------:R-:W-:Y:S01]  /*4db0*/  BAR.SYNC.DEFER_BLOCKING 0x0 ;  /* 0x0000000000007b1d */ /* 0x000fe20000010000 */
[----:B----4-:R-:W-:-:S05]  /*4dc0*/  ISETP.NE.AND P0, PT, RZ, UR8, PT ;  /* 0x00000008ff007c0c */ /* 0x010fca000bf05270 */
[----:B------:R-:W1:Y:S01]  /*4dd0*/  @!P1 LDS R10, [R8+0x20] ;  /* 0x00002000080a9984 */ /* 0x000e620000000800 */
[----:B------:R-:W-:-:S03]  /*4de0*/  ISETP.GT.AND P1, PT, R4, UR43, PT ;  /* 0x0000002b04007c0c */ /* 0x000fc6000bf24270 */
[----:B-1----:R-:W1:Y:S02]  /*4df0*/  SHFL.BFLY PT, R5, R10, 0x4, 0x1f ;  /* 0x0c801f000a057f89 */ /* 0x002e6400000e0000 */
[----:B-1----:R-:W-:-:S05]  /*4e00*/  FADD.FTZ R5, R5, R10 ;  /* 0x0000000a05057221 */ /* 0x002fca0000010000 */
[----:B------:R-:W1:Y:S02]  /*4e10*/  SHFL.BFLY PT, R12, R5, 0x2, 0x1f ;  /* 0x0c401f00050c7f89 */ /* 0x000e6400000e0000 */
[----:B-1----:R-:W-:-:S05]  /*4e20*/  FADD.FTZ R12, R5, R12 ;  /* 0x0000000c050c7221 */ /* 0x002fca0000010000 */
[----:B------:R-:W1:Y:S02]  /*4e30*/  SHFL.BFLY PT, R9, R12, 0x1, 0x1f ;  /* 0x0c201f000c097f89 */ /* 0x000e6400000e0000 */
[----:B-1----:R-:W-:-:S06]  /*4e40*/  FADD.FTZ R9, R12, R9 ;  /* 0x000000090c097221 */ /* 0x002fcc0000010000 */
[----:B------:R-:W1:Y:S02]  /*4e50*/  SHFL.IDX PT, R9, R9, RZ, 0x1f ;  /* 0x00001fff09097589 */ /* 0x000e6400000e0000 */
[----:B-1----:R-:W-:-:S06]  /*4e60*/  FADD.FTZ R5, R9, 9.9999999747524270788e-07 ;  /* 0x358637bd09057421 */ /* 0x002fcc0000010000 */
[----:B------:R-:W1:Y:S01]  /*4e70*/  MUFU.RCP R5, R5 ;  /* 0x0000000500057308 */ /* 0x000e620000001000 */
[----:B------:R-:W-:Y:S05]  /*4e80*/  @!P0 BRA `(.L_x_1793) ;  /* 0x0000000000188947 */ /* 0x000fea0003800000 */
[----:B------:R-:W2:Y:S01]  /*4e90*/  LDCU UR4, c[0x0][0x488] ;  /* 0x00009100ff0477ac */ /* 0x000ea20008000800 */
[----:B------:R-:W2:Y:S01]  /*4ea0*/  LDCU UR5, c[0x0][0x40c] ;  /* 0x00008180ff0577ac */ /* 0x000ea20008000800 */
[----:B------:R-:W3:Y:S01]  /*4eb0*/  LDCU UR7, c[0x0][0x3f4] ;  /* 0x00007e80ff0777ac */ /* 0x000ee20008000800 */
[----:B--2---:R-:W-:-:S04]  /*4ec0*/  UIMAD UR4, UR39, UR4, UR5 ;  /* 0x00000004270472a4 */ /* 0x004fc8000f8e0205 */
[----:B---3--:R-:W-:-:S04]  /*4ed0*/  UIMAD UR4, UR4, UR7, URZ ;  /* 0x00000007040472a4 */ /* 0x008fc8000f8e02ff */
[----:B------:R-:W-:-:S12]  /*4ee0*/  USHF.R.S32.HI UR5, URZ, 0x1f, UR4 ;  /* 0x0000001fff057899 */ /* 0x000fd80008011404 */
.L_x_1793:
        /* <DEDUP_REMOVED lines=10> */
[----:B------:R-:W2:Y:S01]  /*4f90*/  S2R R10, SR_CgaCtaId ;  /* 0x00000000000a7919 */ /* 0x000ea20000008800 */
[----:B------:R-:W3:Y:S01]  /*4fa0*/  LDCU.64 UR10, c[0x0][0x480] ;  /* 0x00009000ff0a77ac */ /* 0x000ee20008000a00 */
[----:B------:R-:W-:Y:S02]  /*4fb0*/  MOV R8, 0x400 ;  /* 0x0000040000087802 */ /* 0x000fe40000000f00 */
[----:B------:R-:W-:Y:S02]  /*4fc0*/  LEA.HI R7, R7, 0x1, RZ, 0x18 ;  /* 0x0000000107077811 */ /* 0x000fe400078fc0ff */
[----:B------:R-:W-:Y:S02]  /*4fd0*/  IADD3 R9, PT, PT, R8, 0x80, RZ ;  /* 0x0000008008097810 */ /* 0x000fe40007ffe0ff */
[----:B------:R-:W-:Y:S02]  /*4fe0*/  IADD3 R13, P1, PT, R4, UR4, RZ ;  /* 0x00000004040d7c10 */ /* 0x000fe4000ff3e0ff */
[----:B------:R-:W-:-:S02]  /*4ff0*/  SHF.L.U32 R8, R7, 0x8, RZ ;  /* 0x0000000807087819 */ /* 0x000fc400000006ff */
[----:B------:R-:W-:-:S04]  /*5000*/  LOP3.LUT R7, R7, 0x3, RZ, 0xc0, !PT ;  /* 0x0000000307077812 */ /* 0x000fc800078ec0ff */
[----:B------:R-:W-:Y:S02]  /*5010*/  IADD3 R11, PT, PT, -R7, RZ, RZ ;  /* 0x000000ff070b7210 */ /* 0x000fe40007ffe1ff */
[----:B--2---:R-:W-:Y:S01]  /*5020*/  LEA R15, R10, R9, 0x18 ;  /* 0x000000090a0f7211 */ /* 0x004fe200078ec0ff */
[----:B------:R-:W-:Y:S01]  /*5030*/  IMAD.X R10, RZ, RZ, UR5, P1 ;  /* 0x00000005ff0a7e24 */ /* 0x000fe200088e06ff */
[C---:B---3--:R-:W-:Y:S02]  /*5040*/  LEA R12, P1, R13.reuse, UR10, 0x2 ;  /* 0x0000000a0d0c7c11 */ /* 0x048fe4000f8210ff */
[----:B------:R-:W-:Y:S02]  /*5050*/  LOP3.LUT R9, R8, 0x300, RZ, 0xc0, !PT ;  /* 0x0000030008097812 */ /* 0x000fe400078ec0ff */
[C---:B------:R-:W-:Y:S02]  /*5060*/  SHF.L.U32 R8, R0.reuse, 0x1, RZ ;  /* 0x0000000100087819 */ /* 0x040fe400000006ff */
[----:B------:R-:W-:Y:S01]  /*5070*/  LEA.HI.X R13, R13, UR11, R10, 0x2, P1 ;  /* 0x0000000b0d0d7c11 */ /* 0x000fe200088f140a */
[----:B------:R-:W-:Y:S01]  /*5080*/  IMAD R10, R0, 0x4, R15 ;  /* 0x00000004000a7824 */ /* 0x000fe200078e020f */
[----:B------:R-:W-:-:S02]  /*5090*/  IADD3 R4, PT, PT, R4, R9, RZ ;  /* 0x0000000904047210 */ /* 0x000fc40007ffe0ff */
[----:B------:R-:W-:-:S07]  /*50a0*/  IADD3 R7, PT, PT, R15, UR6, R8 ;  /* 0x000000060f077c10 */ /* 0x000fce000fffe008 */
.L_x_1798:
[----:B--2---:R2:W1:Y:S01]  /*50b0*/  LDS R8, [R10] ;  /* 0x000000000a087984 */ /* 0x0044620000000800 */
[----:B------:R-:W-:Y:S02]  /*50c0*/  @P0 MOV R9, R13 ;  /* 0x0000000d00090202 */ /* 0x000fe40000000f00 */
[----:B------:R-:W-:-:S04]  /*50d0*/  IADD3 R11, PT, PT, R11, 0x1, RZ ;  /* 0x000000010b0b7810 */ /* 0x000fc80007ffe0ff */
[----:B------:R-:W-:Y:S01]  /*50e0*/  ISETP.NE.AND P3, PT, R11, RZ, PT ;  /* 0x000000ff0b00720c */ /* 0x000fe20003f65270 */
[----:B--2---:R-:W-:Y:S02]  /*50f0*/  VIADD R10, R10, 0x400 ;  /* 0x000004000a0a7836 */ /* 0x004fe40000000000 */
        /* <DEDUP_REMOVED lines=8> */
[----:B-1----:R-:W-:Y:S01]  /*5180*/  IADD3 R7, PT, PT, R7, 0x200, RZ ;  /* 0x0000020007077810 */ /* 0x002fe20007ffe0ff */
[----:B------:R-:W-:Y:S06]  /*5190*/  @P3 BRA `(.L_x_1798) ;  /* 0xfffffffc00c43947 */ /* 0x000fec000383ffff */
.L_x_1797:
[----:B------:R-:W-:Y:S05]  /*51a0*/  BSYNC.RECONVERGENT B1 ;  /* 0x0000000000017941 */ /* 0x000fea0003800200 */
.L_x_1796:
[----:B------:R-:W-:Y:S05]  /*51b0*/  @!P2 BRA `(.L_x_1795) ;  /* 0x0000000000d8a947 */ /* 0x000fea0003800000 */
[----:B------:R-:W3:Y:S01]  /*51c0*/  S2R R10, SR_CgaCtaId ;  /* 0x00000000000a7919 */ /* 0x000ee20000008800 */
[----:B------:R-:W4:Y:S01]  /*51d0*/  LDCU.64 UR10, c[0x0][0x480] ;  /* 0x00009000ff0a77ac */ /* 0x000f220008000a00 */
[----:B--2---:R-:W-:Y:S02]  /*51e0*/  MOV R9, 0x400 ;  /* 0x0000040000097802 */ /* 0x004fe40000000f00 */
[C---:B------:R-:W-:Y:S01]  /*51f0*/  IADD3 R12, P2, PT, R4.reuse, UR4, RZ ;  /* 0x00000004040c7c10 */ /* 0x040fe2000ff5e0ff */
[----:B------:R-:W-:Y:S01]  /*5200*/  USHF.L.U32 UR7, UR44, 0x2, URZ ;  /* 0x000000022c077899 */ /* 0x000fe200080006ff */
[----:B------:R-:W-:Y:S01]  /*5210*/  LEA R7, R4, UR6, 0x1 ;  /* 0x0000000604077c11 */ /* 0x000fe2000f8e08ff */
[----:B------:R-:W-:Y:S01]  /*5220*/  VIADD R9, R9, 0x80 ;  /* 0x0000008009097836 */ /* 0x000fe20000000000 */
[----:B------:R-:W-:Y:S01]  /*5230*/  MOV R8, UR44 ;  /* 0x0000002c00087c02 */ /* 0x000fe20008000f00 */
[----:B------:R-:W-:Y:S02]  /*5240*/  UISETP.NE.AND UP0, UPT, UR8, URZ, UPT ;  /* 0x000000ff0800728c */ /* 0x000fe4000bf05270 */
[----:B------:R-:W-:-:S02]  /*5250*/  ISETP.NE.AND P1, PT, RZ, UR8, PT ;  /* 0x00000008ff007c0c */ /* 0x000fc4000bf25270 */
[----:B------:R-:W-:Y:S01]  /*5260*/  IMAD R8, R8, -0x2, R7 ;  /* 0xfffffffe08087824 */ /* 0x000fe200078e0207 */
[----:B------:R-:W-:Y:S02]  /*5270*/  LEA R7, R4, -UR7, 0x2 ;  /* 0x8000000704077c11 */ /* 0x000fe4000f8e10ff */
[----:B------:R-:W-:Y:S02]  /*5280*/  PLOP3.LUT P0, PT, PT, PT, UP0, 0x80, 0x8 ;  /* 0x000000000008781c */ /* 0x000fe40003f0f008 */
[----:B----4-:R-:W-:Y:S02]  /*5290*/  LEA R11, P3, R12, UR10, 0x2 ;  /* 0x0000000a0c0b7c11 */ /* 0x010fe4000f8610ff */
[----:B---3--:R-:W-:Y:S02]  /*52a0*/  LEA R10, R10, R9, 0x18 ;  /* 0x000000090a0a7211 */ /* 0x008fe400078ec0ff */
[----:B------:R-:W-:Y:S02]  /*52b0*/  IADD3.X R9, PT, PT, RZ, UR5, RZ, P2, !PT ;  /* 0x00000005ff097c10 */ /* 0x000fe400097fe4ff */
[----:B------:R-:W-:-:S02]  /*52c0*/  IADD3 R11, P2, PT, R11, 0x800, RZ ;  /* 0x000008000b0b7810 */ /* 0x000fc40007f5e0ff */
[----:B------:R-:W-:Y:S02]  /*52d0*/  LEA.HI.X R9, R12, UR11, R9, 0x2, P3 ;  /* 0x0000000b0c097c11 */ /* 0x000fe400098f1409 */
[--C-:B------:R-:W-:Y:S02]  /*52e0*/  IADD3 R7, PT, PT, R7, 0x800, R10.reuse ;  /* 0x0000080007077810 */ /* 0x100fe40007ffe00a */
[----:B------:R-:W-:Y:S02]  /*52f0*/  IADD3 R10, PT, PT, R8, 0x400, R10 ;  /* 0x00000400080a7810 */ /* 0x000fe40007ffe00a */
[----:B------:R-:W-:-:S07]  /*5300*/  IADD3.X R14, PT, PT, RZ, R9, RZ, P2, !PT ;  /* 0x00000009ff0e7210 */ /* 0x000fce00017fe4ff */
.L_x_1799:
[----:B------:R-:W1:Y:S01]  /*5310*/  LDS R8, [R7+-0x800] ;  /* 0xfff8000007087984 */ /* 0x000e620000000800 */
[----:B------:R-:W-:-:S04]  /*5320*/  IADD3 R4, PT, PT, R4, 0x400, RZ ;  /* 0x0000040004047810 */ /* 0x000fc80007ffe0ff */
[----:B------:R-:W-:Y:S01]  /*5330*/  ISETP.GT.AND P2, PT, R4, UR43, PT ;  /* 0x0000002b04007c0c */ /* 0x000fe2000bf44270 */
[----:B-1----:R-:W-:-:S05]  /*5340*/  FMUL.FTZ R13, R8, R5 ;  /* 0x00000005080d7220 */ /* 0x002fca0000410000 */
[----:B------:R-:W-:-:S04]  /*5350*/  F2FP.F16.F32.PACK_AB R8, RZ, R13 ;  /* 0x0000000dff08723e */ /* 0x000fc800000000ff */
[----:B------:R-:W-:-:S05]  /*5360*/  PRMT R9, R8, 0x7610, R9 ;  /* 0x0000761008097816 */ /* 0x000fca0000000009 */
[----:B------:R1:W-:Y:S04]  /*5370*/  STS.U16 [R10+-0x400], R9 ;  /* 0xfffc00090a007388 */ /* 0x0003e80000000400 */
[----:B------:R-:W2:Y:S01]  /*5380*/  LDS R8, [R7+-0x400] ;  /* 0xfffc000007087984 */ /* 0x000ea20000000800 */
[----:B-1----:R-:W-:Y:S02]  /*5390*/  IMAD.MOV.U32 R9, RZ, RZ, R14 ;  /* 0x000000ffff097224 */ /* 0x002fe400078e000e */
[----:B--2---:R-:W-:-:S05]  /*53a0*/  FMUL.FTZ R15, R8, R5 ;  /* 0x00000005080f7220 */ /* 0x004fca0000410000 */
[----:B------:R-:W-:-:S04]  /*53b0*/  F2FP.F16.F32.PACK_AB R8, RZ, R15 ;  /* 0x0000000fff08723e */ /* 0x000fc800000000ff */
[----:B------:R-:W-:-:S05]  /*53c0*/  PRMT R16, R8, 0x7610, R16 ;  /* 0x0000761008107816 */ /* 0x000fca0000000010 */
[----:B------:R-:W-:Y:S04]  /*53d0*/  STS.U16 [R10+-0x200], R16 ;  /* 0xfffe00100a007388 */ /* 0x000fe80000000400 */
[----:B------:R-:W1:Y:S02]  /*53e0*/  LDS R8, [R7] ;  /* 0x0000000007087984 */ /* 0x000e640000000800 */
[----:B-1----:R-:W-:-:S05]  /*53f0*/  FMUL.FTZ R17, R8, R5 ;  /* 0x0000000508117220 */ /* 0x002fca0000410000 */
[----:B------:R-:W-:-:S05]  /*5400*/  F2FP.F16.F32.PACK_AB R8, RZ, R17 ;  /* 0x00000011ff08723e */ /* 0x000fca00000000ff */
[----:B------:R1:W-:Y:S04]  /*5410*/  STS.U16 [R10], R8 ;  /* 0x000000080a007388 */ /* 0x0003e80000000400 */
[----:B------:R2:W3:Y:S01]  /*5420*/  LDS R12, [R7+0x400] ;  /* 0x00040000070c7984 */ /* 0x0004e20000000800 */
[----:B-1----:R-:W-:Y:S02]  /*5430*/  MOV R8, R11 ;  /* 0x0000000b00087202 */ /* 0x002fe40000000f00 */
[----:B--2---:R-:W-:-:S03]  /*5440*/  IADD3 R7, PT, PT, R7, 0x1000, RZ ;  /* 0x0000100007077810 */ /* 0x004fc60007ffe0ff */
        /* <DEDUP_REMOVED lines=9> */
[----:B------:R1:W-:Y:S01]  /*54e0*/  STS.U16 [R10+0x200], R12 ;  /* 0x0002000c0a007388 */ /* 0x0003e20000000400 */
[----:B------:R-:W-:Y:S01]  /*54f0*/  IADD3.X R14, PT, PT, RZ, R9, RZ, P3, !PT ;  /* 0x00000009ff0e7210 */ /* 0x000fe20001ffe4ff */
[----:B-1----:R-:W-:Y:S01]  /*5500*/  VIADD R10, R10, 0x800 ;  /* 0x000008000a0a7836 */ /* 0x002fe20000000000 */
[----:B------:R-:W-:Y:S07]  /*5510*/  @!P2 BRA `(.L_x_1799) ;  /* 0xfffffffc007ca947 */ /* 0x000fee000383ffff */
.L_x_1795:
[----:B------:R-:W-:Y:S05]  /*5520*/  BSYNC.RECONVERGENT B0 ;  /* 0x0000000000007941 */ /* 0x000fea0003800200 */
.L_x_1794:
[----:B------:R-:W3:Y:S01]  /*5530*/  LDCU.64 UR4, c[0x0][0x3b0] ;  /* 0x00007600ff0477ac */ /* 0x000ee20008000a00 */
[----:B------:R-:W-:Y:S01]  /*5540*/  MOV R4, UR43 ;  /* 0x0000002b00047c02 */ /* 0x000fe20008000f00 */
[----:B0-----:R-:W0:Y:S01]  /*5550*/  LDC.64 R38, c[0x0][0x3c0] ;  /* 0x0000f000ff267b82 */ /* 0x001e220000000a00 */
[----:B------:R-:W-:Y:S02]  /*5560*/  SHF.L.U32 R34, R0, 0x3, RZ ;  /* 0x0000000300227819 */ /* 0x000fe400000006ff */
[----:B--2---:R-:W-:Y:S02]  /*5570*/  CS2R R14, SRZ ;  /* 0x00000000000e7805 */ /* 0x004fe4000001ff00 */
[----:B------:R-:W-:Y:S02]  /*5580*/  SHF.R.S32.HI R4, RZ, 0x1f, R4 ;  /* 0x0000001fff047819 */ /* 0x000fe40000011404 */
[----:B------:R-:W-:Y:S02]  /*5590*/  CS2R R12, SRZ ;  /* 0x00000000000c7805 */ /* 0x000fe4000001ff00 */
[----:B-1----:R-:W-:-:S02]  /*55a0*/  MOV R5, UR42 ;  /* 0x0000002a00057c02 */ /* 0x002fc40008000f00 */
[----:B------:R-:W-:Y:S02]  /*55b0*/  LEA.HI R4, R4, UR43, RZ, 0x6 ;  /* 0x0000002b04047c11 */ /* 0x000fe4000f8f30ff */
[----:B------:R-:W-:Y:S02]  /*55c0*/  LOP3.LUT R34, R34, 0x18, RZ, 0xc0, !PT ;  /* 0x0000001822227812 */ /* 0x000fe400078ec0ff */
[----:B------:R-:W-:Y:S02]  /*55d0*/  LOP3.LUT R35, R4, 0xffffffc0, RZ, 0xc0, !PT ;  /* 0xffffffc004237812 */ /* 0x000fe400078ec0ff */
[----:B------:R-:W-:Y:S02]  /*55e0*/  SHF.R.U32.HI R4, RZ, 0x2, R0 ;  /* 0x00000002ff047819 */ /* 0x000fe40000011600 */
[----:B------:R-:W-:Y:S02]  /*55f0*/  IADD3 R35, PT, PT, -R35, UR43, RZ ;  /* 0x0000002b23237c10 */ /* 0x000fe4000fffe1ff */
[----:B---3--:R-:W-:Y:S01]  /*5600*/  ISETP.NE.U32.AND P0, PT, RZ, UR4, PT ;  /* 0x00000004ff007c0c */ /* 0x008fe2000bf05070 */
[----:B------:R-:W1:Y:S03]  /*5610*/  LDCU UR4, c[0x0][0x3f4] ;  /* 0x00007e80ff0477ac */ /* 0x000e660008000800 */
[----:B------:R-:W-:-:S04]  /*5620*/  ISETP.NE.AND.EX P0, PT, RZ, UR5, PT, P0 ;  /* 0x00000005ff007c0c */ /* 0x000fc8000bf05300 */
[----:B------:R-:W-:-:S13]  /*5630*/  ISETP.NE.OR P0, PT, R4, R35, !P0 ;  /* 0x000000230400720c */ /* 0x000fda0004705670 */
[----:B------:R-:W2:Y:S01]  /*5640*/  @!P0 LDC.64 R8, c[0x0][0x3b0] ;  /* 0x0000ec00ff088b82 */ /* 0x000ea20000000a00 */
[----:B------:R-:W-:-:S07]  /*5650*/  @!P0 IMAD R5, R5, 0x20, R34 ;  /* 0x0000002005058824 */ /* 0x000fce00078e0222 */
[----:B------:R-:W3:Y:S01]  /*5660*/  S2UR UR5, SR_CgaCtaId ;  /* 0x00000000000579c3 */ /* 0x000ee20000008800 */
[----:B------:R-:W-:Y:S01]  /*5670*/  IADD3 R36, PT, PT, R4, UR44, RZ ;  /* 0x0000002c04247c10 */ /* 0x000fe2000fffe0ff */
[----:B--2---:R-:W-:Y:S01]  /*5680*/  @!P0 IMAD.WIDE.U32 R8, R5, 0x2, R8 ;  /* 0x0000000205088825 */ /* 0x004fe200078e0008 */
[----:B-1----:R-:W-:-:S04]  /*5690*/  MOV R5, UR4 ;  /* 0x0000000400057c02 */ /* 0x002fc80008000f00 */
[----:B------:R-:W-:Y:S01]  /*56a0*/  VIMNMX R17, PT, PT, R5, UR43, PT ;  /* 0x0000002b05117c48 */ /* 0x000fe2000bfe0100 */
[----:B------:R1:W5:Y:S01]  /*56b0*/  @!P0 LDG.E.128 R12, desc[UR36][R8.64] ;  /* 0x00000024080c8981 */ /* 0x000362000c1e1d00 */
[----:B------:R-:W-:Y:S01]  /*56c0*/  UMOV UR4, 0x400 ;  /* 0x0000040000047882 */ /* 0x000fe20000000000 */
[----:B------:R-:W-:Y:S01]  /*56d0*/  IMAD R7, R6, R5, R34 ;  /* 0x0000000506077224 */ /* 0x000fe200078e0222 */
[----:B------:R-:W-:Y:S01]  /*56e0*/  ISETP.GE.AND P0, PT, R36, R17, PT ;  /* 0x000000112400720c */ /* 0x000fe20003f06270 */
[----:B------:R-:W-:Y:S01]  /*56f0*/  UIADD3 UR4, UPT, UPT, UR4, 0x80, URZ ;  /* 0x0000008004047890 */ /* 0x000fe2000fffe0ff */
[----:B------:R-:W-:Y:S01]  /*5700*/  BSSY.RECONVERGENT B0, `(.L_x_1800) ;  /* 0x00000c2000007945 */ /* 0x000fe20003800200 */
[----:B------:R-:W-:Y:S01]  /*5710*/  USHF.L.U32 UR39, UR39, 0x5, URZ ;  /* 0x0000000527277899 */ /* 0x000fe200080006ff */
[----:B0-----:R-:W-:Y:S01]  /*5720*/  IMAD.WIDE R38, R7, 0x2, R38 ;  /* 0x0000000207267825 */ /* 0x001fe200078e0226 */
[----:B---3--:R-:W-:Y:S01]  /*5730*/  ULEA UR4, UR5, UR4, 0x18 ;  /* 0x0000000405047291 */ /* 0x008fe2000f8ec0ff */
[----:B------:R-:W-:-:S02]  /*5740*/  CS2R R32, SRZ ;  /* 0x0000000000207805 */ /* 0x000fc4000001ff00 */
[----:B------:R-:W-:Y:S02]  /*5750*/  CS2R R6, SRZ ;  /* 0x0000000000067805 */ /* 0x000fe4000001ff00 */
[----:B-1----:R-:W-:Y:S01]  /*5760*/  CS2R R8, SRZ ;  /* 0x0000000000087805 */ /* 0x002fe2000001ff00 */
[----:B------:R-:W-:Y:S01]  /*5770*/  UIADD3 UR5, UPT, UPT, UR4, UR6, URZ ;  /* 0x0000000604057290 */ /* 0x000fe2000fffe0ff */
[----:B------:R-:W-:Y:S01]  /*5780*/  CS2R R10, SRZ ;  /* 0x00000000000a7805 */ /* 0x000fe2000001ff00 */
[----:B------:R-:W-:Y:S06]  /*5790*/  BAR.SYNC.DEFER_BLOCKING 0x0 ;  /* 0x0000000000007b1d */ /* 0x000fec0000010000 */
[----:B------:R-:W-:Y:S05]  /*57a0*/  @P0 BRA `(.L_x_1801) ;  /* 0x0000000800dc0947 */ /* 0x000fea0003800000 */
[----:B------:R-:W-:Y:S01]  /*57b0*/  ULOP3.LUT UR7, URZ, UR44, URZ, 0x33, !UPT ;  /* 0x0000002cff077292 */ /* 0x000fe2000f8e33ff */
[----:B------:R-:W-:Y:S01]  /*57c0*/  VIADDMNMX R7, R36, 0x40, R17, !PT ;  /* 0x0000004024077846 */ /* 0x000fe20007800111 */
[----:B------:R-:W-:Y:S01]  /*57d0*/  BSSY.RECONVERGENT B1, `(.L_x_1802) ;  /* 0x0000069000017945 */ /* 0x000fe20003800200 */
[----:B------:R-:W-:Y:S02]  /*57e0*/  CS2R R32, SRZ ;  /* 0x0000000000207805 */ /* 0x000fe4000001ff00 */
[----:B------:R-:W-:Y:S02]  /*57f0*/  MOV R37, R36 ;  /* 0x0000002400257202 */ /* 0x000fe40000000f00 */
[----:B------:R-:W-:Y:S02]  /*5800*/  CS2R R10, SRZ ;  /* 0x00000000000a7805 */ /* 0x000fe4000001ff00 */
[----:B------:R-:W-:Y:S02]  /*5810*/  IADD3 R40, PT, PT, -R4, UR7, R7 ;  /* 0x0000000704287c10 */ /* 0x000fe4000fffe107 */
[----:B------:R-:W-:-:S02]  /*5820*/  CS2R R8, SRZ ;  /* 0x0000000000087805 */ /* 0x000fc4000001ff00 */
[----:B------:R-:W-:Y:S02]  /*5830*/  CS2R R6, SRZ ;  /* 0x0000000000067805 */ /* 0x000fe4000001ff00 */
[C---:B------:R-:W-:Y:S02]  /*5840*/  ISETP.GE.U32.AND P0, PT, R40.reuse, 0xc0, PT ;  /* 0x000000c02800780c */ /* 0x040fe40003f06070 */
[----:B------:R-:W-:-:S04]  /*5850*/  LEA.HI R41, R40, 0x1, RZ, 0x1a ;  /* 0x0000000128297811 */ /* 0x000fc800078fd0ff */
[----:B------:R-:W-:-:S07]  /*5860*/  LOP3.LUT P1, R45, R41, 0x3, RZ, 0xc0, !PT ;  /* 0x00000003292d7812 */ /* 0x000fce000782c0ff */
[----:B------:R-:W-:Y:S06]  /*5870*/  @!P0 BRA `(.L_x_1803) ;  /* 0x0000000400788947 */ /* 0x000fec0003800000 */
[----:B------:R-:W-:Y:S01]  /*5880*/  HFMA2 R32, -RZ, RZ, 0, 0 ;  /* 0x00000000ff207431 */ /* 0x000fe200000001ff */
[----:B------:R-:W-:Y:S01]  /*5890*/  LOP3.LUT R41, R41, 0x7fffffc, RZ, 0xc0, !PT ;  /* 0x07fffffc29297812 */ /* 0x000fe200078ec0ff */
[----:B------:R-:W-:Y:S01]  /*58a0*/  IMAD.MOV.U32 R42, RZ, RZ, RZ ;  /* 0x000000ffff2a7224 */ /* 0x000fe200078e00ff */
[----:B------:R-:W-:-:S07]  /*58b0*/  MOV R37, R36 ;  /* 0x0000002400257202 */ /* 0x000fce0000000f00 */
.L_x_1804:
[----:B------:R-:W-:-:S05]  /*58c0*/  SHF.L.U32 R29, R37, 0x5, RZ ;  /* 0x00000005251d7819 */ /* 0x000fca00000006ff */
[----:B------:R-:W-:-:S06]  /*58d0*/  IMAD.WIDE.U32 R16, R29, 0x2, R38 ;  /* 0x000000021d107825 */ /* 0x000fcc00078e0026 */
[----:B------:R-:W2:Y:S01]  /*58e0*/  LDG.E.128 R16, desc[UR36][R16.64] ;  /* 0x0000002410107981 */ /* 0x000ea2000c1e1d00 */
[----:B------:R-:W-:-:S04]  /*58f0*/  VIADD R21, R29, 0x800 ;  /* 0x000008001d157836 */ /* 0x000fc80000000000 */
[----:B------:R-:W-:Y:S01]  /*5900*/  IMAD.WIDE.U32 R20, R21, 0x2, R38 ;  /* 0x0000000215147825 */ /* 0x000fe200078e0026 */
[----:B------:R-:W-:-:S05]  /*5910*/  IADD3 R25, PT, PT, R29, 0x1000, RZ ;  /* 0x000010001d197810 */ /* 0x000fca0007ffe0ff */
[----:B------:R-:W3:Y:S01]  /*5920*/  LDG.E.128 R20, desc[UR36][R20.64] ;  /* 0x0000002414147981 */ /* 0x000ee2000c1e1d00 */
[----:B------:R-:W-:Y:S01]  /*5930*/  IMAD.WIDE.U32 R24, R25, 0x2, R38 ;  /* 0x0000000219187825 */ /* 0x000fe200078e0026 */
[----:B------:R-:W-:-:S05]  /*5940*/  IADD3 R29, PT, PT, R29, 0x1800, RZ ;  /* 0x000018001d1d7810 */ /* 0x000fca0007ffe0ff */
[----:B------:R-:W4:Y:S01]  /*5950*/  LDG.E.128 R24, desc[UR36][R24.64] ;  /* 0x0000002418187981 */ /* 0x000f22000c1e1d00 */
[----:B------:R-:W-:-:S06]  /*5960*/  IMAD.WIDE.U32 R28, R29, 0x2, R38 ;  /* 0x000000021d1c7825 */ /* 0x000fcc00078e0026 */
[----:B------:R-:W4:Y:S01]  /*5970*/  LDG.E.128 R28, desc[UR36][R28.64] ;  /* 0x000000241c1c7981 */ /* 0x000f22000c1e1d00 */
[C---:B------:R-:W-:Y:S01]  /*5980*/  IADD3 R43, PT, PT, R37.reuse, -UR44, RZ ;  /* 0x8000002c252b7c10 */ /* 0x040fe2000fffe0ff */
[----:B------:R-:W-:Y:S01]  /*5990*/  VIADD R42, R42, 0x4 ;  /* 0x000000042a2a7836 */ /* 0x000fe20000000000 */
[----:B------:R-:W-:Y:S02]  /*59a0*/  IADD3 R37, PT, PT, R37, 0x100, RZ ;  /* 0x0000010025257810 */ /* 0x000fe40007ffe0ff */
[----:B------:R-:W-:Y:S02]  /*59b0*/  LEA R46, R43, UR5, 0x1 ;  /* 0x000000052b2e7c11 */ /* 0x000fe4000f8e08ff */
[----:B------:R-:W-:-:S03]  /*59c0*/  ISETP.NE.AND P0, PT, R42, R41, PT ;  /* 0x000000292a00720c */ /* 0x000fc60003f05270 */
[----:B------:R-:W0:Y:S04]  /*59d0*/  LDS.U16 R47, [R46] ;  /* 0x000000002e2f7984 */ /* 0x000e280000000400 */
[----:B------:R-:W-:Y:S04]  /*59e0*/  LDS.U16 R44, [R46+0x80] ;  /* 0x000080002e2c7984 */ /* 0x000fe80000000400 */
[----:B------:R-:W1:Y:S01]  /*59f0*/  LDS.U16 R43, [R46+0x100] ;  /* 0x000100002e2b7984 */ /* 0x000e620000000400 */
[----:B0-----:R-:W-:Y:S02]  /*5a00*/  HADD2.F32 R47, -RZ, R47.H0_H0 ;  /* 0x2000002fff2f7230 */ /* 0x001fe40000004100 */
[----:B-1----:R-:W-:-:S02]  /*5a10*/  HADD2.F32 R43, -RZ, R43.H0_H0 ;  /* 0x2000002bff2b7230 */ /* 0x002fc40000004100 */
[--C-:B--2---:R-:W-:Y:S02]  /*5a20*/  HADD2.F32 R48, -RZ, R16.reuse.H0_H0 ;  /* 0x20000010ff307230 */ /* 0x104fe40000004100 */
[----:B------:R-:W-:Y:S02]  /*5a30*/  HADD2.F32 R16, -RZ, R16.H1_H1 ;  /* 0x30000010ff107230 */ /* 0x000fe40000004100 */
[--C-:B------:R-:W-:Y:S02]  /*5a40*/  HADD2.F32 R49, -RZ, R17.reuse.H0_H0 ;  /* 0x20000011ff317230 */ /* 0x100fe40000004100 */
[C---:B------:R-:W-:Y:S01]  /*5a50*/  FFMA.FTZ R32, R47.reuse, R48, R32 ;  /* 0x000000302f207223 */ /* 0x040fe20000010020 */
[----:B------:R-:W-:Y:S02]  /*5a60*/  HADD2.F32 R50, -RZ, R17.H1_H1 ;  /* 0x30000011ff327230 */ /* 0x000fe40000004100 */
[----:B------:R-:W-:Y:S01]  /*5a70*/  FFMA.FTZ R11, R47, R16, R11 ;  /* 0x000000102f0b7223 */ /* 0x000fe2000001000b */
[----:B------:R-:W-:-:S02]  /*5a80*/  HADD2.F32 R17, -RZ, R18.H0_H0 ;  /* 0x20000012ff117230 */ /* 0x000fc40000004100 */
[C---:B------:R-:W-:Y:S01]  /*5a90*/  FFMA.FTZ R16, R47.reuse, R49, R10 ;  /* 0x000000312f107223 */ /* 0x040fe2000001000a */
[----:B------:R-:W-:Y:S01]  /*5aa0*/  HADD2.F32 R18, -RZ, R18.H1_H1 ;  /* 0x30000012ff127230 */ /* 0x000fe20000004100 */
[----:B------:R-:W0:Y:S01]  /*5ab0*/  LDS.U16 R10, [R46+0x180] ;  /* 0x000180002e0a7984 */ /* 0x000e220000000400 */
[--C-:B------:R-:W-:Y:S02]  /*5ac0*/  HADD2.F32 R51, -RZ, R19.reuse.H0_H0 ;  /* 0x20000013ff337230 */ /* 0x100fe40000004100 */
[C---:B------:R-:W-:Y:S01]  /*5ad0*/  FFMA.FTZ R8, R47.reuse, R17, R8 ;  /* 0x000000112f087223 */ /* 0x040fe20000010008 */
[----:B------:R-:W-:Y:S02]  /*5ae0*/  HADD2.F32 R52, -RZ, R19.H1_H1 ;  /* 0x30000013ff347230 */ /* 0x000fe40000004100 */
[C---:B------:R-:W-:Y:S01]  /*5af0*/  FFMA.FTZ R18, R47.reuse, R18, R7 ;  /* 0x000000122f127223 */ /* 0x040fe20000010007 */
[----:B------:R-:W-:Y:S02]  /*5b00*/  HADD2.F32 R7, -RZ, R44.H0_H0 ;  /* 0x2000002cff077230 */ /* 0x000fe40000004100 */
[----:B------:R-:W-:Y:S01]  /*5b10*/  FFMA.FTZ R51, R47, R51, R6 ;  /* 0x000000332f337223 */ /* 0x000fe20000010006 */
[----:B---3--:R-:W-:-:S02]  /*5b20*/  HADD2.F32 R17, -RZ, R21.H0_H0 ;  /* 0x20000015ff117230 */ /* 0x008fc40000004100 */
[C---:B------:R-:W-:Y:S01]  /*5b30*/  FFMA.FTZ R9, R47.reuse, R50, R9 ;  /* 0x000000322f097223 */ /* 0x040fe20000010009 */
[----:B------:R-:W-:Y:S02]  /*5b40*/  HADD2.F32 R44, -RZ, R21.H1_H1 ;  /* 0x30000015ff2c7230 */ /* 0x000fe40000004100 */
[----:B------:R-:W-:Y:S01]  /*5b50*/  FFMA.FTZ R52, R47, R52, R33 ;  /* 0x000000342f347223 */ /* 0x000fe20000010021 */
        /* <DEDUP_REMOVED lines=12> */
[----:B----4-:R-:W-:-:S02]  /*5c20*/  HADD2.F32 R17, -RZ, R25.H0_H0 ;  /* 0x20000019ff117230 */ /* 0x010fc40000004100 */
[C---:B------:R-:W-:Y:S01]  /*5c30*/  FFMA.FTZ R11, R7.reuse, R20, R11 ;  /* 0x00000014070b7223 */ /* 0x040fe2000001000b */
[----:B------:R-:W-:Y:S02]  /*5c40*/  HADD2.F32 R20, -RZ, R25.H1_H1 ;  /* 0x30000019ff147230 */ /* 0x000fe40000004100 */
[----:B------:R-:W-:Y:S01]  /*5c50*/  FFMA.FTZ R23, R7, R23, R52 ;  /* 0x0000001707177223 */ /* 0x000fe20000010034 */
        /* <DEDUP_REMOVED lines=12> */
[----:B------:R-:W-:-:S02]  /*5d20*/  HADD2.F32 R32, -RZ, R28.H0_H0 ;  /* 0x2000001cff207230 */ /* 0x000fc40000004100 */
[C---:B------:R-:W-:Y:S01]  /*5d30*/  FFMA.FTZ R22, R43.reuse, R25, R22 ;  /* 0x000000192b167223 */ /* 0x040fe20000010016 */
[----:B0-----:R-:W-:Y:S02]  /*5d40*/  HADD2.F32 R33, -RZ, R10.H0_H0 ;  /* 0x2000000aff217230 */ /* 0x001fe40000004100 */
[----:B------:R-:W-:Y:S01]  /*5d50*/  FFMA.FTZ R23, R43, R26, R23 ;  /* 0x0000001a2b177223 */ /* 0x000fe20000010017 */
        /* <DEDUP_REMOVED lines=14> */
[----:B------:R-:W-:Y:S01]  /*5e40*/  FFMA.FTZ R33, R33, R24, R23 ;  /* 0x0000001821217223 */ /* 0x000fe20000010017 */
[----:B------:R-:W-:Y:S06]  /*5e50*/  @P0 BRA `(.L_x_1804) ;  /* 0xfffffff800980947 */ /* 0x000fec000383ffff */
.L_x_1803:
[----:B------:R-:W-:Y:S05]  /*5e60*/  BSYNC.RECONVERGENT B1 ;  /* 0x0000000000017941 */ /* 0x000fea0003800200 */
.L_x_1802:
[----:B------:R-:W-:Y:S05]  /*5e70*/  @!P1 BRA `(.L_x_1801) ;  /* 0x0000000400289947 */ /* 0x000fea0003800000 */
[----:B------:R-:W-:Y:S01]  /*5e80*/  ISETP.NE.AND P1, PT, R45, 0x1, PT ;  /* 0x000000012d00780c */ /* 0x000fe20003f25270 */
[----:B------:R-:W-:Y:S01]  /*5e90*/  BSSY.RECONVERGENT B1, `(.L_x_1805) ;  /* 0x0000030000017945 */ /* 0x000fe20003800200 */
[----:B------:R-:W-:-:S11]  /*5ea0*/  LOP3.LUT P0, RZ, R40, 0x40, RZ, 0xc0, !PT ;  /* 0x0000004028ff7812 */ /* 0x000fd6000780c0ff */
[----:B------:R-:W-:Y:S05]  /*5eb0*/  @!P1 BRA `(.L_x_1806) ;  /* 0x0000000000b49947 */ /* 0x000fea0003800000 */
[----:B------:R-:W-:-:S05]  /*5ec0*/  SHF.L.U32 R21, R37, 0x5, RZ ;  /* 0x0000000525157819 */ /* 0x000fca00000006ff */
[C---:B------:R-:W-:Y:S01]  /*5ed0*/  IMAD.WIDE.U32 R16, R21.reuse, 0x2, R38 ;  /* 0x0000000215107825 */ /* 0x040fe200078e0026 */
[----:B------:R-:W-:-:S05]  /*5ee0*/  IADD3 R21, PT, PT, R21, 0x800, RZ ;  /* 0x0000080015157810 */ /* 0x000fca0007ffe0ff */
[----:B------:R-:W2:Y:S01]  /*5ef0*/  LDG.E.128 R16, desc[UR36][R16.64] ;  /* 0x0000002410107981 */ /* 0x000ea2000c1e1d00 */
[----:B------:R-:W-:-:S06]  /*5f00*/  IMAD.WIDE.U32 R20, R21, 0x2, R38 ;  /* 0x0000000215147825 */ /* 0x000fcc00078e0026 */
[----:B------:R-:W3:Y:S01]  /*5f10*/  LDG.E.128 R20, desc[UR36][R20.64] ;  /* 0x0000002414147981 */ /* 0x000ee2000c1e1d00 */
[C---:B------:R-:W-:Y:S01]  /*5f20*/  VIADD R24, R37.reuse, -UR44 ;  /* 0x8000002c25187c36 */ /* 0x040fe20008000000 */
[----:B------:R-:W-:-:S04]  /*5f30*/  IADD3 R37, PT, PT, R37, 0x80, RZ ;  /* 0x0000008025257810 */ /* 0x000fc80007ffe0ff */
[----:B------:R-:W-:-:S05]  /*5f40*/  LEA R24, R24, UR5, 0x1 ;  /* 0x0000000518187c11 */ /* 0x000fca000f8e08ff */
[----:B------:R-:W0:Y:S04]  /*5f50*/  LDS.U16 R25, [R24] ;  /* 0x0000000018197984 */ /* 0x000e280000000400 */
[----:B------:R-:W1:Y:S01]  /*5f60*/  LDS.U16 R31, [R24+0x80] ;  /* 0x00008000181f7984 */ /* 0x000e620000000400 */
[----:B0-----:R-:W-:Y:S02]  /*5f70*/  HADD2.F32 R25, -RZ, R25.H0_H0 ;  /* 0x20000019ff197230 */ /* 0x001fe40000004100 */
[----:B-1----:R-:W-:Y:S02]  /*5f80*/  HADD2.F32 R31, -RZ, R31.H0_H0 ;  /* 0x2000001fff1f7230 */ /* 0x002fe40000004100 */
[--C-:B--2---:R-:W-:Y:S02]  /*5f90*/  HADD2.F32 R26, -RZ, R16.reuse.H0_H0 ;  /* 0x20000010ff1a7230 */ /* 0x104fe40000004100 */
[----:B------:R-:W-:-:S02]  /*5fa0*/  HADD2.F32 R28, -RZ, R16.H1_H1 ;  /* 0x30000010ff1c7230 */ /* 0x000fc40000004100 */
[--C-:B------:R-:W-:Y:S02]  /*5fb0*/  HADD2.F32 R27, -RZ, R17.reuse.H0_H0 ;  /* 0x20000011ff1b7230 */ /* 0x100fe40000004100 */
        /* <DEDUP_REMOVED lines=9> */
[----:B------:R-:W-:Y:S02]  /*6050*/  HADD2.F32 R30, -RZ, R19.H1_H1 ;  /* 0x30000013ff1e7230 */ /* 0x000fe40000004100 */
[C---:B------:R-:W-:Y:S01]  /*6060*/  FFMA.FTZ R7, R25.reuse, R18, R7 ;  /* 0x0000001219077223 */ /* 0x040fe20000010007 */
[--C-:B---3--:R-:W-:Y:S02]  /*6070*/  HADD2.F32 R17, -RZ, R21.reuse.H0_H0 ;  /* 0x20000015ff117230 */ /* 0x108fe40000004100 */
[C---:B------:R-:W-:Y:S01]  /*6080*/  FFMA.FTZ R6, R25.reuse, R29, R6 ;  /* 0x0000001d19067223 */ /* 0x040fe20000010006 */
[----:B------:R-:W-:Y:S02]  /*6090*/  HADD2.F32 R16, -RZ, R21.H1_H1 ;  /* 0x30000015ff107230 */ /* 0x000fe40000004100 */
[----:B------:R-:W-:Y:S01]  /*60a0*/  FFMA.FTZ R30, R25, R30, R33 ;  /* 0x0000001e191e7223 */ /* 0x000fe20000010021 */
[----:B------:R-:W-:-:S02]  /*60b0*/  HADD2.F32 R32, -RZ, R20.H0_H0 ;  /* 0x20000014ff207230 */ /* 0x000fc40000004100 */
[C---:B------:R-:W-:Y:S01]  /*60c0*/  FFMA.FTZ R10, R31.reuse, R17, R10 ;  /* 0x000000111f0a7223 */ /* 0x040fe2000001000a */
[----:B------:R-:W-:Y:S02]  /*60d0*/  HADD2.F32 R19, -RZ, R22.H0_H0 ;  /* 0x20000016ff137230 */ /* 0x000fe40000004100 */
[C---:B------:R-:W-:Y:S01]  /*60e0*/  FFMA.FTZ R9, R31.reuse, R16, R9 ;  /* 0x000000101f097223 */ /* 0x040fe20000010009 */
[----:B------:R-:W-:Y:S02]  /*60f0*/  HADD2.F32 R21, -RZ, R23.H0_H0 ;  /* 0x20000017ff157230 */ /* 0x000fe40000004100 */
[C---:B------:R-:W-:Y:S01]  /*6100*/  FFMA.FTZ R32, R31.reuse, R32, R26 ;  /* 0x000000201f207223 */ /* 0x040fe2000001001a */
[----:B------:R-:W-:Y:S02]  /*6110*/  HADD2.F32 R20, -RZ, R20.H1_H1 ;  /* 0x30000014ff147230 */ /* 0x000fe40000004100 */
[----:B------:R-:W-:Y:S01]  /*6120*/  FFMA.FTZ R8, R31, R19, R8 ;  /* 0x000000131f087223 */ /* 0x000fe20000010008 */
[----:B------:R-:W-:-:S02]  /*6130*/  HADD2.F32 R22, -RZ, R22.H1_H1 ;  /* 0x30000016ff167230 */ /* 0x000fc40000004100 */
[C---:B------:R-:W-:Y:S01]  /*6140*/  FFMA.FTZ R6, R31.reuse, R21, R6 ;  /* 0x000000151f067223 */ /* 0x040fe20000010006 */
[----:B------:R-:W-:Y:S02]  /*6150*/  HADD2.F32 R23, -RZ, R23.H1_H1 ;  /* 0x30000017ff177230 */ /* 0x000fe40000004100 */
[C---:B------:R-:W-:Y:S01]  /*6160*/  FFMA.FTZ R11, R31.reuse, R20, R11 ;  /* 0x000000141f0b7223 */ /* 0x040fe2000001000b */
[C---:B------:R-:W-:Y:S02]  /*6170*/  FFMA.FTZ R7, R31.reuse, R22, R7 ;  /* 0x000000161f077223 */ /* 0x040fe40000010007 */
[----:B------:R-:W-:-:S07]  /*6180*/  FFMA.FTZ R33, R31, R23, R30 ;  /* 0x000000171f217223 */ /* 0x000fce000001001e */
.L_x_1806:
[----:B------:R-:W-:Y:S05]  /*6190*/  BSYNC.RECONVERGENT B1 ;  /* 0x0000000000017941 */ /* 0x000fea0003800200 */
.L_x_1805:
[----:B------:R-:W-:Y:S05]  /*61a0*/  @P0 BRA `(.L_x_1801) ;  /* 0x00000000005c0947 */ /* 0x000fea0003800000 */
[----:B------:R-:W-:-:S05]  /*61b0*/  SHF.L.U32 R17, R37, 0x5, RZ ;  /* 0x0000000525117819 */ /* 0x000fca00000006ff */
[----:B------:R-:W-:-:S06]  /*61c0*/  IMAD.WIDE.U32 R16, R17, 0x2, R38 ;  /* 0x0000000211107825 */ /* 0x000fcc00078e0026 */
[----:B------:R-:W2:Y:S01]  /*61d0*/  LDG.E.128 R16, desc[UR36][R16.64] ;  /* 0x0000002410107981 */ /* 0x000ea2000c1e1d00 */
[----:B------:R-:W-:-:S04]  /*61e0*/  IADD3 R20, PT, PT, R37, -UR44, RZ ;  /* 0x8000002c25147c10 */ /* 0x000fc8000fffe0ff */
[----:B------:R-:W-:-:S06]  /*61f0*/  LEA R20, R20, UR5, 0x1 ;  /* 0x0000000514147c11 */ /* 0x000fcc000f8e08ff */
[----:B------:R-:W0:Y:S02]  /*6200*/  LDS.U16 R20, [R20] ;  /* 0x0000000014147984 */ /* 0x000e240000000400 */
        /* <DEDUP_REMOVED lines=17> */
.L_x_1801:
[----:B------:R-:W-:Y:S05]  /*6320*/  BSYNC.RECONVERGENT B0 ;  /* 0x0000000000007941 */ /* 0x000fea0003800200 */
.L_x_1800:
[----:B------:R-:W-:Y:S01]  /*6330*/  ISETP.GE.AND P0, PT, R36, UR43, PT ;  /* 0x0000002b24007c0c */ /* 0x000fe2000bf06270 */
[----:B------:R-:W-:-:S12]  /*6340*/  BSSY.RECONVERGENT B0, `(.L_x_1807) ;  /* 0x000010c000007945 */ /* 0x000fd80003800200 */
[----:B------:R-:W-:Y:S05]  /*6350*/  @P0 BRA `(.L_x_1808) ;  /* 0x0000001000280947 */ /* 0x000fea0003800000 */
[----:B------:R-:W-:Y:S01]  /*6360*/  IMAD.MOV.U32 R17, RZ, RZ, 0x40 ;  /* 0x00000040ff117424 */ /* 0x000fe200078e00ff */
[----:B------:R-:W-:Y:S01]  /*6370*/  ULOP3.LUT UR7, URZ, UR44, URZ, 0x33, !UPT ;  /* 0x0000002cff077292 */ /* 0x000fe2000f8e33ff */
[----:B------:R-:W-:Y:S03]  /*6380*/  BSSY.RECONVERGENT B1, `(.L_x_1809) ;  /* 0x0000040000017945 */ /* 0x000fe60003800200 */
[----:B------:R-:W-:-:S04]  /*6390*/  VIADDMNMX R17, R36, R17, UR43, !PT ;  /* 0x0000002b24117e46 */ /* 0x000fc8000f800111 */
[----:B------:R-:W-:-:S04]  /*63a0*/  IADD3 R20, PT, PT, -R4, UR7, R17 ;  /* 0x0000000704147c10 */ /* 0x000fc8000fffe111 */
[----:B------:R-:W-:-:S04]  /*63b0*/  LOP3.LUT R16, R20, 0xc0, RZ, 0xc0, !PT ;  /* 0x000000c014107812 */ /* 0x000fc800078ec0ff */
[----:B------:R-:W-:-:S13]  /*63c0*/  ISETP.NE.AND P0, PT, R16, 0xc0, PT ;  /* 0x000000c01000780c */ /* 0x000fda0003f05270 */
[----:B------:R-:W-:Y:S05]  /*63d0*/  @!P0 BRA `(.L_x_1810) ;  /* 0x0000000000e88947 */ /* 0x000fea0003800000 */
[----:B------:R-:W0:Y:S01]  /*63e0*/  LDC R5, c[0x0][0x3f4] ;  /* 0x0000fd00ff057b82 */ /* 0x000e220000000800 */
[----:B------:R-:W-:Y:S02]  /*63f0*/  LEA.HI R17, R20, 0x1, RZ, 0x1a ;  /* 0x0000000114117811 */ /* 0x000fe400078fd0ff */
[----:B------:R-:W-:Y:S02]  /*6400*/  LEA R16, R4, UR6, 0x1 ;  /* 0x0000000604107c11 */ /* 0x000fe4000f8e08ff */
[----:B------:R-:W-:Y:S02]  /*6410*/  LOP3.LUT R17, R17, 0x3, RZ, 0xc0, !PT ;  /* 0x0000000311117812 */ /* 0x000fe400078ec0ff */
[----:B------:R-:W-:Y:S02]  /*6420*/  IADD3 R21, PT, PT, R16, UR4, RZ ;  /* 0x0000000410157c10 */ /* 0x000fe4000fffe0ff */
[----:B------:R-:W-:-:S07]  /*6430*/  IADD3 R22, PT, PT, -R17, RZ, RZ ;  /* 0x000000ff11167210 */ /* 0x000fce0007ffe1ff */
.L_x_1813:
[----:B0-----:R-:W-:Y:S01]  /*6440*/  ISETP.GE.AND P0, PT, R36, R5, PT ;  /* 0x000000052400720c */ /* 0x001fe20003f06270 */
[----:B------:R-:W-:Y:S01]  /*6450*/  BSSY.RECONVERGENT B2, `(.L_x_1811) ;  /* 0x000002f000027945 */ /* 0x000fe20003800200 */
[----:B------:R-:W-:-:S04]  /*6460*/  IADD3 R22, PT, PT, R22, 0x1, RZ ;  /* 0x0000000116167810 */ /* 0x000fc80007ffe0ff */
[----:B------:R-:W-:-:S07]  /*6470*/  ISETP.NE.AND P2, PT, R22, RZ, PT ;  /* 0x000000ff1600720c */ /* 0x000fce0003f45270 */
[----:B------:R-:W-:Y:S06]  /*6480*/  @!P0 BRA `(.L_x_1812) ;  /* 0x0000000000ac8947 */ /* 0x000fec0003800000 */
        /* <DEDUP_REMOVED lines=25> */
[----:B------:R-:W2:Y:S01]  /*6620*/  LDG.E.128 R16, desc[UR36][R16.64] ;  /* 0x0000002410107981 */ /* 0x000ea2000c1e1d00 */
[----:B0-----:R-:W-:Y:S02]  /*6630*/  HADD2.F32 R23, -RZ, R23.H0_H0 ;  /* 0x20000017ff177230 */ /* 0x001fe40000004100 */
[----:B--2---:R-:W-:Y:S02]  /*6640*/  HADD2.F32 R27, -RZ, R18.H0_H0 ;  /* 0x20000012ff1b7230 */ /* 0x004fe40000004100 */
[--C-:B------:R-:W-:Y:S02]  /*6650*/  HADD2.F32 R24, -RZ, R16.reuse.H0_H0 ;  /* 0x20000010ff187230 */ /* 0x100fe40000004100 */
        /* <DEDUP_REMOVED lines=14> */
.L_x_1812:
[----:B------:R-:W-:Y:S05]  /*6740*/  BSYNC.RECONVERGENT B2 ;  /* 0x0000000000027941 */ /* 0x000fea0003800200 */
.L_x_1811:
[----:B------:R-:W-:Y:S02]  /*6750*/  IADD3 R36, PT, PT, R36, 0x40, RZ ;  /* 0x0000004024247810 */ /* 0x000fe40007ffe0ff */
[----:B------:R-:W-:Y:S01]  /*6760*/  IADD3 R21, PT, PT, R21, 0x80, RZ ;  /* 0x0000008015157810 */ /* 0x000fe20007ffe0ff */
[----:B------:R-:W-:Y:S06]  /*6770*/  @P2 BRA `(.L_x_1813) ;  /* 0xfffffffc00302947 */ /* 0x000fec000383ffff */
.L_x_1810:
[----:B------:R-:W-:Y:S05]  /*6780*/  BSYNC.RECONVERGENT B1 ;  /* 0x0000000000017941 */ /* 0x000fea0003800200 */
.L_x_1809:
[----:B------:R-:W-:-:S13]  /*6790*/  ISETP.GE.U32.AND P0, PT, R20, 0xc0, PT ;  /* 0x000000c01400780c */ /* 0x000fda0003f06070 */
[----:B------:R-:W-:Y:S05]  /*67a0*/  @!P0 BRA `(.L_x_1808) ;  /* 0x0000000c00148947 */ /* 0x000fea0003800000 */
[----:B------:R-:W0:Y:S02]  /*67b0*/  LDC R5, c[0x0][0x3f4] ;  /* 0x0000fd00ff057b82 */ /* 0x000e240000000800 */
.L_x_1822:
[CC--:B0-----:R-:W-:Y:S01]  /*67c0*/  ISETP.GE.AND P3, PT, R36.reuse, R5.reuse, PT ;  /* 0x000000052400720c */ /* 0x0c1fe20003f66270 */
[C---:B------:R-:W-:Y:S01]  /*67d0*/  VIADD R24, R36.reuse, 0x80 ;  /* 0x0000008024187836 */ /* 0x040fe20000000000 */
[C---:B------:R-:W-:Y:S01]  /*67e0*/  IADD3 R26, PT, PT, R36.reuse, 0x40, RZ ;  /* 0x00000040241a7810 */ /* 0x040fe20007ffe0ff */
[----:B------:R-:W-:Y:S01]  /*67f0*/  BSSY.RECONVERGENT B1, `(.L_x_1814) ;  /* 0x0000033000017945 */ /* 0x000fe20003800200 */
[C---:B------:R-:W-:Y:S02]  /*6800*/  IADD3 R22, PT, PT, R36.reuse, 0xc0, RZ ;  /* 0x000000c024167810 */ /* 0x040fe40007ffe0ff */
[----:B------:R-:W-:Y:S02]  /*6810*/  IADD3 R20, PT, PT, R36, -UR44, RZ ;  /* 0x8000002c24147c10 */ /* 0x000fe4000fffe0ff */
        /* <DEDUP_REMOVED lines=14> */
[----:B-1----:R-:W-:-:S04]  /*6900*/  IMAD.MOV R16, RZ, RZ, -R17 ;  /* 0x000000ffff107224 */ /* 0x002fc800078e0a11 */
        /* <DEDUP_REMOVED lines=33> */
.L_x_1815:
[----:B------:R-:W-:Y:S05]  /*6b20*/  BSYNC.RECONVERGENT B1 ;  /* 0x0000000000017941 */ /* 0x000fea0003800200 */
.L_x_1814:
        /* <DEDUP_REMOVED lines=10> */
[----:B0-----:R-:W0:Y:S01]  /*6bd0*/  LDS.U16 R21, [R20+0x80] ;  /* 0x0000800014157984 */ /* 0x001e220000000400 */
        /* <DEDUP_REMOVED lines=34> */
.L_x_1817:
[----:B------:R-:W-:Y:S05]  /*6e00*/  BSYNC.RECONVERGENT B1 ;  /* 0x0000000000017941 */ /* 0x000fea0003800200 */
.L_x_1816:
        /* <DEDUP_REMOVED lines=45> */
.L_x_1819:
[----:B------:R-:W-:Y:S05]  /*70e0*/  BSYNC.RECONVERGENT B1 ;  /* 0x0000000000017941 */ /* 0x000fea0003800200 */
.L_x_1818:
        /* <DEDUP_REMOVED lines=45> */
.L_x_1821:
[----:B------:R-:W-:Y:S05]  /*73c0*/  BSYNC.RECONVERGENT B1 ;  /* 0x0000000000017941 */ /* 0x000fea0003800200 */
.L_x_1820:
[----:B------:R-:W-:-:S04]  /*73d0*/  IADD3 R36, PT, PT, R36, 0x100, RZ ;  /* 0x0000010024247810 */ /* 0x000fc80007ffe0ff */
[----:B------:R-:W-:-:S13]  /*73e0*/  ISETP.GE.AND P0, PT, R36, UR43, PT ;  /* 0x0000002b24007c0c */ /* 0x000fda000bf06270 */
[----:B------:R-:W-:Y:S05]  /*73f0*/  @!P0 BRA `(.L_x_1822) ;  /* 0xfffffff000f08947 */ /* 0x000fea000383ffff */
.L_x_1808:
[----:B------:R-:W-:Y:S05]  /*7400*/  BSYNC.RECONVERGENT B0 ;  /* 0x0000000000007941 */ /* 0x000fea0003800200 */
.L_x_1807:
[----:B------:R-:W-:Y:S01]  /*7410*/  ISETP.NE.AND P0, PT, R4, R35, PT ;  /* 0x000000230400720c */ /* 0x000fe20003f05270 */
[----:B------:R-:W-:-:S12]  /*7420*/  BSSY.RECONVERGENT B0, `(.L_x_1823) ;  /* 0x0000070000007945 */ /* 0x000fd80003800200 */
[----:B------:R-:W-:Y:S05]  /*7430*/  @P0 BRA `(.L_x_1824) ;  /* 0x0000000400b80947 */ /* 0x000fea0003800000 */
[----:B------:R-:W0:Y:S01]  /*7440*/  LDCU UR6, c[0x0][0x478] ;  /* 0x00008f00ff0677ac */ /* 0x000e220008000800 */
[----:B------:R-:W-:Y:S01]  /*7450*/  VIADD R19, R34, UR41 ;  /* 0x0000002922137c36 */ /* 0x000fe20008000000 */
        /* <DEDUP_REMOVED lines=31> */
[----:B------:R-:W-:Y:S02]  /*7650*/  SHF.R.S32.HI R19, RZ, 0x8, R20 ;  /* 0x00000008ff137819 */ /* 0x000fe40000011414 */
[----:B------:R-:W-:Y:S02]  /*7660*/  MOV R20, R23 ;  /* 0x0000001700147202 */ /* 0x000fe40000000f00 */
[----:B------:R-:W-:-:S02]  /*7670*/  MOV R16, R22 ;  /* 0x0000001600107202 */ /* 0x000fc40000000f00 */
        /* <DEDUP_REMOVED lines=22> */
.L_x_1825:
[----:B------:R-:W0:Y:S02]  /*77e0*/  LDC.64 R16, c[0x0][0x3a8] ;  /* 0x0000ea00ff107b82 */ /* 0x000e240000000a00 */
[----:B0-----:R-:W-:-:S06]  /*77f0*/  IMAD.WIDE R16, R19, 0x2, R16 ;  /* 0x0000000213107825 */ /* 0x001fcc00078e0210 */
[----:B------:R-:W5:Y:S02]  /*7800*/  LDG.E.128 R16, desc[UR36][R16.64] ;  /* 0x0000002410107981 */ /* 0x000f64000c1e1d00 */
.L_x_1826:
[----:B------:R-:W0:Y:S01]  /*7810*/  LDCU.64 UR6, c[0x0][0x460] ;  /* 0x00008c00ff0677ac */ /* 0x000e220008000a00 */
[----:B------:R-:W1:Y:S01]  /*7820*/  LDCU.64 UR8, c[0x0][0x3c0] ;  /* 0x00007800ff0877ac */ /* 0x000e620008000a00 */
[----:B0-----:R-:W-:Y:S01]  /*7830*/  ISETP.NE.U32.AND P0, PT, RZ, UR6, PT ;  /* 0x00000006ff007c0c */ /* 0x001fe2000bf05070 */
[----:B------:R-:W0:Y:S03]  /*7840*/  LDCU UR6, c[0x0][0x3f4] ;  /* 0x00007e80ff0677ac */ /* 0x000e260008000800 */
[----:B------:R-:W-:-:S13]  /*7850*/  ISETP.NE.AND.EX P0, PT, RZ, UR7, PT, P0 ;  /* 0x00000007ff007c0c */ /* 0x000fda000bf05300 */
[----:B------:R-:W2:Y:S08]  /*7860*/  @P0 LDC R23, c[0x0][0x3f8] ;  /* 0x0000fe00ff170b82 */ /* 0x000eb00000000800 */
[----:B------:R-:W3:Y:S01]  /*7870*/  @P0 LDC.64 R20, c[0x0][0x458] ;  /* 0x00011600ff140b82 */ /* 0x000ee20000000a00 */
[----:B--2---:R-:W-:-:S05]  /*7880*/  @P0 IMAD R23, R2, R23, UR42 ;  /* 0x0000002a02170e24 */ /* 0x004fca000f8e0217 */
[----:B------:R-:W-:-:S05]  /*7890*/  @P0 LEA R23, R23, R34, 0x5 ;  /* 0x0000002217170211 */ /* 0x000fca00078e28ff */
[----:B---3--:R-:W-:-:S06]  /*78a0*/  @P0 IMAD.WIDE R20, R23, 0x2, R20 ;  /* 0x0000000217140825 */ /* 0x008fcc00078e0214 */
[----:B------:R-:W2:Y:S01]  /*78b0*/  @P0 LDG.E.128 R20, desc[UR36][R20.64] ;  /* 0x0000002414140981 */ /* 0x000ea2000c1e1d00 */
[----:B0-----:R-:W-:Y:S01]  /*78c0*/  VIADDMNMX R3, R3, -UR6, RZ, !PT ;  /* 0x8000000603037c46 */ /* 0x001fe2000f8001ff */
[----:B------:R-:W-:Y:S01]  /*78d0*/  USHF.L.U32 UR6, UR40, 0x5, URZ ;  /* 0x0000000528067899 */ /* 0x000fe200080006ff */
[----:B------:R-:W-:Y:S02]  /*78e0*/  IMAD R5, R5, UR39, R34 ;  /* 0x0000002705057c24 */ /* 0x000fe4000f8e0222 */
[----:B-----5:R-:W-:Y:S01]  /*78f0*/  HFMA2 R12, R16, 1, 1, R12 ;  /* 0x3c003c00100c7831 */ /* 0x020fe2000000000c */
[----:B------:R-:W-:Y:S01]  /*7900*/  IADD3 R3, PT, PT, -R3, UR43, RZ ;  /* 0x0000002b03037c10 */ /* 0x000fe2000fffe1ff */
[----:B------:R-:W-:Y:S02]  /*7910*/  HADD2 R13, R17, R13 ;  /* 0x0000000d110d7230 */ /* 0x000fe40000000000 */
[----:B------:R-:W-:Y:S01]  /*7920*/  HFMA2 R14, R18, 1, 1, R14 ;  /* 0x3c003c00120e7831 */ /* 0x000fe2000000000e */
[----:B------:R-:W-:Y:S01]  /*7930*/  SHF.R.S32.HI R2, RZ, 0x1f, R5 ;  /* 0x0000001fff027819 */ /* 0x000fe20000011405 */
[----:B------:R-:W-:Y:S01]  /*7940*/  HADD2 R15, R19, R15 ;  /* 0x0000000f130f7230 */ /* 0x000fe20000000000 */
[----:B------:R-:W-:Y:S01]  /*7950*/  LEA R24, R3, UR5, 0x1 ;  /* 0x0000000503187c11 */ /* 0x000fe2000f8e08ff */
[----:B------:R-:W-:Y:S01]  /*7960*/  IMAD.U32 R3, RZ, RZ, UR6 ;  /* 0x00000006ff037e24 */ /* 0x000fe2000f8e00ff */
[----:B------:R-:W-:-:S04]  /*7970*/  IADD3 R5, P1, PT, R5, UR6, RZ ;  /* 0x0000000605057c10 */ /* 0x000fc8000ff3e0ff */
        /* <DEDUP_REMOVED lines=26> */
.L_x_1824:
[----:B------:R-:W-:Y:S05]  /*7b20*/  BSYNC.RECONVERGENT B0 ;  /* 0x0000000000007941 */ /* 0x000fea0003800200 */
.L_x_1823:
        /* <DEDUP_REMOVED lines=8> */
[C---:B------:R-:W-:Y:S02]  /*7bb0*/  ISETP.GT.U32.AND P0, PT, R0.reuse, 0x7f, PT ;  /* 0x0000007f0000780c */ /* 0x040fe40003f04070 */
[C---:B------:R-:W-:Y:S02]  /*7bc0*/  ISETP.GT.U32.AND P5, PT, R0.reuse, 0x3f, PT ;  /* 0x0000003f0000780c */ /* 0x040fe40003fa4070 */
[C---:B------:R-:W-:Y:S02]  /*7bd0*/  ISETP.GT.U32.AND P4, PT, R0.reuse, 0xf, PT ;  /* 0x0000000f0000780c */ /* 0x040fe40003f84070 */
[C---:B------:R-:W-:Y:S02]  /*7be0*/  ISETP.GT.U32.AND P3, PT, R0.reuse, 0x7, PT ;  /* 0x000000070000780c */ /* 0x040fe40003f64070 */
[C---:B------:R-:W-:Y:S02]  /*7bf0*/  ISETP.GT.U32.AND P2, PT, R0.reuse, 0x3, PT ;  /* 0x000000030000780c */ /* 0x040fe40003f44070 */
[----:B------:R-:W-:-:S02]  /*7c00*/  LOP3.LUT R5, R0, 0x3e0, RZ, 0xc0, !PT ;  /* 0x000003e000057812 */ /* 0x000fc400078ec0ff */
[C---:B------:R-:W-:Y:S02]  /*7c10*/  LOP3.LUT R18, R0.reuse, 0x3f0, RZ, 0xc0, !PT ;  /* 0x000003f000127812 */ /* 0x040fe400078ec0ff */
        /* <DEDUP_REMOVED lines=10> */
.L_x_1828:
[----:B------:R-:W-:Y:S05]  /*7cc0*/  BSYNC.RECONVERGENT B0 ;  /* 0x0000000000007941 */ /* 0x000fea0003800200 */
.L_x_1827:
        /* <DEDUP_REMOVED lines=21> */
.L_x_1830:
[----:B------:R-:W-:Y:S05]  /*7e20*/  BSYNC.RECONVERGENT B0 ;  /* 0x0000000000007941 */ /* 0x000fea0003800200 */
.L_x_1829:
        /* <DEDUP_REMOVED lines=9> */
.L_x_1832:
[----:B------:R-:W-:Y:S05]  /*7ec0*/  BSYNC.RECONVERGENT B0 ;  /* 0x0000000000007941 */ /* 0x000fea0003800200 */
.L_x_1831:
        /* <DEDUP_REMOVED lines=21> */
.L_x_1834:
[----:B------:R-:W-:Y:S05]  /*8020*/  BSYNC.RECONVERGENT B0 ;  /* 0x0000000000007941 */ /* 0x000fea0003800200 */
.L_x_1833:
        /* <DEDUP_REMOVED lines=9> */
.L_x_1836:
[----:B------:R-:W-:Y:S05]  /*80c0*/  BSYNC.RECONVERGENT B0 ;  /* 0x0000000000007941 */ /* 0x000fea0003800200 */
.L_x_1835:
        /* <DEDUP_REMOVED lines=21> */
.L_x_1838:
[----:B------:R-:W-:Y:S05]  /*8220*/  BSYNC.RECONVERGENT B0 ;  /* 0x0000000000007941 */ /* 0x000fea0003800200 */
.L_x_1837:
        /* <DEDUP_REMOVED lines=8> */
.L_x_1840:
[----:B------:R-:W-:Y:S05]  /*82b0*/  BSYNC.RECONVERGENT B0 ;  /* 0x0000000000007941 */ /* 0x000fea0003800200 */
.L_x_1839:
        /* <DEDUP_REMOVED lines=20> */
.L_x_1842:
[----:B------:R-:W-:Y:S05]  /*8400*/  BSYNC.RECONVERGENT B0 ;  /* 0x0000000000007941 */ /* 0x000fea0003800200 */
.L_x_1841:
        /* <DEDUP_REMOVED lines=8> */
.L_x_1844:
[----:B------:R-:W-:Y:S05]  /*8490*/  BSYNC.RECONVERGENT B0 ;  /* 0x0000000000007941 */ /* 0x000fea0003800200 */
.L_x_1843:
        /* <DEDUP_REMOVED lines=20> */
.L_x_1846:
[----:B------:R-:W-:Y:S05]  /*85e0*/  BSYNC.RECONVERGENT B0 ;  /* 0x0000000000007941 */ /* 0x000fea0003800200 */
.L_x_1845:
        /* <DEDUP_REMOVED lines=8> */
.L_x_1848:
[----:B------:R-:W-:Y:S05]  /*8670*/  BSYNC.RECONVERGENT B0 ;  /* 0x0000000000007941 */ /* 0x000fea0003800200 */
.L_x_1847:
        /* <DEDUP_REMOVED lines=20> */
.L_x_1850:
[----:B------:R-:W-:Y:S05]  /*87c0*/  BSYNC.RECONVERGENT B0 ;  /* 0x0000000000007941 */ /* 0x000fea0003800200 */
.L_x_1849:
[----:B------:R-:W-:Y:S06]  /*87d0*/  BAR.SYNC.DEFER_BLOCKING 0x0 ;  /* 0x0000000000007b1d */ /* 0x000fec0000010000 */
[----:B------:R-:W-:Y:S05]  /*87e0*/  @P2 EXIT ;  /* 0x000000000000294d */ /* 0x000fea0003800000 */
[----:B------:R-:W0:Y:S02]  /*87f0*/  LDCU UR4, c[0x0][0x478] ;  /* 0x00008f00ff0477ac */ /* 0x000e240008000800 */
[----:B0-----:R-:W-:-:S09]  /*8800*/  UISETP.NE.AND UP0, UPT, UR4, 0x2, UPT ;  /* 0x000000020400788c */ /* 0x001fd2000bf05270 */
[----:B------:R-:W-:Y:S05]  /*8810*/  BRA.U UP0, `(.L_x_1851) ;  /* 0x0000000100e07547 */ /* 0x000fea000b800000 */
[----:B------:R-:W0:Y:S01]  /*8820*/  LDC.64 R2, c[0x0][0x470] ;  /* 0x00011c00ff027b82 */ /* 0x000e220000000a00 */
        /* <DEDUP_REMOVED lines=17> */
[----:B------:R-:W0:Y:S01]  /*8940*/  F2I.S8.NTZ R9, R9 ;  /* 0x0000000900097305 */ /* 0x000e220000202100 */
[----:B--2---:R-:W-:Y:S02]  /*8950*/  PRMT R7, R7, 0x8880, RZ ;  /* 0x0000888007077816 */ /* 0x004fe400000000ff */
[----:B-1-34-:R-:W-:Y:S02]  /*8960*/  LOP3.LUT R4, R0, 0xff0000, RZ, 0xc0, !PT ;  /* 0x00ff000000047812 */ /* 0x01afe400078ec0ff */
[----:B------:R-:W-:Y:S02]  /*8970*/  PRMT R0, R7, 0x7710, RZ ;  /* 0x0000771007007816 */ /* 0x000fe400000000ff */
[----:B0-----:R-:W-:Y:S01]  /*8980*/  PRMT R3, R33, 0x8880, RZ ;  /* 0x0000888021037816 */ /* 0x001fe200000000ff */
[----:B------:R-:W0:Y:S02]  /*8990*/  F2I.S8.NTZ R11, R11 ;  /* 0x0000000b000b7305 */ /* 0x000e240000202100 */
[----:B------:R-:W-:Y:S01]  /*89a0*/  IMAD.SHL.U32 R0, R0, 0x100, RZ ;  /* 0x0000010000007824 */ /* 0x000fe200078e00ff */
[----:B------:R-:W-:-:S04]  /*89b0*/  PRMT R3, R3, 0x7710, RZ ;  /* 0x0000771003037816 */ /* 0x000fc800000000ff */
[----:B------:R-:W-:Y:S01]  /*89c0*/  PRMT R3, R4, 0x4210, R3 ;  /* 0x0000421004037816 */ /* 0x000fe20000000003 */
[----:B------:R-:W1:Y:S01]  /*89d0*/  F2I.S8.NTZ R10, R10 ;  /* 0x0000000a000a7305 */ /* 0x000e620000202100 */
[----:B------:R-:W-:Y:S02]  /*89e0*/  PRMT R4, R9, 0x8880, RZ ;  /* 0x0000888009047816 */ /* 0x000fe400000000ff */
[----:B-----5:R-:W-:Y:S02]  /*89f0*/  LOP3.LUT R13, R3, 0xff00, R0, 0xf8, !PT ;  /* 0x0000ff00030d7812 */ /* 0x020fe400078ef800 */
[----:B------:R-:W-:Y:S02]  /*8a00*/  PRMT R4, R4, 0x7710, RZ ;  /* 0x0000771004047816 */ /* 0x000fe400000000ff */
[----:B0-----:R-:W-:Y:S01]  /*8a10*/  PRMT R0, R11, 0x8880, RZ ;  /* 0x000088800b007816 */ /* 0x001fe200000000ff */
[----:B------:R-:W0:Y:S01]  /*8a20*/  F2I.S8.NTZ R8, R8 ;  /* 0x0000000800087305 */ /* 0x000e220000202100 */
[----:B------:R-:W-:-:S02]  /*8a30*/  LOP3.LUT R4, R4, 0xff, RZ, 0xc0, !PT ;  /* 0x000000ff04047812 */ /* 0x000fc400078ec0ff */
        /* <DEDUP_REMOVED lines=9> */
[----:B------:R-:W-:Y:S02]  /*8ad0*/  IADD3 R8, P0, PT, R34, UR4, RZ ;  /* 0x0000000422087c10 */ /* 0x000fe4000ff1e0ff */
[----:B-1----:R-:W-:Y:S01]  /*8ae0*/  PRMT R10, R2, 0x8880, RZ ;  /* 0x00008880020a7816 */ /* 0x002fe200000000ff */
        /* <DEDUP_REMOVED lines=11> */
.L_x_1851:
[----:B------:R-:W0:Y:S01]  /*8ba0*/  LDC.64 R2, c[0x0][0x380] ;  /* 0x0000e000ff027b82 */ /* 0x000e220000000a00 */
        /* <DEDUP_REMOVED lines=11> */
.L_x_1768:
[----:B------:R-:W-:Y:S02]  /*8c60*/  HFMA2 R12, -RZ, RZ, 0, 4.76837158203125e-07 ;  /* 0x00000008ff0c7431 */ /* 0x000fe400000001ff */
[----:B------:R-:W-:Y:S01]  /*8c70*/  IMAD.MOV.U32 R11, RZ, RZ, 0x1f ;  /* 0x0000001fff0b7424 */ /* 0x000fe200078e00ff */
[----:B------:R-:W-:-:S07]  /*8c80*/  MOV R15, 0xffff ;  /* 0x0000ffff000f7802 */ /* 0x000fce0000000f00 */
[----:B0-----:R-:W-:Y:S05]  /*8c90*/  WARPSYNC.COLLECTIVE R15, `(.L_x_1852) ;  /* 0x000000000f087348 */ /* 0x001fea0003c00000 */
[----:B------:R1:W2:Y:S02]  /*8ca0*/  SHFL.BFLY P6, R14, R13, R12, R11 ;  /* 0x0c00000c0d0e7389 */ /* 0x0002a400000c000b */
[----:B012---:R-:W-:Y:S05]  /*8cb0*/  ENDCOLLECTIVE ;  /* 0x000000000000791b */ /* 0x007fea0003800000 */
.L_x_1852:
[----:B------:R-:W-:Y:S02]  /*8cc0*/  HFMA2 R12, -RZ, RZ, 0, 2.384185791015625e-07 ;  /* 0x00000004ff0c7431 */ /* 0x000fe400000001ff */
[----:B------:R-:W-:-:S05]  /*8cd0*/  FADD.FTZ R3, R13, R14 ;  /* 0x0000000e0d037221 */ /* 0x000fca0000010000 */
[----:B------:R-:W-:-:S07]  /*8ce0*/  MOV R13, R3 ;  /* 0x00000003000d7202 */ /* 0x000fce0000000f00 */
[----:B------:R-:W-:Y:S05]  /*8cf0*/  WARPSYNC.COLLECTIVE R15, `(.L_x_1853) ;  /* 0x000000000f087348 */ /* 0x000fea0003c00000 */
[----:B------:R0:W1:Y:S02]  /*8d00*/  SHFL.BFLY P6, R14, R13, R12, R11 ;  /* 0x0c00000c0d0e7389 */ /* 0x00006400000c000b */
[----:B01----:R-:W-:Y:S05]  /*8d10*/  ENDCOLLECTIVE ;  /* 0x000000000000791b */ /* 0x003fea0003800000 */
.L_x_1853:
[----:B------:R-:W-:Y:S01]  /*8d20*/  MOV R12, 0x2 ;  /* 0x00000002000c7802 */ /* 0x000fe20000000f00 */
[----:B------:R-:W-:-:S04]  /*8d30*/  FADD.FTZ R4, R3, R14 ;  /* 0x0000000e03047221 */ /* 0x000fc80000010000 */
[----:B------:R-:W-:-:S07]  /*8d40*/  IMAD.MOV.U32 R13, RZ, RZ, R4 ;  /* 0x000000ffff0d7224 */ /* 0x000fce00078e0004 */
[----:B------:R-:W-:Y:S05]  /*8d50*/  WARPSYNC.COLLECTIVE R15, `(.L_x_1854) ;  /* 0x000000000f087348 */ /* 0x000fea0003c00000 */
[----:B------:R0:W1:Y:S02]  /*8d60*/  SHFL.BFLY P6, R14, R13, R12, R11 ;  /* 0x0c00000c0d0e7389 */ /* 0x00006400000c000b */
[----:B01----:R-:W-:Y:S05]  /*8d70*/  ENDCOLLECTIVE ;  /* 0x000000000000791b */ /* 0x003fea0003800000 */
.L_x_1854:
[----:B------:R-:W-:Y:S02]  /*8d80*/  HFMA2 R12, -RZ, RZ, 0, 5.9604644775390625e-08 ;  /* 0x00000001ff0c7431 */ /* 0x000fe400000001ff */
[----:B------:R-:W-:-:S05]  /*8d90*/  FADD.FTZ R5, R4, R14 ;  /* 0x0000000e04057221 */ /* 0x000fca0000010000 */
[----:B------:R-:W-:-:S07]  /*8da0*/  MOV R13, R5 ;  /* 0x00000005000d7202 */ /* 0x000fce0000000f00 */
[----:B------:R-:W-:Y:S05]  /*8db0*/  WARPSYNC.COLLECTIVE R15, `(.L_x_1855) ;  /* 0x000000000f087348 */ /* 0x000fea0003c00000 */
[----:B------:R0:W1:Y:S02]  /*8dc0*/  SHFL.BFLY P6, R14, R13, R12, R11 ;  /* 0x0c00000c0d0e7389 */ /* 0x00006400000c000b */
[----:B01----:R-:W-:Y:S05]  /*8dd0*/  ENDCOLLECTIVE ;  /* 0x000000000000791b */ /* 0x003fea0003800000 */
.L_x_1855:
[----:B------:R-:W-:Y:S05]  /*8de0*/  BRA `(.L_x_1856) ;  /* 0xffffff8800a87947 */ /* 0x000fea000383ffff */
.L_x_1857:
        /* <DEDUP_REMOVED lines=9> */
.L_x_2697:


//--------------------- .text._ZN4mmha33masked_multihead_attention_kernelItLi32ELi32ELi2ELi4ELi128ELb0ELb0EEEv26Multihead_attention_paramsIT_XT5_EE --------------------------
	.section	.text._ZN4mmha33masked_multihead_attention_kernelItLi32ELi32ELi2ELi4ELi128ELb0ELb0EEEv26Multihead_attention_paramsIT_XT5_EE,"ax",@progbits
	.align	128
        .global         _ZN4mmha33masked_multihead_attention_kernelItLi32ELi32ELi2ELi4ELi128ELb0ELb0EEEv26Multihead_attention_paramsIT_XT5_EE
        .type           _ZN4mmha33masked_multihead_attention_kernelItLi32ELi32ELi2ELi4ELi128ELb0ELb0EEEv26Multihead_attention_paramsIT_XT5_EE,@function
        .size           _ZN4mmha33masked_multihead_attention_kernelItLi32ELi32ELi2ELi4ELi128ELb0ELb0EEEv26Multihead_attention_paramsIT_XT5_EE,(.L_x_2698 - _ZN4mmha33masked_multihead_attention_kernelItLi32ELi32ELi2ELi4ELi128ELb0ELb0EEEv26Multihead_attention_paramsIT_XT5_EE)
        .other          _ZN4mmha33masked_multihead_attention_kernelItLi32ELi32ELi2ELi4ELi128ELb0ELb0EEEv26Multihead_attention_paramsIT_XT5_EE,@"STO_CUDA_ENTRY STV_DEFAULT"
_ZN4mmha33masked_multihead_attention_kernelItLi32ELi32ELi2ELi4ELi128ELb0ELb0EEEv26Multihead_attention_paramsIT_XT5_EE:
.text._ZN4mmha33masked_multihead_attention_kernelItLi32ELi32ELi2ELi4ELi128ELb0ELb0EEEv26Multihead_attention_paramsIT_XT5_EE:
        /* <DEDUP_REMOVED lines=14> */
.L_x_1858:
[----:B------:R-:W1:Y:S01]  /*00e0*/  LDC.64 R2, c[0x0][0x4a0] ;  /* 0x00012800ff027b82 */ /* 0x000e620000000a00 */
[----:B------:R-:W2:Y:S01]  /*00f0*/  S2R R7, SR_CTAID.Y ;  /* 0x0000000000077919 */ /* 0x000ea20000002600 */
[----:B------:R-:W3:Y:S01]  /*0100*/  LDCU UR10, c[0x0][0x3f0] ;  /* 0x00007e00ff0a77ac */ /* 0x000ee20008000800 */
[----:B------:R-:W4:Y:S01]  /*0110*/  S2R R5, SR_CTAID.Y ;  /* 0x0000000000057919 */ /* 0x000f220000002600 */
[----:B------:R-:W-:Y:S01]  /*0120*/  UMOV UR4, URZ ;  /* 0x000000ff00047c82 */ /* 0x000fe20008000000 */
[----:B------:R-:W0:Y:S01]  /*0130*/  LDCU.64 UR12, c[0x0][0x460] ;  /* 0x00008c00ff0c77ac */ /* 0x000e220008000a00 */
[----:B---3--:R-:W-:Y:S01]  /*0140*/  IMAD.U32 R0, RZ, RZ, UR10 ;  /* 0x0000000aff007e24 */ /* 0x008fe2000f8e00ff */
[----:B-1----:R-:W-:-:S04]  /*0150*/  ISETP.NE.U32.AND P0, PT, R2, RZ, PT ;  /* 0x000000ff0200720c */ /* 0x002fc80003f05070 */
[----:B------:R-:W-:Y:S02]  /*0160*/  IABS R0, R0 ;  /* 0x0000000000007213 */ /* 0x000fe40000000000 */
[----:B------:R-:W-:Y:S02]  /*0170*/  ISETP.NE.AND.EX P0, PT, R3, RZ, PT, P0 ;  /* 0x000000ff0300720c */ /* 0x000fe40003f05300 */
[----:B------:R-:W-:-:S11]  /*0180*/  R2UR UR9, R0 ;  /* 0x00000000000972ca */ /* 0x000fd600000e0000 */
[----:B------:R-:W2:Y:S02]  /*0190*/  @P0 LDC.64 R2, c[0x0][0x4a0] ;  /* 0x00012800ff020b82 */ /* 0x000ea40000000a00 */
[----:B------:R-:W1:Y:S01]  /*01a0*/  I2F.RP R0, UR9 ;  /* 0x0000000900007d06 */ /* 0x000e620008209400 */
[----:B----4-:R-:W-:Y:S01]  /*01b0*/  IABS R5, R5 ;  /* 0x0000000500057213 */ /* 0x010fe20000000000 */
[----:B0-----:R-:W-:-:S04]  /*01c0*/  UISETP.NE.U32.AND UP0, UPT, UR12, URZ, UPT ;  /* 0x000000ff0c00728c */ /* 0x001fc8000bf05070 */
[----:B------:R-:W0:Y:S02]  /*01d0*/  @P0 LDC R8, c[0x0][0x430] ;  /* 0x00010c00ff080b82 */ /* 0x000e240000000800 */
[----:B-1----:R-:W1:Y:S01]  /*01e0*/  MUFU.RCP R0, R0 ;  /* 0x0000000000007308 */ /* 0x002e620000001000 */
[----:B--2---:R-:W-:-:S06]  /*01f0*/  @P0 IMAD.WIDE.U32 R2, R7, 0x4, R2 ;  /* 0x0000000407020825 */ /* 0x004fcc00078e0002 */
[----:B------:R2:W0:Y:S01]  /*0200*/  @P0 LDG.E R3, desc[UR36][R2.64] ;  /* 0x0000002402030981 */ /* 0x000422000c1e1900 */
[----:B-1----:R-:W-:-:S06]  /*0210*/  IADD3 R4, PT, PT, R0, 0xffffffe, RZ ;  /* 0x0ffffffe00047810 */ /* 0x002fcc0007ffe0ff */
[----:B------:R-:W1:Y:S01]  /*0220*/  F2I.FTZ.U32.TRUNC.NTZ R4, R4 ;  /* 0x0000000400047305 */ /* 0x000e62000021f000 */
[----:B------:R-:W-:Y:S02]  /*0230*/  R2UR UR8, R5 ;  /* 0x00000000050872ca */ /* 0x000fe400000e0000 */
[----:B-1----:R-:W-:-:S13]  /*0240*/  R2UR UR5, R4 ;  /* 0x00000000040572ca */ /* 0x002fda00000e0000 */
[----:B------:R-:W-:-:S04]  /*0250*/  UIADD3 UR6, UPT, UPT, URZ, -UR5, URZ ;  /* 0x80000005ff067290 */ /* 0x000fc8000fffe0ff */
[----:B------:R-:W-:-:S04]  /*0260*/  UIMAD UR6, UR6, UR9, URZ ;  /* 0x00000009060672a4 */ /* 0x000fc8000f8e02ff */
[----:B------:R-:W-:-:S04]  /*0270*/  UIMAD.WIDE.U32 UR4, UR5, UR6, UR4 ;  /* 0x00000006050472a5 */ /* 0x000fc8000f8e0004 */
[----:B------:R-:W-:-:S07]  /*0280*/  UIMAD.WIDE.U32 UR4, UR5, UR8, URZ ;  /* 0x00000008050472a5 */ /* 0x000fce000f8e00ff */
[----:B------:R-:W-:Y:S02]  /*0290*/  UMOV UR6, UR5 ;  /* 0x0000000500067c82 */ /* 0x000fe40008000000 */
[----:B------:R-:W-:-:S04]  /*02a0*/  UIADD3 UR4, UPT, UPT, -UR6, URZ, URZ ;  /* 0x000000ff06047290 */ /* 0x000fc8000fffe1ff */
[----:B------:R-:W-:Y:S02]  /*02b0*/  UIMAD UR4, UR9, UR4, UR8 ;  /* 0x00000004090472a4 */ /* 0x000fe4000f8e0208 */
[----:B------:R-:W-:Y:S02]  /*02c0*/  UISETP.NE.AND.EX UP0, UPT, UR13, URZ, UPT, UP0 ;  /* 0x000000ff0d00728c */ /* 0x000fe4000bf05300 */
[----:B------:R-:W-:Y:S01]  /*02d0*/  UISETP.GT.U32.AND UP1, UPT, UR9, UR4, UPT ;  /* 0x000000040900728c */ /* 0x000fe2000bf24070 */
[----:B------:R-:W1:Y:S01]  /*02e0*/  @!P0 LDC R16, c[0x0][0x40c] ;  /* 0x00010300ff108b82 */ /* 0x000e620000000800 */
[----:B--2---:R-:W-:Y:S01]  /*02f0*/  HFMA2 R2, -RZ, RZ, 0, 0 ;  /* 0x00000000ff027431 */ /* 0x004fe200000001ff */
[----:B------:R-:W2:Y:S01]  /*0300*/  S2R R17, SR_TID.X ;  /* 0x0000000000117919 */ /* 0x000ea20000002100 */
[----:B------:R-:W3:Y:S07]  /*0310*/  LDCU UR8, c[0x0][0x3f8] ;  /* 0x00007f00ff0877ac */ /* 0x000eee0008000800 */
[----:B------:R-:W-:-:S04]  /*0320*/  @!UP1 UIADD3 UR4, UPT, UPT, UR4, -UR9, URZ ;  /* 0x8000000904049290 */ /* 0x000fc8000fffe0ff */
[----:B------:R-:W-:Y:S01]  /*0330*/  UISETP.GE.U32.AND UP3, UPT, UR4, UR9, UPT ;  /* 0x000000090400728c */ /* 0x000fe2000bf66070 */
[----:B------:R-:W4:Y:S02]  /*0340*/  LDCU UR9, c[0x0][0x3f4] ;  /* 0x00007e80ff0977ac */ /* 0x000f240008000800 */
[----:B----4-:R-:W-:-:S04]  /*0350*/  MOV R0, UR9 ;  /* 0x0000000900007c02 */ /* 0x010fc80008000f00 */
[----:B------:R-:W-:-:S04]  /*0360*/  IABS R9, R0 ;  /* 0x0000000000097213 */ /* 0x000fc80000000000 */
[----:B------:R-:W4:Y:S01]  /*0370*/  I2F.RP R0, R9 ;  /* 0x0000000900007306 */ /* 0x000f220000209400 */
[----:B------:R-:W-:-:S04]  /*0380*/  ULOP3.LUT UR4, UR7, UR10, URZ, 0x3c, !UPT ;  /* 0x0000000a07047292 */ /* 0x000fc8000f8e3cff */
[----:B------:R-:W-:Y:S02]  /*0390*/  UISETP.GE.AND UP2, UPT, UR4, URZ, UPT ;  /* 0x000000ff0400728c */ /* 0x000fe4000bf46270 */
[----:B------:R-:W-:Y:S01]  /*03a0*/  @!UP1 UIADD3 UR6, UPT, UPT, UR6, 0x1, URZ ;  /* 0x0000000106069890 */ /* 0x000fe2000fffe0ff */
[----:B----4-:R-:W4:Y:S04]  /*03b0*/  MUFU.RCP R0, R0 ;  /* 0x0000000000007308 */ /* 0x010f280000001000 */
[----:B------:R-:W3:Y:S01]  /*03c0*/  @UP0 LDCU.64 UR4, c[0x0][0x460] ;  /* 0x00008c00ff0407ac */ /* 0x000ee20008000a00 */
[----:B------:R-:W-:Y:S02]  /*03d0*/  UISETP.NE.AND UP1, UPT, UR10, URZ, UPT ;  /* 0x000000ff0a00728c */ /* 0x000fe4000bf25270 */
[----:B------:R-:W-:Y:S01]  /*03e0*/  @UP3 UIADD3 UR6, UPT, UPT, UR6, 0x1, URZ ;  /* 0x0000000106063890 */ /* 0x000fe2000fffe0ff */
[----:B------:R-:W-:-:S03]  /*03f0*/  PLOP3.LUT P1, PT, PT, PT, UP0, 0x80, 0x8 ;  /* 0x000000000008781c */ /* 0x000fc60003f2f008 */
[----:B------:R-:W-:Y:S01]  /*0400*/  @!UP2 UIADD3 UR6, UPT, UPT, -UR6, URZ, URZ ;  /* 0x000000ff0606a290 */ /* 0x000fe2000fffe1ff */
[----:B----4-:R-:W-:-:S04]  /*0410*/  VIADD R6, R0, 0xffffffe ;  /* 0x0ffffffe00067836 */ /* 0x010fc80000000000 */
[----:B------:R-:W-:Y:S01]  /*0420*/  @!UP1 ULOP3.LUT UR6, URZ, UR10, URZ, 0x33, !UPT ;  /* 0x0000000aff069292 */ /* 0x000fe2000f8e33ff */
[----:B------:R4:W2:Y:S03]  /*0430*/  F2I.FTZ.U32.TRUNC.NTZ R7, R6 ;  /* 0x0000000600077305 */ /* 0x0008a6000021f000 */
[----:B---3--:R-:W-:-:S06]  /*0440*/  @UP0 UIMAD.WIDE UR4, UR6, 0x4, UR4 ;  /* 0x00000004060408a5 */ /* 0x008fcc000f8e0204 */
[----:B------:R-:W-:Y:S01]  /*0450*/  IMAD.U32 R4, RZ, RZ, UR4 ;  /* 0x00000004ff047e24 */ /* 0x000fe2000f8e00ff */
[----:B------:R-:W-:Y:S01]  /*0460*/  MOV R5, UR5 ;  /* 0x0000000500057c02 */ /* 0x000fe20008000f00 */
[----:B----4-:R-:W-:-:S03]  /*0470*/  IMAD.MOV.U32 R6, RZ, RZ, RZ ;  /* 0x000000ffff067224 */ /* 0x010fc600078e00ff */
[----:B------:R-:W3:Y:S01]  /*0480*/  LDCU UR5, c[0x0][0x3e8] ;  /* 0x00007d00ff0577ac */ /* 0x000ee20008000800 */
[----:B------:R2:W5:Y:S02]  /*0490*/  @P1 LDG.E R2, desc[UR36][R4.64] ;  /* 0x0000002404021981 */ /* 0x000564000c1e1900 */
[----:B--2---:R-:W-:Y:S01]  /*04a0*/  IADD3 R4, PT, PT, RZ, -R7, RZ ;  /* 0x80000007ff047210 */ /* 0x004fe20007ffe0ff */
[----:B------:R-:W2:Y:S01]  /*04b0*/  S2UR UR42, SR_CTAID.X ;  /* 0x00000000002a79c3 */ /* 0x000ea20000002500 */
[----:B---3--:R-:W-:Y:S02]  /*04c0*/  UISETP.NE.AND UP1, UPT, UR5, URZ, UPT ;  /* 0x000000ff0500728c */ /* 0x008fe4000bf25270 */
[----:B------:R-:W-:Y:S01]  /*04d0*/  UISETP.NE.AND UP0, UPT, UR9, URZ, UPT ;  /* 0x000000ff0900728c */ /* 0x000fe2000bf05270 */
[----:B------:R-:W-:Y:S01]  /*04e0*/  IMAD.SHL.U32 R19, R17, 0x2, RZ ;  /* 0x0000000211137824 */ /* 0x000fe200078e00ff */
[----:B------:R-:W-:Y:S01]  /*04f0*/  UIMAD UR43, UR7, UR9, URZ ;  /* 0x00000009072b72a4 */ /* 0x000fe2000f8e02ff */
[----:B------:R-:W-:Y:S01]  /*0500*/  BSSY.RECONVERGENT B0, `(.L_x_1859) ;  /* 0x000002e000007945 */ /* 0x000fe20003800200 */
[----:B------:R-:W-:Y:S01]  /*0510*/  UIMAD UR40, UR6, UR8, URZ ;  /* 0x00000008062872a4 */ /* 0x000fe2000f8e02ff */
[----:B------:R-:W-:Y:S01]  /*0520*/  HFMA2 R25, -RZ, RZ, 0, 0 ;  /* 0x00000000ff197431 */ /* 0x000fe200000001ff */
[----:B--2---:R-:W-:-:S03]  /*0530*/  UIMAD UR38, UR7, UR8, UR42 ;  /* 0x00000008072672a4 */ /* 0x004fc6000f8e022a */
[----:B------:R-:W-:Y:S02]  /*0540*/  @UP1 USHF.L.U32 UR4, UR42, 0x5, URZ ;  /* 0x000000052a041899 */ /* 0x000fe400080006ff */
[----:B------:R-:W-:Y:S02]  /*0550*/  @!UP1 USHF.L.U32 UR41, UR38, 0x5, URZ ;  /* 0x0000000526299899 */ /* 0x000fe400080006ff */
[----:B------:R-:W-:Y:S01]  /*0560*/  @UP1 UIMAD UR41, UR7, UR5, UR4 ;  /* 0x00000005072912a4 */ /* 0x000fe2000f8e0204 */
[----:B0-----:R-:W-:Y:S01]  /*0570*/  @P0 IADD3 R16, PT, PT, R3, R8, RZ ;  /* 0x0000000803100210 */ /* 0x001fe20007ffe0ff */
[----:B------:R-:W-:-:S03]  /*0580*/  IMAD R3, R4, R9, RZ ;  /* 0x0000000904037224 */ /* 0x000fc600078e02ff */
[----:B-1----:R-:W-:Y:S01]  /*0590*/  IABS R0, R16 ;  /* 0x0000001000007213 */ /* 0x002fe20000000000 */
[----:B------:R-:W-:-:S06]  /*05a0*/  IMAD.HI.U32 R7, R7, R3, R6 ;  /* 0x0000000307077227 */ /* 0x000fcc00078e0006 */
[----:B------:R-:W-:-:S05]  /*05b0*/  IMAD.HI.U32 R7, R7, R0, RZ ;  /* 0x0000000007077227 */ /* 0x000fca00078e00ff */
[----:B------:R-:W-:-:S05]  /*05c0*/  IADD3 R7, PT, PT, -R7, RZ, RZ ;  /* 0x000000ff07077210 */ /* 0x000fca0007ffe1ff */
[----:B------:R-:W-:-:S05]  /*05d0*/  IMAD R7, R9, R7, R0 ;  /* 0x0000000709077224 */ /* 0x000fca00078e0200 */
[----:B------:R-:W-:-:S13]  /*05e0*/  R2UR UR39, R7 ;  /* 0x00000000072772ca */ /* 0x000fda00000e0000 */
[----:B------:R-:W-:-:S13]  /*05f0*/  ISETP.GT.U32.AND P0, PT, R9, UR39, PT ;  /* 0x0000002709007c0c */ /* 0x000fda000bf04070 */
[----:B------:R-:W-:-:S04]  /*0600*/  @!P0 IADD3 R0, PT, PT, -R9, UR39, RZ ;  /* 0x0000002709008c10 */ /* 0x000fc8000fffe1ff */
[----:B------:R-:W-:-:S13]  /*0610*/  @!P0 R2UR UR39, R0 ;  /* 0x00000000002782ca */ /* 0x000fda00000e0000 */
[----:B------:R-:W-:Y:S02]  /*0620*/  ISETP.GT.U32.AND P0, PT, R9, UR39, PT ;  /* 0x0000002709007c0c */ /* 0x000fe4000bf04070 */
[----:B------:R-:W-:-:S11]  /*0630*/  ISETP.GE.AND P1, PT, R16, RZ, PT ;  /* 0x000000ff1000720c */ /* 0x000fd60003f26270 */
[----:B------:R-:W-:-:S04]  /*0640*/  @!P0 IADD3 R9, PT, PT, -R9, UR39, RZ ;  /* 0x0000002709098c10 */ /* 0x000fc8000fffe1ff */
[----:B------:R-:W-:Y:S02]  /*0650*/  @!P0 R2UR UR39, R9 ;  /* 0x00000000092782ca */ /* 0x000fe400000e0000 */
[----:B------:R-:W-:Y:S01]  /*0660*/  ISETP.GT.U32.AND P0, PT, R17, 0xf, PT ;  /* 0x0000000f1100780c */ /* 0x000fe20003f04070 */
[----:B------:R-:W-:Y:S01]  /*0670*/  VOTEU.ANY UP2, P1 ;  /* 0x0000000000ff7886 */ /* 0x000fe20000840100 */
[----:B------:R-:W-:-:S04]  /*0680*/  IADD3 R23, PT, PT, R16, 0x1, RZ ;  /* 0x0000000110177810 */ /* 0x000fc80007ffe0ff */
[----:B------:R-:W-:-:S05]  /*0690*/  VIADDMNMX R23, R23, -UR9, RZ, !PT ;  /* 0x8000000917177c46 */ /* 0x000fca000f8001ff */
[----:B------:R-:W-:Y:S02]  /*06a0*/  @!UP2 UIADD3 UR39, UPT, UPT, -UR39, URZ, URZ ;  /* 0x000000ff2727a290 */ /* 0x000fe4000fffe1ff */
[----:B------:R-:W-:Y:S01]  /*06b0*/  @!UP0 ULOP3.LUT UR39, URZ, UR9, URZ, 0x33, !UPT ;  /* 0x00000009ff278292 */ /* 0x000fe2000f8e33ff */
[----:B------:R-:W-:Y:S01]  /*06c0*/  IADD3 R13, PT, PT, R19, UR41, RZ ;  /* 0x00000029130d7c10 */ /* 0x000fe2000fffe0ff */
[----:B------:R-:W-:Y:S10]  /*06d0*/  @P0 BRA `(.L_x_1860) ;  /* 0x0000000000400947 */ /* 0x000ff40003800000 */
        /* <DEDUP_REMOVED lines=16> */
.L_x_1860:
[----:B------:R-:W-:Y:S05]  /*07e0*/  BSYNC.RECONVERGENT B0 ;  /* 0x0000000000007941 */ /* 0x000fea0003800200 */
.L_x_1859:
[----:B------:R-:W1:Y:S01]  /*07f0*/  LDCU UR4, c[0x0][0x478] ;  /* 0x00008f00ff0477ac */ /* 0x000e620008000800 */
[----:B------:R-:W-:Y:S01]  /*0800*/  IMAD.U32 R0, RZ, RZ, UR42 ;  /* 0x0000002aff007e24 */ /* 0x000fe2000f8e00ff */
[----:B------:R-:W-:-:S04]  /*0810*/  USHF.R.S32.HI UR44, URZ, 0x1f, UR43 ;  /* 0x0000001fff2c7899 */ /* 0x000fc8000801142b */
[----:B------:R-:W-:Y:S01]  /*0820*/  LEA R3, R0, R19, 0x5 ;  /* 0x0000001300037211 */ /* 0x000fe200078e28ff */
        /* <DEDUP_REMOVED lines=14> */
.L_x_1861:
[----:B------:R-:W-:Y:S01]  /*0910*/  BSSY.RECONVERGENT B0, `(.L_x_1862) ;  /* 0x0000006000007945 */ /* 0x000fe20003800200 */
[----:B------:R-:W-:-:S03]  /*0920*/  HFMA2 R0, -RZ, RZ, 0, 0 ;  /* 0x00000000ff007431 */ /* 0x000fc600000001ff */
[----:B------:R-:W-:Y:S05]  /*0930*/  @P0 BRA `(.L_x_1863) ;  /* 0x00000000000c0947 */ /* 0x000fea0003800000 */
[----:B------:R-:W1:Y:S02]  /*0940*/  LDC.64 R4, c[0x0][0x398] ;  /* 0x0000e600ff047b82 */ /* 0x000e640000000a00 */
[----:B-1----:R-:W-:-:S05]  /*0950*/  IMAD.WIDE R4, R13, 0x2, R4 ;  /* 0x000000020d047825 */ /* 0x002fca00078e0204 */
[----:B------:R1:W5:Y:S02]  /*0960*/  LDG.E R0, desc[UR36][R4.64] ;  /* 0x0000002404007981 */ /* 0x000364000c1e1900 */
.L_x_1863:
[----:B------:R-:W-:Y:S05]  /*0970*/  BSYNC.RECONVERGENT B0 ;  /* 0x0000000000007941 */ /* 0x000fea0003800200 */
.L_x_1862:
[----:B------:R-:W2:Y:S01]  /*0980*/  LDCU.64 UR10, c[0x0][0x3a0] ;  /* 0x00007400ff0a77ac */ /* 0x000ea20008000a00 */
[----:B-1----:R-:W1:Y:S01]  /*0990*/  LDC.64 R4, c[0x0][0x418] ;  /* 0x00010600ff047b82 */ /* 0x002e620000000a00 */
[----:B------:R-:W-:Y:S02]  /*09a0*/  ISETP.EQ.U32.AND P3, PT, RZ, UR12, PT ;  /* 0x0000000cff007c0c */ /* 0x000fe4000bf62070 */
[----:B------:R-:W-:Y:S01]  /*09b0*/  CS2R R12, SRZ ;  /* 0x00000000000c7805 */ /* 0x000fe2000001ff00 */
[----:B------:R-:W3:Y:S01]  /*09c0*/  LDCU.64 UR4, c[0x0][0x390] ;  /* 0x00007200ff0477ac */ /* 0x000ee20008000a00 */
[----:B------:R-:W-:Y:S02]  /*09d0*/  ISETP.EQ.OR.EX P0, PT, RZ, UR13, P0, P3 ;  /* 0x0000000dff007c0c */ /* 0x000fe40008702730 */
[----:B--2---:R-:W-:-:S11]  /*09e0*/  ISETP.NE.U32.AND P1, PT, RZ, UR10, PT ;  /* 0x0000000aff007c0c */ /* 0x004fd6000bf25070 */
[----:B------:R-:W2:Y:S01]  /*09f0*/  @!P0 LDC.64 R8, c[0x0][0x450] ;  /* 0x00011400ff088b82 */ /* 0x000ea20000000a00 */
[----:B-----5:R-:W-:Y:S01]  /*0a00*/  @!P0 IMAD R10, R2, UR8, RZ ;  /* 0x00000008020a8c24 */ /* 0x020fe2000f8e02ff */
[----:B---3--:R-:W-:Y:S02]  /*0a10*/  ISETP.NE.U32.AND P2, PT, RZ, UR4, PT ;  /* 0x00000004ff007c0c */ /* 0x008fe4000bf45070 */
[----:B------:R-:W-:Y:S01]  /*0a20*/  ISETP.NE.AND.EX P1, PT, RZ, UR11, PT, P1 ;  /* 0x0000000bff007c0c */ /* 0x000fe2000bf25310 */
[----:B------:R-:W-:Y:S01]  /*0a30*/  @!P0 IMAD R11, R10, 0x20, R3 ;  /* 0x000000200a0b8824 */ /* 0x000fe200078e0203 */
[----:B------:R-:W-:Y:S02]  /*0a40*/  ISETP.NE.AND.EX P2, PT, RZ, UR5, PT, P2 ;  /* 0x00000005ff007c0c */ /* 0x000fe4000bf45320 */
[C---:B------:R-:W-:Y:S02]  /*0a50*/  ISETP.GT.U32.OR P1, PT, R17.reuse, 0xf, !P1 ;  /* 0x0000000f1100780c */ /* 0x040fe40004f24470 */
[----:B------:R-:W-:-:S02]  /*0a60*/  ISETP.GT.U32.OR P2, PT, R17, 0xf, !P2 ;  /* 0x0000000f1100780c */ /* 0x000fc40005744470 */
[----:B-1----:R-:W-:Y:S02]  /*0a70*/  R2UR UR4, R5 ;  /* 0x00000000050472ca */ /* 0x002fe400000e0000 */
[----:B------:R-:W-:-:S07]  /*0a80*/  ISETP.NE.U32.AND P4, PT, R4, RZ, PT ;  /* 0x000000ff0400720c */ /* 0x000fce0003f85070 */
[----:B0-----:R-:W0:Y:S01]  /*0a90*/  @!P1 LDC.64 R6, c[0x0][0x3a0] ;  /* 0x0000e800ff069b82 */ /* 0x001e220000000a00 */
[----:B--2---:R-:W-:-:S05]  /*0aa0*/  @!P0 IMAD.WIDE R8, R11, 0x2, R8 ;  /* 0x000000020b088825 */ /* 0x004fca00078e0208 */
[----:B------:R-:W-:Y:S01]  /*0ab0*/  VOTEU.ANY UP0, P4 ;  /* 0x0000000000ff7886 */ /* 0x000fe20002000100 */
[----:B------:R-:W-:Y:S01]  /*0ac0*/  UISETP.NE.AND.EX UP0, UPT, UR4, URZ, UPT, UP0 ;  /* 0x000000ff0400728c */ /* 0x000fe2000bf05300 */
[----:B------:R-:W1:Y:S01]  /*0ad0*/  @!P2 LDC.64 R4, c[0x0][0x390] ;  /* 0x0000e400ff04ab82 */ /* 0x000e620000000a00 */
[----:B------:R-:W2:Y:S09]  /*0ae0*/  @!P0 LDG.E R9, desc[UR36][R8.64] ;  /* 0x0000002408098981 */ /* 0x000eb2000c1e1900 */
[----:B------:R-:W3:Y:S01]  /*0af0*/  @UP0 LDCU.64 UR4, c[0x0][0x418] ;  /* 0x00008300ff0407ac */ /* 0x000ee20008000a00 */
[----:B0-----:R-:W-:-:S05]  /*0b00*/  @!P1 IMAD.WIDE.U32 R6, R3, 0x2, R6 ;  /* 0x0000000203069825 */ /* 0x001fca00078e0006 */
[----:B------:R0:W4:Y:S01]  /*0b10*/  @!P1 LDG.E R13, desc[UR36][R6.64] ;  /* 0x00000024060d9981 */ /* 0x000122000c1e1900 */
[----:B------:R-:W-:Y:S01]  /*0b20*/  PLOP3.LUT P1, PT, PT, PT, UP0, 0x80, 0x8 ;  /* 0x000000000008781c */ /* 0x000fe20003f2f008 */
[----:B-1----:R-:W-:Y:S01]  /*0b30*/  @!P2 IMAD.WIDE.U32 R4, R3, 0x2, R4 ;  /* 0x000000020304a825 */ /* 0x002fe200078e0004 */
[----:B---3--:R-:W-:-:S04]  /*0b40*/  @UP0 UIMAD.WIDE.U32 UR4, UR7, 0x4, UR4 ;  /* 0x00000004070408a5 */ /* 0x008fc8000f8e0004 */
[----:B------:R-:W3:Y:S01]  /*0b50*/  @!P2 LDG.E R12, desc[UR36][R4.64] ;  /* 0x00000024040ca981 */ /* 0x000ee2000c1e1900 */
[----:B0-----:R-:W0:Y:S01]  /*0b60*/  LDC R6, c[0x0][0x400] ;  /* 0x00010000ff067b82 */ /* 0x001e220000000800 */
[----:B------:R-:W-:-:S05]  /*0b70*/  MOV R10, UR4 ;  /* 0x00000004000a7c02 */ /* 0x000fca0008000f00 */
[----:B------:R-:W1:Y:S01]  /*0b80*/  LDCU.U8 UR4, c[0x0][0x404] ;  /* 0x00008080ff0477ac */ /* 0x000e620008000000 */
[----:B------:R-:W-:Y:S01]  /*0b90*/  MOV R18, RZ ;  /* 0x000000ff00127202 */ /* 0x000fe20000000f00 */
[----:B------:R-:W-:-:S05]  /*0ba0*/  IMAD.U32 R11, RZ, RZ, UR5 ;  /* 0x00000005ff0b7e24 */ /* 0x000fca000f8e00ff */
        /* <DEDUP_REMOVED lines=38> */
.L_x_1865:
        /* <DEDUP_REMOVED lines=13> */
[----:B0-----:R-:W-:Y:S02]  /*0ee0*/  MOV R4, RZ ;  /* 0x000000ff00047202 */ /* 0x001fe40000000f00 */
[----:B-1----:R-:W-:-:S05]  /*0ef0*/  IADD3 R8, PT, PT, RZ, -R5, RZ ;  /* 0x80000005ff087210 */ /* 0x002fca0007ffe0ff */
[----:B------:R-:W-:Y:S02]  /*0f00*/  IMAD R7, R8, R3, RZ ;  /* 0x0000000308077224 */ /* 0x000fe400078e02ff */
[----:B------:R-:W-:Y:S02]  /*0f10*/  IMAD.MOV.U32 R8, RZ, RZ, R9 ;  /* 0x000000ffff087224 */ /* 0x000fe400078e0009 */
        /* <DEDUP_REMOVED lines=25> */
[----:B------:R-:W-:Y:S01]  /*10b0*/  MOV R13, RZ ;  /* 0x000000ff000d7202 */ /* 0x000fe20000000f00 */
[----:B------:R-:W1:Y:S01]  /*10c0*/  LDCU.64 UR6, c[0x4][0x70] ;  /* 0x01000e00ff0677ac */ /* 0x000e620008000a00 */
[----:B------:R-:W2:Y:S01]  /*10d0*/  LDC.64 R14, c[0x4][R14] ;  /* 0x010000000e0e7b82 */ /* 0x000ea20000000a00 */
[----:B------:R-:W3:Y:S01]  /*10e0*/  LDCU.64 UR8, c[0x4][0x10] ;  /* 0x01000200ff0877ac */ /* 0x000ee20008000a00 */
[----:B0-----:R-:W-:Y:S01]  /*10f0*/  MOV R4, UR4 ;  /* 0x0000000400047c02 */ /* 0x001fe20008000f00 */
[----:B------:R-:W-:Y:S01]  /*1100*/  IMAD.U32 R5, RZ, RZ, UR5 ;  /* 0x00000005ff057e24 */ /* 0x000fe2000f8e00ff */
[----:B-1----:R-:W-:-:S02]  /*1110*/  MOV R6, UR6 ;  /* 0x0000000600067c02 */ /* 0x002fc40008000f00 */
[----:B------:R-:W-:Y:S01]  /*1120*/  MOV R7, UR7 ;  /* 0x0000000700077c02 */ /* 0x000fe20008000f00 */
[----:B---3--:R-:W-:Y:S01]  /*1130*/  IMAD.U32 R10, RZ, RZ, UR8 ;  /* 0x00000008ff0a7e24 */ /* 0x008fe2000f8e00ff */
[----:B------:R-:W-:-:S07]  /*1140*/  MOV R11, UR9 ;  /* 0x00000009000b7c02 */ /* 0x000fce0008000f00 */
[----:B------:R-:W-:-:S07]  /*1150*/  LEPC R20, `(.L_x_1867) ;  /* 0x000000001014794e */ /* 0x000fce0000000000 */
[----:B--2--5:R-:W-:Y:S05]  /*1160*/  CALL.ABS.NOINC R14 ;  /* 0x000000000e007343 */ /* 0x024fea0003c00000 */
.L_x_1867:
        /* <DEDUP_REMOVED lines=8> */
[----:B------:R-:W-:Y:S01]  /*11f0*/  @!P6 LEA R6, R4, R0, 0x1 ;  /* 0x000000000406e211 */ /* 0x000fe200078e08ff */
[----:B-1----:R-:W-:-:S04]  /*1200*/  IMAD R3, R11, 0x2, R0 ;  /* 0x000000020b037824 */ /* 0x002fc800078e0200 */
[----:B------:R0:W-:Y:S01]  /*1210*/  @!P6 STS [R6], R25 ;  /* 0x000000190600e388 */ /* 0x0001e20000000800 */
[----:B------:R-:W-:-:S05]  /*1220*/  @!P6 LEA R5, R4, R3, 0x1 ;  /* 0x000000030405e211 */ /* 0x000fca00078e08ff */
        /* <DEDUP_REMOVED lines=9> */
[----:B------:R-:W-:-:S05]  /*12c0*/  LEA.HI R4, R26, R5, RZ, 0x1f ;  /* 0x000000051a047211 */ /* 0x000fca00078ff8ff */
[----:B------:R-:W-:-:S05]  /*12d0*/  IMAD.SHL.U32 R10, R4, 0x2, RZ ;  /* 0x00000002040a7824 */ /* 0x000fca00078e00ff */
        /* <DEDUP_REMOVED lines=39> */
.L_x_1871:
[----:B------:R-:W-:Y:S05]  /*1550*/  BSYNC.RECONVERGENT B1 ;  /* 0x0000000000017941 */ /* 0x000fea0003800200 */
.L_x_1870:
[----:B------:R-:W-:Y:S01]  /*1560*/  PRMT R8, R22, 0x7632, R8 ;  /* 0x0000763216087816 */ /* 0x000fe20000000008 */
[----:B------:R0:W-:Y:S01]  /*1570*/  STS.U16 [R7], R22 ;  /* 0x0000001607007388 */ /* 0x0001e20000000400 */
[----:B------:R-:W-:-:S03]  /*1580*/  PRMT R9, R25, 0x7632, R9 ;  /* 0x0000763219097816 */ /* 0x000fc60000000009 */
[----:B------:R0:W-:Y:S04]  /*1590*/  STS.U16 [R4], R8 ;  /* 0x0000000804007388 */ /* 0x0001e80000000400 */
[----:B------:R0:W-:Y:S04]  /*15a0*/  STS.U16 [R5], R25 ;  /* 0x0000001905007388 */ /* 0x0001e80000000400 */
[----:B------:R0:W-:Y:S02]  /*15b0*/  STS.U16 [R6], R9 ;  /* 0x0000000906007388 */ /* 0x0001e40000000400 */
.L_x_1869:
[----:B------:R-:W-:Y:S05]  /*15c0*/  BSYNC.RECONVERGENT B0 ;  /* 0x0000000000007941 */ /* 0x000fea0003800200 */
.L_x_1868:
[----:B------:R-:W-:Y:S01]  /*15d0*/  BAR.SYNC.DEFER_BLOCKING 0x0 ;  /* 0x0000000000007b1d */ /* 0x000fe20000010000 */
[----:B------:R-:W-:-:S04]  /*15e0*/  @!P6 IMAD R24, R24, R27, R26 ;  /* 0x0000001b1818e224 */ /* 0x000fc800078e021a */
[C---:B------:R-:W-:Y:S01]  /*15f0*/  @!P6 IMAD R3, R24.reuse, 0x2, R3 ;  /* 0x000000021803e824 */ /* 0x040fe200078e0203 */
[----:B------:R-:W-:-:S05]  /*1600*/  @!P6 LEA R0, R24, R0, 0x1 ;  /* 0x000000001800e211 */ /* 0x000fca00078e08ff */
[----:B0-----:R0:W1:Y:S04]  /*1610*/  @!P6 LDS R25, [R0] ;  /* 0x000000000019e984 */ /* 0x0010680000000800 */
[----:B------:R0:W2:Y:S01]  /*1620*/  @!P6 LDS R22, [R3] ;  /* 0x000000000316e984 */ /* 0x0000a20000000800 */
[----:B------:R-:W-:Y:S06]  /*1630*/  BAR.SYNC.DEFER_BLOCKING 0x0 ;  /* 0x0000000000007b1d */ /* 0x000fec0000010000 */
.L_x_1866:
[----:B------:R-:W-:Y:S05]  /*1640*/  BSYNC.RECONVERGENT B6 ;  /* 0x0000000000067941 */ /* 0x000fea0003800200 */
.L_x_1864:
        /* <DEDUP_REMOVED lines=10> */
[----:B------:R-:W-:-:S04]  /*16f0*/  MOV R8, UR5 ;  /* 0x0000000500087c02 */ /* 0x000fc80008000f00 */
[----:B------:R-:W-:Y:S01]  /*1700*/  IMAD.U32 R10, RZ, RZ, UR4 ;  /* 0x00000004ff0a7e24 */ /* 0x000fe2000f8e00ff */
[----:B------:R-:W-:Y:S01]  /*1710*/  UMOV UR4, 0xffff ;  /* 0x0000ffff00047882 */ /* 0x000fe20000000000 */
[----:B------:R-:W-:Y:S01]  /*1720*/  IMAD R9, R3, R8, UR39 ;  /* 0x0000002703097e24 */ /* 0x000fe2000f8e0208 */
[----:B------:R-:W-:Y:S02]  /*1730*/  IADD3 R3, PT, PT, R7, 0x20, RZ ;  /* 0x0000002007037810 */ /* 0x000fe40007ffe0ff */
[----:B------:R-:W-:Y:S02]  /*1740*/  LEA R10, R10, R19, 0x5 ;  /* 0x000000130a0a7211 */ /* 0x000fe400078e28ff */
[----:B---3--:R-:W-:-:S03]  /*1750*/  LEA R8, R6, R3, 0x18 ;  /* 0x0000000306087211 */ /* 0x008fc600078ec0ff */
[----:B------:R-:W-:Y:S02]  /*1760*/  IMAD R9, R9, 0x8, R10 ;  /* 0x0000000809097824 */ /* 0x000fe400078e020a */
[----:B-12---:R-:W-:Y:S01]  /*1770*/  HMUL2 R3, R25, R22 ;  /* 0x0000001619037232 */ /* 0x006fe20000000000 */
[----:B------:R-:W-:Y:S01]  /*1780*/  LEA R8, R17, R8, 0x2 ;  /* 0x0000000811087211 */ /* 0x000fe200078e10ff */
[----:B----4-:R-:W-:-:S04]  /*1790*/  IMAD.WIDE R4, R9, 0x2, R4 ;  /* 0x0000000209047825 */ /* 0x010fc800078e0204 */
[----:B------:R0:W-:Y:S01]  /*17a0*/  STS [R8], R25 ;  /* 0x0000001908007388 */ /* 0x0001e20000000800 */
[--C-:B------:R-:W-:Y:S02]  /*17b0*/  HADD2.F32 R13, -RZ, R3.reuse.H0_H0 ;  /* 0x20000003ff0d7230 */ /* 0x100fe40000004100 */
[----:B------:R-:W-:Y:S01]  /*17c0*/  HADD2.F32 R10, -RZ, R3.H1_H1 ;  /* 0x30000003ff0a7230 */ /* 0x000fe20000004100 */
[----:B------:R0:W-:Y:S04]  /*17d0*/  STG.E desc[UR36][R4.64], R22 ;  /* 0x0000001604007986 */ /* 0x0001e8000c101924 */
        /* <DEDUP_REMOVED lines=13> */
.L_x_1961:
        /* <DEDUP_REMOVED lines=9> */
[----:B0-----:R-:W0:Y:S01]  /*1940*/  @P0 LDC.64 R4, c[0x0][0x438] ;  /* 0x00010e00ff040b82 */ /* 0x001e220000000a00 */
[----:B--2---:R-:W-:-:S04]  /*1950*/  @P0 IMAD R3, R9, UR42, R0 ;  /* 0x0000002a09030c24 */ /* 0x004fc8000f8e0200 */
[----:B------:R-:W-:-:S04]  /*1960*/  @P0 IMAD R3, R3, R9, R0 ;  /* 0x0000000903030224 */ /* 0x000fc800078e0200 */
[----:B0-----:R-:W-:-:S06]  /*1970*/  @P0 IMAD.WIDE R4, R3, 0x2, R4 ;  /* 0x0000000203040825 */ /* 0x001fcc00078e0204 */
[----:B------:R-:W2:Y:S01]  /*1980*/  @P0 LDG.E.U16 R4, desc[UR36][R4.64] ;  /* 0x0000002404040981 */ /* 0x000ea2000c1e1500 */
[----:B------:R-:W-:Y:S01]  /*1990*/  IADD3 R7, PT, PT, R7, 0x60, RZ ;  /* 0x0000006007077810 */ /* 0x000fe20007ffe0ff */
[----:B-1----:R-:W-:-:S03]  /*19a0*/  FMUL.FTZ R0, R14, UR4 ;  /* 0x000000040e007c20 */ /* 0x002fc60008410000 */
[----:B------:R-:W-:Y:S02]  /*19b0*/  LEA R7, R6, R7, 0x18 ;  /* 0x0000000706077211 */ /* 0x000fe400078ec0ff */
[----:B------:R-:W-:-:S05]  /*19c0*/  IADD3 R6, PT, PT, -R23, R16, RZ ;  /* 0x0000001017067210 */ /* 0x000fca0007ffe1ff */
[----:B------:R-:W-:Y:S02]  /*19d0*/  IMAD R7, R6, 0x4, R7 ;  /* 0x0000000406077824 */ /* 0x000fe400078e0207 */
[----:B--2---:R-:W-:-:S05]  /*19e0*/  @P0 HADD2.F32 R3, -RZ, R4.H0_H0 ;  /* 0x20000004ff030230 */ /* 0x004fca0000004100 */
[----:B------:R-:W-:-:S05]  /*19f0*/  @P0 FADD.FTZ R0, R0, R3 ;  /* 0x0000000300000221 */ /* 0x000fca0000010000 */
[----:B------:R3:W-:Y:S02]  /*1a00*/  STS [R7], R0 ;  /* 0x0000000007007388 */ /* 0x0007e40000000800 */
.L_x_1872:
[----:B------:R-:W-:Y:S05]  /*1a10*/  WARPSYNC.ALL ;  /* 0x0000000000007948 */ /* 0x000fea0003800000 */
[----:B------:R-:W-:Y:S01]  /*1a20*/  IADD3 R3, PT, PT, -R23, R16, RZ ;  /* 0x0000001017037210 */ /* 0x000fe20007ffe1ff */
[----:B------:R-:W4:Y:S01]  /*1a30*/  S2UR UR11, SR_CgaCtaId ;  /* 0x00000000000b79c3 */ /* 0x000f220000008800 */
[----:B------:R-:W0:Y:S01]  /*1a40*/  LDCU.64 UR6, c[0x0][0x3f0] ;  /* 0x00007e00ff0677ac */ /* 0x000e220008000a00 */
[----:B------:R-:W-:Y:S01]  /*1a50*/  SHF.R.U32.HI R19, RZ, 0x1, R17 ;  /* 0x00000001ff137819 */ /* 0x000fe20000011611 */
[----:B------:R-:W-:Y:S01]  /*1a60*/  BSSY B0, `(.L_x_1874) ;  /* 0x0000177000007945 */ /* 0x000fe20003800000 */
[----:B------:R-:W-:Y:S01]  /*1a70*/  IADD3 R3, PT, PT, R3, 0xf, RZ ;  /* 0x0000000f03037810 */ /* 0x000fe20007ffe0ff */
[----:B------:R-:W-:Y:S01]  /*1a80*/  UMOV UR10, 0x400 ;  /* 0x00000400000a7882 */ /* 0x000fe20000000000 */
[----:B------:R-:W1:Y:S02]  /*1a90*/  LDCU.64 UR12, c[0x0][0x438] ;  /* 0x00008700ff0c77ac */ /* 0x000e640008000a00 */
[----:B------:R-:W-:Y:S01]  /*1aa0*/  SHF.R.S32.HI R4, RZ, 0x1f, R3 ;  /* 0x0000001fff047819 */ /* 0x000fe20000011403 */
[----:B------:R-:W-:-:S03]  /*1ab0*/  UIADD3 UR4, UPT, UPT, UR10, 0x20, URZ ;  /* 0x000000200a047890 */ /* 0x000fc6000fffe0ff */
[----:B------:R-:W-:Y:S01]  /*1ac0*/  LEA.HI R4, R4, R3, RZ, 0x4 ;  /* 0x0000000304047211 */ /* 0x000fe200078f20ff */
[C---:B------:R-:W-:Y:S01]  /*1ad0*/  IMAD.SHL.U32 R3, R17.reuse, 0x8, RZ ;  /* 0x0000000811037824 */ /* 0x040fe200078e00ff */
[----:B------:R-:W1:Y:S02]  /*1ae0*/  LDCU.64 UR14, c[0x0][0x448] ;  /* 0x00008900ff0e77ac */ /* 0x000e640008000a00 */
[----:B------:R-:W-:Y:S02]  /*1af0*/  LOP3.LUT R8, R4, 0xfffffff0, RZ, 0xc0, !PT ;  /* 0xfffffff004087812 */ /* 0x000fe400078ec0ff */
[----:B------:R-:W-:Y:S01]  /*1b00*/  SHF.L.U32 R4, R17, 0x2, RZ ;  /* 0x0000000211047819 */ /* 0x000fe200000006ff */
[----:B0-----:R-:W-:Y:S01]  /*1b10*/  UIMAD UR40, UR40, UR6, UR42 ;  /* 0x00000006282872a4 */ /* 0x001fe2000f8e022a */
[----:B------:R-:W-:Y:S01]  /*1b20*/  BAR.SYNC.DEFER_BLOCKING 0x0 ;  /* 0x0000000000007b1d */ /* 0x000fe20000010000 */
[----:B------:R-:W-:Y:S02]  /*1b30*/  ISETP.GE.AND P0, PT, R19, R8, PT ;  /* 0x000000081300720c */ /* 0x000fe40003f06270 */
[----:B------:R-:W-:Y:S01]  /*1b40*/  USHF.L.U32 UR40, UR40, 0x5, URZ ;  /* 0x0000000528287899 */ /* 0x000fe200080006ff */
[----:B------:R-:W-:Y:S01]  /*1b50*/  LOP3.LUT R5, R3, 0x8, RZ, 0xc0, !PT ;  /* 0x0000000803057812 */ /* 0x000fe200078ec0ff */
[----:B----4-:R-:W-:-:S09]  /*1b60*/  ULEA UR4, UR11, UR4, 0x18 ;  /* 0x000000040b047291 */ /* 0x010fd2000f8ec0ff */
[----:B-1----:R-:W-:Y:S05]  /*1b70*/  @P0 BRA `(.L_x_1875) ;  /* 0x0000001400940947 */ /* 0x002fea0003800000 */
[C---:B------:R-:W-:Y:S01]  /*1b80*/  IADD3 R37, PT, PT, R23.reuse, R19, RZ ;  /* 0x0000001317257210 */ /* 0x040fe20007ffe0ff */
[----:B------:R-:W-:Y:S01]  /*1b90*/  IMAD.IADD R3, R23, 0x1, R8 ;  /* 0x0000000117037824 */ /* 0x000fe200078e0208 */
[----:B------:R-:W0:Y:S01]  /*1ba0*/  LDC R36, c[0x0][0x430] ;  /* 0x00010c00ff247b82 */ /* 0x000e220000000800 */
[----:B------:R-:W-:Y:S01]  /*1bb0*/  LOP3.LUT R39, RZ, R23, RZ, 0x33, !PT ;  /* 0x00000017ff277212 */ /* 0x000fe200078e33ff */
[----:B------:R-:W0:Y:S01]  /*1bc0*/  LDCU UR5, c[0x0][0x408] ;  /* 0x00008100ff0577ac */ /* 0x000e220008000800 */
[----:B------:R-:W-:Y:S01]  /*1bd0*/  IADD3 R38, PT, PT, R37, 0x40, RZ ;  /* 0x0000004025267810 */ /* 0x000fe20007ffe0ff */
[----:B------:R-:W1:Y:S01]  /*1be0*/  LDS.64 R34, [R5+UR4] ;  /* 0x0000000405227984 */ /* 0x000e620008000a00 */
[----:B------:R-:W-:Y:S01]  /*1bf0*/  LOP3.LUT R4, R4, 0x4, RZ, 0xc0, !PT ;  /* 0x0000000404047812 */ /* 0x000fe200078ec0ff */
[----:B---3--:R-:W-:Y:S01]  /*1c00*/  IMAD.U32 R7, RZ, RZ, UR42 ;  /* 0x0000002aff077e24 */ /* 0x008fe2000f8e00ff */
[----:B------:R-:W-:Y:S01]  /*1c10*/  VIMNMX R8, PT, PT, R3, R38, !PT ;  /* 0x0000002603087248 */ /* 0x000fe20007fe0100 */
[----:B------:R-:W3:Y:S01]  /*1c20*/  LDC.64 R42, c[0x0][0x448] ;  /* 0x00011200ff2a7b82 */ /* 0x000ee20000000a00 */
[----:B------:R-:W4:Y:S01]  /*1c30*/  LDS.64 R32, [R5+UR4+0x10] ;  /* 0x0000100405207984 */ /* 0x000f220008000a00 */
[----:B------:R-:W-:Y:S01]  /*1c40*/  BSSY B1, `(.L_x_1876) ;  /* 0x000007b000017945 */ /* 0x000fe20003800000 */
[----:B------:R-:W-:-:S02]  /*1c50*/  IADD3 R39, PT, PT, -R19, R8, R39 ;  /* 0x0000000813277210 */ /* 0x000fc40007ffe127 */
[----:B------:R-:W1:Y:S01]  /*1c60*/  LDS.64 R30, [R5+UR4+0x20] ;  /* 0x00002004051e7984 */ /* 0x000e620008000a00 */
[----:B------:R-:W-:Y:S02]  /*1c70*/  MOV R10, R37 ;  /* 0x00000025000a7202 */ /* 0x000fe40000000f00 */
[----:B------:R-:W2:Y:S01]  /*1c80*/  LDC R6, c[0x0][0x440] ;  /* 0x00011000ff067b82 */ /* 0x000ea20000000800 */
[----:B------:R-:W-:Y:S01]  /*1c90*/  LOP3.LUT P0, RZ, R39, 0x40, RZ, 0xc0, !PT ;  /* 0x0000004027ff7812 */ /* 0x000fe2000780c0ff */
[----:B------:R0:W1:Y:S02]  /*1ca0*/  LDS.64 R28, [R5+UR4+0x30] ;  /* 0x00003004051c7984 */ /* 0x0000640008000a00 */
[----:B0-----:R-:W-:Y:S02]  /*1cb0*/  IADD3 R36, PT, PT, R36, UR5, RZ ;  /* 0x0000000524247c10 */ /* 0x001fe4000fffe0ff */
[----:B------:R-:W-:-:S05]  /*1cc0*/  MOV R5, UR40 ;  /* 0x0000002800057c02 */ /* 0x000fca0008000f00 */
[----:B------:R-:W-:Y:S02]  /*1cd0*/  IMAD R4, R5, UR7, R4 ;  /* 0x0000000705047c24 */ /* 0x000fe4000f8e0204 */
[----:B---3--:R-:W-:-:S03]  /*1ce0*/  IMAD.WIDE.U32 R42, R7, 0x2, R42 ;  /* 0x00000002072a7825 */ /* 0x008fc600078e002a */
[----:B------:R-:W-:Y:S01]  /*1cf0*/  SHF.R.S32.HI R5, RZ, 0x1f, R4 ;  /* 0x0000001fff057819 */ /* 0x000fe20000011404 */
[----:B--2---:R-:W-:Y:S01]  /*1d00*/  IMAD R7, R6, UR42, R16 ;  /* 0x0000002a06077c24 */ /* 0x004fe2000f8e0210 */
[----:B-1--4-:R-:W-:Y:S06]  /*1d10*/  @P0 BRA `(.L_x_1877) ;  /* 0x0000000400b40947 */ /* 0x012fec0003800000 */
[----:B------:R-:W-:Y:S01]  /*1d20*/  IABS R12, UR7 ;  /* 0x00000007000c7c13 */ /* 0x000fe20008000000 */
[----:B------:R-:W-:Y:S01]  /*1d30*/  HFMA2 R8, -RZ, RZ, 0, 0 ;  /* 0x00000000ff087431 */ /* 0x000fe200000001ff */
[----:B------:R-:W-:Y:S01]  /*1d40*/  IABS R13, R37 ;  /* 0x00000025000d7213 */ /* 0x000fe20000000000 */
[----:B------:R-:W0:Y:S01]  /*1d50*/  LDCU.64 UR8, c[0x0][0x420] ;  /* 0x00008400ff0877ac */ /* 0x000e220008000a00 */
[----:B------:R-:W1:Y:S01]  /*1d60*/  I2F.RP R10, R12 ;  /* 0x0000000c000a7306 */ /* 0x000e620000209400 */
[C---:B------:R-:W-:Y:S02]  /*1d70*/  ISETP.GE.AND P1, PT, R37.reuse, R16, PT ;  /* 0x000000102500720c */ /* 0x040fe40003f26270 */
[----:B------:R-:W-:Y:S02]  /*1d80*/  ISETP.GE.AND P2, PT, R37, RZ, PT ;  /* 0x000000ff2500720c */ /* 0x000fe40003f46270 */
[----:B------:R-:W-:Y:S02]  /*1d90*/  ISETP.NE.AND P3, PT, RZ, UR7, PT ;  /* 0x00000007ff007c0c */ /* 0x000fe4000bf65270 */
[----:B------:R-:W-:Y:S01]  /*1da0*/  MOV R15, UR7 ;  /* 0x00000007000f7c02 */ /* 0x000fe20008000f00 */
[----:B-1----:R-:W1:Y:S02]  /*1db0*/  MUFU.RCP R10, R10 ;  /* 0x0000000a000a7308 */ /* 0x002e640000001000 */
[----:B-1----:R-:W-:-:S06]  /*1dc0*/  VIADD R9, R10, 0xffffffe ;  /* 0x0ffffffe0a097836 */ /* 0x002fcc0000000000 */
[----:B------:R-:W1:Y:S02]  /*1dd0*/  F2I.FTZ.U32.TRUNC.NTZ R9, R9 ;  /* 0x0000000900097305 */ /* 0x000e64000021f000 */
[----:B-1----:R-:W-:-:S05]  /*1de0*/  IADD3 R11, PT, PT, RZ, -R9, RZ ;  /* 0x80000009ff0b7210 */ /* 0x002fca0007ffe0ff */
[----:B------:R-:W-:-:S04]  /*1df0*/  IMAD R11, R11, R12, RZ ;  /* 0x0000000c0b0b7224 */ /* 0x000fc800078e02ff */
[----:B------:R-:W-:Y:S02]  /*1e00*/  IMAD.HI.U32 R8, R9, R11, R8 ;  /* 0x0000000b09087227 */ /* 0x000fe400078e0008 */
[----:B------:R-:W1:Y:S04]  /*1e10*/  @!P1 LDC.64 R10, c[0x0][0x3b8] ;  /* 0x0000ee00ff0a9b82 */ /* 0x000e680000000a00 */
[----:B------:R-:W-:-:S04]  /*1e20*/  IMAD.HI.U32 R8, R8, R13, RZ ;  /* 0x0000000d08087227 */ /* 0x000fc800078e00ff */
[----:B------:R-:W-:-:S04]  /*1e30*/  IMAD.MOV R8, RZ, RZ, -R8 ;  /* 0x000000ffff087224 */ /* 0x000fc800078e0a08 */
[C---:B------:R-:W-:Y:S02]  /*1e40*/  IMAD R13, R12.reuse, R8, R13 ;  /* 0x000000080c0d7224 */ /* 0x040fe400078e020d */
[----:B------:R-:W2:Y:S03]  /*1e50*/  @!P1 LDC.64 R8, c[0x0][0x3b8] ;  /* 0x0000ee00ff089b82 */ /* 0x000ea60000000a00 */
[----:B------:R-:W-:-:S13]  /*1e60*/  ISETP.GT.U32.AND P0, PT, R12, R13, PT ;  /* 0x0000000d0c00720c */ /* 0x000fda0003f04070 */
[----:B------:R-:W-:-:S04]  /*1e70*/  @!P0 IADD3 R13, PT, PT, R13, -R12, RZ ;  /* 0x8000000c0d0d8210 */ /* 0x000fc80007ffe0ff */
[----:B------:R-:W-:-:S13]  /*1e80*/  ISETP.GT.U32.AND P0, PT, R12, R13, PT ;  /* 0x0000000d0c00720c */ /* 0x000fda0003f04070 */
[----:B------:R-:W-:-:S05]  /*1e90*/  @!P0 IADD3 R13, PT, PT, R13, -R12, RZ ;  /* 0x8000000c0d0d8210 */ /* 0x000fca0007ffe0ff */
[----:B------:R-:W-:Y:S01]  /*1ea0*/  @!P2 IMAD.MOV R13, RZ, RZ, -R13 ;  /* 0x000000ffff0da224 */ /* 0x000fe200078e0a0d */
[----:B------:R-:W-:-:S04]  /*1eb0*/  @!P3 LOP3.LUT R13, RZ, UR7, RZ, 0x33, !PT ;  /* 0x00000007ff0dbc12 */ /* 0x000fc8000f8e33ff */
[----:B------:R-:W-:-:S04]  /*1ec0*/  @!P1 LEA R12, P0, R13, R4, 0x3 ;  /* 0x000000040d0c9211 */ /* 0x000fc800078018ff */
[----:B-1----:R-:W-:Y:S02]  /*1ed0*/  @!P1 LEA R10, P2, R12, R10, 0x1 ;  /* 0x0000000a0c0a9211 */ /* 0x002fe400078408ff */
[----:B------:R-:W-:-:S04]  /*1ee0*/  @!P1 IADD3.X R14, PT, PT, RZ, R5, RZ, P0, !PT ;  /* 0x00000005ff0e9210 */ /* 0x000fc800007fe4ff */
[----:B------:R-:W-:Y:S01]  /*1ef0*/  @!P1 LEA.HI.X R11, R12, R11, R14, 0x1, P2 ;  /* 0x0000000b0c0b9211 */ /* 0x000fe200010f0c0e */
[----:B------:R-:W-:-:S04]  /*1f00*/  VIADD R12, R13, UR7 ;  /* 0x000000070d0c7c36 */ /* 0x000fc80008000000 */
[----:B------:R1:W3:Y:S01]  /*1f10*/  @!P1 LDG.E.64 R26, desc[UR36][R10.64] ;  /* 0x000000240a1a9981 */ /* 0x0002e2000c1e1b00 */
[----:B------:R-:W-:-:S04]  /*1f20*/  @!P1 LEA R14, R15, R12, 0x1 ;  /* 0x0000000c0f0e9211 */ /* 0x000fc800078e08ff */
[----:B------:R-:W-:Y:S01]  /*1f30*/  @!P1 SHF.L.U32 R14, R14, 0x3, RZ ;  /* 0x000000030e0e9819 */ /* 0x000fe200000006ff */
[----:B-1----:R-:W1:Y:S03]  /*1f40*/  @!P1 LDC.64 R10, c[0x0][0x3b8] ;  /* 0x0000ee00ff0a9b82 */ /* 0x002e660000000a00 */
[----:B------:R-:W-:Y:S01]  /*1f50*/  @!P1 IADD3 R15, P0, PT, R4, R14, RZ ;  /* 0x0000000e040f9210 */ /* 0x000fe20007f1e0ff */
[----:B------:R-:W-:Y:S01]  /*1f60*/  @!P1 IMAD.SHL.U32 R12, R12, 0x8, RZ ;  /* 0x000000080c0c9824 */ /* 0x000fe200078e00ff */
[----:B------:R-:W-:Y:S02]  /*1f70*/  MOV R40, UR7 ;  /* 0x0000000700287c02 */ /* 0x000fe40008000f00 */
[----:B------:R-:W-:Y:S02]  /*1f80*/  @!P1 LEA.HI.X.SX32 R14, R14, R5, 0x1, P0 ;  /* 0x000000050e0e9211 */ /* 0x000fe400000f0eff */
[----:B--2---:R-:W-:-:S04]  /*1f90*/  @!P1 LEA R8, P0, R15, R8, 0x1 ;  /* 0x000000080f089211 */ /* 0x004fc800078008ff */
[----:B------:R-:W-:Y:S02]  /*1fa0*/  @!P1 LEA.HI.X R9, R15, R9, R14, 0x1, P0 ;  /* 0x000000090f099211 */ /* 0x000fe400000f0c0e */
[----:B------:R-:W-:Y:S02]  /*1fb0*/  @!P1 IADD3 R14, P0, PT, R4, R12, RZ ;  /* 0x0000000c040e9210 */ /* 0x000fe40007f1e0ff */
[----:B------:R-:W-:Y:S01]  /*1fc0*/  @!P1 LEA R15, R40, R13, 0x1 ;  /* 0x0000000d280f9211 */ /* 0x000fe200078e08ff */
[----:B------:R-:W2:Y:S01]  /*1fd0*/  @!P1 LDG.E.64 R20, desc[UR36][R8.64] ;  /* 0x0000002408149981 */ /* 0x000ea2000c1e1b00 */
[----:B------:R-:W-:-:S03]  /*1fe0*/  @!P1 LEA.HI.X.SX32 R13, R12, R5, 0x1, P0 ;  /* 0x000000050c0d9211 */ /* 0x000fc600000f0eff */
[----:B------:R-:W-:Y:S01]  /*1ff0*/  @!P1 IMAD.SHL.U32 R15, R15, 0x8, RZ ;  /* 0x000000080f0f9824 */ /* 0x000fe200078e00ff */
[----:B-1----:R-:W-:-:S04]  /*2000*/  @!P1 LEA R12, P0, R14, R10, 0x1 ;  /* 0x0000000a0e0c9211 */ /* 0x002fc800078008ff */
[----:B------:R-:W-:Y:S02]  /*2010*/  @!P1 LEA.HI.X R13, R14, R11, R13, 0x1, P0 ;  /* 0x0000000b0e0d9211 */ /* 0x000fe400000f0c0d */
[----:B------:R-:W-:Y:S02]  /*2020*/  @!P1 IADD3 R14, P2, PT, R4, R15, RZ ;  /* 0x0000000f040e9210 */ /* 0x000fe40007f5e0ff */
[----:B0-----:R-:W-:Y:S01]  /*2030*/  ISETP.NE.U32.AND P0, PT, RZ, UR8, PT ;  /* 0x00000008ff007c0c */ /* 0x001fe2000bf05070 */
[----:B------:R-:W4:Y:S01]  /*2040*/  @!P1 LDG.E.64 R24, desc[UR36][R12.64] ;  /* 0x000000240c189981 */ /* 0x000f22000c1e1b00 */
[----:B------:R-:W-:Y:S02]  /*2050*/  @!P1 LEA.HI.X.SX32 R15, R15, R5, 0x1, P2 ;  /* 0x000000050f0f9211 */ /* 0x000fe400010f0eff */
[----:B------:R-:W-:Y:S02]  /*2060*/  @!P1 LEA R10, P2, R14, R10, 0x1 ;  /* 0x0000000a0e0a9211 */ /* 0x000fe400078408ff */
[----:B------:R-:W-:-:S02]  /*2070*/  ISETP.NE.AND.EX P0, PT, RZ, UR9, PT, P0 ;  /* 0x00000009ff007c0c */ /* 0x000fc4000bf05300 */
[----:B------:R-:W-:-:S05]  /*2080*/  @!P1 LEA.HI.X R11, R14, R11, R15, 0x1, P2 ;  /* 0x0000000b0e0b9211 */ /* 0x000fca00010f0c0f */
[----:B------:R0:W2:Y:S01]  /*2090*/  @!P1 LDG.E.64 R22, desc[UR36][R10.64] ;  /* 0x000000240a169981 */ /* 0x0000a2000c1e1b00 */
[----:B------:R-:W-:Y:S02]  /*20a0*/  MOV R14, UR8 ;  /* 0x00000008000e7c02 */ /* 0x000fe40008000f00 */
[----:B------:R-:W-:-:S03]  /*20b0*/  MOV R15, UR9 ;  /* 0x00000009000f7c02 */ /* 0x000fc60008000f00 */
[----:B0-----:R-:W-:-:S04]  /*20c0*/  @P0 IADD3 R10, P2, P3, R37, UR43, R14 ;  /* 0x0000002b250a0c10 */ /* 0x001fc8000fb5e00e */
[----:B------:R-:W-:-:S05]  /*20d0*/  @P0 IADD3.X R11, PT, PT, RZ, UR44, R15, P2, P3 ;  /* 0x0000002cff0b0c10 */ /* 0x000fca00097e640f */
[----:B------:R0:W2:Y:S01]  /*20e0*/  @P0 LDG.E.U8 R14, desc[UR36][R10.64] ;  /* 0x000000240a0e0981 */ /* 0x0000a2000c1e1100 */
[----:B------:R-:W-:Y:S01]  /*20f0*/  UMOV UR5, 0xffffffff ;  /* 0xffffffff00057882 */ /* 0x000fe20000000000 */
[----:B---3--:R-:W-:Y:S02]  /*2100*/  HMUL2 R9, R34, R26 ;  /* 0x0000001a22097232 */ /* 0x008fe40000000000 */
[----:B0-----:R-:W-:Y:S02]  /*2110*/  HFMA2 R11, R35, R27, -RZ ;  /* 0x0000001b230b7231 */ /* 0x001fe400001000ff */
[----:B----4-:R-:W-:Y:S02]  /*2120*/  HFMA2 R15, R32, R24, R9 ;  /* 0x00000018200f7231 */ /* 0x010fe40000000009 */
[----:B------:R-:W-:Y:S02]  /*2130*/  HFMA2 R11, R33, R25, R11 ;  /* 0x00000019210b7231 */ /* 0x000fe4000000000b */
[----:B--2---:R-:W-:-:S02]  /*2140*/  HFMA2 R15, R30, R22, R15 ;  /* 0x000000161e0f7231 */ /* 0x004fc4000000000f */
[----:B------:R-:W-:Y:S02]  /*2150*/  HFMA2 R11, R31, R23, R11 ;  /* 0x000000171f0b7231 */ /* 0x000fe4000000000b */
[----:B------:R-:W-:Y:S02]  /*2160*/  HFMA2 R15, R28, R20, R15 ;  /* 0x000000141c0f7231 */ /* 0x000fe4000000000f */
[----:B------:R-:W-:-:S04]  /*2170*/  HFMA2 R11, R29, R21, R11 ;  /* 0x000000151d0b7231 */ /* 0x000fc8000000000b */
[----:B------:R-:W-:-:S05]  /*2180*/  HADD2 R11, R15, R11 ;  /* 0x0000000b0f0b7230 */ /* 0x000fca0000000000 */
[--C-:B------:R-:W-:Y:S02]  /*2190*/  HADD2.F32 R13, -RZ, R11.reuse.H0_H0 ;  /* 0x2000000bff0d7230 */ /* 0x100fe40000004100 */
[----:B------:R-:W-:Y:S01]  /*21a0*/  HADD2.F32 R8, -RZ, R11.H1_H1 ;  /* 0x3000000bff087230 */ /* 0x000fe20000004100 */
[----:B------:R-:W-:Y:S02]  /*21b0*/  LOP3.LUT R9, R17, 0x1, RZ, 0xc0, !PT ;  /* 0x0000000111097812 */ /* 0x000fe400078ec0ff */
[----:B------:R-:W-:Y:S02]  /*21c0*/  ISETP.NE.AND P0, PT, R14, RZ, P0 ;  /* 0x000000ff0e00720c */ /* 0x000fe40000705270 */
[----:B------:R-:W-:Y:S01]  /*21d0*/  FADD.FTZ R13, R13, R8 ;  /* 0x000000080d0d7221 */ /* 0x000fe20000010000 */
[----:B------:R-:W-:Y:S10]  /*21e0*/  BRA.DIV UR5, `(.L_x_1878) ;  /* 0x0000006a05047947 */ /* 0x000ff4000b800000 */
[----:B------:R0:W1:Y:S02]  /*21f0*/  SHFL.BFLY PT, R14, R13, 0x1, 0x1f ;  /* 0x0c201f000d0e7f89 */ /* 0x00006400000e0000 */
.L_x_1963:
[----:B------:R-:W2:Y:S01]  /*2200*/  LDCU UR5, c[0x0][0x410] ;  /* 0x00008200ff0577ac */ /* 0x000ea20008000800 */
[----:B------:R-:W-:Y:S01]  /*2210*/  ISETP.EQ.U32.OR P1, PT, R9, 0x1, P1 ;  /* 0x000000010900780c */ /* 0x000fe20000f22470 */
[----:B-1----:R-:W-:Y:S01]  /*2220*/  FADD.FTZ R14, R13, R14 ;  /* 0x0000000e0d0e7221 */ /* 0x002fe20000010000 */
[----:B------:R-:W-:-:S03]  /*2230*/  IMAD.MOV.U32 R10, RZ, RZ, R38 ;  /* 0x000000ffff0a7224 */ /* 0x000fc600078e0026 */
[----:B--2---:R-:W-:-:S08]  /*2240*/  FMUL.FTZ R14, R14, UR5 ;  /* 0x000000050e0e7c20 */ /* 0x004fd00008410000 */
[----:B------:R-:W-:Y:S05]  /*2250*/  @P1 BRA `(.L_x_1877) ;  /* 0x0000000000641947 */ /* 0x000fea0003800000 */
[----:B------:R-:W1:Y:S02]  /*2260*/  LDCU.64 UR8, c[0x0][0x438] ;  /* 0x00008700ff0877ac */ /* 0x000e640008000a00 */
[----:B-1----:R-:W-:-:S04]  /*2270*/  ISETP.NE.U32.AND P1, PT, RZ, UR8, PT ;  /* 0x00000008ff007c0c */ /* 0x002fc8000bf25070 */
[----:B------:R-:W-:Y:S01]  /*2280*/  ISETP.NE.AND.EX P2, PT, RZ, UR9, PT, P1 ;  /* 0x00000009ff007c0c */ /* 0x000fe2000bf45310 */
[----:B------:R-:W1:-:S12]  /*2290*/  LDCU.64 UR8, c[0x0][0x448] ;  /* 0x00008900ff0877ac */ /* 0x000e580008000a00 */
[----:B------:R-:W2:Y:S01]  /*22a0*/  @P2 LDC.64 R8, c[0x0][0x438] ;  /* 0x00010e00ff082b82 */ /* 0x000ea20000000a00 */
[----:B------:R-:W-:Y:S01]  /*22b0*/  @P2 IMAD R11, R7, R6, R37 ;  /* 0x00000006070b2224 */ /* 0x000fe200078e0225 */
[----:B-1----:R-:W-:-:S04]  /*22c0*/  ISETP.NE.U32.AND P1, PT, RZ, UR8, PT ;  /* 0x00000008ff007c0c */ /* 0x002fc8000bf25070 */
[----:B------:R-:W-:-:S13]  /*22d0*/  ISETP.NE.AND.EX P1, PT, RZ, UR9, PT, P1 ;  /* 0x00000009ff007c0c */ /* 0x000fda000bf25310 */
[----:B------:R-:W3:Y:S01]  /*22e0*/  @P1 LDG.E.U16 R12, desc[UR36][R42.64] ;  /* 0x000000242a0c1981 */ /* 0x000ee2000c1e1500 */
[----:B--2---:R-:W-:-:S06]  /*22f0*/  @P2 IMAD.WIDE R8, R11, 0x2, R8 ;  /* 0x000000020b082825 */ /* 0x004fcc00078e0208 */
[----:B------:R-:W2:Y:S01]  /*2300*/  @P2 LDG.E.U16 R8, desc[UR36][R8.64] ;  /* 0x0000002408082981 */ /* 0x000ea2000c1e1500 */
[----:B------:R-:W-:Y:S01]  /*2310*/  @P1 ISETP.GE.AND P3, PT, R37, R36, PT ;  /* 0x000000242500120c */ /* 0x000fe20003f66270 */
[----:B------:R-:W-:-:S03]  /*2320*/  UIADD3 UR5, UPT, UPT, UR10, 0x60, URZ ;  /* 0x000000600a057890 */ /* 0x000fc6000fffe0ff */
[----:B-----5:R-:W-:Y:S01]  /*2330*/  @P1 SEL R10, R18, RZ, !P3 ;  /* 0x000000ff120a1207 */ /* 0x020fe20005800000 */
[----:B------:R-:W-:-:S03]  /*2340*/  ULEA UR5, UR11, UR5, 0x18 ;  /* 0x000000050b057291 */ /* 0x000fc6000f8ec0ff */
[----:B------:R-:W-:-:S04]  /*2350*/  @P1 IADD3 R10, PT, PT, R10, R37, -R16 ;  /* 0x000000250a0a1210 */ /* 0x000fc80007ffe810 */
[----:B0-----:R-:W-:Y:S02]  /*2360*/  @P1 I2FP.F32.S32 R13, R10 ;  /* 0x0000000a000d1245 */ /* 0x001fe40000201400 */
[----:B------:R-:W-:Y:S02]  /*2370*/  LEA R19, R19, UR5, 0x2 ;  /* 0x0000000513137c11 */ /* 0x000fe4000f8e10ff */
[----:B------:R-:W-:Y:S01]  /*2380*/  MOV R10, R38 ;  /* 0x00000026000a7202 */ /* 0x000fe20000000f00 */
[----:B---3--:R-:W-:Y:S02]  /*2390*/  @P1 HADD2.F32 R12, -RZ, R12.H0_H0 ;  /* 0x2000000cff0c1230 */ /* 0x008fe40000004100 */
[----:B--2---:R-:W-:-:S05]  /*23a0*/  @P2 HADD2.F32 R11, -RZ, R8.H0_H0 ;  /* 0x20000008ff0b2230 */ /* 0x004fca0000004100 */
[----:B------:R-:W-:-:S04]  /*23b0*/  @P2 FADD.FTZ R14, R14, R11 ;  /* 0x0000000b0e0e2221 */ /* 0x000fc80000010000 */
[----:B------:R-:W-:-:S05]  /*23c0*/  @P1 FFMA.FTZ R14, R13, R12, R14 ;  /* 0x0000000c0d0e1223 */ /* 0x000fca000001000e */
[----:B------:R1:W-:Y:S01]  /*23d0*/  STS [R19], R14 ;  /* 0x0000000e13007388 */ /* 0x0003e20000000800 */
[----:B------:R-:W-:-:S07]  /*23e0*/  @!P0 FMNMX.FTZ R0, R0, R14, !PT ;  /* 0x0000000e00008209 */ /* 0x000fce0007810000 */
.L_x_1877:
[----:B------:R-:W-:Y:S05]  /*23f0*/  BSYNC B1 ;  /* 0x0000000000017941 */ /* 0x000fea0003800000 */
.L_x_1876:
[----:B------:R-:W-:-:S13]  /*2400*/  ISETP.GE.U32.AND P0, PT, R39, 0x40, PT ;  /* 0x000000402700780c */ /* 0x000fda0003f06070 */
[----:B------:R-:W-:Y:S05]  /*2410*/  @!P0 BRA `(.L_x_1875) ;  /* 0x0000000c006c8947 */ /* 0x000fea0003800000 */
[----:B------:R-:W-:Y:S01]  /*2420*/  IABS R41, UR7 ;  /* 0x0000000700297c13 */ /* 0x000fe20008000000 */
[----:B------:R-:W2:Y:S01]  /*2430*/  LDCU UR6, c[0x0][0x3f4] ;  /* 0x00007e80ff0677ac */ /* 0x000ea20008000800 */
[----:B------:R-:W-:Y:S02]  /*2440*/  VIADD R12, R16, 0x1 ;  /* 0x00000001100c7836 */ /* 0x000fe40000000000 */
[----:B------:R-:W3:Y:S01]  /*2450*/  I2F.RP R11, R41 ;  /* 0x00000029000b7306 */ /* 0x000ee20000209400 */
[----:B------:R-:W4:Y:S01]  /*2460*/  LDCU.64 UR8, c[0x0][0x420] ;  /* 0x00008400ff0877ac */ /* 0x000f220008000a00 */
[----:B------:R-:W-:Y:S01]  /*2470*/  IMAD R6, R7, R6, R10 ;  /* 0x0000000607067224 */ /* 0x000fe200078e020a */
[----:B------:R-:W-:-:S04]  /*2480*/  UIADD3 UR5, UPT, UPT, UR10, 0x60, URZ ;  /* 0x000000600a057890 */ /* 0x000fc8000fffe0ff */
[----:B------:R-:W-:Y:S01]  /*2490*/  ULEA UR5, UR11, UR5, 0x18 ;  /* 0x000000050b057291 */ /* 0x000fe2000f8ec0ff */
[----:B---3--:R-:W3:Y:S01]  /*24a0*/  MUFU.RCP R11, R11 ;  /* 0x0000000b000b7308 */ /* 0x008ee20000001000 */
[----:B--2---:R-:W-:Y:S02]  /*24b0*/  VIADDMNMX R12, R12, -UR6, RZ, !PT ;  /* 0x800000060c0c7c46 */ /* 0x004fe4000f8001ff */
[----:B----4-:R-:W-:-:S04]  /*24c0*/  ISETP.NE.U32.AND P0, PT, RZ, UR8, PT ;  /* 0x00000008ff007c0c */ /* 0x010fc8000bf05070 */
[----:B------:R-:W-:Y:S02]  /*24d0*/  ISETP.NE.AND.EX P0, PT, RZ, UR9, PT, P0 ;  /* 0x00000009ff007c0c */ /* 0x000fe4000bf05300 */
[----:B---3--:R-:W-:Y:S02]  /*24e0*/  IADD3 R8, PT, PT, R11, 0xffffffe, RZ ;  /* 0x0ffffffe0b087810 */ /* 0x008fe40007ffe0ff */
[----:B------:R-:W-:Y:S01]  /*24f0*/  SHF.L.U32 R11, R12, 0x2, RZ ;  /* 0x000000020c0b7819 */ /* 0x000fe200000006ff */
[----:B------:R-:W-:Y:S01]  /*2500*/  IMAD.U32 R12, RZ, RZ, UR5 ;  /* 0x00000005ff0c7e24 */ /* 0x000fe2000f8e00ff */
[----:B------:R2:W1:Y:S02]  /*2510*/  F2I.FTZ.U32.TRUNC.NTZ R9, R8 ;  /* 0x0000000800097305 */ /* 0x000464000021f000 */
[----:B------:R-:W-:-:S04]  /*2520*/  LEA R11, R10, -R11, 0x2 ;  /* 0x8000000b0a0b7211 */ /* 0x000fc800078e10ff */
[----:B------:R-:W-:Y:S01]  /*2530*/  IADD3 R7, PT, PT, R11, 0x100, R12 ;  /* 0x000001000b077810 */ /* 0x000fe20007ffe00c */
[----:B--2---:R-:W-:Y:S01]  /*2540*/  HFMA2 R8, -RZ, RZ, 0, 0 ;  /* 0x00000000ff087431 */ /* 0x004fe200000001ff */
[----:B-1----:R-:W-:-:S05]  /*2550*/  IADD3 R14, PT, PT, RZ, -R9, RZ ;  /* 0x80000009ff0e7210 */ /* 0x002fca0007ffe0ff */
[----:B0-----:R-:W-:-:S04]  /*2560*/  IMAD R13, R14, R41, RZ ;  /* 0x000000290e0d7224 */ /* 0x001fc800078e02ff */
[----:B------:R-:W-:-:S04]  /*2570*/  IMAD.HI.U32 R40, R9, R13, R8 ;  /* 0x0000000d09287227 */ /* 0x000fc800078e0008 */
[----:B------:R-:W-:-:S07]  /*2580*/  VIADD R8, R10, 0x40 ;  /* 0x000000400a087836 */ /* 0x000fce0000000000 */
.L_x_1885:
[----:B0-----:R-:W0:Y:S01]  /*2590*/  LDC R19, c[0x0][0x3f4] ;  /* 0x0000fd00ff137b82 */ /* 0x001e220000000800 */
[----:B------:R-:W-:-:S04]  /*25a0*/  IADD3 R9, PT, PT, R8, -0x40, RZ ;  /* 0xffffffc008097810 */ /* 0x000fc80007ffe0ff */
[----:B------:R-:W-:Y:S02]  /*25b0*/  IABS R10, R9 ;  /* 0x00000009000a7213 */ /* 0x000fe40000000000 */
[C---:B------:R-:W-:Y:S02]  /*25c0*/  ISETP.GE.AND P2, PT, R9.reuse, R16, PT ;  /* 0x000000100900720c */ /* 0x040fe40003f46270 */
[----:B------:R-:W-:Y:S01]  /*25d0*/  ISETP.GE.AND P3, PT, R9, RZ, PT ;  /* 0x000000ff0900720c */ /* 0x000fe20003f66270 */
[----:B------:R-:W-:-:S05]  /*25e0*/  IMAD.HI.U32 R40, R40, R10, RZ ;  /* 0x0000000a28287227 */ /* 0x000fca00078e00ff */
[----:B------:R-:W-:Y:S02]  /*25f0*/  IADD3 R40, PT, PT, -R40, RZ, RZ ;  /* 0x000000ff28287210 */ /* 0x000fe40007ffe1ff */
[-C--:B0-----:R-:W-:Y:S02]  /*2600*/  IABS R39, R19.reuse ;  /* 0x0000001300277213 */ /* 0x081fe40000000000 */
[----:B------:R-:W-:Y:S02]  /*2610*/  ISETP.NE.AND P4, PT, R19, RZ, PT ;  /* 0x000000ff1300720c */ /* 0x000fe40003f85270 */
[----:B------:R-:W-:Y:S01]  /*2620*/  LOP3.LUT R37, RZ, R19, RZ, 0x33, !PT ;  /* 0x00000013ff257212 */ /* 0x000fe200078e33ff */
[----:B------:R-:W-:-:S05]  /*2630*/  IMAD R10, R39, R40, R10 ;  /* 0x00000028270a7224 */ /* 0x000fca00078e020a */
[----:B------:R-:W-:-:S13]  /*2640*/  ISETP.GT.U32.AND P1, PT, R41, R10, PT ;  /* 0x0000000a2900720c */ /* 0x000fda0003f24070 */
[----:B------:R-:W-:-:S05]  /*2650*/  @!P1 IMAD.IADD R10, R10, 0x1, -R39 ;  /* 0x000000010a0a9824 */ /* 0x000fca00078e0a27 */
[----:B------:R-:W-:-:S13]  /*2660*/  ISETP.GT.U32.AND P1, PT, R41, R10, PT ;  /* 0x0000000a2900720c */ /* 0x000fda0003f24070 */
[----:B------:R-:W-:-:S04]  /*2670*/  @!P1 IADD3 R10, PT, PT, R10, -R39, RZ ;  /* 0x800000270a0a9210 */ /* 0x000fc80007ffe0ff */
[----:B------:R-:W-:Y:S02]  /*2680*/  MOV R40, R10 ;  /* 0x0000000a00287202 */ /* 0x000fe40000000f00 */
[----:B------:R-:W0:Y:S03]  /*2690*/  @!P2 LDC.64 R10, c[0x0][0x3b8] ;  /* 0x0000ee00ff0aab82 */ /* 0x000e260000000a00 */
[----:B------:R-:W-:-:S05]  /*26a0*/  @!P3 IMAD.MOV R40, RZ, RZ, -R40 ;  /* 0x000000ffff28b224 */ /* 0x000fca00078e0a28 */
[----:B------:R-:W-:-:S04]  /*26b0*/  SEL R40, R37, R40, !P4 ;  /* 0x0000002825287207 */ /* 0x000fc80006000000 */
[----:B------:R-:W-:Y:S01]  /*26c0*/  IADD3 R38, PT, PT, R40, R19, RZ ;  /* 0x0000001328267210 */ /* 0x000fe20007ffe0ff */
[----:B------:R-:W-:-:S03]  /*26d0*/  @!P2 IMAD R14, R19, 0x2, R40 ;  /* 0x00000002130ea824 */ /* 0x000fc600078e0228 */
[----:B------:R-:W-:Y:S02]  /*26e0*/  @!P2 SHF.L.U32 R12, R38, 0x3, RZ ;  /* 0x00000003260ca819 */ /* 0x000fe400000006ff */
[----:B------:R-:W-:Y:S02]  /*26f0*/  @!P2 SHF.L.U32 R14, R14, 0x3, RZ ;  /* 0x000000030e0ea819 */ /* 0x000fe400000006ff */
[----:B------:R-:W-:-:S04]  /*2700*/  @!P2 IADD3 R13, P1, PT, R4, R12, RZ ;  /* 0x0000000c040da210 */ /* 0x000fc80007f3e0ff */
[----:B------:R-:W-:Y:S02]  /*2710*/  @!P2 LEA.HI.X.SX32 R44, R12, R5, 0x1, P1 ;  /* 0x000000050c2ca211 */ /* 0x000fe400008f0eff */
[----:B0-----:R-:W-:-:S04]  /*2720*/  @!P2 LEA R12, P1, R13, R10, 0x1 ;  /* 0x0000000a0d0ca211 */ /* 0x001fc800078208ff */
[----:B------:R-:W-:Y:S02]  /*2730*/  @!P2 LEA.HI.X R13, R13, R11, R44, 0x1, P1 ;  /* 0x0000000b0d0da211 */ /* 0x000fe400008f0c2c */
[----:B------:R-:W-:Y:S02]  /*2740*/  @!P2 IADD3 R15, P1, PT, R4, R14, RZ ;  /* 0x0000000e040fa210 */ /* 0x000fe40007f3e0ff */
[----:B------:R-:W-:Y:S01]  /*2750*/  @!P2 SHF.L.U32 R40, R40, 0x3, RZ ;  /* 0x000000032828a819 */ /* 0x000fe200000006ff */
[----:B------:R0:W2:Y:S01]  /*2760*/  @!P2 LDG.E.64 R24, desc[UR36][R12.64] ;  /* 0x000000240c18a981 */ /* 0x0000a2000c1e1b00 */
[----:B------:R-:W-:Y:S02]  /*2770*/  @!P2 LEA.HI.X.SX32 R44, R14, R5, 0x1, P1 ;  /* 0x000000050e2ca211 */ /* 0x000fe400008f0eff */
[----:B------:R-:W-:-:S04]  /*2780*/  @!P2 LEA R14, P1, R15, R10, 0x1 ;  /* 0x0000000a0f0ea211 */ /* 0x000fc800078208ff */
[----:B------:R-:W-:Y:S02]  /*2790*/  @!P2 LEA.HI.X R15, R15, R11, R44, 0x1, P1 ;  /* 0x0000000b0f0fa211 */ /* 0x000fe400008f0c2c */
[----:B------:R-:W0:Y:S01]  /*27a0*/  @!P2 LDC.64 R10, c[0x0][0x3b8] ;  /* 0x0000ee00ff0aab82 */ /* 0x000e220000000a00 */
[----:B------:R-:W-:Y:S01]  /*27b0*/  @!P2 IADD3 R41, P1, PT, R4, R40, RZ ;  /* 0x000000280429a210 */ /* 0x000fe20007f3e0ff */
[----:B------:R-:W-:Y:S01]  /*27c0*/  @!P2 IMAD R38, R19, 0x2, R38 ;  /* 0x000000021326a824 */ /* 0x000fe200078e0226 */
[----:B------:R-:W3:Y:S02]  /*27d0*/  @!P2 LDG.E.64 R22, desc[UR36][R14.64] ;  /* 0x000000240e16a981 */ /* 0x000ee4000c1e1b00 */
[----:B------:R-:W-:Y:S02]  /*27e0*/  @!P2 LEA.HI.X.SX32 R40, R40, R5, 0x1, P1 ;  /* 0x000000052828a211 */ /* 0x000fe400008f0eff */
[----:B0-----:R-:W-:-:S04]  /*27f0*/  @!P2 LEA R12, P1, R41, R10, 0x1 ;  /* 0x0000000a290ca211 */ /* 0x001fc800078208ff */
[----:B------:R-:W-:Y:S02]  /*2800*/  @!P2 LEA.HI.X R13, R41, R11, R40, 0x1, P1 ;  /* 0x0000000b290da211 */ /* 0x000fe400008f0c28 */
[----:B------:R-:W0:Y:S01]  /*2810*/  @!P2 LDC.64 R10, c[0x0][0x3b8] ;  /* 0x0000ee00ff0aab82 */ /* 0x000e220000000a00 */
[----:B------:R-:W-:Y:S02]  /*2820*/  @!P2 SHF.L.U32 R38, R38, 0x3, RZ ;  /* 0x000000032626a819 */ /* 0x000fe400000006ff */
[----:B------:R1:W4:Y:S02]  /*2830*/  @!P2 LDG.E.64 R26, desc[UR36][R12.64] ;  /* 0x000000240c1aa981 */ /* 0x000324000c1e1b00 */
[----:B------:R-:W-:-:S03]  /*2840*/  @!P2 IADD3 R40, P1, PT, R4, R38, RZ ;  /* 0x000000260428a210 */ /* 0x000fc60007f3e0ff */
[----:B-1----:R-:W1:Y:S01]  /*2850*/  @P0 LDC.64 R12, c[0x0][0x420] ;  /* 0x00010800ff0c0b82 */ /* 0x002e620000000a00 */
[----:B------:R-:W-:Y:S02]  /*2860*/  @!P2 LEA.HI.X.SX32 R38, R38, R5, 0x1, P1 ;  /* 0x000000052626a211 */ /* 0x000fe400008f0eff */
[----:B0-----:R-:W-:-:S04]  /*2870*/  @!P2 LEA R10, P1, R40, R10, 0x1 ;  /* 0x0000000a280aa211 */ /* 0x001fc800078208ff */
[----:B------:R-:W-:-:S05]  /*2880*/  @!P2 LEA.HI.X R11, R40, R11, R38, 0x1, P1 ;  /* 0x0000000b280ba211 */ /* 0x000fca00008f0c26 */
[----:B------:R4:W3:Y:S01]  /*2890*/  @!P2 LDG.E.64 R20, desc[UR36][R10.64] ;  /* 0x000000240a14a981 */ /* 0x0008e2000c1e1b00 */
[----:B-1----:R-:W-:-:S04]  /*28a0*/  @P0 IADD3 R12, P1, P3, R9, UR43, R12 ;  /* 0x0000002b090c0c10 */ /* 0x002fc8000fb3e00c */
[----:B------:R-:W-:-:S05]  /*28b0*/  @P0 IADD3.X R13, PT, PT, RZ, UR44, R13, P1, P3 ;  /* 0x0000002cff0d0c10 */ /* 0x000fca0008fe640d */
[----:B------:R0:W3:Y:S01]  /*28c0*/  @P0 LDG.E.U8 R12, desc[UR36][R12.64] ;  /* 0x000000240c0c0981 */ /* 0x0000e2000c1e1100 */
[----:B------:R-:W-:Y:S01]  /*28d0*/  UMOV UR5, 0xffffffff ;  /* 0xffffffff00057882 */ /* 0x000fe20000000000 */
[----:B------:R-:W-:Y:S01]  /*28e0*/  LOP3.LUT R38, R17, 0x1, RZ, 0xc0, !PT ;  /* 0x0000000111267812 */ /* 0x000fe200078ec0ff */
[----:B----4-:R-:W-:Y:S02]  /*28f0*/  HMUL2 R11, R34, R26 ;  /* 0x0000001a220b7232 */ /* 0x010fe40000000000 */
[----:B0-----:R-:W-:Y:S02]  /*2900*/  HFMA2 R13, R35, R27, -RZ ;  /* 0x0000001b230d7231 */ /* 0x001fe400001000ff */
[----:B--2---:R-:W-:Y:S02]  /*2910*/  HFMA2 R11, R32, R24, R11 ;  /* 0x00000018200b7231 */ /* 0x004fe4000000000b */
[----:B------:R-:W-:Y:S02]  /*2920*/  HFMA2 R13, R33, R25, R13 ;  /* 0x00000019210d7231 */ /* 0x000fe4000000000d */
[----:B---3--:R-:W-:-:S02]  /*2930*/  HFMA2 R11, R30, R22, R11 ;  /* 0x000000161e0b7231 */ /* 0x008fc4000000000b */
[----:B------:R-:W-:Y:S02]  /*2940*/  HFMA2 R13, R31, R23, R13 ;  /* 0x000000171f0d7231 */ /* 0x000fe4000000000d */
[----:B------:R-:W-:Y:S02]  /*2950*/  HFMA2 R11, R28, R20, R11 ;  /* 0x000000141c0b7231 */ /* 0x000fe4000000000b */
        /* <DEDUP_REMOVED lines=8> */
.L_x_1966:
[----:B------:R-:W2:Y:S01]  /*29e0*/  I2F.RP R11, R39 ;  /* 0x00000027000b7306 */ /* 0x000ea20000209400 */
[----:B------:R-:W-:Y:S02]  /*29f0*/  MOV R40, RZ ;  /* 0x000000ff00287202 */ /* 0x000fe40000000f00 */
[----:B------:R-:W-:Y:S02]  /*2a00*/  IABS R12, R8 ;  /* 0x00000008000c7213 */ /* 0x000fe40000000000 */
[----:B------:R-:W-:-:S03]  /*2a10*/  ISETP.GE.AND P6, PT, R8, RZ, PT ;  /* 0x000000ff0800720c */ /* 0x000fc60003fc6270 */
[----:B--2---:R-:W2:Y:S02]  /*2a20*/  MUFU.RCP R11, R11 ;  /* 0x0000000b000b7308 */ /* 0x004ea40000001000 */
[----:B--2---:R-:W-:-:S06]  /*2a30*/  IADD3 R41, PT, PT, R11, 0xffffffe, RZ ;  /* 0x0ffffffe0b297810 */ /* 0x004fcc0007ffe0ff */
[----:B------:R-:W2:Y:S02]  /*2a40*/  F2I.FTZ.U32.TRUNC.NTZ R41, R41 ;  /* 0x0000002900297305 */ /* 0x000ea4000021f000 */
[----:B--2---:R-:W-:-:S04]  /*2a50*/  IMAD.MOV R10, RZ, RZ, -R41 ;  /* 0x000000ffff0a7224 */ /* 0x004fc800078e0a29 */
[----:B------:R-:W-:-:S04]  /*2a60*/  IMAD R15, R10, R39, RZ ;  /* 0x000000270a0f7224 */ /* 0x000fc800078e02ff */
[----:B------:R-:W-:-:S04]  /*2a70*/  IMAD.HI.U32 R40, R41, R15, R40 ;  /* 0x0000000f29287227 */ /* 0x000fc800078e0028 */
[----:B------:R-:W-:Y:S02]  /*2a80*/  IMAD.MOV.U32 R41, RZ, RZ, R39 ;  /* 0x000000ffff297224 */ /* 0x000fe400078e0027 */
[----:B------:R-:W-:-:S05]  /*2a90*/  IMAD.HI.U32 R10, R40, R12, RZ ;  /* 0x0000000c280a7227 */ /* 0x000fca00078e00ff */
[----:B------:R-:W-:-:S05]  /*2aa0*/  IADD3 R10, PT, PT, -R10, RZ, RZ ;  /* 0x000000ff0a0a7210 */ /* 0x000fca0007ffe1ff */
[----:B------:R-:W-:-:S05]  /*2ab0*/  IMAD R12, R39, R10, R12 ;  /* 0x0000000a270c7224 */ /* 0x000fca00078e020c */
[----:B------:R-:W-:-:S13]  /*2ac0*/  ISETP.GT.U32.AND P1, PT, R41, R12, PT ;  /* 0x0000000c2900720c */ /* 0x000fda0003f24070 */
[----:B------:R-:W-:Y:S02]  /*2ad0*/  @!P1 IADD3 R12, PT, PT, R12, -R39, RZ ;  /* 0x800000270c0c9210 */ /* 0x000fe40007ffe0ff */
[----:B------:R-:W-:Y:S02]  /*2ae0*/  ISETP.GE.AND P1, PT, R8, R16, PT ;  /* 0x000000100800720c */ /* 0x000fe40003f26270 */
[----:B------:R-:W-:-:S11]  /*2af0*/  ISETP.GT.U32.AND P5, PT, R41, R12, PT ;  /* 0x0000000c2900720c */ /* 0x000fd60003fa4070 */
[----:B------:R-:W2:Y:S02]  /*2b00*/  @!P1 LDC.64 R10, c[0x0][0x3b8] ;  /* 0x0000ee00ff0a9b82 */ /* 0x000ea40000000a00 */
[----:B------:R-:W-:-:S05]  /*2b10*/  @!P5 IADD3 R12, PT, PT, R12, -R39, RZ ;  /* 0x800000270c0cd210 */ /* 0x000fca0007ffe0ff */
[----:B------:R-:W-:-:S05]  /*2b20*/  @!P6 IMAD.MOV R12, RZ, RZ, -R12 ;  /* 0x000000ffff0ce224 */ /* 0x000fca00078e0a0c */
[----:B------:R-:W-:-:S04]  /*2b30*/  SEL R37, R37, R12, !P4 ;  /* 0x0000000c25257207 */ /* 0x000fc80006000000 */
[----:B------:R-:W-:-:S04]  /*2b40*/  @!P1 SHF.L.U32 R12, R37, 0x3, RZ ;  /* 0x00000003250c9819 */ /* 0x000fc800000006ff */
[----:B------:R-:W-:-:S04]  /*2b50*/  @!P1 IADD3 R15, P4, PT, R4, R12, RZ ;  /* 0x0000000c040f9210 */ /* 0x000fc80007f9e0ff */
[----:B------:R-:W-:Y:S02]  /*2b60*/  @!P1 LEA.HI.X.SX32 R12, R12, R5, 0x1, P4 ;  /* 0x000000050c0c9211 */ /* 0x000fe400020f0eff */
[----:B--2---:R-:W-:-:S04]  /*2b70*/  @!P1 LEA R44, P4, R15, R10, 0x1 ;  /* 0x0000000a0f2c9211 */ /* 0x004fc800078808ff */
[----:B------:R-:W-:Y:S02]  /*2b80*/  @!P1 LEA.HI.X R45, R15, R11, R12, 0x1, P4 ;  /* 0x0000000b0f2d9211 */ /* 0x000fe400020f0c0c */
[----:B------:R-:W2:Y:S01]  /*2b90*/  @!P1 LDC.64 R10, c[0x0][0x3b8] ;  /* 0x0000ee00ff0a9b82 */ /* 0x000ea20000000a00 */
[----:B------:R-:W-:Y:S02]  /*2ba0*/  IADD3 R12, PT, PT, R37, R19, RZ ;  /* 0x00000013250c7210 */ /* 0x000fe40007ffe0ff */
[----:B------:R-:W5:Y:S03]  /*2bb0*/  @!P1 LDG.E.64 R26, desc[UR36][R44.64] ;  /* 0x000000242c1a9981 */ /* 0x000f66000c1e1b00 */
[----:B------:R-:W-:-:S05]  /*2bc0*/  @!P1 IMAD R39, R19, 0x2, R12 ;  /* 0x0000000213279824 */ /* 0x000fca00078e020c */
[----:B------:R-:W-:-:S04]  /*2bd0*/  @!P1 SHF.L.U32 R39, R39, 0x3, RZ ;  /* 0x0000000327279819 */ /* 0x000fc800000006ff */
[----:B------:R-:W-:-:S04]  /*2be0*/  @!P1 IADD3 R15, P4, PT, R4, R39, RZ ;  /* 0x00000027040f9210 */ /* 0x000fc80007f9e0ff */
[----:B------:R-:W-:Y:S02]  /*2bf0*/  @!P1 LEA.HI.X.SX32 R39, R39, R5, 0x1, P4 ;  /* 0x0000000527279211 */ /* 0x000fe400020f0eff */
[----:B--2---:R-:W-:-:S04]  /*2c00*/  @!P1 LEA R10, P4, R15, R10, 0x1 ;  /* 0x0000000a0f0a9211 */ /* 0x004fc800078808ff */
[----:B------:R-:W-:-:S05]  /*2c10*/  @!P1 LEA.HI.X R11, R15, R11, R39, 0x1, P4 ;  /* 0x0000000b0f0b9211 */ /* 0x000fca00020f0c27 */
[----:B------:R2:W5:Y:S01]  /*2c20*/  @!P1 LDG.E.64 R20, desc[UR36][R10.64] ;  /* 0x000000240a149981 */ /* 0x000562000c1e1b00 */
[----:B------:R-:W-:Y:S01]  /*2c30*/  @!P1 SHF.L.U32 R12, R12, 0x3, RZ ;  /* 0x000000030c0c9819 */ /* 0x000fe200000006ff */
[----:B------:R-:W-:-:S03]  /*2c40*/  @!P1 IMAD R15, R19, 0x2, R37 ;  /* 0x00000002130f9824 */ /* 0x000fc600078e0225 */
[----:B------:R-:W-:Y:S02]  /*2c50*/  @!P1 IADD3 R19, P4, PT, R4, R12, RZ ;  /* 0x0000000c04139210 */ /* 0x000fe40007f9e0ff */
[----:B------:R-:W-:Y:S02]  /*2c60*/  @!P1 SHF.L.U32 R15, R15, 0x3, RZ ;  /* 0x000000030f0f9819 */ /* 0x000fe400000006ff */
[----:B------:R-:W-:Y:S01]  /*2c70*/  @!P1 LEA.HI.X.SX32 R12, R12, R5, 0x1, P4 ;  /* 0x000000050c0c9211 */ /* 0x000fe200020f0eff */
[----:B--2---:R-:W2:Y:S02]  /*2c80*/  @!P1 LDC.64 R10, c[0x0][0x3b8] ;  /* 0x0000ee00ff0a9b82 */ /* 0x004ea40000000a00 */
[----:B--2---:R-:W-:-:S04]  /*2c90*/  @!P1 LEA R44, P4, R19, R10, 0x1 ;  /* 0x0000000a132c9211 */ /* 0x004fc800078808ff */
[----:B------:R-:W-:Y:S02]  /*2ca0*/  @!P1 LEA.HI.X R45, R19, R11, R12, 0x1, P4 ;  /* 0x0000000b132d9211 */ /* 0x000fe400020f0c0c */
[----:B------:R-:W-:Y:S01]  /*2cb0*/  @!P1 IADD3 R12, P4, PT, R4, R15, RZ ;  /* 0x0000000f040c9210 */ /* 0x000fe20007f9e0ff */
[----:B------:R-:W2:Y:S02]  /*2cc0*/  LDC R19, c[0x0][0x410] ;  /* 0x00010400ff137b82 */ /* 0x000ea40000000800 */
[----:B------:R-:W5:Y:S01]  /*2cd0*/  @!P1 LDG.E.64 R24, desc[UR36][R44.64] ;  /* 0x000000242c189981 */ /* 0x000f62000c1e1b00 */
[----:B------:R-:W-:Y:S02]  /*2ce0*/  @!P1 LEA.HI.X.SX32 R15, R15, R5, 0x1, P4 ;  /* 0x000000050f0f9211 */ /* 0x000fe400020f0eff */
[----:B------:R-:W-:-:S04]  /*2cf0*/  @!P1 LEA R10, P4, R12, R10, 0x1 ;  /* 0x0000000a0c0a9211 */ /* 0x000fc800078808ff */
[----:B------:R-:W-:-:S05]  /*2d00*/  @!P1 LEA.HI.X R11, R12, R11, R15, 0x1, P4 ;  /* 0x0000000b0c0b9211 */ /* 0x000fca00020f0c0f */
[----:B------:R3:W5:Y:S01]  /*2d10*/  @!P1 LDG.E.64 R22, desc[UR36][R10.64] ;  /* 0x000000240a169981 */ /* 0x000762000c1e1b00 */
[----:B------:R-:W-:Y:S01]  /*2d20*/  ISETP.EQ.U32.OR P2, PT, R38, 0x1, P2 ;  /* 0x000000012600780c */ /* 0x000fe20001742470 */
[----:B---3--:R-:W3:Y:S01]  /*2d30*/  @P0 LDC.64 R10, c[0x0][0x420] ;  /* 0x00010800ff0a0b82 */ /* 0x008ee20000000a00 */
[----:B------:R-:W-:Y:S01]  /*2d40*/  BSSY.RECONVERGENT B1, `(.L_x_1880) ;  /* 0x0000017000017945 */ /* 0x000fe20003800200 */
[----:B-1----:R-:W-:-:S10]  /*2d50*/  FADD.FTZ R14, R13, R14 ;  /* 0x0000000e0d0e7221 */ /* 0x002fd40000010000 */
[----:B------:R-:W-:Y:S05]  /*2d60*/  @P2 BRA `(.L_x_1881) ;  /* 0x0000000000502947 */ /* 0x000fea0003800000 */
[----:B------:R-:W-:Y:S02]  /*2d70*/  ISETP.NE.U32.AND P2, PT, RZ, UR12, PT ;  /* 0x0000000cff007c0c */ /* 0x000fe4000bf45070 */
[----:B------:R-:W-:Y:S02]  /*2d80*/  ISETP.NE.U32.AND P4, PT, RZ, UR14, PT ;  /* 0x0000000eff007c0c */ /* 0x000fe4000bf85070 */
[----:B------:R-:W-:Y:S02]  /*2d90*/  ISETP.NE.AND.EX P2, PT, RZ, UR13, PT, P2 ;  /* 0x0000000dff007c0c */ /* 0x000fe4000bf45320 */
[----:B------:R-:W-:-:S11]  /*2da0*/  ISETP.NE.AND.EX P4, PT, RZ, UR15, PT, P4 ;  /* 0x0000000fff007c0c */ /* 0x000fd6000bf85340 */
[----:B0-----:R-:W0:Y:S02]  /*2db0*/  @P2 LDC.64 R12, c[0x0][0x438] ;  /* 0x00010e00ff0c2b82 */ /* 0x001e240000000a00 */
[----:B------:R-:W4:Y:S01]  /*2dc0*/  @P4 LDG.E.U16 R39, desc[UR36][R42.64] ;  /* 0x000000242a274981 */ /* 0x000f22000c1e1500 */
[----:B0-----:R-:W-:-:S06]  /*2dd0*/  @P2 IMAD.WIDE R12, R6, 0x2, R12 ;  /* 0x00000002060c2825 */ /* 0x001fcc00078e020c */
[----:B------:R-:W3:Y:S01]  /*2de0*/  @P2 LDG.E.U16 R12, desc[UR36][R12.64] ;  /* 0x000000240c0c2981 */ /* 0x000ee2000c1e1500 */
[----:B------:R-:W-:-:S04]  /*2df0*/  @P4 ISETP.GE.AND P5, PT, R9, R36, PT ;  /* 0x000000240900420c */ /* 0x000fc80003fa6270 */
[----:B-----5:R-:W-:-:S04]  /*2e00*/  @P4 SEL R37, R18, RZ, !P5 ;  /* 0x000000ff12254207 */ /* 0x020fc80006800000 */
[----:B------:R-:W-:Y:S01]  /*2e10*/  @P4 IADD3 R37, PT, PT, R8, R37, -R16 ;  /* 0x0000002508254210 */ /* 0x000fe20007ffe810 */
[----:B--2---:R-:W-:-:S03]  /*2e20*/  FMUL.FTZ R14, R14, R19 ;  /* 0x000000130e0e7220 */ /* 0x004fc60000410000 */
[----:B------:R-:W-:-:S04]  /*2e30*/  @P4 IADD3 R37, PT, PT, R37, -0x40, RZ ;  /* 0xffffffc025254810 */ /* 0x000fc80007ffe0ff */
[----:B------:R-:W-:Y:S01]  /*2e40*/  @P4 I2FP.F32.S32 R37, R37 ;  /* 0x0000002500254245 */ /* 0x000fe20000201400 */
[----:B----4-:R-:W-:Y:S02]  /*2e50*/  @P4 HADD2.F32 R39, -RZ, R39.H0_H0 ;  /* 0x20000027ff274230 */ /* 0x010fe40000004100 */
[----:B---3--:R-:W-:-:S05]  /*2e60*/  @P2 HADD2.F32 R15, -RZ, R12.H0_H0 ;  /* 0x2000000cff0f2230 */ /* 0x008fca0000004100 */
[----:B------:R-:W-:-:S04]  /*2e70*/  @P2 FADD.FTZ R14, R14, R15 ;  /* 0x0000000f0e0e2221 */ /* 0x000fc80000010000 */
[----:B------:R-:W-:-:S05]  /*2e80*/  @P4 FFMA.FTZ R14, R37, R39, R14 ;  /* 0x00000027250e4223 */ /* 0x000fca000001000e */
[----:B------:R1:W-:Y:S01]  /*2e90*/  STS [R7+-0x100], R14 ;  /* 0xffff000e07007388 */ /* 0x0003e20000000800 */
[----:B------:R-:W-:-:S07]  /*2ea0*/  @!P3 FMNMX.FTZ R0, R0, R14, !PT ;  /* 0x0000000e0000b209 */ /* 0x000fce0007810000 */
.L_x_1881:
[----:B------:R-:W-:Y:S05]  /*2eb0*/  BSYNC.RECONVERGENT B1 ;  /* 0x0000000000017941 */ /* 0x000fea0003800200 */
.L_x_1880:
[----:B---3--:R-:W-:-:S04]  /*2ec0*/  @P0 IADD3 R10, P2, P3, R9, UR43, R10 ;  /* 0x0000002b090a0c10 */ /* 0x008fc8000fb5e00a */
[----:B------:R-:W-:-:S05]  /*2ed0*/  @P0 IADD3.X R11, PT, PT, RZ, UR44, R11, P2, P3 ;  /* 0x0000002cff0b0c10 */ /* 0x000fca00097e640b */
[----:B------:R3:W4:Y:S01]  /*2ee0*/  @P0 LDG.E.U8 R10, desc[UR36][R10.64+0x40] ;  /* 0x000040240a0a0981 */ /* 0x000722000c1e1100 */
[----:B-----5:R-:W-:Y:S02]  /*2ef0*/  HMUL2 R12, R34, R26 ;  /* 0x0000001a220c7232 */ /* 0x020fe40000000000 */
[----:B------:R-:W-:Y:S01]  /*2f00*/  HFMA2 R9, R35, R27, -RZ ;  /* 0x0000001b23097231 */ /* 0x000fe200001000ff */
[----:B------:R-:W-:-:S03]  /*2f10*/  UMOV UR5, 0xffffffff ;  /* 0xffffffff00057882 */ /* 0x000fc60000000000 */
[----:B------:R-:W-:Y:S02]  /*2f20*/  HFMA2 R9, R33, R25, R9 ;  /* 0x0000001921097231 */ /* 0x000fe40000000009 */
[----:B---3--:R-:W-:Y:S02]  /*2f30*/  HFMA2 R11, R32, R24, R12 ;  /* 0x00000018200b7231 */ /* 0x008fe4000000000c */
[----:B------:R-:W-:Y:S02]  /*2f40*/  HFMA2 R9, R31, R23, R9 ;  /* 0x000000171f097231 */ /* 0x000fe40000000009 */
[----:B-1----:R-:W-:Y:S02]  /*2f50*/  HFMA2 R14, R30, R22, R11 ;  /* 0x000000161e0e7231 */ /* 0x002fe4000000000b */
[----:B------:R-:W-:Y:S02]  /*2f60*/  HFMA2 R9, R29, R21, R9 ;  /* 0x000000151d097231 */ /* 0x000fe40000000009 */
[----:B------:R-:W-:-:S04]  /*2f70*/  HFMA2 R14, R28, R20, R14 ;  /* 0x000000141c0e7231 */ /* 0x000fc8000000000e */
[----:B------:R-:W-:-:S05]  /*2f80*/  HADD2 R9, R14, R9 ;  /* 0x000000090e097230 */ /* 0x000fca0000000000 */
[--C-:B0-----:R-:W-:Y:S02]  /*2f90*/  HADD2.F32 R13, -RZ, R9.reuse.H0_H0 ;  /* 0x20000009ff0d7230 */ /* 0x101fe40000004100 */
[----:B------:R-:W-:-:S05]  /*2fa0*/  HADD2.F32 R12, -RZ, R9.H1_H1 ;  /* 0x30000009ff0c7230 */ /* 0x000fca0000004100 */
[----:B------:R-:W-:Y:S01]  /*2fb0*/  FADD.FTZ R13, R13, R12 ;  /* 0x0000000c0d0d7221 */ /* 0x000fe20000010000 */
[----:B----4-:R-:W-:Y:S01]  /*2fc0*/  ISETP.NE.AND P2, PT, R10, RZ, P0 ;  /* 0x000000ff0a00720c */ /* 0x010fe20000745270 */
[----:B------:R-:W-:-:S12]  /*2fd0*/  BRA.DIV UR5, `(.L_x_1882) ;  /* 0x0000005a05c87947 */ /* 0x000fd8000b800000 */
[----:B------:R0:W1:Y:S02]  /*2fe0*/  SHFL.BFLY PT, R14, R13, 0x1, 0x1f ;  /* 0x0c201f000d0e7f89 */ /* 0x00006400000e0000 */
.L_x_1969:
[----:B------:R-:W-:Y:S01]  /*2ff0*/  ISETP.EQ.U32.OR P1, PT, R38, 0x1, P1 ;  /* 0x000000012600780c */ /* 0x000fe20000f22470 */
[----:B-1----:R-:W-:Y:S01]  /*3000*/  FADD.FTZ R14, R13, R14 ;  /* 0x0000000e0d0e7221 */ /* 0x002fe20000010000 */
[----:B------:R-:W-:Y:S03]  /*3010*/  BSSY.RECONVERGENT B1, `(.L_x_1883) ;  /* 0x0000015000017945 */ /* 0x000fe60003800200 */
[----:B--2---:R-:W-:-:S08]  /*3020*/  FMUL.FTZ R14, R14, R19 ;  /* 0x000000130e0e7220 */ /* 0x004fd00000410000 */
        /* <DEDUP_REMOVED lines=8> */
[----:B------:R-:W3:Y:S01]  /*30b0*/  @P1 LDG.E.U16 R10, desc[UR36][R10.64+0x80] ;  /* 0x000080240a0a1981 */ /* 0x000ee2000c1e1500 */
[----:B------:R-:W-:-:S04]  /*30c0*/  @P3 ISETP.GE.AND P4, PT, R8, R36, PT ;  /* 0x000000240800320c */ /* 0x000fc80003f86270 */
[----:B------:R-:W-:-:S04]  /*30d0*/  @P3 SEL R9, R18, RZ, !P4 ;  /* 0x000000ff12093207 */ /* 0x000fc80006000000 */
[----:B------:R-:W-:Y:S01]  /*30e0*/  @P3 IADD3 R12, PT, PT, R8, R9, -R16 ;  /* 0x00000009080c3210 */ /* 0x000fe20007ffe810 */
[----:B--2---:R-:W-:-:S03]  /*30f0*/  @P3 HADD2.F32 R15, -RZ, R13.H0_H0 ;  /* 0x2000000dff0f3230 */ /* 0x004fc60000004100 */
[----:B------:R-:W-:Y:S01]  /*3100*/  @P3 I2FP.F32.S32 R13, R12 ;  /* 0x0000000c000d3245 */ /* 0x000fe20000201400 */
[----:B---3--:R-:W-:-:S05]  /*3110*/  @P1 HADD2.F32 R9, -RZ, R10.H0_H0 ;  /* 0x2000000aff091230 */ /* 0x008fca0000004100 */
[----:B------:R-:W-:-:S04]  /*3120*/  @P1 FADD.FTZ R14, R14, R9 ;  /* 0x000000090e0e1221 */ /* 0x000fc80000010000 */
[----:B------:R-:W-:-:S05]  /*3130*/  @P3 FFMA.FTZ R14, R15, R13, R14 ;  /* 0x0000000d0f0e3223 */ /* 0x000fca000001000e */
[----:B------:R1:W-:Y:S01]  /*3140*/  STS [R7], R14 ;  /* 0x0000000e07007388 */ /* 0x0003e20000000800 */
[----:B------:R-:W-:-:S07]  /*3150*/  @!P2 FMNMX.FTZ R0, R0, R14, !PT ;  /* 0x0000000e0000a209 */ /* 0x000fce0007810000 */
.L_x_1884:
[----:B------:R-:W-:Y:S05]  /*3160*/  BSYNC.RECONVERGENT B1 ;  /* 0x0000000000017941 */ /* 0x000fea0003800200 */
.L_x_1883:
[C---:B------:R-:W-:Y:S01]  /*3170*/  VIADD R10, R8.reuse, 0x40 ;  /* 0x00000040080a7836 */ /* 0x040fe20000000000 */
[----:B------:R-:W-:Y:S01]  /*3180*/  IADD3 R8, PT, PT, R8, 0x80, RZ ;  /* 0x0000008008087810 */ /* 0x000fe20007ffe0ff */
[----:B------:R-:W-:Y:S01]  /*3190*/  VIADD R6, R6, 0x80 ;  /* 0x0000008006067836 */ /* 0x000fe20000000000 */
[----:B-1----:R-:W-:Y:S02]  /*31a0*/  IADD3 R7, PT, PT, R7, 0x200, RZ ;  /* 0x0000020007077810 */ /* 0x002fe40007ffe0ff */
[----:B------:R-:W-:-:S13]  /*31b0*/  ISETP.GE.AND P1, PT, R10, R3, PT ;  /* 0x000000030a00720c */ /* 0x000fda0003f26270 */
[----:B------:R-:W-:Y:S05]  /*31c0*/  @!P1 BRA `(.L_x_1885) ;  /* 0xfffffff000f09947 */ /* 0x000fea000383ffff */
.L_x_1875:
[----:B------:R-:W-:Y:S05]  /*31d0*/  BSYNC B0 ;  /* 0x0000000000007941 */ /* 0x000fea0003800000 */
.L_x_1874:
[----:B------:R-:W4:Y:S01]  /*31e0*/  LDCU UR5, c[0x0][0x3f4] ;  /* 0x00007e80ff0577ac */ /* 0x000f220008000800 */
[----:B------:R-:W-:Y:S02]  /*31f0*/  IADD3 R5, PT, PT, R16, 0x1, RZ ;  /* 0x0000000110057810 */ /* 0x000fe40007ffe0ff */
[----:B------:R-:W-:Y:S02]  /*3200*/  SHF.L.U32 R6, R17, 0x2, RZ ;  /* 0x0000000211067819 */ /* 0x000fe400000006ff */
[----:B----4-:R-:W-:Y:S01]  /*3210*/  VIADDMNMX R30, R5, -UR5, RZ, !PT ;  /* 0x80000005051e7c46 */ /* 0x010fe2000f8001ff */
[----:B------:R-:W-:-:S03]  /*3220*/  UMOV UR5, 0xffffffff ;  /* 0xffffffff00057882 */ /* 0x000fc60000000000 */
[----:B------:R-:W-:Y:S05]  /*3230*/  BRA.DIV UR5, `(.L_x_1886) ;  /* 0x0000005a05547947 */ /* 0x000fea000b800000 */
[----:B-1----:R-:W0:Y:S02]  /*3240*/  SHFL.BFLY PT, R14, R0, 0x10, 0x1f ;  /* 0x0e001f00000e7f89 */ /* 0x002e2400000e0000 */
[----:B0-----:R-:W-:-:S05]  /*3250*/  FMNMX.FTZ R13, R14, R0, !PT ;  /* 0x000000000e0d7209 */ /* 0x001fca0007810000 */
[----:B------:R-:W0:Y:S02]  /*3260*/  SHFL.BFLY PT, R14, R13, 0x8, 0x1f ;  /* 0x0d001f000d0e7f89 */ /* 0x000e2400000e0000 */
[----:B0-----:R-:W-:-:S05]  /*3270*/  FMNMX.FTZ R3, R13, R14, !PT ;  /* 0x0000000e0d037209 */ /* 0x001fca0007810000 */
[----:B------:R-:W0:Y:S02]  /*3280*/  SHFL.BFLY PT, R14, R3, 0x4, 0x1f ;  /* 0x0c801f00030e7f89 */ /* 0x000e2400000e0000 */
[----:B0-----:R-:W-:-:S05]  /*3290*/  FMNMX.FTZ R4, R3, R14, !PT ;  /* 0x0000000e03047209 */ /* 0x001fca0007810000 */
[----:B------:R0:W1:Y:S02]  /*32a0*/  SHFL.BFLY PT, R14, R4, 0x2, 0x1f ;  /* 0x0c401f00040e7f89 */ /* 0x00006400000e0000 */
.L_x_1975:
[----:B------:R-:W4:Y:S01]  /*32b0*/  S2R R11, SR_CgaCtaId ;  /* 0x00000000000b7919 */ /* 0x000f220000008800 */
[----:B---3--:R-:W-:Y:S01]  /*32c0*/  LOP3.LUT P0, R0, R17, 0x1f, RZ, 0xc0, !PT ;  /* 0x0000001f11007812 */ /* 0x008fe2000780c0ff */
[----:B------:R-:W-:Y:S05]  /*32d0*/  WARPSYNC.ALL ;  /* 0x0000000000007948 */ /* 0x000fea0003800000 */
[----:B-----5:R-:W-:Y:S02]  /*32e0*/  MOV R18, 0x400 ;  /* 0x0000040000127802 */ /* 0x020fe40000000f00 */
[----:B-1----:R-:W-:Y:S02]  /*32f0*/  FMNMX.FTZ R3, R4, R14, !PT ;  /* 0x0000000e04037209 */ /* 0x002fe40007810000 */
[----:B----4-:R-:W-:-:S04]  /*3300*/  LEA R7, R11, R18, 0x18 ;  /* 0x000000120b077211 */ /* 0x010fc800078ec0ff */
[----:B0-----:R-:W-:-:S05]  /*3310*/  LEA.HI R4, R17, R7, RZ, 0x1d ;  /* 0x0000000711047211 */ /* 0x001fca00078fe8ff */
        /* <DEDUP_REMOVED lines=12> */
[----:B------:R-:W-:-:S04]  /*33e0*/  IADD3 R3, PT, PT, R30, R17, RZ ;  /* 0x000000111e037210 */ /* 0x000fc80007ffe0ff */
[----:B------:R-:W-:Y:S01]  /*33f0*/  ISETP.GT.AND P0, PT, R3, R16, PT ;  /* 0x000000100300720c */ /* 0x000fe20003f04270 */
[----:B------:R-:W0:-:S12]  /*3400*/  SHFL.IDX PT, R8, R8, RZ, 0x1f ;  /* 0x00001fff08087589 */ /* 0x000e1800000e0000 */
        /* <DEDUP_REMOVED lines=23> */
.L_x_1892:
        /* <DEDUP_REMOVED lines=11> */
.L_x_1891:
[----:B------:R-:W-:Y:S05]  /*3630*/  BSYNC.RECONVERGENT B1 ;  /* 0x0000000000017941 */ /* 0x000fea0003800200 */
.L_x_1890:
[----:B------:R-:W-:Y:S05]  /*3640*/  @!P1 BRA `(.L_x_1888) ;  /* 0x0000001400049947 */ /* 0x000fea0003800000 */
[----:B------:R-:W-:Y:S01]  /*3650*/  IADD3 R18, PT, PT, R18, 0x60, RZ ;  /* 0x0000006012127810 */ /* 0x000fe20007ffe0ff */
[----:B------:R-:W-:Y:S02]  /*3660*/  IMAD.SHL.U32 R13, R30, 0x4, RZ ;  /* 0x000000041e0d7824 */ /* 0x000fe400078e00ff */
[C---:B------:R-:W-:Y:S01]  /*3670*/  VIADD R21, R10.reuse, 0x200 ;  /* 0x000002000a157836 */ /* 0x040fe20000000000 */
[----:B------:R-:W-:Y:S02]  /*3680*/  LEA R12, R11, R18, 0x18 ;  /* 0x000000120b0c7211 */ /* 0x000fe400078ec0ff */
[----:B------:R-:W-:Y:S02]  /*3690*/  LEA R11, R10, -R13, 0x2 ;  /* 0x8000000d0a0b7211 */ /* 0x000fe400078e10ff */
[----:B------:R-:W-:Y:S02]  /*36a0*/  ISETP.GT.AND P0, PT, R21, R16, PT ;  /* 0x000000101500720c */ /* 0x000fe40003f04270 */
[----:B------:R-:W-:-:S05]  /*36b0*/  IADD3 R12, PT, PT, R12, R11, RZ ;  /* 0x0000000b0c0c7210 */ /* 0x000fca0007ffe0ff */
[----:B------:R-:W0:Y:S04]  /*36c0*/  LDS R11, [R12] ;  /* 0x000000000c0b7984 */ /* 0x000e280000000800 */
[----:B------:R-:W1:Y:S04]  /*36d0*/  LDS R13, [R12+0x200] ;  /* 0x000200000c0d7984 */ /* 0x000e680000000800 */
[----:B------:R-:W3:Y:S04]  /*36e0*/  LDS R15, [R12+0x400] ;  /* 0x000400000c0f7984 */ /* 0x000ee80000000800 */
        /* <DEDUP_REMOVED lines=24> */
[----:B------:R-:W-:Y:S02]  /*3870*/  PLOP3.LUT P0, PT, PT, PT, PT, 0x80, 0x8 ;  /* 0x000000000008781c */ /* 0x000fe40003f0f070 */
[----:B------:R-:W-:-:S04]  /*3880*/  IADD3 R10, PT, PT, -R11, R16, RZ ;  /* 0x000000100b0a7210 */ /* 0x000fc80007ffe1ff */
[----:B------:R-:W-:Y:S01]  /*3890*/  ISETP.GT.AND P1, PT, R10, 0x5ff, PT ;  /* 0x000005ff0a00780c */ /* 0x000fe20003f24270 */
[----:B------:R-:W-:-:S12]  /*38a0*/  VIADD R10, R12, 0xc00 ;  /* 0x00000c000c0a7836 */ /* 0x000fd80000000000 */
[----:B------:R-:W-:Y:S05]  /*38b0*/  @!P1 BRA `(.L_x_1894) ;  /* 0x0000000400989947 */ /* 0x000fea0003800000 */
[----:B------:R-:W-:Y:S02]  /*38c0*/  PLOP3.LUT P0, PT, PT, PT, PT, 0x8, 0x80 ;  /* 0x000000000080781c */ /* 0x000fe40003f0e170 */
[----:B------:R-:W-:-:S11]  /*38d0*/  IADD3 R12, PT, PT, R16, -0x5ff, RZ ;  /* 0xfffffa01100c7810 */ /* 0x000fd60007ffe0ff */
.L_x_1895:
[----:B------:R-:W0:Y:S01]  /*38e0*/  LDS R13, [R10+-0x400] ;  /* 0xfffc00000a0d7984 */ /* 0x000e220000000800 */
[----:B------:R-:W-:-:S03]  /*38f0*/  IADD3 R11, PT, PT, R11, 0x800, RZ ;  /* 0x000008000b0b7810 */ /* 0x000fc60007ffe0ff */
[----:B------:R-:W1:Y:S01]  /*3900*/  LDS R19, [R10+-0x200] ;  /* 0xfffe00000a137984 */ /* 0x000e620000000800 */
[----:B------:R-:W-:-:S03]  /*3910*/  ISETP.GE.AND P1, PT, R11, R12, PT ;  /* 0x0000000c0b00720c */ /* 0x000fc60003f26270 */
[----:B------:R-:W3:Y:S04]  /*3920*/  LDS R23, [R10] ;  /* 0x000000000a177984 */ /* 0x000ee80000000800 */
[----:B------:R-:W2:Y:S04]  /*3930*/  LDS R27, [R10+0x200] ;  /* 0x000200000a1b7984 */ /* 0x000ea80000000800 */
[----:B------:R-:W4:Y:S04]  /*3940*/  LDS R35, [R10+0x400] ;  /* 0x000400000a237984 */ /* 0x000f280000000800 */
        /* <DEDUP_REMOVED lines=14> */
[----:B--2---:R-:W-:Y:S01]  /*3a30*/  FADD.FTZ R22, -R8, R27 ;  /* 0x0000001b08167221 */ /* 0x004fe20000010100 */
[----:B------:R-:W2:Y:S01]  /*3a40*/  LDS R19, [R10+0x1600] ;  /* 0x001600000a137984 */ /* 0x000ea20000000800 */
[----:B------:R-:W-:Y:S01]  /*3a50*/  FMUL.FTZ R20, R20, 1.4426950216293334961 ;  /* 0x3fb8aa3b14147820 */ /* 0x000fe20000410000 */
[----:B------:R5:W3:Y:S01]  /*3a60*/  MUFU.EX2 R39, R18 ;  /* 0x0000001200277308 */ /* 0x000ae20000000800 */
[----:B----4-:R-:W-:Y:S01]  /*3a70*/  FADD.FTZ R24, -R8, R35 ;  /* 0x0000002308187221 */ /* 0x010fe20000010100 */
[----:B------:R-:W4:Y:S01]  /*3a80*/  LDS R23, [R10+0x1800] ;  /* 0x001800000a177984 */ /* 0x000f220000000800 */
[----:B------:R-:W-:Y:S01]  /*3a90*/  FMUL.FTZ R22, R22, 1.4426950216293334961 ;  /* 0x3fb8aa3b16167820 */ /* 0x000fe20000410000 */
[----:B------:R3:W0:Y:S01]  /*3aa0*/  MUFU.EX2 R35, R20 ;  /* 0x0000001400237308 */ /* 0x0006220000000800 */
[----:B------:R-:W-:Y:S01]  /*3ab0*/  FMUL.FTZ R24, R24, 1.4426950216293334961 ;  /* 0x3fb8aa3b18187820 */ /* 0x000fe20000410000 */
[----:B------:R-:W4:Y:S01]  /*3ac0*/  LDS R27, [R10+0x1a00] ;  /* 0x001a00000a1b7984 */ /* 0x000f220000000800 */
        /* <DEDUP_REMOVED lines=20> */
[----:B------:R3:W4:Y:S01]  /*3c10*/  MUFU.EX2 R25, R20 ;  /* 0x0000001400197308 */ /* 0x0007220000000800 */
        /* <DEDUP_REMOVED lines=10> */
[----:B--2---:R-:W-:Y:S01]  /*3cc0*/  FADD.FTZ R14, -R8, R19 ;  /* 0x00000013080e7221 */ /* 0x004fe20000010100 */
[----:B------:R-:W0:Y:S01]  /*3cd0*/  MUFU.EX2 R13, R21 ;  /* 0x00000015000d7308 */ /* 0x000e220000000800 */
[----:B------:R-:W-:Y:S01]  /*3ce0*/  FMUL.FTZ R20, R20, 1.4426950216293334961 ;  /* 0x3fb8aa3b14147820 */ /* 0x000fe20000410000 */
[----:B----4-:R-:W-:Y:S01]  /*3cf0*/  FADD.FTZ R18, R18, R25 ;  /* 0x0000001912127221 */ /* 0x010fe20000010000 */
        /* <DEDUP_REMOVED lines=34> */
.L_x_1894:
[----:B------:R-:W-:Y:S05]  /*3f20*/  BSYNC.RECONVERGENT B1 ;  /* 0x0000000000017941 */ /* 0x000fea0003800200 */
.L_x_1893:
        /* <DEDUP_REMOVED lines=54> */
[----:B0-----:R-:W-:-:S07]  /*4290*/  VIADD R10, R10, 0x1000 ;  /* 0x000010000a0a7836 */ /* 0x001fce0000000000 */
.L_x_1897:
[----:B------:R-:W-:Y:S05]  /*42a0*/  BSYNC.RECONVERGENT B1 ;  /* 0x0000000000017941 */ /* 0x000fea0003800200 */
.L_x_1896:
        /* <DEDUP_REMOVED lines=27> */
.L_x_1889:
        /* <DEDUP_REMOVED lines=15> */
[----:B------:R-:W-:Y:S01]  /*4550*/  IADD3.X R11, PT, PT, R15, UR44, RZ, P0, P2 ;  /* 0x0000002c0f0b7c10 */ /* 0x000fe200087e44ff */
[----:B------:R-:W-:Y:S01]  /*4560*/  IMAD.IADD R12, R21, 0x1, R6 ;  /* 0x00000001150c7824 */ /* 0x000fe200078e0206 */
[----:B------:R-:W-:-:S02]  /*4570*/  MOV R9, RZ ;  /* 0x000000ff00097202 */ /* 0x000fc40000000f00 */
[----:B------:R-:W-:Y:S02]  /*4580*/  MOV R13, R3 ;  /* 0x00000003000d7202 */ /* 0x000fe40000000f00 */
[----:B------:R-:W-:-:S07]  /*4590*/  IADD3 R14, PT, PT, -R10, RZ, RZ ;  /* 0x000000ff0a0e7210 */ /* 0x000fce0007ffe1ff */
.L_x_1900:
[----:B------:R-:W-:-:S06]  /*45a0*/  MOV R10, R19 ;  /* 0x00000013000a7202 */ /* 0x000fcc0000000f00 */
[----:B------:R1:W3:Y:S01]  /*45b0*/  LDG.E.U8 R10, desc[UR36][R10.64] ;  /* 0x000000240a0a7981 */ /* 0x0002e2000c1e1100 */
[----:B------:R-:W-:Y:S02]  /*45c0*/  IADD3 R14, PT, PT, R14, 0x1, RZ ;  /* 0x000000010e0e7810 */ /* 0x000fe40007ffe0ff */
[----:B------:R-:W-:Y:S02]  /*45d0*/  IADD3 R19, P2, PT, R19, 0x80, RZ ;  /* 0x0000008013137810 */ /* 0x000fe40007f5e0ff */
[----:B------:R-:W-:-:S03]  /*45e0*/  IADD3 R13, PT, PT, R13, 0x80, RZ ;  /* 0x000000800d0d7810 */ /* 0x000fc60007ffe0ff */
[----:B-1----:R-:W-:Y:S01]  /*45f0*/  IMAD.X R11, RZ, RZ, R11, P2 ;  /* 0x000000ffff0b7224 */ /* 0x002fe200010e060b */
[----:B---3--:R-:W-:-:S13]  /*4600*/  ISETP.NE.AND P0, PT, R10, RZ, PT ;  /* 0x000000ff0a00720c */ /* 0x008fda0003f05270 */
        /* <DEDUP_REMOVED lines=8> */
[----:B0-----:R-:W-:-:S10]  /*4690*/  IADD3 R12, PT, PT, R12, 0x200, RZ ;  /* 0x000002000c0c7810 */ /* 0x001fd40007ffe0ff */
[----:B------:R-:W-:Y:S05]  /*46a0*/  @P0 BRA `(.L_x_1900) ;  /* 0xfffffffc00bc0947 */ /* 0x000fea000383ffff */
.L_x_1899:
[----:B------:R-:W-:Y:S05]  /*46b0*/  BSYNC.RECONVERGENT B1 ;  /* 0x0000000000017941 */ /* 0x000fea0003800200 */
.L_x_1898:
[----:B------:R-:W-:Y:S05]  /*46c0*/  @!P1 BRA `(.L_x_1888) ;  /* 0x0000000000e49947 */ /* 0x000fea0003800000 */
[----:B------:R-:W1:Y:S01]  /*46d0*/  S2R R12, SR_CgaCtaId ;  /* 0x00000000000c7919 */ /* 0x000e620000008800 */
[----:B------:R-:W3:Y:S01]  /*46e0*/  LDCU.64 UR4, c[0x0][0x420] ;  /* 0x00008400ff0477ac */ /* 0x000ee20008000a00 */
[----:B------:R-:W-:-:S05]  /*46f0*/  MOV R10, 0x400 ;  /* 0x00000400000a7802 */ /* 0x000fca0000000f00 */
[----:B------:R-:W-:Y:S01]  /*4700*/  VIADD R11, R10, 0x60 ;  /* 0x000000600a0b7836 */ /* 0x000fe20000000000 */
[----:B------:R-:W-:-:S05]  /*4710*/  SHF.L.U32 R10, R30, 0x2, RZ ;  /* 0x000000021e0a7819 */ /* 0x000fca00000006ff */
[----:B------:R-:W-:Y:S01]  /*4720*/  IMAD R10, R13, 0x4, -R10 ;  /* 0x000000040d0a7824 */ /* 0x000fe200078e0a0a */
[----:B---3--:R-:W-:-:S04]  /*4730*/  MOV R14, UR4 ;  /* 0x00000004000e7c02 */ /* 0x008fc80008000f00 */
[----:B------:R-:W-:Y:S02]  /*4740*/  IADD3 R15, P0, P1, R14, UR43, R13 ;  /* 0x0000002b0e0f7c10 */ /* 0x000fe4000f91e00d */
[----:B------:R-:W-:Y:S02]  /*4750*/  MOV R14, UR5 ;  /* 0x00000005000e7c02 */ /* 0x000fe40008000f00 */
[----:B------:R-:W-:Y:S02]  /*4760*/  IADD3 R15, P2, PT, R15, 0x100, RZ ;  /* 0x000001000f0f7810 */ /* 0x000fe40007f5e0ff */
[----:B-1----:R-:W-:Y:S02]  /*4770*/  LEA R19, R12, R11, 0x18 ;  /* 0x0000000b0c137211 */ /* 0x002fe400078ec0ff */
[----:B------:R-:W-:Y:S02]  /*4780*/  IADD3.X R11, PT, PT, R14, UR44, RZ, P0, P1 ;  /* 0x0000002c0e0b7c10 */ /* 0x000fe400087e24ff */
[----:B------:R-:W-:-:S02]  /*4790*/  IADD3 R12, PT, PT, R10, 0x400, R19 ;  /* 0x000004000a0c7810 */ /* 0x000fc40007ffe013 */
[----:B------:R-:W-:-:S07]  /*47a0*/  IADD3.X R11, PT, PT, RZ, R11, RZ, P2, !PT ;  /* 0x0000000bff0b7210 */ /* 0x000fce00017fe4ff */
.L_x_1901:
[----:B------:R-:W-:-:S05]  /*47b0*/  MOV R10, R15 ;  /* 0x0000000f000a7202 */ /* 0x000fca0000000f00 */
[----:B------:R-:W3:Y:S04]  /*47c0*/  LDG.E.U8 R19, desc[UR36][R10.64+-0x100] ;  /* 0xffff00240a137981 */ /* 0x000ee8000c1e1100 */
[----:B------:R-:W4:Y:S04]  /*47d0*/  LDG.E.U8 R14, desc[UR36][R10.64+-0x80] ;  /* 0xffff80240a0e7981 */ /* 0x000f28000c1e1100 */
[----:B------:R-:W5:Y:S04]  /*47e0*/  LDG.E.U8 R15, desc[UR36][R10.64] ;  /* 0x000000240a0f7981 */ /* 0x000f68000c1e1100 */
[----:B------:R-:W2:Y:S01]  /*47f0*/  LDG.E.U8 R18, desc[UR36][R10.64+0x80] ;  /* 0x000080240a127981 */ /* 0x000ea2000c1e1100 */
[----:B------:R-:W-:-:S02]  /*4800*/  IADD3 R13, PT, PT, R13, 0x200, RZ ;  /* 0x000002000d0d7810 */ /* 0x000fc40007ffe0ff */
[----:B---3--:R-:W-:Y:S02]  /*4810*/  ISETP.NE.AND P0, PT, R19, RZ, PT ;  /* 0x000000ff1300720c */ /* 0x008fe40003f05270 */
[----:B----4-:R-:W-:Y:S01]  /*4820*/  ISETP.NE.AND P1, PT, R14, RZ, PT ;  /* 0x000000ff0e00720c */ /* 0x010fe20003f25270 */
[----:B------:R-:W-:Y:S01]  /*4830*/  IMAD.MOV.U32 R14, RZ, RZ, RZ ;  /* 0x000000ffff0e7224 */ /* 0x000fe200078e00ff */
[----:B-----5:R-:W-:Y:S02]  /*4840*/  ISETP.NE.AND P2, PT, R15, RZ, PT ;  /* 0x000000ff0f00720c */ /* 0x020fe40003f45270 */
[----:B--2---:R-:W-:-:S07]  /*4850*/  ISETP.NE.AND P3, PT, R18, RZ, PT ;  /* 0x000000ff1200720c */ /* 0x004fce0003f65270 */
[----:B------:R-:W0:Y:S04]  /*4860*/  @!P0 LDS R15, [R12+-0x400] ;  /* 0xfffc00000c0f8984 */ /* 0x000e280000000800 */
[----:B------:R-:W1:Y:S04]  /*4870*/  @!P1 LDS R19, [R12+-0x200] ;  /* 0xfffe00000c139984 */ /* 0x000e680000000800 */
[----:B------:R-:W2:Y:S04]  /*4880*/  @!P2 LDS R21, [R12] ;  /* 0x000000000c15a984 */ /* 0x000ea80000000800 */
[----:B------:R-:W3:Y:S01]  /*4890*/  @!P3 LDS R23, [R12+0x200] ;  /* 0x000200000c17b984 */ /* 0x000ee20000000800 */
[----:B0-----:R-:W-:-:S04]  /*48a0*/  @!P0 FADD.FTZ R15, -R8, R15 ;  /* 0x0000000f080f8221 */ /* 0x001fc80000010100 */
[----:B------:R-:W-:Y:S01]  /*48b0*/  @!P0 FMUL.FTZ R15, R15, 1.4426950216293334961 ;  /* 0x3fb8aa3b0f0f8820 */ /* 0x000fe20000410000 */
[----:B-1----:R-:W-:Y:S01]  /*48c0*/  @!P1 FADD.FTZ R18, -R8, R19 ;  /* 0x0000001308129221 */ /* 0x002fe20000010100 */
[----:B------:R-:W-:Y:S02]  /*48d0*/  HFMA2 R19, -RZ, RZ, 0, 0 ;  /* 0x00000000ff137431 */ /* 0x000fe400000001ff */
[----:B------:R0:W1:Y:S01]  /*48e0*/  @!P0 MUFU.EX2 R14, R15 ;  /* 0x0000000f000e8308 */ /* 0x0000620000000800 */
[----:B------:R-:W-:Y:S01]  /*48f0*/  @!P1 FMUL.FTZ R18, R18, 1.4426950216293334961 ;  /* 0x3fb8aa3b12129820 */ /* 0x000fe20000410000 */
[C---:B--2---:R-:W-:Y:S01]  /*4900*/  @!P2 FADD.FTZ R20, -R8.reuse, R21 ;  /* 0x000000150814a221 */ /* 0x044fe20000010100 */
[----:B------:R-:W-:Y:S01]  /*4910*/  MOV R21, RZ ;  /* 0x000000ff00157202 */ /* 0x000fe20000000f00 */
[----:B---3--:R-:W-:Y:S01]  /*4920*/  @!P3 FADD.FTZ R22, -R8, R23 ;  /* 0x000000170816b221 */ /* 0x008fe20000010100 */
[----:B------:R1:W2:Y:S01]  /*4930*/  @!P1 MUFU.EX2 R19, R18 ;  /* 0x0000001200139308 */ /* 0x0002a20000000800 */
[----:B------:R-:W-:Y:S01]  /*4940*/  @!P2 FMUL.FTZ R20, R20, 1.4426950216293334961 ;  /* 0x3fb8aa3b1414a820 */ /* 0x000fe20000410000 */
[----:B------:R-:W-:-:S02]  /*4950*/  IMAD.MOV.U32 R23, RZ, RZ, RZ ;  /* 0x000000ffff177224 */ /* 0x000fc400078e00ff */
        /* <DEDUP_REMOVED lines=14> */
[----:B0-----:R-:W-:Y:S01]  /*4a40*/  VIADD R12, R12, 0x800 ;  /* 0x000008000c0c7836 */ /* 0x001fe20000000000 */
[----:B------:R-:W-:Y:S06]  /*4a50*/  @!P0 BRA `(.L_x_1901) ;  /* 0xfffffffc00548947 */ /* 0x000fec000383ffff */
.L_x_1888:
[----:B------:R-:W-:Y:S05]  /*4a60*/  BSYNC.RECONVERGENT B0 ;  /* 0x0000000000007941 */ /* 0x000fea0003800200 */
.L_x_1887:
        /* <DEDUP_REMOVED lines=27> */
[----:B------:R-:W0:Y:S01]  /*4c20*/  @!P1 LDS R9, [R7+0x10] ;  /* 0x0000100007099984 */ /* 0x000e220000000800 */
[----:B------:R-:W-:-:S03]  /*4c30*/  ISETP.GT.AND P1, PT, R3, R16, PT ;  /* 0x000000100300720c */ /* 0x000fc60003f24270 */
[----:B0-----:R-:W0:Y:S02]  /*4c40*/  SHFL.BFLY PT, R0, R9, 0x2, 0x1f ;  /* 0x0c401f0009007f89 */ /* 0x001e2400000e0000 */
[----:B0-----:R-:W-:-:S05]  /*4c50*/  FADD.FTZ R0, R0, R9 ;  /* 0x0000000900007221 */ /* 0x001fca0000010000 */
[----:B------:R-:W0:Y:S02]  /*4c60*/  SHFL.BFLY PT, R11, R0, 0x1, 0x1f ;  /* 0x0c201f00000b7f89 */ /* 0x000e2400000e0000 */
[----:B0-----:R-:W-:-:S06]  /*4c70*/  FADD.FTZ R11, R0, R11 ;  /* 0x0000000b000b7221 */ /* 0x001fcc0000010000 */
[----:B------:R-:W0:Y:S02]  /*4c80*/  SHFL.IDX PT, R11, R11, RZ, 0x1f ;  /* 0x00001fff0b0b7589 */ /* 0x000e2400000e0000 */
[----:B0-----:R-:W-:-:S04]  /*4c90*/  FADD.FTZ R4, R11, 9.9999999747524270788e-07 ;  /* 0x358637bd0b047421 */ /* 0x001fc80000010000 */
[----:B------:R0:W1:Y:S01]  /*4ca0*/  MUFU.RCP R0, R4 ;  /* 0x0000000400007308 */ /* 0x0000620000001000 */
[----:B------:R-:W-:Y:S05]  /*4cb0*/  @!P0 BRA `(.L_x_1902) ;  /* 0x0000000000188947 */ /* 0x000fea0003800000 */
[----:B------:R-:W3:Y:S01]  /*4cc0*/  LDCU UR4, c[0x0][0x488] ;  /* 0x00009100ff0477ac */ /* 0x000ee20008000800 */
[----:B------:R-:W3:Y:S01]  /*4cd0*/  LDCU UR5, c[0x0][0x40c] ;  /* 0x00008180ff0577ac */ /* 0x000ee20008000800 */
[----:B------:R-:W4:Y:S01]  /*4ce0*/  LDCU UR7, c[0x0][0x3f4] ;  /* 0x00007e80ff0777ac */ /* 0x000f220008000800 */
[----:B---3--:R-:W-:-:S04]  /*4cf0*/  UIMAD UR4, UR38, UR4, UR5 ;  /* 0x00000004260472a4 */ /* 0x008fc8000f8e0205 */
[----:B----4-:R-:W-:-:S04]  /*4d00*/  UIMAD UR4, UR4, UR7, URZ ;  /* 0x00000007040472a4 */ /* 0x010fc8000f8e02ff */
[----:B------:R-:W-:-:S12]  /*4d10*/  USHF.R.S32.HI UR5, URZ, 0x1f, UR4 ;  /* 0x0000001fff057899 */ /* 0x000fd80008011404 */
.L_x_1902:
[----:B------:R-:W-:Y:S04]  /*4d20*/  BSSY.RECONVERGENT B0, `(.L_x_1903) ;  /* 0x0000062000007945 */ /* 0x000fe80003800200 */
[----:B------:R-:W-:Y:S05]  /*4d30*/  @P1 BRA `(.L_x_1904) ;  /* 0x0000000400801947 */ /* 0x000fea0003800000 */
[----:B------:R-:W-:Y:S01]  /*4d40*/  VIADDMNMX R5, R3, 0x80, R5, !PT ;  /* 0x0000008003057846 */ /* 0x000fe20007800105 */
[----:B------:R-:W-:Y:S01]  /*4d50*/  BSSY.RECONVERGENT B1, `(.L_x_1905) ;  /* 0x0000028000017945 */ /* 0x000fe20003800200 */
[----:B0-----:R-:W-:-:S04]  /*4d60*/  LOP3.LUT R4, RZ, R17, RZ, 0x33, !PT ;  /* 0x00000011ff047212 */ /* 0x001fc800078e33ff */
[----:B------:R-:W-:-:S04]  /*4d70*/  IADD3 R4, PT, PT, -R30, R5, R4 ;  /* 0x000000051e047210 */ /* 0x000fc80007ffe104 */
[C---:B------:R-:W-:Y:S02]  /*4d80*/  LOP3.LUT R5, R4.reuse, 0x180, RZ, 0xc0, !PT ;  /* 0x0000018004057812 */ /* 0x040fe400078ec0ff */
[----:B------:R-:W-:Y:S02]  /*4d90*/  ISETP.GE.U32.AND P2, PT, R4, 0x180, PT ;  /* 0x000001800400780c */ /* 0x000fe40003f46070 */
[----:B------:R-:W-:-:S13]  /*4da0*/  ISETP.NE.AND P1, PT, R5, 0x180, PT ;  /* 0x000001800500780c */ /* 0x000fda0003f25270 */
[----:B------:R-:W-:Y:S05]  /*4db0*/  @!P1 BRA `(.L_x_1906) ;  /* 0x0000000000849947 */ /* 0x000fea0003800000 */
[----:B------:R-:W0:Y:S01]  /*4dc0*/  S2R R11, SR_CgaCtaId ;  /* 0x00000000000b7919 */ /* 0x000e220000008800 */
[----:B------:R-:W3:Y:S01]  /*4dd0*/  LDCU.64 UR10, c[0x0][0x480] ;  /* 0x00009000ff0a77ac */ /* 0x000ee20008000a00 */
[----:B------:R-:W-:Y:S02]  /*4de0*/  MOV R5, 0x400 ;  /* 0x0000040000057802 */ /* 0x000fe40000000f00 */
[----:B------:R-:W-:Y:S02]  /*4df0*/  LEA.HI R4, R4, 0x1, RZ, 0x19 ;  /* 0x0000000104047811 */ /* 0x000fe400078fc8ff */
[----:B------:R-:W-:Y:S02]  /*4e00*/  IADD3 R10, P1, PT, R3, UR4, RZ ;  /* 0x00000004030a7c10 */ /* 0x000fe4000ff3e0ff */
[----:B------:R-:W-:Y:S02]  /*4e10*/  IADD3 R8, PT, PT, R5, 0x60, RZ ;  /* 0x0000006005087810 */ /* 0x000fe40007ffe0ff */
[----:B------:R-:W-:Y:S01]  /*4e20*/  SHF.L.U32 R5, R4, 0x7, RZ ;  /* 0x0000000704057819 */ /* 0x000fe200000006ff */
[----:B------:R-:W-:Y:S01]  /*4e30*/  IMAD.X R7, RZ, RZ, UR5, P1 ;  /* 0x00000005ff077e24 */ /* 0x000fe200088e06ff */
[----:B------:R-:W-:-:S02]  /*4e40*/  SHF.L.U32 R12, R17, 0x1, RZ ;  /* 0x00000001110c7819 */ /* 0x000fc400000006ff */
[----:B------:R-:W-:Y:S02]  /*4e50*/  LOP3.LUT R4, R4, 0x3, RZ, 0xc0, !PT ;  /* 0x0000000304047812 */ /* 0x000fe400078ec0ff */
[----:B---3--:R-:W-:-:S04]  /*4e60*/  LEA R9, P1, R10, UR10, 0x2 ;  /* 0x0000000a0a097c11 */ /* 0x008fc8000f8210ff */
[----:B------:R-:W-:Y:S02]  /*4e70*/  LEA.HI.X R10, R10, UR11, R7, 0x2, P1 ;  /* 0x0000000b0a0a7c11 */ /* 0x000fe400088f1407 */
[----:B0-----:R-:W-:Y:S02]  /*4e80*/  LEA R11, R11, R8, 0x18 ;  /* 0x000000080b0b7211 */ /* 0x001fe400078ec0ff */
[----:B------:R-:W-:Y:S02]  /*4e90*/  LOP3.LUT R8, R5, 0x180, RZ, 0xc0, !PT ;  /* 0x0000018005087812 */ /* 0x000fe400078ec0ff */
[C---:B------:R-:W-:Y:S01]  /*4ea0*/  IADD3 R7, PT, PT, R11.reuse, UR6, R12 ;  /* 0x000000060b077c10 */ /* 0x040fe2000fffe00c */
[----:B------:R-:W-:Y:S01]  /*4eb0*/  IMAD.IADD R6, R11, 0x1, R6 ;  /* 0x000000010b067824 */ /* 0x000fe200078e0206 */
[----:B------:R-:W-:Y:S02]  /*4ec0*/  IADD3 R3, PT, PT, R3, R8, RZ ;  /* 0x0000000803037210 */ /* 0x000fe40007ffe0ff */
[----:B------:R-:W-:-:S07]  /*4ed0*/  IADD3 R8, PT, PT, -R4, RZ, RZ ;  /* 0x000000ff04087210 */ /* 0x000fce0007ffe1ff */
.L_x_1907:
[----:B---3--:R0:W1:Y:S01]  /*4ee0*/  LDS R5, [R6] ;  /* 0x0000000006057984 */ /* 0x0080620000000800 */
[----:B------:R-:W-:-:S04]  /*4ef0*/  IADD3 R8, PT, PT, R8, 0x1, RZ ;  /* 0x0000000108087810 */ /* 0x000fc80007ffe0ff */
[----:B------:R-:W-:Y:S02]  /*4f00*/  ISETP.NE.AND P3, PT, R8, RZ, PT ;  /* 0x000000ff0800720c */ /* 0x000fe40003f65270 */
[----:B0-----:R-:W-:Y:S01]  /*4f10*/  IADD3 R6, PT, PT, R6, 0x200, RZ ;  /* 0x0000020006067810 */ /* 0x001fe20007ffe0ff */
[----:B-1----:R-:W-:Y:S01]  /*4f20*/  FMUL.FTZ R11, R5, R0 ;  /* 0x00000000050b7220 */ /* 0x002fe20000410000 */
        /* <DEDUP_REMOVED lines=10> */
.L_x_1906:
[----:B------:R-:W-:Y:S05]  /*4fd0*/  BSYNC.RECONVERGENT B1 ;  /* 0x0000000000017941 */ /* 0x000fea0003800200 */
.L_x_1905:
[----:B------:R-:W-:Y:S05]  /*4fe0*/  @!P2 BRA `(.L_x_1904) ;  /* 0x0000000000d4a947 */ /* 0x000fea0003800000 */
[----:B---3--:R-:W0:Y:S01]  /*4ff0*/  S2R R5, SR_CgaCtaId ;  /* 0x0000000000057919 */ /* 0x008e220000008800 */
[----:B------:R-:W3:Y:S01]  /*5000*/  LDCU.64 UR10, c[0x0][0x480] ;  /* 0x00009000ff0a77ac */ /* 0x000ee20008000a00 */
[----:B------:R-:W-:Y:S02]  /*5010*/  MOV R4, 0x400 ;  /* 0x0000040000047802 */ /* 0x000fe40000000f00 */
[----:B------:R-:W-:Y:S01]  /*5020*/  IADD3 R6, P2, PT, R3, UR4, RZ ;  /* 0x0000000403067c10 */ /* 0x000fe2000ff5e0ff */
[----:B------:R-:W-:Y:S01]  /*5030*/  UISETP.NE.AND UP0, UPT, UR8, URZ, UPT ;  /* 0x000000ff0800728c */ /* 0x000fe2000bf05270 */
[----:B------:R-:W-:Y:S02]  /*5040*/  IADD3 R4, PT, PT, R4, 0x60, RZ ;  /* 0x0000006004047810 */ /* 0x000fe40007ffe0ff */
[----:B------:R-:W-:Y:S02]  /*5050*/  IADD3.X R9, PT, PT, RZ, UR5, RZ, P2, !PT ;  /* 0x00000005ff097c10 */ /* 0x000fe400097fe4ff */
[----:B------:R-:W-:-:S02]  /*5060*/  ISETP.NE.AND P1, PT, RZ, UR8, PT ;  /* 0x00000008ff007c0c */ /* 0x000fc4000bf25270 */
[----:B------:R-:W-:Y:S02]  /*5070*/  PLOP3.LUT P0, PT, PT, PT, UP0, 0x80, 0x8 ;  /* 0x000000000008781c */ /* 0x000fe40003f0f008 */
[----:B---3--:R-:W-:-:S04]  /*5080*/  LEA R8, P3, R6, UR10, 0x2 ;  /* 0x0000000a06087c11 */ /* 0x008fc8000f8610ff */
[----:B------:R-:W-:Y:S02]  /*5090*/  IADD3 R8, P2, PT, R8, 0x400, RZ ;  /* 0x0000040008087810 */ /* 0x000fe40007f5e0ff */
[----:B------:R-:W-:-:S05]  /*50a0*/  LEA.HI.X R9, R6, UR11, R9, 0x2, P3 ;  /* 0x0000000b06097c11 */ /* 0x000fca00098f1409 */
[----:B------:R-:W-:Y:S01]  /*50b0*/  IMAD.X R11, RZ, RZ, R9, P2 ;  /* 0x000000ffff0b7224 */ /* 0x000fe200010e0609 */
[----:B0-----:R-:W-:Y:S01]  /*50c0*/  LEA R7, R5, R4, 0x18 ;  /* 0x0000000405077211 */ /* 0x001fe200078ec0ff */
[----:B------:R-:W-:Y:S01]  /*50d0*/  IMAD.SHL.U32 R4, R30, 0x4, RZ ;  /* 0x000000041e047824 */ /* 0x000fe200078e00ff */
[----:B------:R-:W-:-:S04]  /*50e0*/  LEA R5, R3, UR6, 0x1 ;  /* 0x0000000603057c11 */ /* 0x000fc8000f8e08ff */
[----:B------:R-:W-:Y:S01]  /*50f0*/  LEA R4, R3, -R4, 0x2 ;  /* 0x8000000403047211 */ /* 0x000fe200078e10ff */
[----:B------:R-:W-:-:S03]  /*5100*/  IMAD R5, R30, -0x2, R5 ;  /* 0xfffffffe1e057824 */ /* 0x000fc600078e0205 */
[--C-:B------:R-:W-:Y:S02]  /*5110*/  IADD3 R6, PT, PT, R4, 0x400, R7.reuse ;  /* 0x0000040004067810 */ /* 0x100fe40007ffe007 */
[----:B------:R-:W-:-:S07]  /*5120*/  IADD3 R7, PT, PT, R5, 0x200, R7 ;  /* 0x0000020005077810 */ /* 0x000fce0007ffe007 */
.L_x_1908:
[----:B------:R-:W1:Y:S01]  /*5130*/  LDS R5, [R6+-0x400] ;  /* 0xfffc000006057984 */ /* 0x000e620000000800 */
[----:B------:R-:W-:-:S05]  /*5140*/  VIADD R3, R3, 0x200 ;  /* 0x0000020003037836 */ /* 0x000fca0000000000 */
[----:B------:R-:W-:Y:S01]  /*5150*/  ISETP.GT.AND P2, PT, R3, R16, PT ;  /* 0x000000100300720c */ /* 0x000fe20003f44270 */
[----:B-1----:R-:W-:-:S05]  /*5160*/  FMUL.FTZ R13, R5, R0 ;  /* 0x00000000050d7220 */ /* 0x002fca0000410000 */
        /* <DEDUP_REMOVED lines=29> */
.L_x_1904:
[----:B------:R-:W-:Y:S05]  /*5340*/  BSYNC.RECONVERGENT B0 ;  /* 0x0000000000007941 */ /* 0x000fea0003800200 */
.L_x_1903:
[----:B------:R-:W4:Y:S01]  /*5350*/  LDCU.64 UR4, c[0x0][0x3b0] ;  /* 0x00007600ff0477ac */ /* 0x000f220008000a00 */
[----:B------:R-:W-:Y:S01]  /*5360*/  SHF.R.S32.HI R3, RZ, 0x1f, R16 ;  /* 0x0000001fff037819 */ /* 0x000fe20000011410 */
[----:B-1----:R-:W-:Y:S01]  /*5370*/  IMAD.U32 R0, RZ, RZ, UR42 ;  /* 0x0000002aff007e24 */ /* 0x002fe2000f8e00ff */
[----:B------:R-:W-:Y:S01]  /*5380*/  SHF.R.U32.HI R31, RZ, 0x2, R17 ;  /* 0x00000002ff1f7819 */ /* 0x000fe20000011611 */
[----:B------:R-:W1:Y:S01]  /*5390*/  LDC.64 R36, c[0x0][0x3c0] ;  /* 0x0000f000ff247b82 */ /* 0x000e620000000a00 */
[----:B------:R-:W-:Y:S02]  /*53a0*/  LEA.HI R3, R3, R16, RZ, 0x5 ;  /* 0x0000001003037211 */ /* 0x000fe400078f28ff */
[----:B0--3--:R-:W-:Y:S02]  /*53b0*/  CS2R R4, SRZ ;  /* 0x0000000000047805 */ /* 0x009fe4000001ff00 */
[----:B------:R-:W-:Y:S02]  /*53c0*/  SHF.L.U32 R29, R17, 0x3, RZ ;  /* 0x00000003111d7819 */ /* 0x000fe400000006ff */
[----:B------:R-:W-:-:S02]  /*53d0*/  CS2R R6, SRZ ;  /* 0x0000000000067805 */ /* 0x000fc4000001ff00 */
[----:B------:R-:W-:Y:S02]  /*53e0*/  LOP3.LUT R3, R3, 0xffffffe0, RZ, 0xc0, !PT ;  /* 0xffffffe003037812 */ /* 0x000fe400078ec0ff */
[----:B------:R-:W-:Y:S02]  /*53f0*/  LOP3.LUT R29, R29, 0x18, RZ, 0xc0, !PT ;  /* 0x000000181d1d7812 */ /* 0x000fe400078ec0ff */
[----:B------:R-:W-:Y:S02]  /*5400*/  IADD3 R33, PT, PT, -R3, R16, RZ ;  /* 0x0000001003217210 */ /* 0x000fe40007ffe1ff */
[----:B----4-:R-:W-:Y:S01]  /*5410*/  ISETP.NE.U32.AND P0, PT, RZ, UR4, PT ;  /* 0x00000004ff007c0c */ /* 0x010fe2000bf05070 */
[----:B------:R-:W0:Y:S03]  /*5420*/  LDCU UR4, c[0x0][0x3f4] ;  /* 0x00007e80ff0477ac */ /* 0x000e260008000800 */
[----:B------:R-:W-:-:S04]  /*5430*/  ISETP.NE.AND.EX P0, PT, RZ, UR5, PT, P0 ;  /* 0x00000005ff007c0c */ /* 0x000fc8000bf05300 */
[----:B------:R-:W-:-:S13]  /*5440*/  ISETP.NE.OR P0, PT, R31, R33, !P0 ;  /* 0x000000211f00720c */ /* 0x000fda0004705670 */
[----:B------:R-:W3:Y:S01]  /*5450*/  @!P0 LDC.64 R8, c[0x0][0x3b0] ;  /* 0x0000ec00ff088b82 */ /* 0x000ee20000000a00 */
[----:B------:R-:W-:-:S07]  /*5460*/  @!P0 LEA R3, R0, R29, 0x5 ;  /* 0x0000001d00038211 */ /* 0x000fce00078e28ff */
[----:B------:R-:W4:Y:S01]  /*5470*/  S2UR UR5, SR_CgaCtaId ;  /* 0x00000000000579c3 */ /* 0x000f220000008800 */
[----:B0-----:R-:W-:Y:S02]  /*5480*/  MOV R32, UR4 ;  /* 0x0000000400207c02 */ /* 0x001fe40008000f00 */
[----:B------:R-:W-:Y:S01]  /*5490*/  IADD3 R34, PT, PT, R30, R31, RZ ;  /* 0x0000001f1e227210 */ /* 0x000fe20007ffe0ff */
[----:B------:R-:W-:Y:S01]  /*54a0*/  UMOV UR4, 0x400 ;  /* 0x0000040000047882 */ /* 0x000fe20000000000 */
[----:B---3--:R-:W-:-:S05]  /*54b0*/  @!P0 IMAD.WIDE.U32 R8, R3, 0x2, R8 ;  /* 0x0000000203088825 */ /* 0x008fca00078e0008 */
[----:B------:R0:W5:Y:S01]  /*54c0*/  @!P0 LDG.E.128 R4, desc[UR36][R8.64] ;  /* 0x0000002408048981 */ /* 0x000162000c1e1d00 */
[----:B------:R-:W-:Y:S01]  /*54d0*/  UIADD3 UR4, UPT, UPT, UR4, 0x60, URZ ;  /* 0x0000006004047890 */ /* 0x000fe2000fffe0ff */
[----:B------:R-:W-:Y:S01]  /*54e0*/  IMAD R3, R32, UR40, R29 ;  /* 0x0000002820037c24 */ /* 0x000fe2000f8e021d */
[----:B------:R-:W-:Y:S01]  /*54f0*/  USHF.L.U32 UR38, UR38, 0x5, URZ ;  /* 0x0000000526267899 */ /* 0x000fe200080006ff */
[----:B------:R-:W-:Y:S01]  /*5500*/  BSSY.RECONVERGENT B0, `(.L_x_1909) ;  /* 0x00000c7000007945 */ /* 0x000fe20003800200 */
[----:B----4-:R-:W-:Y:S01]  /*5510*/  ULEA UR4, UR5, UR4, 0x18 ;  /* 0x0000000405047291 */ /* 0x010fe2000f8ec0ff */
[----:B-1----:R-:W-:-:S04]  /*5520*/  IMAD.WIDE R36, R3, 0x2, R36 ;  /* 0x0000000203247825 */ /* 0x002fc800078e0224 */
[----:B------:R-:W-:Y:S01]  /*5530*/  HFMA2 R3, -RZ, RZ, 0, 0 ;  /* 0x00000000ff037431 */ /* 0x000fe200000001ff */
[----:B------:R-:W-:Y:S01]  /*5540*/  CS2R R18, SRZ ;  /* 0x0000000000127805 */ /* 0x000fe2000001ff00 */
[----:B------:R-:W-:Y:S01]  /*5550*/  UIADD3 UR5, UPT, UPT, UR4, UR6, URZ ;  /* 0x0000000604057290 */ /* 0x000fe2000fffe0ff */
[----:B0-----:R-:W-:Y:S01]  /*5560*/  VIMNMX R9, PT, PT, R16, R32, PT ;  /* 0x0000002010097248 */ /* 0x001fe20003fe0100 */
[----:B------:R-:W-:Y:S01]  /*5570*/  IMAD.MOV.U32 R0, RZ, RZ, RZ ;  /* 0x000000ffff007224 */ /* 0x000fe200078e00ff */
[----:B--2---:R-:W-:Y:S01]  /*5580*/  MOV R22, RZ ;  /* 0x000000ff00167202 */ /* 0x004fe20000000f00 */
[----:B------:R-:W-:Y:S01]  /*5590*/  IMAD.MOV.U32 R28, RZ, RZ, RZ ;  /* 0x000000ffff1c7224 */ /* 0x000fe200078e00ff */
[----:B------:R-:W-:Y:S01]  /*55a0*/  BAR.SYNC.DEFER_BLOCKING 0x0 ;  /* 0x0000000000007b1d */ /* 0x000fe20000010000 */
[----:B------:R-:W-:Y:S02]  /*55b0*/  ISETP.GE.AND P0, PT, R34, R9, PT ;  /* 0x000000092200720c */ /* 0x000fe40003f06270 */
[----:B------:R-:W-:-:S11]  /*55c0*/  CS2R R20, SRZ ;  /* 0x0000000000147805 */ /* 0x000fd6000001ff00 */
[----:B------:R-:W-:Y:S05]  /*55d0*/  @P0 BRA `(.L_x_1910) ;  /* 0x0000000800e40947 */ /* 0x000fea0003800000 */
[----:B------:R-:W-:Y:S01]  /*55e0*/  VIADDMNMX R40, R34, 0x20, R9, !PT ;  /* 0x0000002022287846 */ /* 0x000fe20007800109 */
[----:B------:R-:W-:Y:S01]  /*55f0*/  BSSY.RECONVERGENT B1, `(.L_x_1911) ;  /* 0x000006c000017945 */ /* 0x000fe20003800200 */
[----:B------:R-:W-:Y:S02]  /*5600*/  LOP3.LUT R0, RZ, R30, RZ, 0x33, !PT ;  /* 0x0000001eff007212 */ /* 0x000fe400078e33ff */
[----:B------:R-:W-:Y:S02]  /*5610*/  CS2R R20, SRZ ;  /* 0x0000000000147805 */ /* 0x000fe4000001ff00 */
[----:B------:R-:W-:Y:S01]  /*5620*/  MOV R35, R34 ;  /* 0x0000002200237202 */ /* 0x000fe20000000f00 */
[----:B------:R-:W-:Y:S01]  /*5630*/  IMAD.MOV.U32 R22, RZ, RZ, RZ ;  /* 0x000000ffff167224 */ /* 0x000fe200078e00ff */
[----:B------:R-:W-:Y:S02]  /*5640*/  IADD3 R40, PT, PT, -R31, R40, R0 ;  /* 0x000000281f287210 */ /* 0x000fe40007ffe100 */
[----:B------:R-:W-:-:S02]  /*5650*/  CS2R R18, SRZ ;  /* 0x0000000000127805 */ /* 0x000fc4000001ff00 */
[----:B------:R-:W-:Y:S01]  /*5660*/  MOV R28, RZ ;  /* 0x000000ff001c7202 */ /* 0x000fe20000000f00 */
[----:B------:R-:W-:Y:S01]  /*5670*/  IMAD.MOV.U32 R0, RZ, RZ, RZ ;  /* 0x000000ffff007224 */ /* 0x000fe200078e00ff */
[C---:B------:R-:W-:Y:S02]  /*5680*/  ISETP.GE.U32.AND P0, PT, R40.reuse, 0x60, PT ;  /* 0x000000602800780c */ /* 0x040fe40003f06070 */
[----:B------:R-:W-:Y:S02]  /*5690*/  LEA.HI R38, R40, 0x1, RZ, 0x1b ;  /* 0x0000000128267811 */ /* 0x000fe400078fd8ff */
[----:B------:R-:W-:Y:S02]  /*56a0*/  MOV R3, RZ ;  /* 0x000000ff00037202 */ /* 0x000fe40000000f00 */
[----:B------:R-:W-:-:S07]  /*56b0*/  LOP3.LUT P1, R39, R38, 0x3, RZ, 0xc0, !PT ;  /* 0x0000000326277812 */ /* 0x000fce000782c0ff */
[----:B------:R-:W-:Y:S06]  /*56c0*/  @!P0 BRA `(.L_x_1912) ;  /* 0x0000000400788947 */ /* 0x000fec0003800000 */
[----:B------:R-:W-:Y:S01]  /*56d0*/  HFMA2 R43, -RZ, RZ, 0, 0 ;  /* 0x00000000ff2b7431 */ /* 0x000fe200000001ff */
[----:B------:R-:W-:Y:S01]  /*56e0*/  LOP3.LUT R38, R38, 0xffffffc, RZ, 0xc0, !PT ;  /* 0x0ffffffc26267812 */ /* 0x000fe200078ec0ff */
[----:B------:R-:W-:Y:S01]  /*56f0*/  IMAD.MOV.U32 R35, RZ, RZ, R34 ;  /* 0x000000ffff237224 */ /* 0x000fe200078e0022 */
[----:B------:R-:W-:-:S07]  /*5700*/  MOV R20, RZ ;  /* 0x000000ff00147202 */ /* 0x000fce0000000f00 */
.L_x_1913:
[----:B------:R-:W-:-:S05]  /*5710*/  SHF.L.U32 R24, R35, 0x5, RZ ;  /* 0x0000000523187819 */ /* 0x000fca00000006ff */
[----:B------:R-:W-:-:S06]  /*5720*/  IMAD.WIDE.U32 R8, R24, 0x2, R36 ;  /* 0x0000000218087825 */ /* 0x000fcc00078e0024 */
[----:B------:R-:W2:Y:S01]  /*5730*/  LDG.E.128 R8, desc[UR36][R8.64] ;  /* 0x0000002408087981 */ /* 0x000ea2000c1e1d00 */
[----:B------:R-:W-:Y:S01]  /*5740*/  IADD3 R41, PT, PT, -R30, R35, RZ ;  /* 0x000000231e297210 */ /* 0x000fe20007ffe1ff */
[----:B------:R-:W-:-:S03]  /*5750*/  VIADD R13, R24, 0x400 ;  /* 0x00000400180d7836 */ /* 0x000fc60000000000 */
[----:B------:R-:W-:Y:S01]  /*5760*/  LEA R41, R41, UR5, 0x1 ;  /* 0x0000000529297c11 */ /* 0x000fe2000f8e08ff */
[----:B------:R-:W-:-:S04]  /*5770*/  IMAD.WIDE.U32 R12, R13, 0x2, R36 ;  /* 0x000000020d0c7825 */ /* 0x000fc800078e0024 */
[----:B------:R-:W0:Y:S04]  /*5780*/  LDS.U16 R42, [R41] ;  /* 0x00000000292a7984 */ /* 0x000e280000000400 */
[----:B------:R-:W3:Y:S01]  /*5790*/  LDG.E.128 R12, desc[UR36][R12.64] ;  /* 0x000000240c0c7981 */ /* 0x000ee2000c1e1d00 */
[----:B------:R-:W-:Y:S01]  /*57a0*/  IADD3 R25, PT, PT, R24, 0xc00, RZ ;  /* 0x00000c0018197810 */ /* 0x000fe20007ffe0ff */
[----:B0-----:R-:W-:Y:S02]  /*57b0*/  HADD2.F32 R42, -RZ, R42.H0_H0 ;  /* 0x2000002aff2a7230 */ /* 0x001fe40000004100 */
[----:B--2---:R-:W-:Y:S02]  /*57c0*/  HADD2.F32 R23, -RZ, R8.H0_H0 ;  /* 0x20000008ff177230 */ /* 0x004fe40000004100 */
[----:B------:R-:W-:-:S03]  /*57d0*/  HADD2.F32 R45, -RZ, R9.H0_H0 ;  /* 0x20000009ff2d7230 */ /* 0x000fc60000004100 */
[----:B------:R-:W-:Y:S01]  /*57e0*/  FFMA.FTZ R44, R42, R23, R20 ;  /* 0x000000172a2c7223 */ /* 0x000fe20000010014 */
[----:B------:R-:W-:Y:S01]  /*57f0*/  HADD2.F32 R20, -RZ, R8.H1_H1 ;  /* 0x30000008ff147230 */ /* 0x000fe20000004100 */
[----:B------:R-:W-:Y:S01]  /*5800*/  IADD3 R23, PT, PT, R24, 0x800, RZ ;  /* 0x0000080018177810 */ /* 0x000fe20007ffe0ff */
[----:B------:R-:W-:-:S03]  /*5810*/  FFMA.FTZ R45, R42, R45, R22 ;  /* 0x0000002d2a2d7223 */ /* 0x000fc60000010016 */
[----:B------:R-:W-:Y:S01]  /*5820*/  FFMA.FTZ R8, R42, R20, R21 ;  /* 0x000000142a087223 */ /* 0x000fe20000010015 */
[----:B------:R-:W-:-:S06]  /*5830*/  IMAD.WIDE.U32 R20, R23, 0x2, R36 ;  /* 0x0000000217147825 */ /* 0x000fcc00078e0024 */
[----:B------:R-:W2:Y:S01]  /*5840*/  LDG.E.128 R20, desc[UR36][R20.64] ;  /* 0x0000002414147981 */ /* 0x000ea2000c1e1d00 */
[----:B------:R-:W-:-:S06]  /*5850*/  IMAD.WIDE.U32 R24, R25, 0x2, R36 ;  /* 0x0000000219187825 */ /* 0x000fcc00078e0024 */
[----:B------:R-:W4:Y:S01]  /*5860*/  LDG.E.128 R24, desc[UR36][R24.64] ;  /* 0x0000002418187981 */ /* 0x000f22000c1e1d00 */
[----:B------:R-:W-:Y:S01]  /*5870*/  HADD2.F32 R9, -RZ, R9.H1_H1 ;  /* 0x30000009ff097230 */ /* 0x000fe20000004100 */
[----:B------:R-:W-:Y:S01]  /*5880*/  IADD3 R35, PT, PT, R35, 0x80, RZ ;  /* 0x0000008023237810 */ /* 0x000fe20007ffe0ff */
[----:B------:R-:W-:-:S03]  /*5890*/  VIADD R43, R43, 0x4 ;  /* 0x000000042b2b7836 */ /* 0x000fc60000000000 */
[----:B------:R-:W-:Y:S01]  /*58a0*/  FFMA.FTZ R28, R42, R9, R28 ;  /* 0x000000092a1c7223 */ /* 0x000fe2000001001c */
[----:B------:R-:W-:Y:S01]  /*58b0*/  HADD2.F32 R9, -RZ, R10.H0_H0 ;  /* 0x2000000aff097230 */ /* 0x000fe20000004100 */
[----:B------:R-:W-:-:S04]  /*58c0*/  ISETP.NE.AND P0, PT, R43, R38, PT ;  /* 0x000000262b00720c */ /* 0x000fc80003f05270 */
[C---:B------:R-:W-:Y:S01]  /*58d0*/  FFMA.FTZ R19, R42.reuse, R9, R19 ;  /* 0x000000092a137223 */ /* 0x040fe20000010013 */
[----:B------:R-:W-:Y:S02]  /*58e0*/  HADD2.F32 R9, -RZ, R10.H1_H1 ;  /* 0x3000000aff097230 */ /* 0x000fe40000004100 */
[--C-:B------:R-:W-:Y:S02]  /*58f0*/  HADD2.F32 R10, -RZ, R11.reuse.H0_H0 ;  /* 0x2000000bff0a7230 */ /* 0x100fe40000004100 */
[----:B------:R-:W-:Y:S02]  /*5900*/  HADD2.F32 R11, -RZ, R11.H1_H1 ;  /* 0x3000000bff0b7230 */ /* 0x000fe40000004100 */
[C---:B------:R-:W-:Y:S02]  /*5910*/  FFMA.FTZ R18, R42.reuse, R9, R18 ;  /* 0x000000092a127223 */ /* 0x040fe40000010012 */
[----:B------:R-:W0:Y:S01]  /*5920*/  LDS.U16 R9, [R41+0x40] ;  /* 0x0000400029097984 */ /* 0x000e220000000400 */
[----:B------:R-:W-:Y:S01]  /*5930*/  FFMA.FTZ R3, R42, R10, R3 ;  /* 0x0000000a2a037223 */ /* 0x000fe20000010003 */
[----:B---3--:R-:W-:-:S02]  /*5940*/  HADD2.F32 R10, -RZ, R12.H0_H0 ;  /* 0x2000000cff0a7230 */ /* 0x008fc40000004100 */
[----:B------:R-:W-:Y:S01]  /*5950*/  FFMA.FTZ R0, R42, R11, R0 ;  /* 0x0000000b2a007223 */ /* 0x000fe20000010000 */
[----:B------:R-:W-:Y:S02]  /*5960*/  HADD2.F32 R11, -RZ, R12.H1_H1 ;  /* 0x3000000cff0b7230 */ /* 0x000fe40000004100 */
[--C-:B------:R-:W-:Y:S02]  /*5970*/  HADD2.F32 R12, -RZ, R14.reuse.H0_H0 ;  /* 0x2000000eff0c7230 */ /* 0x100fe40000004100 */
[----:B------:R-:W-:Y:S02]  /*5980*/  HADD2.F32 R14, -RZ, R14.H1_H1 ;  /* 0x3000000eff0e7230 */ /* 0x000fe40000004100 */
[----:B0-----:R-:W-:-:S05]  /*5990*/  HADD2.F32 R9, -RZ, R9.H0_H0 ;  /* 0x20000009ff097230 */ /* 0x001fca0000004100 */
[C---:B------:R-:W-:Y:S01]  /*59a0*/  FFMA.FTZ R44, R9.reuse, R10, R44 ;  /* 0x0000000a092c7223 */ /* 0x040fe2000001002c */
[----:B------:R-:W-:Y:S02]  /*59b0*/  HADD2.F32 R10, -RZ, R13.H0_H0 ;  /* 0x2000000dff0a7230 */ /* 0x000fe40000004100 */
[C---:B------:R-:W-:Y:S01]  /*59c0*/  FFMA.FTZ R8, R9.reuse, R11, R8 ;  /* 0x0000000b09087223 */ /* 0x040fe20000010008 */
[C---:B------:R-:W-:Y:S01]  /*59d0*/  FFMA.FTZ R19, R9.reuse, R12, R19 ;  /* 0x0000000c09137223 */ /* 0x040fe20000010013 */
[----:B------:R-:W0:Y:S01]  /*59e0*/  LDS.U16 R11, [R41+0xc0] ;  /* 0x0000c000290b7984 */ /* 0x000e220000000400 */
[----:B------:R-:W-:Y:S02]  /*59f0*/  HADD2.F32 R12, -RZ, R15.H0_H0 ;  /* 0x2000000fff0c7230 */ /* 0x000fe40000004100 */
[----:B------:R-:W-:Y:S01]  /*5a00*/  FFMA.FTZ R45, R9, R10, R45 ;  /* 0x0000000a092d7223 */ /* 0x000fe2000001002d */
[----:B------:R-:W-:Y:S01]  /*5a10*/  HADD2.F32 R13, -RZ, R13.H1_H1 ;  /* 0x3000000dff0d7230 */ /* 0x000fe20000004100 */
[----:B------:R-:W1:Y:S01]  /*5a20*/  LDS.U16 R10, [R41+0x80] ;  /* 0x00008000290a7984 */ /* 0x000e620000000400 */
[----:B------:R-:W-:-:S02]  /*5a30*/  HADD2.F32 R15, -RZ, R15.H1_H1 ;  /* 0x3000000fff0f7230 */ /* 0x000fc40000004100 */
[C---:B------:R-:W-:Y:S01]  /*5a40*/  FFMA.FTZ R18, R9.reuse, R14, R18 ;  /* 0x0000000e09127223 */ /* 0x040fe20000010012 */
[C---:B------:R-:W-:Y:S01]  /*5a50*/  FFMA.FTZ R3, R9.reuse, R12, R3 ;  /* 0x0000000c09037223 */ /* 0x040fe20000010003 */
[C---:B------:R-:W-:Y:S01]  /*5a60*/  FFMA.FTZ R28, R9.reuse, R13, R28 ;  /* 0x0000000d091c7223 */ /* 0x040fe2000001001c */
[----:B------:R-:W-:Y:S01]  /*5a70*/  FFMA.FTZ R0, R9, R15, R0 ;  /* 0x0000000f09007223 */ /* 0x000fe20000010000 */
[----:B0-----:R-:W-:Y:S02]  /*5a80*/  HADD2.F32 R11, -RZ, R11.H0_H0 ;  /* 0x2000000bff0b7230 */ /* 0x001fe40000004100 */
[----:B-1----:R-:W-:Y:S02]  /*5a90*/  HADD2.F32 R9, -RZ, R10.H0_H0 ;  /* 0x2000000aff097230 */ /* 0x002fe40000004100 */
[----:B--2---:R-:W-:Y:S02]  /*5aa0*/  HADD2.F32 R12, -RZ, R21.H0_H0 ;  /* 0x20000015ff0c7230 */ /* 0x004fe40000004100 */
[----:B------:R-:W-:-:S02]  /*5ab0*/  HADD2.F32 R10, -RZ, R20.H0_H0 ;  /* 0x20000014ff0a7230 */ /* 0x000fc40000004100 */
[----:B------:R-:W-:Y:S02]  /*5ac0*/  HADD2.F32 R13, -RZ, R20.H1_H1 ;  /* 0x30000014ff0d7230 */ /* 0x000fe40000004100 */
[C---:B------:R-:W-:Y:S01]  /*5ad0*/  FFMA.FTZ R45, R9.reuse, R12, R45 ;  /* 0x0000000c092d7223 */ /* 0x040fe2000001002d */
[----:B------:R-:W-:Y:S02]  /*5ae0*/  HADD2.F32 R12, -RZ, R23.H0_H0 ;  /* 0x20000017ff0c7230 */ /* 0x000fe40000004100 */
        /* <DEDUP_REMOVED lines=9> */
[----:B----4-:R-:W-:Y:S02]  /*5b80*/  HADD2.F32 R22, -RZ, R25.H0_H0 ;  /* 0x20000019ff167230 */ /* 0x010fe40000004100 */
        /* <DEDUP_REMOVED lines=15> */
[C---:B------:R-:W-:Y:S02]  /*5c80*/  FFMA.FTZ R18, R11.reuse, R9, R18 ;  /* 0x000000090b127223 */ /* 0x040fe40000010012 */
[----:B------:R-:W-:Y:S01]  /*5c90*/  FFMA.FTZ R0, R11, R27, R0 ;  /* 0x0000001b0b007223 */ /* 0x000fe20000010000 */
[----:B------:R-:W-:Y:S06]  /*5ca0*/  @P0 BRA `(.L_x_1913) ;  /* 0xfffffff800980947 */ /* 0x000fec000383ffff */
.L_x_1912:
[----:B------:R-:W-:Y:S05]  /*5cb0*/  BSYNC.RECONVERGENT B1 ;  /* 0x0000000000017941 */ /* 0x000fea0003800200 */
.L_x_1911:
[----:B------:R-:W-:Y:S05]  /*5cc0*/  @!P1 BRA `(.L_x_1910) ;  /* 0x0000000400289947 */ /* 0x000fea0003800000 */
[----:B------:R-:W-:Y:S01]  /*5cd0*/  ISETP.NE.AND P1, PT, R39, 0x1, PT ;  /* 0x000000012700780c */ /* 0x000fe20003f25270 */
[----:B------:R-:W-:Y:S01]  /*5ce0*/  BSSY.RECONVERGENT B1, `(.L_x_1914) ;  /* 0x0000030000017945 */ /* 0x000fe20003800200 */
[----:B------:R-:W-:-:S11]  /*5cf0*/  LOP3.LUT P0, RZ, R40, 0x20, RZ, 0xc0, !PT ;  /* 0x0000002028ff7812 */ /* 0x000fd6000780c0ff */
[----:B------:R-:W-:Y:S05]  /*5d00*/  @!P1 BRA `(.L_x_1915) ;  /* 0x0000000000b49947 */ /* 0x000fea0003800000 */
[----:B------:R-:W-:-:S05]  /*5d10*/  SHF.L.U32 R13, R35, 0x5, RZ ;  /* 0x00000005230d7819 */ /* 0x000fca00000006ff */
[----:B------:R-:W-:-:S04]  /*5d20*/  IMAD.WIDE.U32 R8, R13, 0x2, R36 ;  /* 0x000000020d087825 */ /* 0x000fc800078e0024 */
[----:B------:R-:W-:Y:S02]  /*5d30*/  VIADD R13, R13, 0x400 ;  /* 0x000004000d0d7836 */ /* 0x000fe40000000000 */
[----:B------:R-:W2:Y:S02]  /*5d40*/  LDG.E.128 R8, desc[UR36][R8.64] ;  /* 0x0000002408087981 */ /* 0x000ea4000c1e1d00 */
[----:B------:R-:W-:-:S06]  /*5d50*/  IMAD.WIDE.U32 R12, R13, 0x2, R36 ;  /* 0x000000020d0c7825 */ /* 0x000fcc00078e0024 */
[----:B------:R-:W3:Y:S01]  /*5d60*/  LDG.E.128 R12, desc[UR36][R12.64] ;  /* 0x000000240c0c7981 */ /* 0x000ee2000c1e1d00 */
[----:B------:R-:W-:Y:S02]  /*5d70*/  IADD3 R23, PT, PT, -R30, R35, RZ ;  /* 0x000000231e177210 */ /* 0x000fe40007ffe1ff */
[----:B------:R-:W-:Y:S02]  /*5d80*/  IADD3 R35, PT, PT, R35, 0x40, RZ ;  /* 0x0000004023237810 */ /* 0x000fe40007ffe0ff */
[----:B------:R-:W-:-:S05]  /*5d90*/  LEA R24, R23, UR5, 0x1 ;  /* 0x0000000517187c11 */ /* 0x000fca000f8e08ff */
[----:B------:R-:W-:Y:S04]  /*5da0*/  LDS.U16 R25, [R24] ;  /* 0x0000000018197984 */ /* 0x000fe80000000400 */
[----:B------:R-:W0:Y:S02]  /*5db0*/  LDS.U16 R23, [R24+0x40] ;  /* 0x0000400018177984 */ /* 0x000e240000000400 */
[----:B0-----:R-:W-:Y:S02]  /*5dc0*/  HADD2.F32 R23, -RZ, R23.H0_H0 ;  /* 0x20000017ff177230 */ /* 0x001fe40000004100 */
[--C-:B--2---:R-:W-:Y:S02]  /*5dd0*/  HADD2.F32 R27, -RZ, R9.reuse.H0_H0 ;  /* 0x20000009ff1b7230 */ /* 0x104fe40000004100 */
[----:B------:R-:W-:-:S02]  /*5de0*/  HADD2.F32 R39, -RZ, R9.H1_H1 ;  /* 0x30000009ff277230 */ /* 0x000fc40000004100 */
[--C-:B------:R-:W-:Y:S02]  /*5df0*/  HADD2.F32 R26, -RZ, R8.reuse.H0_H0 ;  /* 0x20000008ff1a7230 */ /* 0x100fe40000004100 */
[----:B------:R-:W-:Y:S02]  /*5e00*/  HADD2.F32 R38, -RZ, R8.H1_H1 ;  /* 0x30000008ff267230 */ /* 0x000fe40000004100 */
[----:B------:R-:W-:Y:S02]  /*5e10*/  HADD2.F32 R9, -RZ, R25.H0_H0 ;  /* 0x20000019ff097230 */ /* 0x000fe40000004100 */
[--C-:B------:R-:W-:Y:S02]  /*5e20*/  HADD2.F32 R8, -RZ, R10.reuse.H0_H0 ;  /* 0x2000000aff087230 */ /* 0x100fe40000004100 */
[----:B------:R-:W-:Y:S02]  /*5e30*/  HADD2.F32 R25, -RZ, R10.H1_H1 ;  /* 0x3000000aff197230 */ /* 0x000fe40000004100 */
[----:B------:R-:W-:Y:S01]  /*5e40*/  FFMA.FTZ R20, R9, R26, R20 ;  /* 0x0000001a09147223 */ /* 0x000fe20000010014 */
[----:B------:R-:W-:-:S02]  /*5e50*/  HADD2.F32 R10, -RZ, R11.H0_H0 ;  /* 0x2000000bff0a7230 */ /* 0x000fc40000004100 */
[C---:B------:R-:W-:Y:S01]  /*5e60*/  FFMA.FTZ R21, R9.reuse, R38, R21 ;  /* 0x0000002609157223 */ /* 0x040fe20000010015 */
[----:B------:R-:W-:Y:S02]  /*5e70*/  HADD2.F32 R11, -RZ, R11.H1_H1 ;  /* 0x3000000bff0b7230 */ /* 0x000fe40000004100 */
[C---:B------:R-:W-:Y:S01]  /*5e80*/  FFMA.FTZ R22, R9.reuse, R27, R22 ;  /* 0x0000001b09167223 */ /* 0x040fe20000010016 */
[C---:B------:R-:W-:Y:S01]  /*5e90*/  FFMA.FTZ R28, R9.reuse, R39, R28 ;  /* 0x00000027091c7223 */ /* 0x040fe2000001001c */
[C---:B------:R-:W-:Y:S01]  /*5ea0*/  FFMA.FTZ R3, R9.reuse, R10, R3 ;  /* 0x0000000a09037223 */ /* 0x040fe20000010003 */
[C---:B------:R-:W-:Y:S01]  /*5eb0*/  FFMA.FTZ R19, R9.reuse, R8, R19 ;  /* 0x0000000809137223 */ /* 0x040fe20000010013 */
[C---:B------:R-:W-:Y:S01]  /*5ec0*/  FFMA.FTZ R0, R9.reuse, R11, R0 ;  /* 0x0000000b09007223 */ /* 0x040fe20000010000 */
[----:B------:R-:W-:Y:S01]  /*5ed0*/  FFMA.FTZ R18, R9, R25, R18 ;  /* 0x0000001909127223 */ /* 0x000fe20000010012 */
[--C-:B---3--:R-:W-:Y:S02]  /*5ee0*/  HADD2.F32 R10, -RZ, R14.reuse.H0_H0 ;  /* 0x2000000eff0a7230 */ /* 0x108fe40000004100 */
[----:B------:R-:W-:-:S02]  /*5ef0*/  HADD2.F32 R11, -RZ, R14.H1_H1 ;  /* 0x3000000eff0b7230 */ /* 0x000fc40000004100 */
[--C-:B------:R-:W-:Y:S02]  /*5f00*/  HADD2.F32 R8, -RZ, R12.reuse.H0_H0 ;  /* 0x2000000cff087230 */ /* 0x100fe40000004100 */
        /* <DEDUP_REMOVED lines=13> */
.L_x_1915:
[----:B------:R-:W-:Y:S05]  /*5fe0*/  BSYNC.RECONVERGENT B1 ;  /* 0x0000000000017941 */ /* 0x000fea0003800200 */
.L_x_1914:
[----:B------:R-:W-:Y:S05]  /*5ff0*/  @P0 BRA `(.L_x_1910) ;  /* 0x00000000005c0947 */ /* 0x000fea0003800000 */
[----:B------:R-:W-:-:S04]  /*6000*/  IMAD.SHL.U32 R9, R35, 0x20, RZ ;  /* 0x0000002023097824 */ /* 0x000fc800078e00ff */
[----:B------:R-:W-:-:S06]  /*6010*/  IMAD.WIDE.U32 R8, R9, 0x2, R36 ;  /* 0x0000000209087825 */ /* 0x000fcc00078e0024 */
[----:B------:R-:W2:Y:S01]  /*6020*/  LDG.E.128 R8, desc[UR36][R8.64] ;  /* 0x0000002408087981 */ /* 0x000ea2000c1e1d00 */
[----:B------:R-:W-:-:S04]  /*6030*/  IADD3 R12, PT, PT, -R30, R35, RZ ;  /* 0x000000231e0c7210 */ /* 0x000fc80007ffe1ff */
[----:B------:R-:W-:-:S06]  /*6040*/  LEA R12, R12, UR5, 0x1 ;  /* 0x000000050c0c7c11 */ /* 0x000fcc000f8e08ff */
[----:B------:R-:W0:Y:S02]  /*6050*/  LDS.U16 R12, [R12] ;  /* 0x000000000c0c7984 */ /* 0x000e240000000400 */
        /* <DEDUP_REMOVED lines=17> */
.L_x_1910:
[----:B------:R-:W-:Y:S05]  /*6170*/  BSYNC.RECONVERGENT B0 ;  /* 0x0000000000007941 */ /* 0x000fea0003800200 */
.L_x_1909:
[----:B------:R-:W-:Y:S01]  /*6180*/  ISETP.GE.AND P0, PT, R34, R16, PT ;  /* 0x000000102200720c */ /* 0x000fe20003f06270 */
[----:B------:R-:W-:-:S12]  /*6190*/  BSSY.RECONVERGENT B0, `(.L_x_1916) ;  /* 0x000010c000007945 */ /* 0x000fd80003800200 */
[----:B------:R-:W-:Y:S05]  /*61a0*/  @P0 BRA `(.L_x_1917) ;  /* 0x0000001000280947 */ /* 0x000fea0003800000 */
[----:B------:R-:W-:Y:S01]  /*61b0*/  VIADDMNMX R12, R34, 0x20, R16, !PT ;  /* 0x00000020220c7846 */ /* 0x000fe20007800110 */
[----:B------:R-:W-:Y:S01]  /*61c0*/  BSSY.RECONVERGENT B1, `(.L_x_1918) ;  /* 0x0000040000017945 */ /* 0x000fe20003800200 */
[----:B------:R-:W-:-:S04]  /*61d0*/  LOP3.LUT R8, RZ, R30, RZ, 0x33, !PT ;  /* 0x0000001eff087212 */ /* 0x000fc800078e33ff */
[----:B------:R-:W-:-:S04]  /*61e0*/  IADD3 R12, PT, PT, -R31, R12, R8 ;  /* 0x0000000c1f0c7210 */ /* 0x000fc80007ffe108 */
[----:B------:R-:W-:-:S04]  /*61f0*/  LOP3.LUT R8, R12, 0x60, RZ, 0xc0, !PT ;  /* 0x000000600c087812 */ /* 0x000fc800078ec0ff */
[----:B------:R-:W-:-:S13]  /*6200*/  ISETP.NE.AND P0, PT, R8, 0x60, PT ;  /* 0x000000600800780c */ /* 0x000fda0003f05270 */
[----:B------:R-:W-:Y:S05]  /*6210*/  @!P0 BRA `(.L_x_1919) ;  /* 0x0000000000e88947 */ /* 0x000fea0003800000 */
[----:B------:R-:W0:Y:S01]  /*6220*/  LDC R32, c[0x0][0x3f4] ;  /* 0x0000fd00ff207b82 */ /* 0x000e220000000800 */
[----:B------:R-:W-:Y:S02]  /*6230*/  LEA.HI R8, R12, 0x1, RZ, 0x1b ;  /* 0x000000010c087811 */ /* 0x000fe400078fd8ff */
[----:B------:R-:W-:Y:S02]  /*6240*/  LEA R13, R31, UR6, 0x1 ;  /* 0x000000061f0d7c11 */ /* 0x000fe4000f8e08ff */
[----:B------:R-:W-:Y:S02]  /*6250*/  LOP3.LUT R8, R8, 0x3, RZ, 0xc0, !PT ;  /* 0x0000000308087812 */ /* 0x000fe400078ec0ff */
[----:B------:R-:W-:-:S03]  /*6260*/  IADD3 R13, PT, PT, R13, UR4, RZ ;  /* 0x000000040d0d7c10 */ /* 0x000fc6000fffe0ff */
[----:B------:R-:W-:-:S07]  /*6270*/  IMAD.MOV R14, RZ, RZ, -R8 ;  /* 0x000000ffff0e7224 */ /* 0x000fce00078e0a08 */
.L_x_1922:
        /* <DEDUP_REMOVED lines=48> */
.L_x_1921:
[----:B------:R-:W-:Y:S05]  /*6580*/  BSYNC.RECONVERGENT B2 ;  /* 0x0000000000027941 */ /* 0x000fea0003800200 */
.L_x_1920:
[----:B------:R-:W-:Y:S01]  /*6590*/  IADD3 R34, PT, PT, R34, 0x20, RZ ;  /* 0x0000002022227810 */ /* 0x000fe20007ffe0ff */
[----:B------:R-:W-:Y:S01]  /*65a0*/  VIADD R13, R13, 0x40 ;  /* 0x000000400d0d7836 */ /* 0x000fe20000000000 */
[----:B------:R-:W-:Y:S06]  /*65b0*/  @P2 BRA `(.L_x_1922) ;  /* 0xfffffffc00302947 */ /* 0x000fec000383ffff */
.L_x_1919:
[----:B------:R-:W-:Y:S05]  /*65c0*/  BSYNC.RECONVERGENT B1 ;  /* 0x0000000000017941 */ /* 0x000fea0003800200 */
.L_x_1918:
[----:B------:R-:W-:-:S13]  /*65d0*/  ISETP.GE.U32.AND P0, PT, R12, 0x60, PT ;  /* 0x000000600c00780c */ /* 0x000fda0003f06070 */
[----:B------:R-:W-:Y:S05]  /*65e0*/  @!P0 BRA `(.L_x_1917) ;  /* 0x0000000c00188947 */ /* 0x000fea0003800000 */
[----:B------:R-:W0:Y:S02]  /*65f0*/  LDC R13, c[0x0][0x3f4] ;  /* 0x0000fd00ff0d7b82 */ /* 0x000e240000000800 */
.L_x_1931:
[----:B0-----:R-:W-:Y:S01]  /*6600*/  MOV R32, R13 ;  /* 0x0000000d00207202 */ /* 0x001fe20000000f00 */
[C---:B------:R-:W-:Y:S01]  /*6610*/  VIADD R15, R34.reuse, 0x40 ;  /* 0x00000040220f7836 */ /* 0x040fe20000000000 */
[C---:B------:R-:W-:Y:S01]  /*6620*/  IADD3 R23, PT, PT, R34.reuse, 0x20, RZ ;  /* 0x0000002022177810 */ /* 0x040fe20007ffe0ff */
[----:B------:R-:W-:Y:S01]  /*6630*/  BSSY.RECONVERGENT B1, `(.L_x_1923) ;  /* 0x0000034000017945 */ /* 0x000fe20003800200 */
[C---:B------:R-:W-:Y:S02]  /*6640*/  ISETP.GE.AND P3, PT, R34.reuse, R32, PT ;  /* 0x000000202200720c */ /* 0x040fe40003f66270 */
[----:B------:R-:W-:Y:S02]  /*6650*/  IADD3 R14, PT, PT, R34, 0x60, RZ ;  /* 0x00000060220e7810 */ /* 0x000fe40007ffe0ff */
[----:B------:R-:W-:Y:S02]  /*6660*/  IADD3 R12, PT, PT, -R30, R34, RZ ;  /* 0x000000221e0c7210 */ /* 0x000fe40007ffe1ff */
[----:B------:R-:W-:-:S02]  /*6670*/  ISETP.GE.AND P2, PT, R23, R32, PT ;  /* 0x000000201700720c */ /* 0x000fc40003f46270 */
[-C--:B------:R-:W-:Y:S02]  /*6680*/  ISETP.GE.AND P0, PT, R15, R32.reuse, PT ;  /* 0x000000200f00720c */ /* 0x080fe40003f06270 */
        /* <DEDUP_REMOVED lines=46> */
.L_x_1924:
[----:B------:R-:W-:Y:S05]  /*6970*/  BSYNC.RECONVERGENT B1 ;  /* 0x0000000000017941 */ /* 0x000fea0003800200 */
.L_x_1923:
[----:B------:R-:W-:Y:S04]  /*6980*/  BSSY.RECONVERGENT B1, `(.L_x_1925) ;  /* 0x000002d000017945 */ /* 0x000fe80003800200 */
[----:B------:R-:W-:Y:S05]  /*6990*/  @!P2 BRA `(.L_x_1926) ;  /* 0x0000000000aca947 */ /* 0x000fea0003800000 */
[----:B------:R-:W-:Y:S02]  /*69a0*/  IABS R11, R32 ;  /* 0x00000020000b7213 */ /* 0x000fe40000000000 */
[----:B------:R-:W-:Y:S02]  /*69b0*/  IABS R26, R23 ;  /* 0x00000017001a7213 */ /* 0x000fe40000000000 */
[----:B------:R-:W0:Y:S01]  /*69c0*/  I2F.RP R10, R11 ;  /* 0x0000000b000a7306 */ /* 0x000e220000209400 */
[----:B------:R-:W-:Y:S02]  /*69d0*/  ISETP.GE.AND P3, PT, R23, RZ, PT ;  /* 0x000000ff1700720c */ /* 0x000fe40003f66270 */
[----:B------:R-:W-:Y:S01]  /*69e0*/  ISETP.NE.AND P4, PT, R32, RZ, PT ;  /* 0x000000ff2000720c */ /* 0x000fe20003f85270 */
[----:B------:R-:W1:Y:S04]  /*69f0*/  LDS.U16 R23, [R12+0x40] ;  /* 0x000040000c177984 */ /* 0x000e680000000400 */
[----:B0-----:R-:W0:Y:S02]  /*6a00*/  MUFU.RCP R10, R10 ;  /* 0x0000000a000a7308 */ /* 0x001e240000001000 */
[----:B0-----:R-:W-:-:S06]  /*6a10*/  VIADD R24, R10, 0xffffffe ;  /* 0x0ffffffe0a187836 */ /* 0x001fcc0000000000 */
        /* <DEDUP_REMOVED lines=18> */
[----:B-1----:R-:W-:Y:S02]  /*6b40*/  HADD2.F32 R23, -RZ, R23.H0_H0 ;  /* 0x20000017ff177230 */ /* 0x002fe40000004100 */
        /* <DEDUP_REMOVED lines=16> */
.L_x_1926:
[----:B------:R-:W-:Y:S05]  /*6c50*/  BSYNC.RECONVERGENT B1 ;  /* 0x0000000000017941 */ /* 0x000fea0003800200 */
.L_x_1925:
        /* <DEDUP_REMOVED lines=45> */
.L_x_1928:
[----:B------:R-:W-:Y:S05]  /*6f30*/  BSYNC.RECONVERGENT B1 ;  /* 0x0000000000017941 */ /* 0x000fea0003800200 */
.L_x_1927:
        /* <DEDUP_REMOVED lines=45> */
.L_x_1930:
[----:B------:R-:W-:Y:S05]  /*7210*/  BSYNC.RECONVERGENT B1 ;  /* 0x0000000000017941 */ /* 0x000fea0003800200 */
.L_x_1929:
[----:B------:R-:W-:-:S05]  /*7220*/  VIADD R34, R34, 0x80 ;  /* 0x0000008022227836 */ /* 0x000fca0000000000 */
[----:B------:R-:W-:-:S13]  /*7230*/  ISETP.GE.AND P0, PT, R34, R16, PT ;  /* 0x000000102200720c */ /* 0x000fda0003f06270 */
[----:B------:R-:W-:Y:S05]  /*7240*/  @!P0 BRA `(.L_x_1931) ;  /* 0xfffffff000ec8947 */ /* 0x000fea000383ffff */
.L_x_1917:
[----:B------:R-:W-:Y:S05]  /*7250*/  BSYNC.RECONVERGENT B0 ;  /* 0x0000000000007941 */ /* 0x000fea0003800200 */
.L_x_1916:
[----:B------:R-:W-:Y:S01]  /*7260*/  ISETP.NE.AND P0, PT, R31, R33, PT ;  /* 0x000000211f00720c */ /* 0x000fe20003f05270 */
        /* <DEDUP_REMOVED lines=11> */
[----:B0-----:R0:W3:Y:S01]  /*7320*/  LDG.E R10, desc[UR36][R14.64+0x8] ;  /* 0x000008240e0a7981 */ /* 0x0010e2000c1e1900 */
[----:B--2---:R-:W-:Y:S01]  /*7330*/  LOP3.LUT R12, R9, 0xff, RZ, 0xc0, !PT ;  /* 0x000000ff090c7812 */ /* 0x004fe200078ec0ff */
[----:B------:R1:W3:Y:S01]  /*7340*/  I2F.S8 R11, R8 ;  /* 0x00000008000b7306 */ /* 0x0002e20000001400 */
[----:B------:R-:W-:Y:S02]  /*7350*/  PRMT R23, R8, 0x9910, RZ ;  /* 0x0000991008177816 */ /* 0x000fe400000000ff */
[----:B------:R-:W-:Y:S02]  /*7360*/  SHF.R.U64 R24, R12, 0x7, RZ ;  /* 0x000000070c187819 */ /* 0x000fe400000012ff */
[----:B0-----:R-:W-:-:S02]  /*7370*/  SHF.R.S32.HI R14, RZ, 0x8, R23 ;  /* 0x00000008ff0e7819 */ /* 0x001fc40000011417 */
[----:B------:R-:W-:Y:S02]  /*7380*/  ISETP.NE.U32.AND P1, PT, R24, RZ, PT ;  /* 0x000000ff1800720c */ /* 0x000fe40003f25070 */
[--C-:B------:R-:W-:Y:S01]  /*7390*/  SHF.R.S32.HI R13, RZ, 0x18, R9.reuse ;  /* 0x00000018ff0d7819 */ /* 0x100fe20000011409 */
[----:B------:R-:W0:Y:S01]  /*73a0*/  I2F.S16 R15, R14 ;  /* 0x0000000e000f7306 */ /* 0x000e220000101400 */
[C-C-:B------:R-:W-:Y:S02]  /*73b0*/  SHF.R.S64 R36, R8.reuse, 0x10, R9.reuse ;  /* 0x0000001008247819 */ /* 0x140fe40000001009 */
[----:B------:R-:W-:Y:S02]  /*73c0*/  PRMT R24, R9, 0x9910, RZ ;  /* 0x0000991009187816 */ /* 0x000fe400000000ff */
[--C-:B------:R-:W-:Y:S02]  /*73d0*/  SHF.R.U64 R23, R8, 0x10, R9.reuse ;  /* 0x0000001008177819 */ /* 0x100fe40000001209 */
[----:B------:R-:W-:Y:S01]  /*73e0*/  SHF.R.S32.HI R9, RZ, 0x10, R9 ;  /* 0x00000010ff097819 */ /* 0x000fe20000011409 */
[----:B------:R-:W2:Y:S01]  /*73f0*/  I2F.S16 R13, R13 ;  /* 0x0000000d000d7306 */ /* 0x000ea20000101400 */
[----:B------:R-:W-:-:S02]  /*7400*/  LOP3.LUT R36, R36, 0xff, RZ, 0xc0, !PT ;  /* 0x000000ff24247812 */ /* 0x000fc400078ec0ff */
[----:B------:R-:W-:Y:S02]  /*7410*/  LOP3.LUT R35, R9, 0xff, RZ, 0xc0, !PT ;  /* 0x000000ff09237812 */ /* 0x000fe400078ec0ff */
[----:B-1----:R-:W-:Y:S01]  /*7420*/  SHF.R.U64 R8, R36, 0x7, RZ ;  /* 0x0000000724087819 */ /* 0x002fe200000012ff */
[C---:B---3--:R-:W-:Y:S01]  /*7430*/  FMUL.FTZ R11, R10.reuse, R11 ;  /* 0x0000000b0a0b7220 */ /* 0x048fe20000410000 */
[----:B------:R-:W-:Y:S01]  /*7440*/  SHF.R.U64 R9, R35, 0x7, RZ ;  /* 0x0000000723097819 */ /* 0x000fe200000012ff */
[----:B0-----:R-:W-:Y:S01]  /*7450*/  FMUL.FTZ R14, R10, R15 ;  /* 0x0000000f0a0e7220 */ /* 0x001fe20000410000 */
[----:B------:R-:W-:Y:S02]  /*7460*/  ISETP.NE.U32.AND P0, PT, R8, RZ, PT ;  /* 0x000000ff0800720c */ /* 0x000fe40003f05070 */
[----:B------:R-:W-:Y:S02]  /*7470*/  ISETP.NE.U32.AND P2, PT, R9, RZ, PT ;  /* 0x000000ff0900720c */ /* 0x000fe40003f45070 */
[----:B------:R-:W-:-:S02]  /*7480*/  ISETP.NE.U32.AND.EX P1, PT, RZ, RZ, PT, P1 ;  /* 0x000000ffff00720c */ /* 0x000fc40003f25110 */
[----:B------:R-:W-:Y:S01]  /*7490*/  ISETP.NE.U32.AND.EX P0, PT, RZ, RZ, PT, P0 ;  /* 0x000000ffff00720c */ /* 0x000fe20003f05100 */
[----:B--2---:R-:W-:Y:S01]  /*74a0*/  FMUL.FTZ R34, R10, R13 ;  /* 0x0000000d0a227220 */ /* 0x004fe20000410000 */
[----:B------:R-:W-:Y:S02]  /*74b0*/  ISETP.NE.U32.AND.EX P2, PT, RZ, RZ, PT, P2 ;  /* 0x000000ffff00720c */ /* 0x000fe40003f45120 */
[----:B------:R-:W-:Y:S02]  /*74c0*/  PRMT R23, R23, 0x9910, RZ ;  /* 0x0000991017177816 */ /* 0x000fe400000000ff */
[----:B------:R-:W-:Y:S02]  /*74d0*/  SHF.R.S32.HI R24, RZ, 0x8, R24 ;  /* 0x00000008ff187819 */ /* 0x000fe40000011418 */
[----:B------:R-:W-:Y:S02]  /*74e0*/  MOV R8, R23 ;  /* 0x0000001700087202 */ /* 0x000fe40000000f00 */
[----:B------:R-:W0:Y:S01]  /*74f0*/  I2F.S16 R27, R24 ;  /* 0x00000018001b7306 */ /* 0x000e220000101400 */
[----:B------:R-:W-:-:S02]  /*7500*/  @P1 LOP3.LUT R12, R12, 0xffffff00, RZ, 0xfc, !PT ;  /* 0xffffff000c0c1812 */ /* 0x000fc400078efcff */
[----:B------:R-:W-:Y:S02]  /*7510*/  SHF.R.S32.HI R8, RZ, 0x8, R8 ;  /* 0x00000008ff087819 */ /* 0x000fe40000011408 */
[----:B------:R-:W-:Y:S02]  /*7520*/  @P0 LOP3.LUT R36, R36, 0xffffff00, RZ, 0xfc, !PT ;  /* 0xffffff0024240812 */ /* 0x000fe400078efcff */
[----:B------:R-:W-:Y:S01]  /*7530*/  @P2 LOP3.LUT R35, R35, 0xffffff00, RZ, 0xfc, !PT ;  /* 0xffffff0023232812 */ /* 0x000fe200078efcff */
[----:B------:R1:W2:Y:S01]  /*7540*/  I2F.S16 R23, R8 ;  /* 0x0000000800177306 */ /* 0x0002a20000101400 */
[----:B0-----:R-:W-:-:S07]  /*7550*/  FMUL.FTZ R26, R10, R27 ;  /* 0x0000001b0a1a7220 */ /* 0x001fce0000410000 */
[----:B------:R-:W0:Y:S01]  /*7560*/  I2F.S8 R25, R12 ;  /* 0x0000000c00197306 */ /* 0x000e220000001400 */
[----:B-1----:R-:W-:Y:S01]  /*7570*/  F2FP.F16.F32.PACK_AB R8, R14, R11 ;  /* 0x0000000b0e08723e */ /* 0x002fe200000000ff */
[----:B--2---:R-:W-:-:S06]  /*7580*/  FMUL.FTZ R24, R10, R23 ;  /* 0x000000170a187220 */ /* 0x004fcc0000410000 */
        /* <DEDUP_REMOVED lines=9> */
.L_x_1934:
[----:B------:R-:W0:Y:S02]  /*7620*/  LDC.64 R8, c[0x0][0x3a8] ;  /* 0x0000ea00ff087b82 */ /* 0x000e240000000a00 */
[----:B0-----:R-:W-:-:S06]  /*7630*/  IMAD.WIDE R8, R11, 0x2, R8 ;  /* 0x000000020b087825 */ /* 0x001fcc00078e0208 */
[----:B------:R-:W5:Y:S02]  /*7640*/  LDG.E.128 R8, desc[UR36][R8.64] ;  /* 0x0000002408087981 */ /* 0x000f64000c1e1d00 */
.L_x_1935:
[----:B------:R-:W0:Y:S01]  /*7650*/  LDCU.64 UR6, c[0x0][0x460] ;  /* 0x00008c00ff0677ac */ /* 0x000e220008000a00 */
[----:B------:R-:W1:Y:S01]  /*7660*/  LDCU.64 UR8, c[0x0][0x3c0] ;  /* 0x00007800ff0877ac */ /* 0x000e620008000a00 */
[----:B0-----:R-:W-:-:S04]  /*7670*/  ISETP.NE.U32.AND P0, PT, RZ, UR6, PT ;  /* 0x00000006ff007c0c */ /* 0x001fc8000bf05070 */
[----:B------:R-:W-:-:S13]  /*7680*/  ISETP.NE.AND.EX P0, PT, RZ, UR7, PT, P0 ;  /* 0x00000007ff007c0c */ /* 0x000fda000bf05300 */
[----:B------:R-:W0:Y:S08]  /*7690*/  @P0 LDC R15, c[0x0][0x3f8] ;  /* 0x0000fe00ff0f0b82 */ /* 0x000e300000000800 */
[----:B------:R-:W2:Y:S01]  /*76a0*/  @P0 LDC.64 R12, c[0x0][0x458] ;  /* 0x00011600ff0c0b82 */ /* 0x000ea20000000a00 */
[----:B0-----:R-:W-:-:S04]  /*76b0*/  @P0 IMAD R2, R2, R15, UR42 ;  /* 0x0000002a02020e24 */ /* 0x001fc8000f8e020f */
[----:B------:R-:W-:-:S04]  /*76c0*/  @P0 IMAD R15, R2, 0x20, R29 ;  /* 0x00000020020f0824 */ /* 0x000fc800078e021d */
[----:B--2---:R-:W-:-:S06]  /*76d0*/  @P0 IMAD.WIDE R12, R15, 0x2, R12 ;  /* 0x000000020f0c0825 */ /* 0x004fcc00078e020c */
[----:B------:R-:W2:Y:S01]  /*76e0*/  @P0 LDG.E.128 R12, desc[UR36][R12.64] ;  /* 0x000000240c0c0981 */ /* 0x000ea2000c1e1d00 */
[----:B------:R-:W-:Y:S01]  /*76f0*/  IADD3 R2, PT, PT, -R30, R16, RZ ;  /* 0x000000101e027210 */ /* 0x000fe20007ffe1ff */
[----:B------:R-:W-:Y:S01]  /*7700*/  USHF.L.U32 UR6, UR39, 0x5, URZ ;  /* 0x0000000527067899 */ /* 0x000fe200080006ff */
[----:B------:R-:W-:Y:S02]  /*7710*/  IMAD R32, R32, UR38, R29 ;  /* 0x0000002620207c24 */ /* 0x000fe4000f8e021d */
[----:B-----5:R-:W-:Y:S01]  /*7720*/  HFMA2 R4, R8, 1, 1, R4 ;  /* 0x3c003c0008047831 */ /* 0x020fe20000000004 */
[----:B------:R-:W-:Y:S01]  /*7730*/  LEA R2, R2, UR5, 0x1 ;  /* 0x0000000502027c11 */ /* 0x000fe2000f8e08ff */
[----:B------:R-:W-:Y:S02]  /*7740*/  HADD2 R5, R9, R5 ;  /* 0x0000000509057230 */ /* 0x000fe40000000000 */
[----:B------:R-:W-:Y:S01]  /*7750*/  HFMA2 R6, R10, 1, 1, R6 ;  /* 0x3c003c000a067831 */ /* 0x000fe20000000006 */
[----:B------:R-:W-:Y:S01]  /*7760*/  SHF.R.S32.HI R16, RZ, 0x1f, R32 ;  /* 0x0000001fff107819 */ /* 0x000fe20000011420 */
[----:B------:R-:W-:Y:S01]  /*7770*/  HADD2 R7, R11, R7 ;  /* 0x000000070b077230 */ /* 0x000fe20000000000 */
[----:B------:R-:W-:Y:S01]  /*7780*/  IADD3 R32, P1, PT, R32, UR6, RZ ;  /* 0x0000000620207c10 */ /* 0x000fe2000ff3e0ff */
[----:B------:R-:W0:Y:S01]  /*7790*/  LDS.U16 R2, [R2] ;  /* 0x0000000002027984 */ /* 0x000e220000000400 */
[----:B------:R-:W-:-:S04]  /*77a0*/  MOV R23, UR6 ;  /* 0x0000000600177c02 */ /* 0x000fc80008000f00 */
        /* <DEDUP_REMOVED lines=25> */
.L_x_1933:
[----:B------:R-:W-:Y:S05]  /*7940*/  BSYNC.RECONVERGENT B0 ;  /* 0x0000000000007941 */ /* 0x000fea0003800200 */
.L_x_1932:
[C---:B------:R-:W-:Y:S01]  /*7950*/  LOP3.LUT R2, R17.reuse, 0x3c0, RZ, 0xc0, !PT ;  /* 0x000003c011027812 */ /* 0x040fe200078ec0ff */
[----:B------:R-:W-:Y:S01]  /*7960*/  BAR.SYNC.DEFER_BLOCKING 0x0 ;  /* 0x0000000000007b1d */ /* 0x000fe20000010000 */
[C---:B------:R-:W-:Y:S02]  /*7970*/  ISETP.GT.U32.AND P1, PT, R17.reuse, 0x1f, PT ;  /* 0x0000001f1100780c */ /* 0x040fe40003f24070 */
[----:B------:R-:W-:Y:S02]  /*7980*/  ISETP.NE.AND P0, PT, R2, 0x40, PT ;  /* 0x000000400200780c */ /* 0x000fe40003f05270 */
[----:B-----5:R-:W-:Y:S01]  /*7990*/  LOP3.LUT R4, R17, 0x3e0, RZ, 0xc0, !PT ;  /* 0x000003e011047812 */ /* 0x020fe200078ec0ff */
[----:B------:R-:W-:Y:S01]  /*79a0*/  BSSY.RECONVERGENT B0, `(.L_x_1936) ;  /* 0x0000013000007945 */ /* 0x000fe20003800200 */
[----:B------:R-:W-:Y:S01]  /*79b0*/  P2R R2, PR, RZ, 0x2 ;  /* 0x00000002ff027803 */ /* 0x000fe20000000000 */
[----:B------:R-:W-:Y:S01]  /*79c0*/  IMAD.SHL.U32 R2, R29, 0x2, RZ ;  /* 0x000000021d027824 */ /* 0x000fe200078e00ff */
[----:B------:R-:W-:-:S02]  /*79d0*/  ISETP.NE.AND P5, PT, R4, 0x20, PT ;  /* 0x000000200400780c */ /* 0x000fc40003fa5270 */
[C---:B------:R-:W-:Y:S02]  /*79e0*/  LOP3.LUT R4, R17.reuse, 0x3f0, RZ, 0xc0, !PT ;  /* 0x000003f011047812 */ /* 0x040fe400078ec0ff */
[C---:B------:R-:W-:Y:S02]  /*79f0*/  ISETP.GT.U32.AND P6, PT, R17.reuse, 0x3f, PT ;  /* 0x0000003f1100780c */ /* 0x040fe40003fc4070 */
[C---:B------:R-:W-:Y:S02]  /*7a00*/  ISETP.GT.U32.AND P4, PT, R17.reuse, 0xf, PT ;  /* 0x0000000f1100780c */ /* 0x040fe40003f84070 */
[C---:B------:R-:W-:Y:S02]  /*7a10*/  ISETP.GT.U32.AND P3, PT, R17.reuse, 0x7, PT ;  /* 0x000000071100780c */ /* 0x040fe40003f64070 */
[C---:B------:R-:W-:Y:S02]  /*7a20*/  ISETP.GT.U32.AND P2, PT, R17.reuse, 0x3, PT ;  /* 0x000000031100780c */ /* 0x040fe40003f44070 */
[----:B------:R-:W-:-:S02]  /*7a30*/  LOP3.LUT R8, R17, 0x3f8, RZ, 0xc0, !PT ;  /* 0x000003f811087812 */ /* 0x000fc400078ec0ff */
        /* <DEDUP_REMOVED lines=9> */
.L_x_1937:
[----:B------:R-:W-:Y:S05]  /*7ad0*/  BSYNC.RECONVERGENT B0 ;  /* 0x0000000000007941 */ /* 0x000fea0003800200 */
.L_x_1936:
        /* <DEDUP_REMOVED lines=21> */
.L_x_1939:
[----:B------:R-:W-:Y:S05]  /*7c30*/  BSYNC.RECONVERGENT B0 ;  /* 0x0000000000007941 */ /* 0x000fea0003800200 */
.L_x_1938:
        /* <DEDUP_REMOVED lines=9> */
.L_x_1941:
[----:B------:R-:W-:Y:S05]  /*7cd0*/  BSYNC.RECONVERGENT B0 ;  /* 0x0000000000007941 */ /* 0x000fea0003800200 */
.L_x_1940:
        /* <DEDUP_REMOVED lines=21> */
.L_x_1943:
[----:B------:R-:W-:Y:S05]  /*7e30*/  BSYNC.RECONVERGENT B0 ;  /* 0x0000000000007941 */ /* 0x000fea0003800200 */
.L_x_1942:
        /* <DEDUP_REMOVED lines=8> */
.L_x_1945:
[----:B------:R-:W-:Y:S05]  /*7ec0*/  BSYNC.RECONVERGENT B0 ;  /* 0x0000000000007941 */ /* 0x000fea0003800200 */
.L_x_1944:
        /* <DEDUP_REMOVED lines=20> */
.L_x_1947:
[----:B------:R-:W-:Y:S05]  /*8010*/  BSYNC.RECONVERGENT B0 ;  /* 0x0000000000007941 */ /* 0x000fea0003800200 */
.L_x_1946:
        /* <DEDUP_REMOVED lines=8> */
.L_x_1949:
[----:B------:R-:W-:Y:S05]  /*80a0*/  BSYNC.RECONVERGENT B0 ;  /* 0x0000000000007941 */ /* 0x000fea0003800200 */
.L_x_1948:
        /* <DEDUP_REMOVED lines=20> */
.L_x_1951:
[----:B------:R-:W-:Y:S05]  /*81f0*/  BSYNC.RECONVERGENT B0 ;  /* 0x0000000000007941 */ /* 0x000fea0003800200 */
.L_x_1950:
        /* <DEDUP_REMOVED lines=8> */
.L_x_1953:
[----:B------:R-:W-:Y:S05]  /*8280*/  BSYNC.RECONVERGENT B0 ;  /* 0x0000000000007941 */ /* 0x000fea0003800200 */
.L_x_1952:
[----:B------:R-:W-:Y:S06]  /*8290*/  BAR.SYNC.DEFER_BLOCKING 0x0 ;  /* 0x0000000000007b1d */ /* 0x000fec0000010000 */
[----:B------:R-:W-:Y:S04]  /*82a0*/  BSSY.RECONVERGENT B0, `(.L_x_1954) ;  /* 0x0000013000007945 */ /* 0x000fe80003800200 */
[----:B------:R-:W-:Y:S05]  /*82b0*/  @P2 BRA `(.L_x_1955) ;  /* 0x0000000000442947 */ /* 0x000fea0003800000 */
[----:B01234-:R-:W0:Y:S02]  /*82c0*/  LDS.128 R4, [R31+UR4] ;  /* 0x000000041f047984 */ /* 0x01fe240008000c00 */
        /* <DEDUP_REMOVED lines=16> */
.L_x_1955:
[----:B------:R-:W-:Y:S05]  /*83d0*/  BSYNC.RECONVERGENT B0 ;  /* 0x0000000000007941 */ /* 0x000fea0003800200 */
.L_x_1954:
        /* <DEDUP_REMOVED lines=8> */
[----:B------:R-:W-:-:S04]  /*8460*/  IADD3 R29, PT, PT, R29, UR38, RZ ;  /* 0x000000261d1d7c10 */ /* 0x000fc8000fffe0ff */
[----:B-1----:R-:W-:Y:S01]  /*8470*/  IADD3 R8, P0, PT, R29, UR4, RZ ;  /* 0x000000041d087c10 */ /* 0x002fe2000ff1e0ff */
        /* <DEDUP_REMOVED lines=15> */
[----:B------:R-:W-:-:S04]  /*8570*/  SHF.L.U32 R3, R2, 0x10, RZ ;  /* 0x0000001002037819 */ /* 0x000fc800000006ff */
[----:B------:R-:W-:Y:S02]  /*8580*/  LOP3.LUT R3, R3, 0xff0000, RZ, 0xc0, !PT ;  /* 0x00ff000003037812 */ /* 0x000fe400078ec0ff */
[----:B0-----:R-:W-:Y:S01]  /*8590*/  PRMT R4, R0, 0x8880, RZ ;  /* 0x0000888000047816 */ /* 0x001fe200000000ff */
[----:B------:R-:W0:Y:S01]  /*85a0*/  F2I.S8.NTZ R22, R22 ;  /* 0x0000001600167305 */ /* 0x000e220000202100 */
[----:B------:R-:W-:Y:S02]  /*85b0*/  PRMT R0, R18, 0x7710, RZ ;  /* 0x0000771012007816 */ /* 0x000fe400000000ff */
[----:B------:R-:W-:-:S03]  /*85c0*/  PRMT R2, R4, 0x7710, RZ ;  /* 0x0000771004027816 */ /* 0x000fc600000000ff */
[----:B------:R-:W-:Y:S01]  /*85d0*/  IMAD.SHL.U32 R0, R0, 0x100, RZ ;  /* 0x0000010000007824 */ /* 0x000fe200078e00ff */
[----:B------:R-:W-:Y:S01]  /*85e0*/  PRMT R9, R3, 0x4210, R2 ;  /* 0x0000421003097816 */ /* 0x000fe20000000002 */
[----:B------:R-:W2:Y:S03]  /*85f0*/  F2I.S8.NTZ R28, R28 ;  /* 0x0000001c001c7305 */ /* 0x000ea60000202100 */
[----:B------:R-:W-:Y:S02]  /*8600*/  LOP3.LUT R9, R9, 0xff00, R0, 0xf8, !PT ;  /* 0x0000ff0009097812 */ /* 0x000fe400078ef800 */
[----:B-1----:R-:W-:Y:S02]  /*8610*/  PRMT R0, R21, 0x8880, RZ ;  /* 0x0000888015007816 */ /* 0x002fe400000000ff */
[----:B0-----:R-:W-:Y:S01]  /*8620*/  PRMT R2, R22, 0x8880, RZ ;  /* 0x0000888016027816 */ /* 0x001fe200000000ff */
[----:B------:R-:W0:Y:S01]  /*8630*/  F2I.S8.NTZ R19, R19 ;  /* 0x0000001300137305 */ /* 0x000e220000202100 */
[----:B------:R-:W-:-:S02]  /*8640*/  PRMT R0, R0, 0x7710, RZ ;  /* 0x0000771000007816 */ /* 0x000fc400000000ff */
[----:B------:R-:W-:Y:S02]  /*8650*/  PRMT R2, R2, 0x7710, RZ ;  /* 0x0000771002027816 */ /* 0x000fe400000000ff */
[----:B------:R-:W-:Y:S02]  /*8660*/  LOP3.LUT R6, R0, 0xff, RZ, 0xc0, !PT ;  /* 0x000000ff00067812 */ /* 0x000fe400078ec0ff */
[----:B--2---:R-:W-:Y:S01]  /*8670*/  PRMT R3, R28, 0x8880, RZ ;  /* 0x000088801c037816 */ /* 0x004fe200000000ff */
[----:B------:R-:W1:Y:S01]  /*8680*/  F2I.S8.NTZ R5, R5 ;  /* 0x0000000500057305 */ /* 0x000e620000202100 */
[----:B------:R-:W-:Y:S01]  /*8690*/  LOP3.LUT R4, R2, 0xff, RZ, 0xc0, !PT ;  /* 0x000000ff02047812 */ /* 0x000fe200078ec0ff */
[----:B------:R-:W-:Y:S01]  /*86a0*/  IMAD.WIDE.U32 R6, R6, 0x100, RZ ;  /* 0x0000010006067825 */ /* 0x000fe200078e00ff */
[----:B------:R-:W-:Y:S02]  /*86b0*/  PRMT R3, R3, 0x7710, RZ ;  /* 0x0000771003037816 */ /* 0x000fe400000000ff */
[----:B0-----:R-:W-:-:S02]  /*86c0*/  PRMT R19, R19, 0x8880, RZ ;  /* 0x0000888013137816 */ /* 0x001fc400000000ff */
[----:B------:R-:W-:Y:S02]  /*86d0*/  LOP3.LUT R3, R3, 0xff, RZ, 0xc0, !PT ;  /* 0x000000ff03037812 */ /* 0x000fe400078ec0ff */
[----:B------:R-:W-:-:S03]  /*86e0*/  PRMT R0, R19, 0x7710, RZ ;  /* 0x0000771013007816 */ /* 0x000fc600000000ff */
[----:B------:R-:W-:Y:S01]  /*86f0*/  IMAD.WIDE.U32 R2, R3, 0x1000000, RZ ;  /* 0x0100000003027825 */ /* 0x000fe200078e00ff */
[----:B-1----:R-:W-:Y:S02]  /*8700*/  PRMT R10, R5, 0x8880, RZ ;  /* 0x00008880050a7816 */ /* 0x002fe400000000ff */
        /* <DEDUP_REMOVED lines=10> */
.L_x_1956:
[----:B01234-:R-:W0:Y:S01]  /*87b0*/  LDC.64 R4, c[0x0][0x380] ;  /* 0x0000e000ff047b82 */ /* 0x01fe220000000a00 */
        /* <DEDUP_REMOVED lines=11> */
.L_x_1873:
[----:B------:R-:W-:Y:S02]  /*8870*/  IMAD.MOV.U32 R12, RZ, RZ, 0x8 ;  /* 0x00000008ff0c7424 */ /* 0x000fe400078e00ff */
[----:B------:R-:W-:Y:S01]  /*8880*/  HFMA2 R11, -RZ, RZ, 0, 1.847743988037109375e-06 ;  /* 0x0000001fff0b7431 */ /* 0x000fe200000001ff */
[----:B------:R-:W-:-:S07]  /*8890*/  MOV R15, 0xffff ;  /* 0x0000ffff000f7802 */ /* 0x000fce0000000f00 */
[----:B0----5:R-:W-:Y:S05]  /*88a0*/  WARPSYNC.COLLECTIVE R15, `(.L_x_1957) ;  /* 0x000000000f087348 */ /* 0x021fea0003c00000 */
[----:B------:R1:W2:Y:S02]  /*88b0*/  SHFL.BFLY P6, R14, R13, R12, R11 ;  /* 0x0c00000c0d0e7389 */ /* 0x0002a400000c000b */
[----:B012--5:R-:W-:Y:S05]  /*88c0*/  ENDCOLLECTIVE ;  /* 0x000000000000791b */ /* 0x027fea0003800000 */
.L_x_1957:
[----:B------:R-:W-:Y:S02]  /*88d0*/  HFMA2 R12, -RZ, RZ, 0, 2.384185791015625e-07 ;  /* 0x00000004ff0c7431 */ /* 0x000fe400000001ff */
[----:B------:R-:W-:-:S04]  /*88e0*/  FADD.FTZ R3, R13, R14 ;  /* 0x0000000e0d037221 */ /* 0x000fc80000010000 */
[----:B------:R-:W-:-:S07]  /*88f0*/  IMAD.MOV.U32 R13, RZ, RZ, R3 ;  /* 0x000000ffff0d7224 */ /* 0x000fce00078e0003 */
[----:B------:R-:W-:Y:S05]  /*8900*/  WARPSYNC.COLLECTIVE R15, `(.L_x_1958) ;  /* 0x000000000f087348 */ /* 0x000fea0003c00000 */
[----:B------:R0:W1:Y:S02]  /*8910*/  SHFL.BFLY P6, R14, R13, R12, R11 ;  /* 0x0c00000c0d0e7389 */ /* 0x00006400000c000b */
[----:B01----:R-:W-:Y:S05]  /*8920*/  ENDCOLLECTIVE ;  /* 0x000000000000791b */ /* 0x003fea0003800000 */
.L_x_1958:
[----:B------:R-:W-:Y:S02]  /*8930*/  IMAD.MOV.U32 R12, RZ, RZ, 0x2 ;  /* 0x00000002ff0c7424 */ /* 0x000fe400078e00ff */
[----:B------:R-:W-:-:S05]  /*8940*/  FADD.FTZ R4, R3, R14 ;  /* 0x0000000e03047221 */ /* 0x000fca0000010000 */
[----:B------:R-:W-:-:S07]  /*8950*/  MOV R13, R4 ;  /* 0x00000004000d7202 */ /* 0x000fce0000000f00 */
[----:B------:R-:W-:Y:S05]  /*8960*/  WARPSYNC.COLLECTIVE R15, `(.L_x_1959) ;  /* 0x000000000f087348 */ /* 0x000fea0003c00000 */
[----:B------:R0:W1:Y:S02]  /*8970*/  SHFL.BFLY P6, R14, R13, R12, R11 ;  /* 0x0c00000c0d0e7389 */ /* 0x00006400000c000b */
[----:B01----:R-:W-:Y:S05]  /*8980*/  ENDCOLLECTIVE ;  /* 0x000000000000791b */ /* 0x003fea0003800000 */
.L_x_1959:
[----:B------:R-:W-:Y:S02]  /*8990*/  HFMA2 R12, -RZ, RZ, 0, 5.9604644775390625e-08 ;  /* 0x00000001ff0c7431 */ /* 0x000fe400000001ff */
[----:B------:R-:W-:-:S05]  /*89a0*/  FADD.FTZ R5, R4, R14 ;  /* 0x0000000e04057221 */ /* 0x000fca0000010000 */
[----:B------:R-:W-:-:S07]  /*89b0*/  MOV R13, R5 ;  /* 0x00000005000d7202 */ /* 0x000fce0000000f00 */
[----:B------:R-:W-:Y:S05]  /*89c0*/  WARPSYNC.COLLECTIVE R15, `(.L_x_1960) ;  /* 0x000000000f087348 */ /* 0x000fea0003c00000 */
[----:B------:R0:W1:Y:S02]  /*89d0*/  SHFL.BFLY P6, R14, R13, R12, R11 ;  /* 0x0c00000c0d0e7389 */ /* 0x00006400000c000b */
[----:B01----:R-:W-:Y:S05]  /*89e0*/  ENDCOLLECTIVE ;  /* 0x000000000000791b */ /* 0x003fea0003800000 */
.L_x_1960:
[----:B------:R-:W-:Y:S05]  /*89f0*/  BRA `(.L_x_1961) ;  /* 0xffffff8c00ac7947 */ /* 0x000fea000383ffff */
.L_x_1878:
[----:B------:R-:W-:Y:S01]  /*8a00*/  IMAD.MOV.U32 R12, RZ, RZ, 0x1 ;  /* 0x00000001ff0c7424 */ /* 0x000fe200078e00ff */
[----:B------:R-:W-:Y:S02]  /*8a10*/  MOV R11, 0x1f ;  /* 0x0000001f000b7802 */ /* 0x000fe40000000f00 */
[----:B------:R-:W-:-:S07]  /*8a20*/  MOV R15, 0xffffffff ;  /* 0xffffffff000f7802 */ /* 0x000fce0000000f00 */
[----:B-----5:R-:W-:Y:S05]  /*8a30*/  WARPSYNC.COLLECTIVE R15, `(.L_x_1962) ;  /* 0x000000000f087348 */ /* 0x020fea0003c00000 */
[----:B------:R0:W1:Y:S02]  /*8a40*/  SHFL.BFLY P6, R14, R13, R12, R11 ;  /* 0x0c00000c0d0e7389 */ /* 0x00006400000c000b */
[----:B01---5:R-:W-:Y:S05]  /*8a50*/  ENDCOLLECTIVE ;  /* 0x000000000000791b */ /* 0x023fea0003800000 */
.L_x_1962:
[----:B------:R-:W-:Y:S05]  /*8a60*/  BRA `(.L_x_1963) ;  /* 0xffffff9400e47947 */ /* 0x000fea000383ffff */
.L_x_1879:
[----:B------:R-:W-:Y:S01]  /*8a70*/  BSSY B1, `(.L_x_1964) ;  /* 0x0000007000017945 */ /* 0x000fe20003800000 */
[----:B------:R-:W-:Y:S01]  /*8a80*/  IMAD.MOV.U32 R12, RZ, RZ, 0x1 ;  /* 0x00000001ff0c7424 */ /* 0x000fe200078e00ff */
[----:B------:R-:W-:Y:S02]  /*8a90*/  MOV R11, 0x1f ;  /* 0x0000001f000b7802 */ /* 0x000fe40000000f00 */
[----:B------:R-:W-:-:S07]  /*8aa0*/  MOV R15, 0xffffffff ;  /* 0xffffffff000f7802 */ /* 0x000fce0000000f00 */
[----:B-----5:R-:W-:Y:S05]  /*8ab0*/  WARPSYNC.COLLECTIVE R15, `(.L_x_1965) ;  /* 0x000000000f087348 */ /* 0x020fea0003c00000 */
[----:B------:R0:W1:Y:S02]  /*8ac0*/  SHFL.BFLY P6, R14, R13, R12, R11 ;  /* 0x0c00000c0d0e7389 */ /* 0x00006400000c000b */
[----:B01---5:R-:W-:Y:S05]  /*8ad0*/  ENDCOLLECTIVE ;  /* 0x000000000000791b */ /* 0x023fea0003800000 */
.L_x_1965:
[----:B------:R-:W-:Y:S05]  /*8ae0*/  BSYNC B1 ;  /* 0x0000000000017941 */ /* 0x000fea0003800000 */
.L_x_1964:
[----:B------:R-:W-:Y:S05]  /*8af0*/  BRA `(.L_x_1966) ;  /* 0xffffff9c00b87947 */ /* 0x000fea000383ffff */
.L_x_1882:
[----:B------:R-:W-:Y:S01]  /*8b00*/  BSSY B1, `(.L_x_1967) ;  /* 0x0000007000017945 */ /* 0x000fe20003800000 */
[----:B------:R-:W-:Y:S01]  /*8b10*/  IMAD.MOV.U32 R12, RZ, RZ, 0x1 ;  /* 0x00000001ff0c7424 */ /* 0x000fe200078e00ff */
[----:B------:R-:W-:Y:S02]  /*8b20*/  MOV R11, 0x1f ;  /* 0x0000001f000b7802 */ /* 0x000fe40000000f00 */
[----:B------:R-:W-:-:S07]  /*8b30*/  MOV R15, 0xffffffff ;  /* 0xffffffff000f7802 */ /* 0x000fce0000000f00 */
[----:B--2---:R-:W-:Y:S05]  /*8b40*/  WARPSYNC.COLLECTIVE R15, `(.L_x_1968) ;  /* 0x000000000f087348 */ /* 0x004fea0003c00000 */
[----:B------:R0:W1:Y:S02]  /*8b50*/  SHFL.BFLY P6, R14, R13, R12, R11 ;  /* 0x0c00000c0d0e7389 */ /* 0x00006400000c000b */
[----:B012---:R-:W-:Y:S05]  /*8b60*/  ENDCOLLECTIVE ;  /* 0x000000000000791b */ /* 0x007fea0003800000 */
.L_x_1968:
[----:B------:R-:W-:Y:S05]  /*8b70*/  BSYNC B1 ;  /* 0x0000000000017941 */ /* 0x000fea0003800000 */
.L_x_1967:
[----:B------:R-:W-:Y:S05]  /*8b80*/  BRA `(.L_x_1969) ;  /* 0xffffffa400187947 */ /* 0x000fea000383ffff */
.L_x_1886:
[----:B------:R-:W-:Y:S01]  /*8b90*/  HFMA2 R11, -RZ, RZ, 0, 1.847743988037109375e-06 ;  /* 0x0000001fff0b7431 */ /* 0x000fe200000001ff */
[----:B------:R-:W-:Y:S01]  /*8ba0*/  BSSY B0, `(.L_x_1970) ;  /* 0x0000007000007945 */ /* 0x000fe20003800000 */
[----:B0-----:R-:W-:Y:S01]  /*8bb0*/  IMAD.MOV.U32 R13, RZ, RZ, R0 ;  /* 0x000000ffff0d7224 */ /* 0x001fe200078e0000 */
[----:B------:R-:W-:Y:S01]  /*8bc0*/  MOV R12, 0x10 ;  /* 0x00000010000c7802 */ /* 0x000fe20000000f00 */
[----:B------:R-:W-:-:S07]  /*8bd0*/  IMAD.MOV.U32 R15, RZ, RZ, -0x1 ;  /* 0xffffffffff0f7424 */ /* 0x000fce00078e00ff */
[----:B-123-5:R-:W-:Y:S05]  /*8be0*/  WARPSYNC.COLLECTIVE R15, `(.L_x_1971) ;  /* 0x000000000f087348 */ /* 0x02efea0003c00000 */
[----:B-1----:R0:W1:Y:S02]  /*8bf0*/  SHFL.BFLY P6, R14, R13, R12, R11 ;  /* 0x0c00000c0d0e7389 */ /* 0x00206400000c000b */
[----:B0123-5:R-:W-:Y:S05]  /*8c00*/  ENDCOLLECTIVE ;  /* 0x000000000000791b */ /* 0x02ffea0003800000 */
.L_x_1971:
[----:B------:R-:W-:Y:S05]  /*8c10*/  BSYNC B0 ;  /* 0x0000000000007941 */ /* 0x000fea0003800000 */
.L_x_1970:
[----:B------:R-:W-:Y:S01]  /*8c20*/  FMNMX.FTZ R13, R14, R0, !PT ;  /* 0x000000000e0d7209 */ /* 0x000fe20007810000 */
[----:B------:R-:W-:Y:S01]  /*8c30*/  HFMA2 R11, -RZ, RZ, 0, 1.847743988037109375e-06 ;  /* 0x0000001fff0b7431 */ /* 0x000fe200000001ff */
[----:B------:R-:W-:Y:S02]  /*8c40*/  MOV R12, 0x8 ;  /* 0x00000008000c7802 */ /* 0x000fe40000000f00 */
[----:B------:R-:W-:-:S07]  /*8c50*/  MOV R15, 0xffffffff ;  /* 0xffffffff000f7802 */ /* 0x000fce0000000f00 */
[----:B------:R-:W-:Y:S05]  /*8c60*/  WARPSYNC.COLLECTIVE R15, `(.L_x_1972) ;  /* 0x000000000f087348 */ /* 0x000fea0003c00000 */
[----:B------:R0:W1:Y:S02]  /*8c70*/  SHFL.BFLY P6, R14, R13, R12, R11 ;  /* 0x0c00000c0d0e7389 */ /* 0x00006400000c000b */
[----:B01----:R-:W-:Y:S05]  /*8c80*/  ENDCOLLECTIVE ;  /* 0x000000000000791b */ /* 0x003fea0003800000 */
.L_x_1972:
[----:B------:R-:W-:Y:S01]  /*8c90*/  HFMA2 R12, -RZ, RZ, 0, 2.384185791015625e-07 ;  /* 0x00000004ff0c7431 */ /* 0x000fe200000001ff */
[----:B------:R-:W-:-:S05]  /*8ca0*/  FMNMX.FTZ R3, R13, R14, !PT ;  /* 0x0000000e0d037209 */ /* 0x000fca0007810000 */
[----:B------:R-:W-:-:S07]  /*8cb0*/  IMAD.MOV.U32 R13, RZ, RZ, R3 ;  /* 0x000000ffff0d7224 */ /* 0x000fce00078e0003 */
[----:B------:R-:W-:Y:S05]  /*8cc0*/  WARPSYNC.COLLECTIVE R15, `(.L_x_1973) ;  /* 0x000000000f087348 */ /* 0x000fea0003c00000 */
[----:B------:R0:W1:Y:S02]  /*8cd0*/  SHFL.BFLY P6, R14, R13, R12, R11 ;  /* 0x0c00000c0d0e7389 */ /* 0x00006400000c000b */
[----:B01----:R-:W-:Y:S05]  /*8ce0*/  ENDCOLLECTIVE ;  /* 0x000000000000791b */ /* 0x003fea0003800000 */
.L_x_1973:
[----:B------:R-:W-:Y:S01]  /*8cf0*/  HFMA2 R12, -RZ, RZ, 0, 1.1920928955078125e-07 ;  /* 0x00000002ff0c7431 */ /* 0x000fe200000001ff */
[----:B------:R-:W-:-:S04]  /*8d00*/  FMNMX.FTZ R4, R3, R14, !PT ;  /* 0x0000000e03047209 */ /* 0x000fc80007810000 */
[----:B------:R-:W-:-:S07]  /*8d10*/  MOV R13, R4 ;  /* 0x00000004000d7202 */ /* 0x000fce0000000f00 */
[----:B------:R-:W-:Y:S05]  /*8d20*/  WARPSYNC.COLLECTIVE R15, `(.L_x_1974) ;  /* 0x000000000f087348 */ /* 0x000fea0003c00000 */
[----:B------:R0:W1:Y:S02]  /*8d30*/  SHFL.BFLY P6, R14, R13, R12, R11 ;  /* 0x0c00000c0d0e7389 */ /* 0x00006400000c000b */
[----:B01----:R-:W-:Y:S05]  /*8d40*/  ENDCOLLECTIVE ;  /* 0x000000000000791b */ /* 0x003fea0003800000 */
.L_x_1974:
[----:B------:R-:W-:Y:S05]  /*8d50*/  BRA `(.L_x_1975) ;  /* 0xffffffa400547947 */ /* 0x000fea000383ffff */
.L_x_1976:
        /* <DEDUP_REMOVED lines=10> */
.L_x_2698:


//--------------------- .text._ZN4mmha33masked_multihead_attention_kernelItLi32ELi32ELi4ELi4ELi64ELb0ELb0EEEv26Multihead_attention_paramsIT_XT5_EE --------------------------
	.section	.text._ZN4mmha33masked_multihead_attention_kernelItLi32ELi32ELi4ELi4ELi64ELb0ELb0EEEv26Multihead_attention_paramsIT_XT5_EE,"ax",@progbits
	.align	128
        .global         _ZN4mmha33masked_multihead_attention_kernelItLi32ELi32ELi4ELi4ELi64ELb0ELb0EEEv26Multihead_attention_paramsIT_XT5_EE
        .type           _ZN4mmha33masked_multihead_attention_kernelItLi32ELi32ELi4ELi4ELi64ELb0ELb0EEEv26Multihead_attention_paramsIT_XT5_EE,@function
        .size           _ZN4mmha33masked_multihead_attention_kernelItLi32ELi32ELi4ELi4ELi64ELb0ELb0EEEv26Multihead_attention_paramsIT_XT5_EE,(.L_x_2699 - _ZN4mmha33masked_multihead_attention_kernelItLi32ELi32ELi4ELi4ELi64ELb0ELb0EEEv26Multihead_attention_paramsIT_XT5_EE)
        .other          _ZN4mmha33masked_multihead_attention_kernelItLi32ELi32ELi4ELi4ELi64ELb0ELb0EEEv26Multihead_attention_paramsIT_XT5_EE,@"STO_CUDA_ENTRY STV_DEFAULT"
_ZN4mmha33masked_multihead_attention_kernelItLi32ELi32ELi4ELi4ELi64ELb0ELb0EEEv26Multihead_attention_paramsIT_XT5_EE:
.text._ZN4mmha33masked_multihead_attention_kernelItLi32ELi32ELi4ELi4ELi64ELb0ELb0EEEv26Multihead_attention_paramsIT_XT5_EE:
        /* <DEDUP_REMOVED lines=12> */
.L_x_1977:
[----:B------:R-:W1:Y:S01]  /*00c0*/  LDC.64 R4, c[0x0][0x4a0] ;  /* 0x00012800ff047b82 */ /* 0x000e620000000a00 */
[----:B------:R-:W3:Y:S07]  /*00d0*/  LDCU UR4, c[0x0][0x3f4] ;  /* 0x00007e80ff0477ac */ /* 0x000eee0008000800 */
[----:B------:R-:W4:Y:S01]  /*00e0*/  LDC R12, c[0x0][0x3f0] ;  /* 0x0000fc00ff0c7b82 */ /* 0x000f220000000800 */
[----:B-1----:R-:W-:-:S04]  /*00f0*/  ISETP.NE.U32.AND P0, PT, R4, RZ, PT ;  /* 0x000000ff0400720c */ /* 0x002fc80003f05070 */
[----:B------:R-:W-:Y:S02]  /*0100*/  ISETP.NE.AND.EX P0, PT, R5, RZ, PT, P0 ;  /* 0x000000ff0500720c */ /* 0x000fe40003f05300 */
[----:B----4-:R-:W-:-:S04]  /*0110*/  IABS R9, R12 ;  /* 0x0000000c00097213 */ /* 0x010fc80000000000 */
[----:B------:R-:W1:Y:S07]  /*0120*/  I2F.RP R0, R9 ;  /* 0x0000000900007306 */ /* 0x000e6e0000209400 */
[----:B------:R-:W2:Y:S01]  /*0130*/  @P0 LDC.64 R6, c[0x0][0x4a0] ;  /* 0x00012800ff060b82 */ /* 0x000ea20000000a00 */
[----:B-1----:R-:W1:Y:S01]  /*0140*/  MUFU.RCP R0, R0 ;  /* 0x0000000000007308 */ /* 0x002e620000001000 */
[----:B--2---:R-:W-:-:S05]  /*0150*/  @P0 IMAD.WIDE.U32 R6, R3, 0x4, R6 ;  /* 0x0000000403060825 */ /* 0x004fca00078e0006 */
[----:B------:R2:W4:Y:S01]  /*0160*/  @P0 LDG.E R10, desc[UR36][R6.64] ;  /* 0x00000024060a0981 */ /* 0x000522000c1e1900 */
[----:B-1----:R-:W-:Y:S01]  /*0170*/  VIADD R2, R0, 0xffffffe ;  /* 0x0ffffffe00027836 */ /* 0x002fe20000000000 */
[----:B------:R-:W-:Y:S01]  /*0180*/  IABS R0, R3 ;  /* 0x0000000300007213 */ /* 0x000fe20000000000 */
[----:B------:R-:W-:Y:S02]  /*0190*/  IMAD.MOV.U32 R25, RZ, RZ, RZ ;  /* 0x000000ffff197224 */ /* 0x000fe400078e00ff */
[----:B------:R-:W1:Y:S02]  /*01a0*/  F2I.FTZ.U32.TRUNC.NTZ R5, R2 ;  /* 0x0000000200057305 */ /* 0x000e64000021f000 */
[----:B-1----:R-:W-:-:S05]  /*01b0*/  IADD3 R4, PT, PT, RZ, -R5, RZ ;  /* 0x80000005ff047210 */ /* 0x002fca0007ffe0ff */
[----:B------:R-:W-:Y:S02]  /*01c0*/  IMAD R11, R4, R9, RZ ;  /* 0x00000009040b7224 */ /* 0x000fe400078e02ff */
[----:B------:R-:W-:-:S04]  /*01d0*/  IMAD.MOV.U32 R4, RZ, RZ, RZ ;  /* 0x000000ffff047224 */ /* 0x000fc800078e00ff */
[----:B------:R-:W-:Y:S02]  /*01e0*/  IMAD.HI.U32 R8, R5, R11, R4 ;  /* 0x0000000b05087227 */ /* 0x000fe400078e0004 */
[----:B------:R-:W1:Y:S04]  /*01f0*/  LDC.64 R4, c[0x0][0x460] ;  /* 0x00011800ff047b82 */ /* 0x000e680000000a00 */
[----:B------:R-:W-:-:S04]  /*0200*/  IMAD.HI.U32 R23, R8, R0, RZ ;  /* 0x0000000008177227 */ /* 0x000fc800078e00ff */
[----:B------:R-:W0:Y:S01]  /*0210*/  @!P0 LDC R27, c[0x0][0x40c] ;  /* 0x00010300ff1b8b82 */ /* 0x000e220000000800 */
[----:B--2---:R-:W-:-:S05]  /*0220*/  IADD3 R6, PT, PT, -R23, RZ, RZ ;  /* 0x000000ff17067210 */ /* 0x004fca0007ffe1ff */
[C---:B------:R-:W-:Y:S02]  /*0230*/  IMAD R0, R9.reuse, R6, R0 ;  /* 0x0000000609007224 */ /* 0x040fe400078e0200 */
[----:B------:R-:W4:Y:S03]  /*0240*/  @P0 LDC R11, c[0x0][0x430] ;  /* 0x00010c00ff0b0b82 */ /* 0x000f260000000800 */
[----:B------:R-:W-:Y:S02]  /*0250*/  ISETP.GT.U32.AND P3, PT, R9, R0, PT ;  /* 0x000000000900720c */ /* 0x000fe40003f64070 */
[----:B-1----:R-:W-:-:S04]  /*0260*/  ISETP.NE.U32.AND P1, PT, R4, RZ, PT ;  /* 0x000000ff0400720c */ /* 0x002fc80003f25070 */
[----:B------:R-:W-:-:S07]  /*0270*/  ISETP.NE.AND.EX P1, PT, R5, RZ, PT, P1 ;  /* 0x000000ff0500720c */ /* 0x000fce0003f25310 */
[----:B------:R-:W-:Y:S01]  /*0280*/  @!P3 IMAD.IADD R0, R0, 0x1, -R9 ;  /* 0x000000010000b824 */ /* 0x000fe200078e0a09 */
[----:B------:R-:W-:Y:S02]  /*0290*/  @!P3 IADD3 R23, PT, PT, R23, 0x1, RZ ;  /* 0x000000011717b810 */ /* 0x000fe40007ffe0ff */
[----:B------:R-:W-:Y:S02]  /*02a0*/  ISETP.NE.AND P3, PT, R12, RZ, PT ;  /* 0x000000ff0c00720c */ /* 0x000fe40003f65270 */
[----:B------:R-:W-:Y:S02]  /*02b0*/  ISETP.GE.U32.AND P2, PT, R0, R9, PT ;  /* 0x000000090000720c */ /* 0x000fe40003f46070 */
[----:B------:R-:W-:Y:S01]  /*02c0*/  LOP3.LUT R0, R3, R12, RZ, 0x3c, !PT ;  /* 0x0000000c03007212 */ /* 0x000fe200078e3cff */
[----:B------:R-:W1:Y:S03]  /*02d0*/  @P1 LDC.64 R6, c[0x0][0x460] ;  /* 0x00011800ff061b82 */ /* 0x000e660000000a00 */
[----:B------:R-:W-:-:S02]  /*02e0*/  ISETP.GE.AND P4, PT, R0, RZ, PT ;  /* 0x000000ff0000720c */ /* 0x000fc40003f86270 */
[----:B---3--:R-:W-:-:S05]  /*02f0*/  MOV R0, UR4 ;  /* 0x0000000400007c02 */ /* 0x008fca0008000f00 */
[----:B------:R-:W-:-:S06]  /*0300*/  @P2 VIADD R23, R23, 0x1 ;  /* 0x0000000117172836 */ /* 0x000fcc0000000000 */
[----:B------:R-:W-:Y:S02]  /*0310*/  @!P4 IADD3 R23, PT, PT, -R23, RZ, RZ ;  /* 0x000000ff1717c210 */ /* 0x000fe40007ffe1ff */
[----:B------:R-:W-:Y:S02]  /*0320*/  @!P3 LOP3.LUT R23, RZ, R12, RZ, 0x33, !PT ;  /* 0x0000000cff17b212 */ /* 0x000fe400078e33ff */
[----:B------:R-:W-:-:S04]  /*0330*/  IABS R12, R0 ;  /* 0x00000000000c7213 */ /* 0x000fc80000000000 */
[----:B------:R-:W2:Y:S01]  /*0340*/  I2F.RP R0, R12 ;  /* 0x0000000c00007306 */ /* 0x000ea20000209400 */
[----:B-1----:R-:W-:-:S05]  /*0350*/  @P1 IMAD.WIDE R6, R23, 0x4, R6 ;  /* 0x0000000417061825 */ /* 0x002fca00078e0206 */
[----:B------:R1:W5:Y:S01]  /*0360*/  @P1 LDG.E R25, desc[UR36][R6.64] ;  /* 0x0000002406191981 */ /* 0x000362000c1e1900 */
[----:B------:R-:W-:Y:S02]  /*0370*/  UISETP.NE.AND UP0, UPT, UR4, URZ, UPT ;  /* 0x000000ff0400728c */ /* 0x000fe4000bf05270 */
[----:B------:R-:W-:Y:S01]  /*0380*/  IMAD R17, R3, UR4, RZ ;  /* 0x0000000403117c24 */ /* 0x000fe2000f8e02ff */
[----:B------:R-:W-:Y:S01]  /*0390*/  BSSY.RECONVERGENT B0, `(.L_x_1978) ;  /* 0x0000038000007945 */ /* 0x000fe20003800200 */
[----:B------:R-:W3:Y:S01]  /*03a0*/  S2R R24, SR_CTAID.X ;  /* 0x0000000000187919 */ /* 0x000ee20000002500 */
[----:B------:R-:W-:Y:S01]  /*03b0*/  MOV R29, RZ ;  /* 0x000000ff001d7202 */ /* 0x000fe20000000f00 */
[----:B------:R-:W0:Y:S01]  /*03c0*/  S2R R22, SR_TID.X ;  /* 0x0000000000167919 */ /* 0x000e220000002100 */
[----:B--2---:R-:W2:Y:S02]  /*03d0*/  MUFU.RCP R0, R0 ;  /* 0x0000000000007308 */ /* 0x004ea40000001000 */
[----:B--2---:R-:W-:-:S06]  /*03e0*/  VIADD R8, R0, 0xffffffe ;  /* 0x0ffffffe00087836 */ /* 0x004fcc0000000000 */
[----:B------:R2:W1:Y:S02]  /*03f0*/  F2I.FTZ.U32.TRUNC.NTZ R9, R8 ;  /* 0x0000000800097305 */ /* 0x000464000021f000 */
[----:B--2---:R-:W-:Y:S02]  /*0400*/  HFMA2 R8, -RZ, RZ, 0, 0 ;  /* 0x00000000ff087431 */ /* 0x004fe400000001ff */
[----:B0-----:R-:W-:Y:S01]  /*0410*/  IMAD.SHL.U32 R19, R22, 0x2, RZ ;  /* 0x0000000216137824 */ /* 0x001fe200078e00ff */
[----:B-1----:R-:W-:-:S05]  /*0420*/  IADD3 R7, PT, PT, RZ, -R9, RZ ;  /* 0x80000009ff077210 */ /* 0x002fca0007ffe0ff */
[----:B------:R-:W-:-:S04]  /*0430*/  IMAD R7, R7, R12, RZ ;  /* 0x0000000c07077224 */ /* 0x000fc800078e02ff */
[----:B------:R-:W-:Y:S02]  /*0440*/  IMAD.HI.U32 R9, R9, R7, R8 ;  /* 0x0000000709097227 */ /* 0x000fe400078e0008 */
[----:B------:R-:W0:Y:S02]  /*0450*/  LDC R7, c[0x0][0x3e8] ;  /* 0x0000fa00ff077b82 */ /* 0x000e240000000800 */
[----:B----4-:R-:W-:-:S05]  /*0460*/  @P0 IMAD.IADD R27, R10, 0x1, R11 ;  /* 0x000000010a1b0824 */ /* 0x010fca00078e020b */
[----:B------:R-:W-:Y:S02]  /*0470*/  IABS R0, R27 ;  /* 0x0000001b00007213 */ /* 0x000fe40000000000 */
[----:B------:R-:W-:-:S03]  /*0480*/  ISETP.GE.AND P2, PT, R27, RZ, PT ;  /* 0x000000ff1b00720c */ /* 0x000fc60003f46270 */
[----:B------:R-:W-:-:S04]  /*0490*/  IMAD.HI.U32 R9, R9, R0, RZ ;  /* 0x0000000009097227 */ /* 0x000fc800078e00ff */
[----:B------:R-:W-:-:S04]  /*04a0*/  IMAD.MOV R9, RZ, RZ, -R9 ;  /* 0x000000ffff097224 */ /* 0x000fc800078e0a09 */
[----:B------:R-:W-:Y:S02]  /*04b0*/  IMAD R9, R12, R9, R0 ;  /* 0x000000090c097224 */ /* 0x000fe400078e0200 */
[----:B------:R-:W-:-:S03]  /*04c0*/  VOTEU.ANY UP1, P2 ;  /* 0x0000000000ff7886 */ /* 0x000fc60001020100 */
[----:B------:R-:W-:-:S13]  /*04d0*/  R2UR UR38, R9 ;  /* 0x00000000092672ca */ /* 0x000fda00000e0000 */
[----:B------:R-:W-:-:S13]  /*04e0*/  ISETP.GT.U32.AND P0, PT, R12, UR38, PT ;  /* 0x000000260c007c0c */ /* 0x000fda000bf04070 */
[----:B------:R-:W-:-:S04]  /*04f0*/  @!P0 IADD3 R0, PT, PT, -R12, UR38, RZ ;  /* 0x000000260c008c10 */ /* 0x000fc8000fffe1ff */
[----:B------:R-:W-:Y:S02]  /*0500*/  @!P0 R2UR UR38, R0 ;  /* 0x00000000002682ca */ /* 0x000fe400000e0000 */
[----:B------:R-:W1:Y:S01]  /*0510*/  LDC R0, c[0x0][0x3f8] ;  /* 0x0000fe00ff007b82 */ /* 0x000e620000000800 */
[----:B0-----:R-:W-:-:S10]  /*0520*/  ISETP.NE.AND P0, PT, R7, RZ, PT ;  /* 0x000000ff0700720c */ /* 0x001fd40003f05270 */
[----:B------:R-:W-:-:S03]  /*0530*/  ISETP.GT.U32.AND P1, PT, R12, UR38, PT ;  /* 0x000000260c007c0c */ /* 0x000fc6000bf24070 */
[----:B---3--:R-:W-:Y:S02]  /*0540*/  @P0 IMAD.SHL.U32 R6, R24, 0x20, RZ ;  /* 0x0000002018060824 */ /* 0x008fe400078e00ff */
[----:B-1----:R-:W-:-:S08]  /*0550*/  IMAD R2, R3, R0, R24 ;  /* 0x0000000003027224 */ /* 0x002fd000078e0218 */
[----:B------:R-:W-:-:S04]  /*0560*/  @!P1 IADD3 R12, PT, PT, -R12, UR38, RZ ;  /* 0x000000260c0c9c10 */ /* 0x000fc8000fffe1ff */
[----:B------:R-:W-:Y:S02]  /*0570*/  @!P1 R2UR UR38, R12 ;  /* 0x000000000c2692ca */ /* 0x000fe400000e0000 */
[----:B------:R-:W-:Y:S01]  /*0580*/  @!P0 SHF.L.U32 R26, R2, 0x5, RZ ;  /* 0x00000005021a8819 */ /* 0x000fe200000006ff */
[----:B------:R-:W-:Y:S01]  /*0590*/  @P0 IMAD R26, R3, R7, R6 ;  /* 0x00000007031a0224 */ /* 0x000fe200078e0206 */
[----:B------:R-:W-:Y:S02]  /*05a0*/  ISETP.GT.U32.AND P0, PT, R22, 0xf, PT ;  /* 0x0000000f1600780c */ /* 0x000fe40003f04070 */
[----:B------:R-:W-:Y:S01]  /*05b0*/  IADD3 R6, PT, PT, R27, 0x1, RZ ;  /* 0x000000011b067810 */ /* 0x000fe20007ffe0ff */
[----:B------:R-:W-:-:S03]  /*05c0*/  IMAD.IADD R21, R19, 0x1, R26 ;  /* 0x0000000113157824 */ /* 0x000fc600078e021a */
[----:B------:R-:W-:-:S03]  /*05d0*/  VIADDMNMX R14, R6, -UR4, RZ, !PT ;  /* 0x80000004060e7c46 */ /* 0x000fc6000f8001ff */
[----:B------:R-:W-:Y:S02]  /*05e0*/  @!UP1 UIADD3 UR38, UPT, UPT, -UR38, URZ, URZ ;  /* 0x000000ff26269290 */ /* 0x000fe4000fffe1ff */
[----:B------:R-:W-:Y:S02]  /*05f0*/  @!UP0 ULOP3.LUT UR38, URZ, UR4, URZ, 0x33, !UPT ;  /* 0x00000004ff268292 */ /* 0x000fe4000f8e33ff */
        /* <DEDUP_REMOVED lines=17> */
.L_x_1979:
[----:B------:R-:W-:Y:S05]  /*0710*/  BSYNC.RECONVERGENT B0 ;  /* 0x0000000000007941 */ /* 0x000fea0003800200 */
.L_x_1978:
[----:B------:R-:W1:Y:S01]  /*0720*/  LDCU UR4, c[0x0][0x478] ;  /* 0x00008f00ff0477ac */ /* 0x000e620008000800 */
[----:B------:R-:W-:Y:S01]  /*0730*/  R2UR UR39, R14 ;  /* 0x000000000e2772ca */ /* 0x000fe200000e0000 */
[----:B------:R-:W-:Y:S01]  /*0740*/  IMAD R23, R23, R0, RZ ;  /* 0x0000000017177224 */ /* 0x000fe200078e02ff */
[----:B------:R-:W-:Y:S02]  /*0750*/  SHF.R.S32.HI R18, RZ, 0x1f, R17 ;  /* 0x0000001fff127819 */ /* 0x000fe40000011411 */
        /* <DEDUP_REMOVED lines=15> */
.L_x_1980:
[----:B------:R-:W-:Y:S01]  /*0850*/  BSSY.RECONVERGENT B0, `(.L_x_1981) ;  /* 0x0000006000007945 */ /* 0x000fe20003800200 */
[----:B------:R-:W-:-:S03]  /*0860*/  IMAD.MOV.U32 R28, RZ, RZ, RZ ;  /* 0x000000ffff1c7224 */ /* 0x000fc600078e00ff */
[----:B------:R-:W-:Y:S05]  /*0870*/  @P0 BRA `(.L_x_1982) ;  /* 0x00000000000c0947 */ /* 0x000fea0003800000 */
[----:B------:R-:W1:Y:S02]  /*0880*/  LDC.64 R6, c[0x0][0x398] ;  /* 0x0000e600ff067b82 */ /* 0x000e640000000a00 */
[----:B-1----:R-:W-:-:S05]  /*0890*/  IMAD.WIDE R6, R21, 0x2, R6 ;  /* 0x0000000215067825 */ /* 0x002fca00078e0206 */
[----:B------:R1:W5:Y:S02]  /*08a0*/  LDG.E R28, desc[UR36][R6.64] ;  /* 0x00000024061c7981 */ /* 0x000364000c1e1900 */
.L_x_1982:
[----:B------:R-:W-:Y:S05]  /*08b0*/  BSYNC.RECONVERGENT B0 ;  /* 0x0000000000007941 */ /* 0x000fea0003800200 */
.L_x_1981:
[----:B------:R-:W2:Y:S01]  /*08c0*/  LDCU.64 UR6, c[0x0][0x3a0] ;  /* 0x00007400ff0677ac */ /* 0x000ea20008000a00 */
[----:B-1----:R-:W1:Y:S01]  /*08d0*/  LDC.64 R6, c[0x0][0x418] ;  /* 0x00010600ff067b82 */ /* 0x002e620000000a00 */
[----:B------:R-:W-:Y:S01]  /*08e0*/  ISETP.EQ.U32.AND P3, PT, R4, RZ, PT ;  /* 0x000000ff0400720c */ /* 0x000fe20003f62070 */
[----:B------:R-:W-:Y:S01]  /*08f0*/  HFMA2 R15, -RZ, RZ, 0, 0 ;  /* 0x00000000ff0f7431 */ /* 0x000fe200000001ff */
[----:B------:R-:W3:Y:S02]  /*0900*/  LDCU.64 UR4, c[0x0][0x390] ;  /* 0x00007200ff0477ac */ /* 0x000ee40008000a00 */
[----:B------:R-:W-:Y:S02]  /*0910*/  ISETP.EQ.OR.EX P0, PT, R5, RZ, P0, P3 ;  /* 0x000000ff0500720c */ /* 0x000fe40000702730 */
[----:B------:R-:W-:Y:S01]  /*0920*/  MOV R16, RZ ;  /* 0x000000ff00107202 */ /* 0x000fe20000000f00 */
[----:B------:R-:W4:Y:S01]  /*0930*/  LDC R12, c[0x0][0x400] ;  /* 0x00010000ff0c7b82 */ /* 0x000f220000000800 */
[----:B--2---:R-:W-:-:S09]  /*0940*/  ISETP.NE.U32.AND P1, PT, RZ, UR6, PT ;  /* 0x00000006ff007c0c */ /* 0x004fd2000bf25070 */
[----:B-----5:R-:W-:Y:S01]  /*0950*/  @!P0 IMAD R0, R25, R0, RZ ;  /* 0x0000000019008224 */ /* 0x020fe200078e02ff */
[----:B---3--:R-:W-:Y:S01]  /*0960*/  ISETP.NE.U32.AND P2, PT, RZ, UR4, PT ;  /* 0x00000004ff007c0c */ /* 0x008fe2000bf45070 */
[----:B------:R-:W2:Y:S01]  /*0970*/  LDCU.U8 UR4, c[0x0][0x404] ;  /* 0x00008080ff0477ac */ /* 0x000ea20008000000 */
[----:B------:R-:W-:Y:S02]  /*0980*/  ISETP.NE.AND.EX P1, PT, RZ, UR7, PT, P1 ;  /* 0x00000007ff007c0c */ /* 0x000fe4000bf25310 */
[----:B------:R-:W-:Y:S02]  /*0990*/  ISETP.NE.AND.EX P2, PT, RZ, UR5, PT, P2 ;  /* 0x00000005ff007c0c */ /* 0x000fe4000bf45320 */
[C---:B------:R-:W-:Y:S02]  /*09a0*/  ISETP.GT.U32.OR P1, PT, R22.reuse, 0xf, !P1 ;  /* 0x0000000f1600780c */ /* 0x040fe40004f24470 */
[----:B------:R-:W-:Y:S02]  /*09b0*/  ISETP.GT.U32.OR P2, PT, R22, 0xf, !P2 ;  /* 0x0000000f1600780c */ /* 0x000fe40005744470 */
[----:B-1----:R-:W-:-:S02]  /*09c0*/  ISETP.NE.U32.AND P3, PT, R6, RZ, PT ;  /* 0x000000ff0600720c */ /* 0x002fc40003f65070 */
[----:B------:R-:W-:Y:S01]  /*09d0*/  @!P0 LEA R21, R0, R13, 0x5 ;  /* 0x0000000d00158211 */ /* 0x000fe200078e28ff */
[----:B------:R-:W-:Y:S01]  /*09e0*/  IMAD.MOV.U32 R0, RZ, RZ, RZ ;  /* 0x000000ffff007224 */ /* 0x000fe200078e00ff */
[----:B------:R-:W-:Y:S02]  /*09f0*/  ISETP.NE.AND.EX P3, PT, R7, RZ, PT, P3 ;  /* 0x000000ff0700720c */ /* 0x000fe40003f65330 */
[----:B------:R-:W1:Y:S08]  /*0a00*/  @!P0 LDC.64 R6, c[0x0][0x450] ;  /* 0x00011400ff068b82 */ /* 0x000e700000000a00 */
[----:B------:R-:W3:Y:S08]  /*0a10*/  @!P1 LDC.64 R10, c[0x0][0x3a0] ;  /* 0x0000e800ff0a9b82 */ /* 0x000ef00000000a00 */
[----:B0-----:R-:W0:Y:S08]  /*0a20*/  @!P2 LDC.64 R8, c[0x0][0x390] ;  /* 0x0000e400ff08ab82 */ /* 0x001e300000000a00 */
[----:B------:R-:W2:Y:S01]  /*0a30*/  @P3 LDC.64 R4, c[0x0][0x418] ;  /* 0x00010600ff043b82 */ /* 0x000ea20000000a00 */
[----:B-1----:R-:W-:-:S06]  /*0a40*/  @!P0 IMAD.WIDE R6, R21, 0x2, R6 ;  /* 0x0000000215068825 */ /* 0x002fcc00078e0206 */
[----:B------:R-:W4:Y:S01]  /*0a50*/  @!P0 LDG.E R7, desc[UR36][R6.64] ;  /* 0x0000002406078981 */ /* 0x000f22000c1e1900 */
[----:B---3--:R-:W-:-:S05]  /*0a60*/  @!P1 IMAD.WIDE.U32 R10, R13, 0x2, R10 ;  /* 0x000000020d0a9825 */ /* 0x008fca00078e000a */
[----:B------:R-:W3:Y:S01]  /*0a70*/  @!P1 LDG.E R15, desc[UR36][R10.64] ;  /* 0x000000240a0f9981 */ /* 0x000ee2000c1e1900 */
[----:B0-----:R-:W-:-:S05]  /*0a80*/  @!P2 IMAD.WIDE.U32 R8, R13, 0x2, R8 ;  /* 0x000000020d08a825 */ /* 0x001fca00078e0008 */
[----:B------:R-:W3:Y:S01]  /*0a90*/  @!P2 LDG.E R0, desc[UR36][R8.64] ;  /* 0x000000240800a981 */ /* 0x000ee2000c1e1900 */
[----:B--2---:R-:W-:-:S05]  /*0aa0*/  @P3 IMAD.WIDE.U32 R4, R3, 0x4, R4 ;  /* 0x0000000403043825 */ /* 0x004fca00078e0004 */
[----:B------:R0:W5:Y:S01]  /*0ab0*/  @P3 LDG.E R16, desc[UR36][R4.64] ;  /* 0x0000002404103981 */ /* 0x000162000c1e1900 */
[----:B------:R-:W-:-:S04]  /*0ac0*/  ISETP.NE.AND P1, PT, RZ, UR4, PT ;  /* 0x00000004ff007c0c */ /* 0x000fc8000bf25270 */
[----:B----4-:R-:W-:Y:S01]  /*0ad0*/  ISETP.LT.OR P1, PT, R12, 0x1, P1 ;  /* 0x000000010c00780c */ /* 0x010fe20000f21670 */
[----:B------:R-:W-:Y:S01]  /*0ae0*/  BSSY.RECONVERGENT B6, `(.L_x_1983) ;  /* 0x00000a6000067945 */ /* 0x000fe20003800200 */
[----:B---3--:R-:W-:-:S04]  /*0af0*/  HADD2 R28, R28, R15 ;  /* 0x0000000f1c1c7230 */ /* 0x008fc80000000000 */
[----:B------:R-:W-:Y:S02]  /*0b00*/  @!P0 HMUL2 R28, R28, R7 ;  /* 0x000000071c1c8232 */ /* 0x000fe40000000000 */
[----:B------:R-:W-:-:S05]  /*0b10*/  HFMA2 R29, R29, 1, 1, R0 ;  /* 0x3c003c001d1d7831 */ /* 0x000fca0000000000 */
[----:B0-----:R-:W-:Y:S05]  /*0b20*/  @P1 BRA `(.L_x_1984) ;  /* 0x0000000000781947 */ /* 0x001fea0003800000 */
        /* <DEDUP_REMOVED lines=30> */
.L_x_1984:
        /* <DEDUP_REMOVED lines=13> */
[----:B0-----:R-:W-:Y:S02]  /*0de0*/  HFMA2 R4, -RZ, RZ, 0, 0 ;  /* 0x00000000ff047431 */ /* 0x001fe400000001ff */
[----:B-1----:R-:W-:-:S04]  /*0df0*/  IMAD.MOV R6, RZ, RZ, -R5 ;  /* 0x000000ffff067224 */ /* 0x002fc800078e0a05 */
        /* <DEDUP_REMOVED lines=39> */
.L_x_1986:
        /* <DEDUP_REMOVED lines=62> */
.L_x_1990:
[----:B------:R-:W-:Y:S05]  /*1450*/  BSYNC.RECONVERGENT B1 ;  /* 0x0000000000017941 */ /* 0x000fea0003800200 */
.L_x_1989:
[----:B------:R-:W-:Y:S01]  /*1460*/  PRMT R8, R28, 0x7632, R8 ;  /* 0x000076321c087816 */ /* 0x000fe20000000008 */
[----:B------:R0:W-:Y:S01]  /*1470*/  STS.U16 [R5], R28 ;  /* 0x0000001c05007388 */ /* 0x0001e20000000400 */
[----:B------:R-:W-:-:S03]  /*1480*/  PRMT R9, R29, 0x7632, R9 ;  /* 0x000076321d097816 */ /* 0x000fc60000000009 */
[----:B------:R0:W-:Y:S04]  /*1490*/  STS.U16 [R7], R8 ;  /* 0x0000000807007388 */ /* 0x0001e80000000400 */
[----:B------:R0:W-:Y:S04]  /*14a0*/  STS.U16 [R4], R29 ;  /* 0x0000001d04007388 */ /* 0x0001e80000000400 */
[----:B------:R0:W-:Y:S02]  /*14b0*/  STS.U16 [R6], R9 ;  /* 0x0000000906007388 */ /* 0x0001e40000000400 */
.L_x_1988:
[----:B------:R-:W-:Y:S05]  /*14c0*/  BSYNC.RECONVERGENT B0 ;  /* 0x0000000000007941 */ /* 0x000fea0003800200 */
.L_x_1987:
[----:B------:R-:W-:Y:S01]  /*14d0*/  BAR.SYNC.DEFER_BLOCKING 0x0 ;  /* 0x0000000000007b1d */ /* 0x000fe20000010000 */
[----:B------:R-:W-:-:S04]  /*14e0*/  @!P6 IMAD R30, R30, R31, R32 ;  /* 0x0000001f1e1ee224 */ /* 0x000fc800078e0220 */
[C---:B------:R-:W-:Y:S01]  /*14f0*/  @!P6 IMAD R0, R30.reuse, 0x2, R0 ;  /* 0x000000021e00e824 */ /* 0x040fe200078e0200 */
[----:B------:R-:W-:-:S04]  /*1500*/  @!P6 LEA R3, R30, R3, 0x1 ;  /* 0x000000031e03e211 */ /* 0x000fc800078e08ff */
[----:B0-----:R0:W1:Y:S04]  /*1510*/  @!P6 LDS R29, [R0] ;  /* 0x00000000001de984 */ /* 0x0010680000000800 */
[----:B------:R0:W2:Y:S01]  /*1520*/  @!P6 LDS R28, [R3] ;  /* 0x00000000031ce984 */ /* 0x0000a20000000800 */
[----:B------:R-:W-:Y:S06]  /*1530*/  BAR.SYNC.DEFER_BLOCKING 0x0 ;  /* 0x0000000000007b1d */ /* 0x000fec0000010000 */
.L_x_1985:
[----:B------:R-:W-:Y:S05]  /*1540*/  BSYNC.RECONVERGENT B6 ;  /* 0x0000000000067941 */ /* 0x000fea0003800200 */
.L_x_1983:
[----:B------:R-:W-:Y:S02]  /*1550*/  ISETP.GT.U32.AND P0, PT, R22, 0xf, PT ;  /* 0x0000000f1600780c */ /* 0x000fe40003f04070 */
[----:B0-----:R-:W-:-:S11]  /*1560*/  MOV R0, 0xff7fffff ;  /* 0xff7fffff00007802 */ /* 0x001fd60000000f00 */
[----:B------:R-:W-:Y:S05]  /*1570*/  @P0 BRA `(.L_x_1991) ;  /* 0x0000000000e00947 */ /* 0x000fea0003800000 */
[----:B------:R-:W0:Y:S01]  /*1580*/  S2R R6, SR_CgaCtaId ;  /* 0x0000000000067919 */ /* 0x000e220000008800 */
[----:B------:R-:W3:Y:S01]  /*1590*/  LDCU UR4, c[0x0][0x3f4] ;  /* 0x00007e80ff0477ac */ /* 0x000ee20008000800 */
[----:B------:R-:W4:Y:S01]  /*15a0*/  LDC.64 R4, c[0x0][0x3b8] ;  /* 0x0000ee00ff047b82 */ /* 0x000f220000000a00 */
[----:B------:R-:W-:Y:S02]  /*15b0*/  SHF.R.U32.HI R3, RZ, 0x2, R22 ;  /* 0x00000002ff037819 */ /* 0x000fe40000011616 */
[----:B------:R-:W-:Y:S02]  /*15c0*/  LOP3.LUT R8, R19, 0x6, RZ, 0xc0, !PT ;  /* 0x0000000613087812 */ /* 0x000fe400078ec0ff */
[----:B------:R-:W-:Y:S01]  /*15d0*/  MOV R7, 0x400 ;  /* 0x0000040000077802 */ /* 0x000fe20000000f00 */
[----:B---3--:R-:W-:Y:S02]  /*15e0*/  IMAD R9, R2, UR4, RZ ;  /* 0x0000000402097c24 */ /* 0x008fe4000f8e02ff */
[----:B------:R-:W-:Y:S01]  /*15f0*/  IMAD.U32 R10, RZ, RZ, UR4 ;  /* 0x00000004ff0a7e24 */ /* 0x000fe2000f8e00ff */
[----:B------:R-:W-:-:S02]  /*1600*/  UMOV UR4, 0xffff ;  /* 0x0000ffff00047882 */ /* 0x000fc40000000000 */
[----:B------:R-:W-:Y:S01]  /*1610*/  LEA R9, R9, R8, 0x5 ;  /* 0x0000000809097211 */ /* 0x000fe200078e28ff */
[----:B------:R-:W-:Y:S01]  /*1620*/  IMAD R10, R3, R10, UR38 ;  /* 0x00000026030a7e24 */ /* 0x000fe2000f8e020a */
[----:B------:R-:W-:-:S03]  /*1630*/  IADD3 R3, PT, PT, R7, 0x10, RZ ;  /* 0x0000001007037810 */ /* 0x000fc60007ffe0ff */
[----:B------:R-:W-:Y:S01]  /*1640*/  IMAD R9, R10, 0x8, R9 ;  /* 0x000000080a097824 */ /* 0x000fe200078e0209 */
[----:B0-----:R-:W-:-:S03]  /*1650*/  LEA R3, R6, R3, 0x18 ;  /* 0x0000000306037211 */ /* 0x001fc600078ec0ff */
[----:B----4-:R-:W-:Y:S01]  /*1660*/  IMAD.WIDE R4, R9, 0x2, R4 ;  /* 0x0000000209047825 */ /* 0x010fe200078e0204 */
[----:B------:R-:W-:-:S03]  /*1670*/  LEA R8, R22, R3, 0x2 ;  /* 0x0000000316087211 */ /* 0x000fc600078e10ff */
[----:B-12---:R-:W-:Y:S01]  /*1680*/  HMUL2 R3, R29, R28 ;  /* 0x0000001c1d037232 */ /* 0x006fe20000000000 */
[----:B------:R0:W-:Y:S04]  /*1690*/  STG.E desc[UR36][R4.64], R28 ;  /* 0x0000001c04007986 */ /* 0x0001e8000c101924 */
[----:B------:R0:W-:Y:S01]  /*16a0*/  STS [R8], R29 ;  /* 0x0000001d08007388 */ /* 0x0001e20000000800 */
[--C-:B------:R-:W-:Y:S02]  /*16b0*/  HADD2.F32 R13, -RZ, R3.reuse.H0_H0 ;  /* 0x20000003ff0d7230 */ /* 0x100fe40000004100 */
[----:B------:R-:W-:-:S05]  /*16c0*/  HADD2.F32 R10, -RZ, R3.H1_H1 ;  /* 0x30000003ff0a7230 */ /* 0x000fca0000004100 */
        /* <DEDUP_REMOVED lines=13> */
.L_x_2076:
        /* <DEDUP_REMOVED lines=10> */
[----:B--2---:R-:W-:-:S04]  /*1840*/  @P0 IMAD R0, R24, R8, R3 ;  /* 0x0000000818000224 */ /* 0x004fc800078e0203 */
[----:B------:R-:W-:-:S04]  /*1850*/  @P0 IMAD R3, R0, R8, R3 ;  /* 0x0000000800030224 */ /* 0x000fc800078e0203 */
[----:B0-----:R-:W-:-:S06]  /*1860*/  @P0 IMAD.WIDE R4, R3, 0x2, R4 ;  /* 0x0000000203040825 */ /* 0x001fcc00078e0204 */
[----:B------:R-:W2:Y:S01]  /*1870*/  @P0 LDG.E.U16 R4, desc[UR36][R4.64] ;  /* 0x0000002404040981 */ /* 0x000ea2000c1e1500 */
[----:B------:R-:W-:Y:S01]  /*1880*/  IADD3 R7, PT, PT, R7, 0x50, RZ ;  /* 0x0000005007077810 */ /* 0x000fe20007ffe0ff */
[----:B-1----:R-:W-:-:S03]  /*1890*/  FMUL.FTZ R0, R14, UR4 ;  /* 0x000000040e007c20 */ /* 0x002fc60008410000 */
[----:B------:R-:W-:Y:S02]  /*18a0*/  LEA R7, R6, R7, 0x18 ;  /* 0x0000000706077211 */ /* 0x000fe400078ec0ff */
[----:B------:R-:W-:-:S05]  /*18b0*/  IADD3 R6, PT, PT, R27, -UR39, RZ ;  /* 0x800000271b067c10 */ /* 0x000fca000fffe0ff */
[----:B------:R-:W-:Y:S02]  /*18c0*/  IMAD R7, R6, 0x4, R7 ;  /* 0x0000000406077824 */ /* 0x000fe400078e0207 */
[----:B--2---:R-:W-:-:S05]  /*18d0*/  @P0 HADD2.F32 R3, -RZ, R4.H0_H0 ;  /* 0x20000004ff030230 */ /* 0x004fca0000004100 */
[----:B------:R-:W-:-:S05]  /*18e0*/  @P0 FADD.FTZ R0, R0, R3 ;  /* 0x0000000300000221 */ /* 0x000fca0000010000 */
[----:B------:R3:W-:Y:S02]  /*18f0*/  STS [R7], R0 ;  /* 0x0000000007007388 */ /* 0x0007e40000000800 */
.L_x_1991:
[----:B------:R-:W-:Y:S05]  /*1900*/  WARPSYNC.ALL ;  /* 0x0000000000007948 */ /* 0x000fea0003800000 */
[----:B--2---:R-:W-:Y:S01]  /*1910*/  IADD3 R28, PT, PT, R27, -UR39, RZ ;  /* 0x800000271b1c7c10 */ /* 0x004fe2000fffe0ff */
[----:B------:R-:W2:Y:S01]  /*1920*/  LDC.64 R8, c[0x0][0x3f0] ;  /* 0x0000fc00ff087b82 */ /* 0x000ea20000000a00 */
[----:B------:R-:W-:Y:S01]  /*1930*/  SHF.R.U32.HI R20, RZ, 0x2, R22 ;  /* 0x00000002ff147819 */ /* 0x000fe20000011616 */
[----:B------:R-:W-:Y:S01]  /*1940*/  UMOV UR8, 0x400 ;  /* 0x0000040000087882 */ /* 0x000fe20000000000 */
[----:B------:R-:W-:Y:S01]  /*1950*/  IADD3 R3, PT, PT, R28, 0x7, RZ ;  /* 0x000000071c037810 */ /* 0x000fe20007ffe0ff */
[----:B------:R-:W-:Y:S01]  /*1960*/  UIADD3 UR4, UPT, UPT, UR8, 0x10, URZ ;  /* 0x0000001008047890 */ /* 0x000fe2000fffe0ff */
[----:B------:R-:W-:Y:S01]  /*1970*/  BSSY B0, `(.L_x_1993) ;  /* 0x0000160000007945 */ /* 0x000fe20003800000 */
[----:B------:R-:W4:Y:S01]  /*1980*/  LDCU.64 UR12, c[0x0][0x438] ;  /* 0x00008700ff0c77ac */ /* 0x000f220008000a00 */
[----:B------:R-:W-:Y:S01]  /*1990*/  SHF.R.S32.HI R4, RZ, 0x1f, R3 ;  /* 0x0000001fff047819 */ /* 0x000fe20000011403 */
[----:B------:R-:W1:Y:S01]  /*19a0*/  S2UR UR9, SR_CgaCtaId ;  /* 0x00000000000979c3 */ /* 0x000e620000008800 */
[----:B------:R-:W-:Y:S01]  /*19b0*/  IADD3 R32, PT, PT, R20, UR39, RZ ;  /* 0x0000002714207c10 */ /* 0x000fe2000fffe0ff */
[----:B------:R-:W1:Y:S01]  /*19c0*/  LDCU.64 UR14, c[0x0][0x448] ;  /* 0x00008900ff0e77ac */ /* 0x000e620008000a00 */
[----:B------:R-:W-:Y:S01]  /*19d0*/  LEA.HI R4, R4, R3, RZ, 0x3 ;  /* 0x0000000304047211 */ /* 0x000fe200078f18ff */
[----:B------:R-:W-:-:S03]  /*19e0*/  IMAD.SHL.U32 R3, R22, 0x4, RZ ;  /* 0x0000000416037824 */ /* 0x000fc600078e00ff */
[----:B---3--:R-:W-:Y:S02]  /*19f0*/  LOP3.LUT R7, R4, 0xfffffff8, RZ, 0xc0, !PT ;  /* 0xfffffff804077812 */ /* 0x008fe400078ec0ff */
[----:B0-----:R-:W-:Y:S01]  /*1a00*/  LOP3.LUT R5, R3, 0xc, RZ, 0xc0, !PT ;  /* 0x0000000c03057812 */ /* 0x001fe200078ec0ff */
[----:B------:R-:W-:Y:S01]  /*1a10*/  BAR.SYNC.DEFER_BLOCKING 0x0 ;  /* 0x0000000000007b1d */ /* 0x000fe20000010000 */
[----:B------:R-:W-:Y:S01]  /*1a20*/  ISETP.GE.AND P0, PT, R20, R7, PT ;  /* 0x000000071400720c */ /* 0x000fe20003f06270 */
[----:B--2---:R-:W-:-:S05]  /*1a30*/  IMAD R4, R23, R8, R24 ;  /* 0x0000000817047224 */ /* 0x004fca00078e0218 */
[----:B------:R-:W-:Y:S01]  /*1a40*/  SHF.L.U32 R4, R4, 0x5, RZ ;  /* 0x0000000504047819 */ /* 0x000fe200000006ff */
[----:B-1----:R-:W-:-:S06]  /*1a50*/  ULEA UR4, UR9, UR4, 0x18 ;  /* 0x0000000409047291 */ /* 0x002fcc000f8ec0ff */
[----:B----4-:R-:W-:Y:S06]  /*1a60*/  @P0 BRA `(.L_x_1994) ;  /* 0x0000001400400947 */ /* 0x010fec0003800000 */
[----:B------:R-:W-:Y:S01]  /*1a70*/  VIADD R3, R7, UR39 ;  /* 0x0000002707037c36 */ /* 0x000fe20008000000 */
[----:B------:R-:W0:Y:S01]  /*1a80*/  LDC R6, c[0x0][0x430] ;  /* 0x00010c00ff067b82 */ /* 0x000e220000000800 */
[----:B------:R-:W-:Y:S01]  /*1a90*/  IADD3 R40, PT, PT, R32, 0x10, RZ ;  /* 0x0000001020287810 */ /* 0x000fe20007ffe0ff */
[----:B------:R-:W-:Y:S01]  /*1aa0*/  ULOP3.LUT UR5, URZ, UR39, URZ, 0x33, !UPT ;  /* 0x00000027ff057292 */ /* 0x000fe2000f8e33ff */
[----:B------:R-:W-:Y:S01]  /*1ab0*/  LOP3.LUT R19, R19, 0x6, RZ, 0xc0, !PT ;  /* 0x0000000613137812 */ /* 0x000fe200078ec0ff */
[----:B------:R-:W0:Y:S01]  /*1ac0*/  LDCU UR6, c[0x0][0x408] ;  /* 0x00008100ff0677ac */ /* 0x000e220008000800 */
[----:B------:R-:W-:Y:S01]  /*1ad0*/  VIMNMX R21, PT, PT, R3, R40, !PT ;  /* 0x0000002803157248 */ /* 0x000fe20007fe0100 */
[----:B------:R-:W1:Y:S01]  /*1ae0*/  LDS R31, [R5+UR4] ;  /* 0x00000004051f7984 */ /* 0x000e620008000800 */
[----:B------:R-:W-:Y:S01]  /*1af0*/  BSSY B1, `(.L_x_1995) ;  /* 0x0000075000017945 */ /* 0x000fe20003800000 */
[----:B------:R-:W2:Y:S01]  /*1b00*/  LDC.64 R38, c[0x0][0x448] ;  /* 0x00011200ff267b82 */ /* 0x000ea20000000a00 */
[----:B------:R-:W-:Y:S01]  /*1b10*/  IADD3 R21, PT, PT, -R20, UR5, R21 ;  /* 0x0000000514157c10 */ /* 0x000fe2000fffe115 */
[----:B------:R-:W3:Y:S01]  /*1b20*/  LDS R29, [R5+UR4+0x10] ;  /* 0x00001004051d7984 */ /* 0x000ee20008000800 */
[----:B------:R-:W-:-:S02]  /*1b30*/  LOP3.LUT R35, R22, 0x3, RZ, 0xc0, !PT ;  /* 0x0000000316237812 */ /* 0x000fc400078ec0ff */
[----:B------:R-:W-:Y:S01]  /*1b40*/  LOP3.LUT P0, RZ, R21, 0x10, RZ, 0xc0, !PT ;  /* 0x0000001015ff7812 */ /* 0x000fe2000780c0ff */
[----:B------:R-:W4:Y:S01]  /*1b50*/  LDS R34, [R5+UR4+0x20] ;  /* 0x0000200405227984 */ /* 0x000f220008000800 */
[----:B------:R-:W-:Y:S01]  /*1b60*/  MOV R11, R32 ;  /* 0x00000020000b7202 */ /* 0x000fe20000000f00 */
[----:B------:R-:W1:Y:S02]  /*1b70*/  LDC R33, c[0x0][0x440] ;  /* 0x00011000ff217b82 */ /* 0x000e640000000800 */
[----:B------:R0:W1:Y:S02]  /*1b80*/  LDS R30, [R5+UR4+0x30] ;  /* 0x00003004051e7984 */ /* 0x0000640008000800 */
[----:B0-----:R-:W-:Y:S02]  /*1b90*/  VIADD R7, R6, UR6 ;  /* 0x0000000606077c36 */ /* 0x001fe40008000000 */
[----:B------:R-:W-:-:S05]  /*1ba0*/  IMAD R5, R4, R9, R19 ;  /* 0x0000000904057224 */ /* 0x000fca00078e0213 */
[----:B------:R-:W-:Y:S01]  /*1bb0*/  SHF.R.S32.HI R6, RZ, 0x1f, R5 ;  /* 0x0000001fff067819 */ /* 0x000fe20000011405 */
[----:B--2---:R-:W-:-:S04]  /*1bc0*/  IMAD.WIDE.U32 R38, R24, 0x2, R38 ;  /* 0x0000000218267825 */ /* 0x004fc800078e0026 */
[----:B-1----:R-:W-:Y:S01]  /*1bd0*/  IMAD R36, R24, R33, R27 ;  /* 0x0000002118247224 */ /* 0x002fe200078e021b */
[----:B---34-:R-:W-:Y:S06]  /*1be0*/  @P0 BRA `(.L_x_1996) ;  /* 0x0000000400940947 */ /* 0x018fec0003800000 */
[----:B------:R-:W-:Y:S01]  /*1bf0*/  IABS R11, R9 ;  /* 0x00000009000b7213 */ /* 0x000fe20000000000 */
[----:B------:R-:W0:Y:S01]  /*1c00*/  LDCU.64 UR6, c[0x0][0x420] ;  /* 0x00008400ff0677ac */ /* 0x000e220008000a00 */
[----:B------:R-:W-:Y:S02]  /*1c10*/  IABS R44, R32 ;  /* 0x00000020002c7213 */ /* 0x000fe40000000000 */
[----:B------:R-:W1:Y:S01]  /*1c20*/  I2F.RP R14, R11 ;  /* 0x0000000b000e7306 */ /* 0x000e620000209400 */
[C---:B------:R-:W-:Y:S02]  /*1c30*/  ISETP.GE.AND P1, PT, R32.reuse, R27, PT ;  /* 0x0000001b2000720c */ /* 0x040fe40003f26270 */
[----:B------:R-:W-:Y:S02]  /*1c40*/  ISETP.GE.AND P2, PT, R32, RZ, PT ;  /* 0x000000ff2000720c */ /* 0x000fe40003f46270 */
[----:B------:R-:W-:-:S03]  /*1c50*/  ISETP.NE.AND P3, PT, R9, RZ, PT ;  /* 0x000000ff0900720c */ /* 0x000fc60003f65270 */
[----:B-1----:R-:W1:Y:S02]  /*1c60*/  MUFU.RCP R14, R14 ;  /* 0x0000000e000e7308 */ /* 0x002e640000001000 */
[----:B-1----:R-:W-:-:S06]  /*1c70*/  IADD3 R13, PT, PT, R14, 0xffffffe, RZ ;  /* 0x0ffffffe0e0d7810 */ /* 0x002fcc0007ffe0ff */
[----:B------:R-:W1:Y:S02]  /*1c80*/  F2I.FTZ.U32.TRUNC.NTZ R13, R13 ;  /* 0x0000000d000d7305 */ /* 0x000e64000021f000 */
[----:B-1----:R-:W-:-:S05]  /*1c90*/  IADD3 R12, PT, PT, RZ, -R13, RZ ;  /* 0x8000000dff0c7210 */ /* 0x002fca0007ffe0ff */
[----:B------:R-:W-:Y:S02]  /*1ca0*/  IMAD R15, R12, R11, RZ ;  /* 0x0000000b0c0f7224 */ /* 0x000fe400078e02ff */
[----:B------:R-:W-:-:S04]  /*1cb0*/  IMAD.MOV.U32 R12, RZ, RZ, RZ ;  /* 0x000000ffff0c7224 */ /* 0x000fc800078e00ff */
[----:B------:R-:W-:-:S06]  /*1cc0*/  IMAD.HI.U32 R15, R13, R15, R12 ;  /* 0x0000000f0d0f7227 */ /* 0x000fcc00078e000c */
[----:B------:R-:W-:-:S05]  /*1cd0*/  IMAD.HI.U32 R12, R15, R44, RZ ;  /* 0x0000002c0f0c7227 */ /* 0x000fca00078e00ff */
[----:B------:R-:W-:-:S05]  /*1ce0*/  IADD3 R12, PT, PT, -R12, RZ, RZ ;  /* 0x000000ff0c0c7210 */ /* 0x000fca0007ffe1ff */
[C---:B------:R-:W-:Y:S02]  /*1cf0*/  IMAD R44, R11.reuse, R12, R44 ;  /* 0x0000000c0b2c7224 */ /* 0x040fe400078e022c */
[----:B------:R-:W1:Y:S03]  /*1d00*/  @!P1 LDC.64 R12, c[0x0][0x3b8] ;  /* 0x0000ee00ff0c9b82 */ /* 0x000e660000000a00 */
[----:B------:R-:W-:-:S13]  /*1d10*/  ISETP.GT.U32.AND P0, PT, R11, R44, PT ;  /* 0x0000002c0b00720c */ /* 0x000fda0003f04070 */
[----:B------:R-:W-:-:S04]  /*1d20*/  @!P0 IADD3 R44, PT, PT, R44, -R11, RZ ;  /* 0x8000000b2c2c8210 */ /* 0x000fc80007ffe0ff */
[----:B------:R-:W-:-:S13]  /*1d30*/  ISETP.GT.U32.AND P0, PT, R11, R44, PT ;  /* 0x0000002c0b00720c */ /* 0x000fda0003f04070 */
[----:B------:R-:W-:-:S05]  /*1d40*/  @!P0 IMAD.IADD R44, R44, 0x1, -R11 ;  /* 0x000000012c2c8824 */ /* 0x000fca00078e0a0b */
[----:B------:R-:W-:Y:S02]  /*1d50*/  @!P2 IADD3 R44, PT, PT, -R44, RZ, RZ ;  /* 0x000000ff2c2ca210 */ /* 0x000fe40007ffe1ff */
[----:B------:R-:W-:-:S04]  /*1d60*/  @!P3 LOP3.LUT R44, RZ, R9, RZ, 0x33, !PT ;  /* 0x00000009ff2cb212 */ /* 0x000fc800078e33ff */
[C---:B------:R-:W-:Y:S01]  /*1d70*/  @!P1 LEA R11, P0, R44.reuse, R5, 0x3 ;  /* 0x000000052c0b9211 */ /* 0x040fe200078018ff */
[----:B------:R-:W-:-:S03]  /*1d80*/  IMAD.IADD R46, R44, 0x1, R9 ;  /* 0x000000012c2e7824 */ /* 0x000fc600078e0209 */
[----:B------:R-:W-:Y:S02]  /*1d90*/  @!P1 IADD3.X R14, PT, PT, RZ, R6, RZ, P0, !PT ;  /* 0x00000006ff0e9210 */ /* 0x000fe400007fe4ff */
[----:B-1----:R-:W-:-:S04]  /*1da0*/  @!P1 LEA R42, P0, R11, R12, 0x1 ;  /* 0x0000000c0b2a9211 */ /* 0x002fc800078008ff */
[----:B------:R-:W-:Y:S02]  /*1db0*/  @!P1 LEA.HI.X R43, R11, R13, R14, 0x1, P0 ;  /* 0x0000000d0b2b9211 */ /* 0x000fe400000f0c0e */
[----:B------:R-:W1:Y:S01]  /*1dc0*/  @!P1 LDC.64 R12, c[0x0][0x3b8] ;  /* 0x0000ee00ff0c9b82 */ /* 0x000e620000000a00 */
[----:B------:R-:W-:Y:S02]  /*1dd0*/  @!P1 LEA R11, R9, R46, 0x1 ;  /* 0x0000002e090b9211 */ /* 0x000fe400078e08ff */
[----:B------:R2:W3:Y:S01]  /*1de0*/  @!P1 LDG.E R8, desc[UR36][R42.64] ;  /* 0x000000242a089981 */ /* 0x0004e2000c1e1900 */
[----:B------:R-:W-:Y:S01]  /*1df0*/  @!P1 IMAD.SHL.U32 R46, R46, 0x8, RZ ;  /* 0x000000082e2e9824 */ /* 0x000fe200078e00ff */
[----:B------:R-:W-:-:S03]  /*1e00*/  @!P1 SHF.L.U32 R11, R11, 0x3, RZ ;  /* 0x000000030b0b9819 */ /* 0x000fc600000006ff */
[----:B------:R-:W2:Y:S01]  /*1e10*/  @!P1 LDC.64 R14, c[0x0][0x3b8] ;  /* 0x0000ee00ff0e9b82 */ /* 0x000ea20000000a00 */
[----:B------:R-:W-:-:S04]  /*1e20*/  @!P1 IADD3 R37, P0, PT, R5, R11, RZ ;  /* 0x0000000b05259210 */ /* 0x000fc80007f1e0ff */
[----:B------:R-:W-:Y:S02]  /*1e30*/  @!P1 LEA.HI.X.SX32 R48, R11, R6, 0x1, P0 ;  /* 0x000000060b309211 */ /* 0x000fe400000f0eff */
[----:B------:R-:W-:-:S04]  /*1e40*/  @!P1 IADD3 R11, P2, PT, R5, R46, RZ ;  /* 0x0000002e050b9210 */ /* 0x000fc80007f5e0ff */
[----:B------:R-:W-:Y:S02]  /*1e50*/  @!P1 LEA.HI.X.SX32 R46, R46, R6, 0x1, P2 ;  /* 0x000000062e2e9211 */ /* 0x000fe400010f0eff */
[----:B-1----:R-:W-:-:S04]  /*1e60*/  @!P1 LEA R12, P0, R37, R12, 0x1 ;  /* 0x0000000c250c9211 */ /* 0x002fc800078008ff */
[----:B------:R-:W-:Y:S02]  /*1e70*/  @!P1 LEA.HI.X R13, R37, R13, R48, 0x1, P0 ;  /* 0x0000000d250d9211 */ /* 0x000fe400000f0c30 */
[----:B------:R-:W-:Y:S02]  /*1e80*/  @!P1 LEA R37, R9, R44, 0x1 ;  /* 0x0000002c09259211 */ /* 0x000fe400078e08ff */
[----:B--2---:R-:W-:Y:S01]  /*1e90*/  @!P1 LEA R42, P2, R11, R14, 0x1 ;  /* 0x0000000e0b2a9211 */ /* 0x004fe200078408ff */
[----:B------:R-:W2:Y:S01]  /*1ea0*/  @!P1 LDG.E R23, desc[UR36][R12.64] ;  /* 0x000000240c179981 */ /* 0x000ea2000c1e1900 */
[----:B------:R-:W-:Y:S02]  /*1eb0*/  @!P1 SHF.L.U32 R37, R37, 0x3, RZ ;  /* 0x0000000325259819 */ /* 0x000fe400000006ff */
[----:B------:R-:W-:Y:S02]  /*1ec0*/  @!P1 LEA.HI.X R43, R11, R15, R46, 0x1, P2 ;  /* 0x0000000f0b2b9211 */ /* 0x000fe400010f0c2e */
[----:B------:R-:W-:-:S02]  /*1ed0*/  @!P1 IADD3 R11, P2, PT, R5, R37, RZ ;  /* 0x00000025050b9210 */ /* 0x000fc40007f5e0ff */
[----:B0-----:R-:W-:Y:S01]  /*1ee0*/  ISETP.NE.U32.AND P0, PT, RZ, UR6, PT ;  /* 0x00000006ff007c0c */ /* 0x001fe2000bf05070 */
[----:B------:R-:W4:Y:S01]  /*1ef0*/  @!P1 LDG.E R10, desc[UR36][R42.64] ;  /* 0x000000242a0a9981 */ /* 0x000f22000c1e1900 */
[----:B------:R-:W-:Y:S02]  /*1f00*/  @!P1 LEA.HI.X.SX32 R44, R37, R6, 0x1, P2 ;  /* 0x00000006252c9211 */ /* 0x000fe400010f0eff */
[C---:B------:R-:W-:Y:S02]  /*1f10*/  @!P1 LEA R14, P2, R11.reuse, R14, 0x1 ;  /* 0x0000000e0b0e9211 */ /* 0x040fe400078408ff */
[----:B------:R-:W-:Y:S02]  /*1f20*/  ISETP.NE.AND.EX P0, PT, RZ, UR7, PT, P0 ;  /* 0x00000007ff007c0c */ /* 0x000fe4000bf05300 */
[----:B------:R-:W-:-:S05]  /*1f30*/  @!P1 LEA.HI.X R15, R11, R15, R44, 0x1, P2 ;  /* 0x0000000f0b0f9211 */ /* 0x000fca00010f0c2c */
[----:B------:R-:W2:Y:S06]  /*1f40*/  @!P1 LDG.E R19, desc[UR36][R14.64] ;  /* 0x000000240e139981 */ /* 0x000eac000c1e1900 */
[----:B------:R-:W-:-:S04]  /*1f50*/  @P0 IADD3 R44, P2, P3, R32, UR6, R17 ;  /* 0x00000006202c0c10 */ /* 0x000fc8000fb5e011 */
[----:B------:R-:W-:-:S05]  /*1f60*/  @P0 IADD3.X R45, PT, PT, RZ, UR7, R18, P2, P3 ;  /* 0x00000007ff2d0c10 */ /* 0x000fca00097e6412 */
[----:B------:R-:W2:Y:S01]  /*1f70*/  @P0 LDG.E.U8 R44, desc[UR36][R44.64] ;  /* 0x000000242c2c0981 */ /* 0x000ea2000c1e1100 */
[----:B------:R-:W-:Y:S01]  /*1f80*/  UMOV UR5, 0xffffffff ;  /* 0xffffffff00057882 */ /* 0x000fe20000000000 */
[----:B---3--:R-:W-:-:S04]  /*1f90*/  HFMA2 R11, R31, R8, -RZ ;  /* 0x000000081f0b7231 */ /* 0x008fc800001000ff */
[----:B----4-:R-:W-:-:S04]  /*1fa0*/  HFMA2 R11, R29, R10, R11 ;  /* 0x0000000a1d0b7231 */ /* 0x010fc8000000000b */
[----:B--2---:R-:W-:-:S04]  /*1fb0*/  HFMA2 R15, R34, R19, R11 ;  /* 0x00000013220f7231 */ /* 0x004fc8000000000b */
        /* <DEDUP_REMOVED lines=9> */
.L_x_2079:
[----:B------:R-:W2:Y:S01]  /*2050*/  LDCU UR5, c[0x0][0x410] ;  /* 0x00008200ff0577ac */ /* 0x000ea20008000800 */
[----:B------:R-:W-:Y:S01]  /*2060*/  ISETP.NE.OR P1, PT, R35, RZ, P1 ;  /* 0x000000ff2300720c */ /* 0x000fe20000f25670 */
        /* <DEDUP_REMOVED lines=14> */
[----:B------:R1:W2:Y:S01]  /*2150*/  @P2 LDG.E.U16 R12, desc[UR36][R12.64] ;  /* 0x000000240c0c2981 */ /* 0x0002a2000c1e1500 */
[----:B------:R-:W-:-:S04]  /*2160*/  @P1 ISETP.GE.AND P3, PT, R32, R7, PT ;  /* 0x000000072000120c */ /* 0x000fc80003f66270 */
[----:B-----5:R-:W-:Y:S01]  /*2170*/  @P1 SEL R11, R16, RZ, !P3 ;  /* 0x000000ff100b1207 */ /* 0x020fe20005800000 */
[----:B------:R-:W-:-:S03]  /*2180*/  UIADD3 UR5, UPT, UPT, UR8, 0x50, URZ ;  /* 0x0000005008057890 */ /* 0x000fc6000fffe0ff */
[----:B------:R-:W-:Y:S01]  /*2190*/  @P1 IADD3 R15, PT, PT, R11, R32, -R27 ;  /* 0x000000200b0f1210 */ /* 0x000fe20007ffe81b */
[----:B------:R-:W-:-:S03]  /*21a0*/  ULEA UR5, UR9, UR5, 0x18 ;  /* 0x0000000509057291 */ /* 0x000fc6000f8ec0ff */
[----:B------:R-:W-:-:S03]  /*21b0*/  @P1 I2FP.F32.S32 R15, R15 ;  /* 0x0000000f000f1245 */ /* 0x000fc60000201400 */
[----:B-1----:R-:W-:Y:S01]  /*21c0*/  LEA R13, R20, UR5, 0x2 ;  /* 0x00000005140d7c11 */ /* 0x002fe2000f8e10ff */
[----:B---3--:R-:W-:Y:S02]  /*21d0*/  @P1 HADD2.F32 R35, -RZ, R35.H0_H0 ;  /* 0x20000023ff231230 */ /* 0x008fe40000004100 */
[----:B--2---:R-:W-:-:S05]  /*21e0*/  @P2 HADD2.F32 R11, -RZ, R12.H0_H0 ;  /* 0x2000000cff0b2230 */ /* 0x004fca0000004100 */
[----:B------:R-:W-:-:S04]  /*21f0*/  @P2 FADD.FTZ R14, R14, R11 ;  /* 0x0000000b0e0e2221 */ /* 0x000fc80000010000 */
[----:B------:R-:W-:-:S05]  /*2200*/  @P1 FFMA.FTZ R14, R15, R35, R14 ;  /* 0x000000230f0e1223 */ /* 0x000fca000001000e */
[----:B------:R1:W-:Y:S01]  /*2210*/  STS [R13], R14 ;  /* 0x0000000e0d007388 */ /* 0x0003e20000000800 */
[----:B------:R-:W-:Y:S02]  /*2220*/  MOV R11, R40 ;  /* 0x00000028000b7202 */ /* 0x000fe40000000f00 */
[----:B------:R-:W-:-:S07]  /*2230*/  @!P0 FMNMX.FTZ R0, R0, R14, !PT ;  /* 0x0000000e00008209 */ /* 0x000fce0007810000 */
.L_x_1996:
[----:B------:R-:W-:Y:S05]  /*2240*/  BSYNC B1 ;  /* 0x0000000000017941 */ /* 0x000fea0003800000 */
.L_x_1995:
[----:B------:R-:W-:-:S13]  /*2250*/  ISETP.GE.U32.AND P0, PT, R21, 0x10, PT ;  /* 0x000000101500780c */ /* 0x000fda0003f06070 */
[----:B------:R-:W-:Y:S05]  /*2260*/  @!P0 BRA `(.L_x_1994) ;  /* 0x0000000c00408947 */ /* 0x000fea0003800000 */
[----:B------:R-:W-:Y:S01]  /*2270*/  IABS R21, R9 ;  /* 0x0000000900157213 */ /* 0x000fe20000000000 */
[----:B------:R-:W2:Y:S01]  /*2280*/  LDCU.64 UR10, c[0x0][0x420] ;  /* 0x00008400ff0a77ac */ /* 0x000ea20008000a00 */
[----:B------:R-:W-:Y:S01]  /*2290*/  IMAD R33, R36, R33, R11 ;  /* 0x0000002124217224 */ /* 0x000fe200078e020b */
[----:B------:R-:W-:Y:S01]  /*22a0*/  IADD3 R36, PT, PT, R11, 0x10, RZ ;  /* 0x000000100b247810 */ /* 0x000fe20007ffe0ff */
[----:B-1----:R-:W1:Y:S01]  /*22b0*/  I2F.RP R14, R21 ;  /* 0x00000015000e7306 */ /* 0x002e620000209400 */
[----:B------:R-:W-:Y:S01]  /*22c0*/  UIADD3 UR5, UPT, UPT, UR8, 0x50, URZ ;  /* 0x0000005008057890 */ /* 0x000fe2000fffe0ff */
[----:B------:R-:W-:Y:S01]  /*22d0*/  IMAD.SHL.U32 R9, R9, 0x10, RZ ;  /* 0x0000001009097824 */ /* 0x000fe200078e00ff */
[----:B------:R-:W-:Y:S02]  /*22e0*/  USHF.L.U32 UR6, UR39, 0x2, URZ ;  /* 0x0000000227067899 */ /* 0x000fe400080006ff */
[----:B------:R-:W-:-:S04]  /*22f0*/  ULEA UR5, UR9, UR5, 0x18 ;  /* 0x0000000509057291 */ /* 0x000fc8000f8ec0ff */
[----:B------:R-:W-:Y:S01]  /*2300*/  LEA R35, R11, -UR6, 0x2 ;  /* 0x800000060b237c11 */ /* 0x000fe2000f8e10ff */
[----:B-1----:R-:W1:Y:S01]  /*2310*/  MUFU.RCP R14, R14 ;  /* 0x0000000e000e7308 */ /* 0x002e620000001000 */
[----:B--2---:R-:W-:-:S04]  /*2320*/  UISETP.NE.U32.AND UP0, UPT, UR10, URZ, UPT ;  /* 0x000000ff0a00728c */ /* 0x004fc8000bf05070 */
[----:B------:R-:W-:-:S06]  /*2330*/  UISETP.NE.AND.EX UP0, UPT, UR11, URZ, UPT, UP0 ;  /* 0x000000ff0b00728c */ /* 0x000fcc000bf05300 */
[----:B------:R-:W-:Y:S02]  /*2340*/  PLOP3.LUT P0, PT, PT, PT, UP0, 0x80, 0x8 ;  /* 0x000000000008781c */ /* 0x000fe40003f0f008 */
[----:B-1----:R-:W-:Y:S02]  /*2350*/  IADD3 R12, PT, PT, R14, 0xffffffe, RZ ;  /* 0x0ffffffe0e0c7810 */ /* 0x002fe40007ffe0ff */
[----:B------:R-:W-:Y:S02]  /*2360*/  MOV R14, UR5 ;  /* 0x00000005000e7c02 */ /* 0x000fe40008000f00 */
[----:B------:R1:W2:Y:S02]  /*2370*/  F2I.FTZ.U32.TRUNC.NTZ R13, R12 ;  /* 0x0000000c000d7305 */ /* 0x0002a4000021f000 */
[----:B------:R-:W-:Y:S01]  /*2380*/  IADD3 R35, PT, PT, R35, 0x40, R14 ;  /* 0x0000004023237810 */ /* 0x000fe20007ffe00e */
[----:B-1----:R-:W-:Y:S02]  /*2390*/  HFMA2 R12, -RZ, RZ, 0, 0 ;  /* 0x00000000ff0c7431 */ /* 0x002fe400000001ff */
[----:B--2---:R-:W-:-:S04]  /*23a0*/  IMAD.MOV R20, RZ, RZ, -R13 ;  /* 0x000000ffff147224 */ /* 0x004fc800078e0a0d */
[----:B------:R-:W-:-:S04]  /*23b0*/  IMAD R15, R20, R21, RZ ;  /* 0x00000015140f7224 */ /* 0x000fc800078e02ff */
[----:B------:R-:W-:-:S07]  /*23c0*/  IMAD.HI.U32 R20, R13, R15, R12 ;  /* 0x0000000f0d147227 */ /* 0x000fce00078e000c */
.L_x_2004:
[----:B0-----:R-:W0:Y:S01]  /*23d0*/  LDC R37, c[0x0][0x3f4] ;  /* 0x0000fd00ff257b82 */ /* 0x001e220000000800 */
[----:B------:R-:W-:-:S04]  /*23e0*/  IADD3 R40, PT, PT, R36, -0x10, RZ ;  /* 0xfffffff024287810 */ /* 0x000fc80007ffe0ff */
[----:B------:R-:W-:Y:S02]  /*23f0*/  IABS R11, R40 ;  /* 0x00000028000b7213 */ /* 0x000fe40000000000 */
[----:B------:R-:W-:-:S03]  /*2400*/  ISETP.GE.AND P3, PT, R40, RZ, PT ;  /* 0x000000ff2800720c */ /* 0x000fc60003f66270 */
[----:B------:R-:W-:-:S04]  /*2410*/  IMAD.HI.U32 R20, R20, R11, RZ ;  /* 0x0000000b14147227 */ /* 0x000fc800078e00ff */
[----:B------:R-:W-:Y:S01]  /*2420*/  IMAD.MOV R20, RZ, RZ, -R20 ;  /* 0x000000ffff147224 */ /* 0x000fe200078e0a14 */
[----:B0-----:R-:W-:Y:S02]  /*2430*/  IABS R13, R37 ;  /* 0x00000025000d7213 */ /* 0x001fe40000000000 */
[----:B------:R-:W-:-:S03]  /*2440*/  ISETP.NE.AND P4, PT, R37, RZ, PT ;  /* 0x000000ff2500720c */ /* 0x000fc60003f85270 */
[----:B------:R-:W-:Y:S01]  /*2450*/  IMAD R14, R13, R20, R11 ;  /* 0x000000140d0e7224 */ /* 0x000fe200078e020b */
[----:B------:R-:W-:-:S04]  /*2460*/  LOP3.LUT R11, RZ, R37, RZ, 0x33, !PT ;  /* 0x00000025ff0b7212 */ /* 0x000fc800078e33ff */
[----:B------:R-:W-:-:S13]  /*2470*/  ISETP.GT.U32.AND P1, PT, R21, R14, PT ;  /* 0x0000000e1500720c */ /* 0x000fda0003f24070 */
[----:B------:R-:W-:Y:S02]  /*2480*/  @!P1 IADD3 R14, PT, PT, R14, -R13, RZ ;  /* 0x8000000d0e0e9210 */ /* 0x000fe40007ffe0ff */
[----:B------:R-:W-:Y:S02]  /*2490*/  ISETP.GE.AND P1, PT, R40, R27, PT ;  /* 0x0000001b2800720c */ /* 0x000fe40003f26270 */
[----:B------:R-:W-:-:S13]  /*24a0*/  ISETP.GT.U32.AND P2, PT, R21, R14, PT ;  /* 0x0000000e1500720c */ /* 0x000fda0003f44070 */
[----:B------:R-:W-:Y:S02]  /*24b0*/  @!P2 IADD3 R14, PT, PT, R14, -R13, RZ ;  /* 0x8000000d0e0ea210 */ /* 0x000fe40007ffe0ff */
[----:B------:R-:W0:Y:S03]  /*24c0*/  @!P1 LDC.64 R12, c[0x0][0x3b8] ;  /* 0x0000ee00ff0c9b82 */ /* 0x000e260000000a00 */
[----:B------:R-:W-:-:S05]  /*24d0*/  @!P3 IMAD.MOV R14, RZ, RZ, -R14 ;  /* 0x000000ffff0eb224 */ /* 0x000fca00078e0a0e */
[----:B------:R-:W-:Y:S02]  /*24e0*/  SEL R44, R11, R14, !P4 ;  /* 0x0000000e0b2c7207 */ /* 0x000fe40006000000 */
[----:B------:R-:W1:Y:S02]  /*24f0*/  @!P1 LDC.64 R14, c[0x0][0x3b8] ;  /* 0x0000ee00ff0e9b82 */ /* 0x000e640000000a00 */
[----:B------:R-:W-:-:S04]  /*2500*/  @!P1 SHF.L.U32 R11, R44, 0x3, RZ ;  /* 0x000000032c0b9819 */ /* 0x000fc800000006ff */
[----:B------:R-:W-:-:S04]  /*2510*/  @!P1 IADD3 R21, P2, PT, R5, R11, RZ ;  /* 0x0000000b05159210 */ /* 0x000fc80007f5e0ff */
[----:B------:R-:W-:Y:S02]  /*2520*/  @!P1 LEA.HI.X.SX32 R42, R11, R6, 0x1, P2 ;  /* 0x000000060b2a9211 */ /* 0x000fe400010f0eff */
[----:B0-----:R-:W-:-:S04]  /*2530*/  @!P1 LEA R20, P2, R21, R12, 0x1 ;  /* 0x0000000c15149211 */ /* 0x001fc800078408ff */
[----:B------:R-:W-:Y:S02]  /*2540*/  @!P1 LEA.HI.X R21, R21, R13, R42, 0x1, P2 ;  /* 0x0000000d15159211 */ /* 0x000fe400010f0c2a */
[C---:B------:R-:W-:Y:S02]  /*2550*/  IADD3 R42, PT, PT, R44.reuse, R37, RZ ;  /* 0x000000252c2a7210 */ /* 0x040fe40007ffe0ff */
[----:B------:R-:W-:Y:S01]  /*2560*/  @!P1 LEA R12, R44, R9, 0x3 ;  /* 0x000000092c0c9211 */ /* 0x000fe200078e18ff */
[----:B------:R0:W2:Y:S02]  /*2570*/  @!P1 LDG.E R8, desc[UR36][R20.64] ;  /* 0x0000002414089981 */ /* 0x0000a4000c1e1900 */
[----:B------:R-:W-:-:S05]  /*2580*/  @!P1 IMAD.SHL.U32 R11, R42, 0x8, RZ ;  /* 0x000000082a0b9824 */ /* 0x000fca00078e00ff */
[----:B------:R-:W-:Y:S01]  /*2590*/  @!P1 IADD3 R13, P2, PT, R5, R11, RZ ;  /* 0x0000000b050d9210 */ /* 0x000fe20007f5e0ff */
[----:B0-----:R-:W0:Y:S03]  /*25a0*/  LDC.64 R20, c[0x0][0x420] ;  /* 0x00010800ff147b82 */ /* 0x001e260000000a00 */
[----:B------:R-:W-:Y:S02]  /*25b0*/  @!P1 LEA.HI.X.SX32 R46, R11, R6, 0x1, P2 ;  /* 0x000000060b2e9211 */ /* 0x000fe400010f0eff */
[----:B-1----:R-:W-:Y:S02]  /*25c0*/  @!P1 LEA R44, P2, R13, R14, 0x1 ;  /* 0x0000000e0d2c9211 */ /* 0x002fe400078408ff */
[----:B------:R-:W-:Y:S02]  /*25d0*/  @!P1 IADD3 R11, P3, PT, R5, R12, RZ ;  /* 0x0000000c050b9210 */ /* 0x000fe40007f7e0ff */
[----:B------:R-:W-:-:S02]  /*25e0*/  @!P1 LEA.HI.X R45, R13, R15, R46, 0x1, P2 ;  /* 0x0000000f0d2d9211 */ /* 0x000fc400010f0c2e */
[----:B------:R-:W-:Y:S02]  /*25f0*/  @!P1 LEA.HI.X.SX32 R46, R12, R6, 0x1, P3 ;  /* 0x000000060c2e9211 */ /* 0x000fe400018f0eff */
[----:B------:R-:W1:Y:S01]  /*2600*/  @!P1 LDC.64 R12, c[0x0][0x3b8] ;  /* 0x0000ee00ff0c9b82 */ /* 0x000e620000000a00 */
[C---:B------:R-:W-:Y:S01]  /*2610*/  @!P1 LEA R14, P2, R11.reuse, R14, 0x1 ;  /* 0x0000000e0b0e9211 */ /* 0x040fe200078408ff */
[----:B------:R-:W3:Y:S01]  /*2620*/  @!P1 LDG.E R10, desc[UR36][R44.64] ;  /* 0x000000242c0a9981 */ /* 0x000ee2000c1e1900 */
[----:B------:R-:W-:Y:S02]  /*2630*/  @!P1 LEA R42, R42, R9, 0x3 ;  /* 0x000000092a2a9211 */ /* 0x000fe400078e18ff */
[----:B------:R-:W-:Y:S02]  /*2640*/  @!P1 LEA.HI.X R15, R11, R15, R46, 0x1, P2 ;  /* 0x0000000f0b0f9211 */ /* 0x000fe400010f0c2e */
[----:B------:R-:W-:-:S03]  /*2650*/  @!P1 IADD3 R11, P2, PT, R5, R42, RZ ;  /* 0x0000002a050b9210 */ /* 0x000fc60007f5e0ff */
[----:B------:R-:W4:Y:S01]  /*2660*/  @!P1 LDG.E R19, desc[UR36][R14.64] ;  /* 0x000000240e139981 */ /* 0x000f22000c1e1900 */
[----:B------:R-:W-:Y:S02]  /*2670*/  @!P1 LEA.HI.X.SX32 R42, R42, R6, 0x1, P2 ;  /* 0x000000062a2a9211 */ /* 0x000fe400010f0eff */
[----:B-1----:R-:W-:-:S04]  /*2680*/  @!P1 LEA R12, P2, R11, R12, 0x1 ;  /* 0x0000000c0b0c9211 */ /* 0x002fc800078408ff */
[----:B------:R-:W-:Y:S02]  /*2690*/  @!P1 LEA.HI.X R13, R11, R13, R42, 0x1, P2 ;  /* 0x0000000d0b0d9211 */ /* 0x000fe400010f0c2a */
[----:B0-----:R-:W-:-:S03]  /*26a0*/  IADD3 R42, P2, P3, R40, R20, R17 ;  /* 0x00000014282a7210 */ /* 0x001fc60007b5e011 */
[----:B------:R2:W4:Y:S01]  /*26b0*/  @!P1 LDG.E R23, desc[UR36][R12.64] ;  /* 0x000000240c179981 */ /* 0x000522000c1e1900 */
[----:B------:R-:W-:-:S05]  /*26c0*/  IADD3.X R43, PT, PT, RZ, R21, R18, P2, P3 ;  /* 0x00000015ff2b7210 */ /* 0x000fca00017e6412 */
[----:B------:R-:W4:Y:S01]  /*26d0*/  @P0 LDG.E.U8 R11, desc[UR36][R42.64] ;  /* 0x000000242a0b0981 */ /* 0x000f22000c1e1100 */
[----:B------:R-:W-:Y:S01]  /*26e0*/  UMOV UR5, 0xffffffff ;  /* 0xffffffff00057882 */ /* 0x000fe20000000000 */
[----:B------:R-:W-:-:S04]  /*26f0*/  LOP3.LUT R41, R22, 0x3, RZ, 0xc0, !PT ;  /* 0x0000000316297812 */ /* 0x000fc800078ec0ff */
[----:B------:R-:W-:Y:S01]  /*2700*/  ISETP.NE.AND P1, PT, R41, RZ, PT ;  /* 0x000000ff2900720c */ /* 0x000fe20003f25270 */
[----:B--2---:R-:W-:-:S04]  /*2710*/  HMUL2 R13, R31, R8 ;  /* 0x000000081f0d7232 */ /* 0x004fc80000000000 */
[----:B---3--:R-:W-:-:S04]  /*2720*/  HFMA2 R13, R29, R10, R13 ;  /* 0x0000000a1d0d7231 */ /* 0x008fc8000000000d */
        /* <DEDUP_REMOVED lines=10> */
.L_x_2083:
[----:B------:R-:W-:Y:S01]  /*27d0*/  ISETP.NE.U32.AND P0, PT, R20, RZ, PT ;  /* 0x000000ff1400720c */ /* 0x000fe20003f05070 */
[----:B------:R-:W2:Y:S03]  /*27e0*/  LDC.64 R44, c[0x0][0x438] ;  /* 0x00010e00ff2c7b82 */ /* 0x000ea60000000a00 */
[----:B------:R-:W-:Y:S02]  /*27f0*/  ISETP.NE.AND.EX P0, PT, R21, RZ, PT, P0 ;  /* 0x000000ff1500720c */ /* 0x000fe40003f05300 */
[----:B------:R-:W-:-:S03]  /*2800*/  IABS R21, R37 ;  /* 0x0000002500157213 */ /* 0x000fc60000000000 */
[----:B------:R-:W3:Y:S01]  /*2810*/  LDC R41, c[0x0][0x410] ;  /* 0x00010400ff297b82 */ /* 0x000ee20000000800 */
[----:B------:R-:W4:Y:S01]  /*2820*/  I2F.RP R20, R21 ;  /* 0x0000001500147306 */ /* 0x000f220000209400 */
[----:B------:R-:W-:Y:S01]  /*2830*/  ISETP.GE.OR P3, PT, R40, R27, P1 ;  /* 0x0000001b2800720c */ /* 0x000fe20000f66670 */
[----:B------:R-:W-:Y:S01]  /*2840*/  BSSY.RECONVERGENT B1, `(.L_x_1999) ;  /* 0x000001b000017945 */ /* 0x000fe20003800200 */
[----:B-1----:R-:W-:-:S04]  /*2850*/  FADD.FTZ R14, R13, R14 ;  /* 0x0000000e0d0e7221 */ /* 0x002fc80000010000 */
[----:B------:R2:W5:Y:S01]  /*2860*/  @P0 LDG.E.U8 R11, desc[UR36][R42.64+0x10] ;  /* 0x000010242a0b0981 */ /* 0x000562000c1e1100 */
[----:B----4-:R-:W1:Y:S01]  /*2870*/  MUFU.RCP R20, R20 ;  /* 0x0000001400147308 */ /* 0x010e620000001000 */
[----:B--2---:R-:W-:-:S04]  /*2880*/  IMAD.WIDE R42, R33, 0x2, R44 ;  /* 0x00000002212a7825 */ /* 0x004fc800078e022c */
[----:B-1----:R-:W-:-:S06]  /*2890*/  VIADD R15, R20, 0xffffffe ;  /* 0x0ffffffe140f7836 */ /* 0x002fcc0000000000 */
[----:B------:R-:W1:Y:S02]  /*28a0*/  F2I.FTZ.U32.TRUNC.NTZ R15, R15 ;  /* 0x0000000f000f7305 */ /* 0x000e64000021f000 */
[----:B-1----:R-:W-:Y:S01]  /*28b0*/  IADD3 R12, PT, PT, RZ, -R15, RZ ;  /* 0x8000000fff0c7210 */ /* 0x002fe20007ffe0ff */
[----:B---3--:R-:W-:Y:S06]  /*28c0*/  @P3 BRA `(.L_x_2000) ;  /* 0x0000000000483947 */ /* 0x008fec0003800000 */
[----:B------:R-:W-:Y:S02]  /*28d0*/  ISETP.NE.U32.AND P3, PT, RZ, UR12, PT ;  /* 0x0000000cff007c0c */ /* 0x000fe4000bf65070 */
[----:B------:R-:W-:Y:S02]  /*28e0*/  ISETP.NE.U32.AND P5, PT, RZ, UR14, PT ;  /* 0x0000000eff007c0c */ /* 0x000fe4000bfa5070 */
[----:B------:R-:W-:Y:S02]  /*28f0*/  ISETP.NE.AND.EX P3, PT, RZ, UR13, PT, P3 ;  /* 0x0000000dff007c0c */ /* 0x000fe4000bf65330 */
[----:B------:R-:W-:-:S11]  /*2900*/  ISETP.NE.AND.EX P5, PT, RZ, UR15, PT, P5 ;  /* 0x0000000fff007c0c */ /* 0x000fd6000bfa5350 */
[----:B------:R-:W2:Y:S02]  /*2910*/  @P3 LDG.E.U16 R20, desc[UR36][R42.64] ;  /* 0x000000242a143981 */ /* 0x000ea4000c1e1500 */
[----:B------:R-:W-:Y:S02]  /*2920*/  @P5 ISETP.GE.AND P6, PT, R40, R7, PT ;  /* 0x000000072800520c */ /* 0x000fe40003fc6270 */
[----:B0-----:R-:W3:Y:S01]  /*2930*/  @P5 LDG.E.U16 R13, desc[UR36][R38.64] ;  /* 0x00000024260d5981 */ /* 0x001ee2000c1e1500 */
[----:B------:R-:W-:Y:S01]  /*2940*/  FMUL.FTZ R14, R14, R41 ;  /* 0x000000290e0e7220 */ /* 0x000fe20000410000 */
[----:B--2---:R-:W-:Y:S01]  /*2950*/  @P3 HADD2.F32 R45, -RZ, R20.H0_H0 ;  /* 0x20000014ff2d3230 */ /* 0x004fe20000004100 */
[----:B-----5:R-:W-:Y:S01]  /*2960*/  @P5 SEL R20, R16, RZ, !P6 ;  /* 0x000000ff10145207 */ /* 0x020fe20007000000 */
[----:B---3--:R-:W-:-:S03]  /*2970*/  @P5 HADD2.F32 R40, -RZ, R13.H0_H0 ;  /* 0x2000000dff285230 */ /* 0x008fc60000004100 */
[----:B------:R-:W-:Y:S01]  /*2980*/  @P5 IADD3 R20, PT, PT, R36, -R27, R20 ;  /* 0x8000001b24145210 */ /* 0x000fe20007ffe014 */
[----:B------:R-:W-:-:S03]  /*2990*/  @P3 FADD.FTZ R14, R14, R45 ;  /* 0x0000002d0e0e3221 */ /* 0x000fc60000010000 */
[----:B------:R-:W-:-:S04]  /*29a0*/  @P5 IADD3 R20, PT, PT, R20, -0x10, RZ ;  /* 0xfffffff014145810 */ /* 0x000fc80007ffe0ff */
[----:B------:R-:W-:-:S05]  /*29b0*/  @P5 I2FP.F32.S32 R13, R20 ;  /* 0x00000014000d5245 */ /* 0x000fca0000201400 */
[----:B------:R-:W-:-:S05]  /*29c0*/  @P5 FFMA.FTZ R14, R13, R40, R14 ;  /* 0x000000280d0e5223 */ /* 0x000fca000001000e */
[----:B------:R1:W-:Y:S01]  /*29d0*/  STS [R35+-0x40], R14 ;  /* 0xffffc00e23007388 */ /* 0x0003e20000000800 */
[----:B------:R-:W-:-:S07]  /*29e0*/  @!P2 FMNMX.FTZ R0, R0, R14, !PT ;  /* 0x0000000e0000a209 */ /* 0x000fce0007810000 */
.L_x_2000:
[----:B------:R-:W-:Y:S05]  /*29f0*/  BSYNC.RECONVERGENT B1 ;  /* 0x0000000000017941 */ /* 0x000fea0003800200 */
.L_x_1999:
[----:B------:R-:W-:Y:S01]  /*2a00*/  IMAD R20, R12, R21, RZ ;  /* 0x000000150c147224 */ /* 0x000fe200078e02ff */
[----:B0-----:R-:W-:Y:S01]  /*2a10*/  MOV R13, R15 ;  /* 0x0000000f000d7202 */ /* 0x001fe20000000f00 */
[----:B------:R-:W-:Y:S01]  /*2a20*/  IMAD.MOV.U32 R12, RZ, RZ, RZ ;  /* 0x000000ffff0c7224 */ /* 0x000fe200078e00ff */
[C---:B------:R-:W-:Y:S02]  /*2a30*/  ISETP.GE.AND P3, PT, R36.reuse, R27, PT ;  /* 0x0000001b2400720c */ /* 0x040fe40003f66270 */
[----:B------:R-:W-:Y:S01]  /*2a40*/  ISETP.GE.AND P5, PT, R36, RZ, PT ;  /* 0x000000ff2400720c */ /* 0x000fe20003fa6270 */
[----:B------:R-:W-:Y:S01]  /*2a50*/  IMAD.HI.U32 R20, R15, R20, R12 ;  /* 0x000000140f147227 */ /* 0x000fe200078e000c */
[----:B------:R-:W-:Y:S02]  /*2a60*/  IABS R13, R36 ;  /* 0x00000024000d7213 */ /* 0x000fe40000000000 */
[----:B------:R-:W-:-:S03]  /*2a70*/  LOP3.LUT R15, RZ, R37, RZ, 0x33, !PT ;  /* 0x00000025ff0f7212 */ /* 0x000fc600078e33ff */
[----:B------:R-:W-:-:S05]  /*2a80*/  IMAD.HI.U32 R12, R20, R13, RZ ;  /* 0x0000000d140c7227 */ /* 0x000fca00078e00ff */
[----:B------:R-:W-:-:S05]  /*2a90*/  IADD3 R12, PT, PT, -R12, RZ, RZ ;  /* 0x000000ff0c0c7210 */ /* 0x000fca0007ffe1ff */
[----:B------:R-:W-:-:S05]  /*2aa0*/  IMAD R12, R21, R12, R13 ;  /* 0x0000000c150c7224 */ /* 0x000fca00078e020d */
[----:B------:R-:W-:-:S13]  /*2ab0*/  ISETP.GT.U32.AND P2, PT, R21, R12, PT ;  /* 0x0000000c1500720c */ /* 0x000fda0003f44070 */
[----:B------:R-:W-:-:S05]  /*2ac0*/  @!P2 IMAD.IADD R12, R12, 0x1, -R21 ;  /* 0x000000010c0ca824 */ /* 0x000fca00078e0a15 */
[----:B------:R-:W-:-:S13]  /*2ad0*/  ISETP.GT.U32.AND P2, PT, R21, R12, PT ;  /* 0x0000000c1500720c */ /* 0x000fda0003f44070 */
[----:B------:R-:W-:Y:S02]  /*2ae0*/  @!P2 IADD3 R12, PT, PT, R12, -R21, RZ ;  /* 0x800000150c0ca210 */ /* 0x000fe40007ffe0ff */
[----:B-----5:R-:W-:Y:S02]  /*2af0*/  ISETP.NE.AND P2, PT, R11, RZ, P0 ;  /* 0x000000ff0b00720c */ /* 0x020fe40000745270 */
[----:B------:R-:W-:Y:S02]  /*2b00*/  MOV R40, R12 ;  /* 0x0000000c00287202 */ /* 0x000fe40000000f00 */
[----:B------:R-:W0:Y:S03]  /*2b10*/  @!P3 LDC.64 R12, c[0x0][0x3b8] ;  /* 0x0000ee00ff0cbb82 */ /* 0x000e260000000a00 */
[----:B------:R-:W-:-:S05]  /*2b20*/  @!P5 IMAD.MOV R40, RZ, RZ, -R40 ;  /* 0x000000ffff28d224 */ /* 0x000fca00078e0a28 */
[----:B------:R-:W-:-:S04]  /*2b30*/  SEL R40, R15, R40, !P4 ;  /* 0x000000280f287207 */ /* 0x000fc80006000000 */
[----:B------:R-:W-:-:S04]  /*2b40*/  @!P3 SHF.L.U32 R11, R40, 0x3, RZ ;  /* 0x00000003280bb819 */ /* 0x000fc800000006ff */
[----:B-1----:R-:W-:-:S04]  /*2b50*/  @!P3 IADD3 R14, P4, PT, R5, R11, RZ ;  /* 0x0000000b050eb210 */ /* 0x002fc80007f9e0ff */
[----:B------:R-:W-:Y:S02]  /*2b60*/  @!P3 LEA.HI.X.SX32 R11, R11, R6, 0x1, P4 ;  /* 0x000000060b0bb211 */ /* 0x000fe400020f0eff */
[----:B0-----:R-:W-:-:S04]  /*2b70*/  @!P3 LEA R44, P4, R14, R12, 0x1 ;  /* 0x0000000c0e2cb211 */ /* 0x001fc800078808ff */
[----:B------:R-:W-:Y:S02]  /*2b80*/  @!P3 LEA.HI.X R45, R14, R13, R11, 0x1, P4 ;  /* 0x0000000d0e2db211 */ /* 0x000fe400020f0c0b */
[----:B------:R-:W0:Y:S01]  /*2b90*/  @!P3 LDC.64 R12, c[0x0][0x3b8] ;  /* 0x0000ee00ff0cbb82 */ /* 0x000e220000000a00 */
[----:B------:R-:W-:Y:S02]  /*2ba0*/  IADD3 R48, PT, PT, R40, R37, RZ ;  /* 0x0000002528307210 */ /* 0x000fe40007ffe0ff */
[----:B------:R-:W2:Y:S03]  /*2bb0*/  @!P3 LDG.E R8, desc[UR36][R44.64] ;  /* 0x000000242c08b981 */ /* 0x000ea6000c1e1900 */
[----:B------:R-:W-:-:S05]  /*2bc0*/  @!P3 IMAD.SHL.U32 R11, R48, 0x8, RZ ;  /* 0x00000008300bb824 */ /* 0x000fca00078e00ff */
[----:B------:R-:W-:-:S04]  /*2bd0*/  @!P3 IADD3 R14, P4, PT, R5, R11, RZ ;  /* 0x0000000b050eb210 */ /* 0x000fc80007f9e0ff */
[----:B------:R-:W-:Y:S02]  /*2be0*/  @!P3 LEA.HI.X.SX32 R11, R11, R6, 0x1, P4 ;  /* 0x000000060b0bb211 */ /* 0x000fe400020f0eff */
[----:B0-----:R-:W-:-:S04]  /*2bf0*/  @!P3 LEA R46, P4, R14, R12, 0x1 ;  /* 0x0000000c0e2eb211 */ /* 0x001fc800078808ff */
[----:B------:R-:W-:Y:S02]  /*2c00*/  @!P3 LEA.HI.X R47, R14, R13, R11, 0x1, P4 ;  /* 0x0000000d0e2fb211 */ /* 0x000fe400020f0c0b */
[----:B------:R-:W0:Y:S01]  /*2c10*/  @!P3 LDC.64 R14, c[0x0][0x3b8] ;  /* 0x0000ee00ff0ebb82 */ /* 0x000e220000000a00 */
[-C--:B------:R-:W-:Y:S02]  /*2c20*/  @!P3 LEA R48, R48, R9.reuse, 0x3 ;  /* 0x000000093030b211 */ /* 0x080fe400078e18ff */
[----:B------:R-:W-:Y:S01]  /*2c30*/  @!P3 LEA R40, R40, R9, 0x3 ;  /* 0x000000092828b211 */ /* 0x000fe200078e18ff */
[----:B------:R-:W3:Y:S01]  /*2c40*/  @!P3 LDG.E R10, desc[UR36][R46.64] ;  /* 0x000000242e0ab981 */ /* 0x000ee2000c1e1900 */
[----:B------:R-:W-:-:S04]  /*2c50*/  @!P3 IADD3 R11, P4, PT, R5, R48, RZ ;  /* 0x00000030050bb210 */ /* 0x000fc80007f9e0ff */
[----:B------:R-:W-:Y:S02]  /*2c60*/  @!P3 LEA.HI.X.SX32 R48, R48, R6, 0x1, P4 ;  /* 0x000000063030b211 */ /* 0x000fe400020f0eff */
[----:B0-----:R-:W-:-:S04]  /*2c70*/  @!P3 LEA R14, P4, R11, R14, 0x1 ;  /* 0x0000000e0b0eb211 */ /* 0x001fc800078808ff */
[----:B------:R-:W-:Y:S02]  /*2c80*/  @!P3 LEA.HI.X R15, R11, R15, R48, 0x1, P4 ;  /* 0x0000000f0b0fb211 */ /* 0x000fe400020f0c30 */
[----:B------:R-:W-:-:S03]  /*2c90*/  @!P3 IADD3 R11, P4, PT, R5, R40, RZ ;  /* 0x00000028050bb210 */ /* 0x000fc60007f9e0ff */
[----:B------:R0:W4:Y:S01]  /*2ca0*/  @!P3 LDG.E R23, desc[UR36][R14.64] ;  /* 0x000000240e17b981 */ /* 0x000122000c1e1900 */
[----:B------:R-:W-:Y:S02]  /*2cb0*/  @!P3 LEA.HI.X.SX32 R40, R40, R6, 0x1, P4 ;  /* 0x000000062828b211 */ /* 0x000fe400020f0eff */
[----:B------:R-:W-:-:S04]  /*2cc0*/  @!P3 LEA R12, P4, R11, R12, 0x1 ;  /* 0x0000000c0b0cb211 */ /* 0x000fc800078808ff */
[----:B------:R-:W-:-:S05]  /*2cd0*/  @!P3 LEA.HI.X R13, R11, R13, R40, 0x1, P4 ;  /* 0x0000000d0b0db211 */ /* 0x000fca00020f0c28 */
[----:B------:R-:W0:Y:S01]  /*2ce0*/  @!P3 LDG.E R19, desc[UR36][R12.64] ;  /* 0x000000240c13b981 */ /* 0x000e22000c1e1900 */
[----:B------:R-:W-:Y:S01]  /*2cf0*/  UMOV UR5, 0xffffffff ;  /* 0xffffffff00057882 */ /* 0x000fe20000000000 */
[----:B--2---:R-:W-:-:S04]  /*2d00*/  HMUL2 R11, R31, R8 ;  /* 0x000000081f0b7232 */ /* 0x004fc80000000000 */
[----:B---3--:R-:W-:-:S04]  /*2d10*/  HFMA2 R11, R29, R10, R11 ;  /* 0x0000000a1d0b7231 */ /* 0x008fc8000000000b */
[----:B0-----:R-:W-:-:S04]  /*2d20*/  HFMA2 R15, R34, R19, R11 ;  /* 0x00000013220f7231 */ /* 0x001fc8000000000b */
[----:B----4-:R-:W-:-:S05]  /*2d30*/  HFMA2 R15, R30, R23, R15 ;  /* 0x000000171e0f7231 */ /* 0x010fca000000000f */
[--C-:B------:R-:W-:Y:S02]  /*2d40*/  HADD2.F32 R37, -RZ, R15.reuse.H0_H0 ;  /* 0x2000000fff257230 */ /* 0x100fe40000004100 */
[----:B------:R-:W-:-:S05]  /*2d50*/  HADD2.F32 R40, -RZ, R15.H1_H1 ;  /* 0x3000000fff287230 */ /* 0x000fca0000004100 */
[----:B------:R-:W-:Y:S01]  /*2d60*/  FADD.FTZ R37, R37, R40 ;  /* 0x0000002825257221 */ /* 0x000fe20000010000 */
[----:B------:R-:W-:Y:S06]  /*2d70*/  BRA.DIV UR5, `(.L_x_2001) ;  /* 0x0000005a05407947 */ /* 0x000fec000b800000 */
[----:B------:R-:W0:Y:S02]  /*2d80*/  SHFL.BFLY PT, R14, R37, 0x2, 0x1f ;  /* 0x0c401f00250e7f89 */ /* 0x000e2400000e0000 */
[----:B0-----:R-:W-:-:S05]  /*2d90*/  FADD.FTZ R13, R37, R14 ;  /* 0x0000000e250d7221 */ /* 0x001fca0000010000 */
[----:B------:R0:W1:Y:S02]  /*2da0*/  SHFL.BFLY PT, R14, R13, 0x1, 0x1f ;  /* 0x0c201f000d0e7f89 */ /* 0x00006400000e0000 */
.L_x_2087:
[----:B------:R-:W-:Y:S01]  /*2db0*/  ISETP.GE.OR P1, PT, R36, R27, P1 ;  /* 0x0000001b2400720c */ /* 0x000fe20000f26670 */
[----:B-1----:R-:W-:Y:S01]  /*2dc0*/  FADD.FTZ R14, R13, R14 ;  /* 0x0000000e0d0e7221 */ /* 0x002fe20000010000 */
[----:B------:R-:W-:Y:S03]  /*2dd0*/  BSSY.RECONVERGENT B1, `(.L_x_2002) ;  /* 0x0000013000017945 */ /* 0x000fe60003800200 */
[----:B------:R-:W-:-:S08]  /*2de0*/  FMUL.FTZ R14, R14, R41 ;  /* 0x000000290e0e7220 */ /* 0x000fd00000410000 */
[----:B------:R-:W-:Y:S05]  /*2df0*/  @P1 BRA `(.L_x_2003) ;  /* 0x0000000000401947 */ /* 0x000fea0003800000 */
[----:B------:R-:W-:Y:S02]  /*2e00*/  ISETP.NE.U32.AND P1, PT, RZ, UR12, PT ;  /* 0x0000000cff007c0c */ /* 0x000fe4000bf25070 */
[----:B------:R-:W-:Y:S02]  /*2e10*/  ISETP.NE.U32.AND P3, PT, RZ, UR14, PT ;  /* 0x0000000eff007c0c */ /* 0x000fe4000bf65070 */
[----:B------:R-:W-:Y:S02]  /*2e20*/  ISETP.NE.AND.EX P1, PT, RZ, UR13, PT, P1 ;  /* 0x0000000dff007c0c */ /* 0x000fe4000bf25310 */
[----:B------:R-:W-:-:S11]  /*2e30*/  ISETP.NE.AND.EX P3, PT, RZ, UR15, PT, P3 ;  /* 0x0000000fff007c0c */ /* 0x000fd6000bf65330 */
[----:B------:R-:W2:Y:S04]  /*2e40*/  @P1 LDG.E.U16 R42, desc[UR36][R42.64+0x20] ;  /* 0x000020242a2a1981 */ /* 0x000ea8000c1e1500 */
[----:B0-----:R-:W3:Y:S01]  /*2e50*/  @P3 LDG.E.U16 R13, desc[UR36][R38.64] ;  /* 0x00000024260d3981 */ /* 0x001ee2000c1e1500 */
[----:B------:R-:W-:-:S04]  /*2e60*/  @P3 ISETP.GE.AND P4, PT, R36, R7, PT ;  /* 0x000000072400320c */ /* 0x000fc80003f86270 */
[----:B------:R-:W-:-:S04]  /*2e70*/  @P3 SEL R12, R16, RZ, !P4 ;  /* 0x000000ff100c3207 */ /* 0x000fc80006000000 */
[----:B------:R-:W-:Y:S01]  /*2e80*/  @P3 IADD3 R12, PT, PT, R36, -R27, R12 ;  /* 0x8000001b240c3210 */ /* 0x000fe20007ffe00c */
[----:B--2---:R-:W-:Y:S02]  /*2e90*/  @P1 HADD2.F32 R11, -RZ, R42.H0_H0 ;  /* 0x2000002aff0b1230 */ /* 0x004fe40000004100 */
[----:B---3--:R-:W-:Y:S01]  /*2ea0*/  @P3 HADD2.F32 R15, -RZ, R13.H0_H0 ;  /* 0x2000000dff0f3230 */ /* 0x008fe20000004100 */
[----:B------:R-:W-:Y:S02]  /*2eb0*/  @P3 I2FP.F32.S32 R13, R12 ;  /* 0x0000000c000d3245 */ /* 0x000fe40000201400 */
[----:B------:R-:W-:-:S04]  /*2ec0*/  @P1 FADD.FTZ R14, R14, R11 ;  /* 0x0000000b0e0e1221 */ /* 0x000fc80000010000 */
[----:B------:R-:W-:-:S05]  /*2ed0*/  @P3 FFMA.FTZ R14, R15, R13, R14 ;  /* 0x0000000d0f0e3223 */ /* 0x000fca000001000e */
[----:B------:R1:W-:Y:S01]  /*2ee0*/  STS [R35], R14 ;  /* 0x0000000e23007388 */ /* 0x0003e20000000800 */
[----:B------:R-:W-:-:S07]  /*2ef0*/  @!P2 FMNMX.FTZ R0, R0, R14, !PT ;  /* 0x0000000e0000a209 */ /* 0x000fce0007810000 */
.L_x_2003:
[----:B------:R-:W-:Y:S05]  /*2f00*/  BSYNC.RECONVERGENT B1 ;  /* 0x0000000000017941 */ /* 0x000fea0003800200 */
.L_x_2002:
[C---:B------:R-:W-:Y:S01]  /*2f10*/  VIADD R12, R36.reuse, 0x10 ;  /* 0x00000010240c7836 */ /* 0x040fe20000000000 */
[----:B------:R-:W-:Y:S01]  /*2f20*/  IADD3 R36, PT, PT, R36, 0x20, RZ ;  /* 0x0000002024247810 */ /* 0x000fe20007ffe0ff */
[----:B------:R-:W-:Y:S01]  /*2f30*/  VIADD R33, R33, 0x20 ;  /* 0x0000002021217836 */ /* 0x000fe20000000000 */
[----:B-1----:R-:W-:Y:S02]  /*2f40*/  IADD3 R35, PT, PT, R35, 0x80, RZ ;  /* 0x0000008023237810 */ /* 0x002fe40007ffe0ff */
[----:B------:R-:W-:-:S13]  /*2f50*/  ISETP.GE.AND P1, PT, R12, R3, PT ;  /* 0x000000030c00720c */ /* 0x000fda0003f26270 */
[----:B------:R-:W-:Y:S05]  /*2f60*/  @!P1 BRA `(.L_x_2004) ;  /* 0xfffffff400189947 */ /* 0x000fea000383ffff */
.L_x_1994:
[----:B------:R-:W-:Y:S05]  /*2f70*/  BSYNC B0 ;  /* 0x0000000000007941 */ /* 0x000fea0003800000 */
.L_x_1993:
[----:B------:R-:W-:Y:S01]  /*2f80*/  UMOV UR5, 0xffffffff ;  /* 0xffffffff00057882 */ /* 0x000fe20000000000 */
[----:B------:R-:W-:Y:S02]  /*2f90*/  IADD3 R5, PT, PT, R27, 0x1, RZ ;  /* 0x000000011b057810 */ /* 0x000fe40007ffe0ff */
[----:B------:R-:W-:Y:S05]  /*2fa0*/  BRA.DIV UR5, `(.L_x_2005) ;  /* 0x0000005605f87947 */ /* 0x000fea000b800000 */
[----:B-1----:R-:W0:Y:S02]  /*2fb0*/  SHFL.BFLY PT, R14, R0, 0x10, 0x1f ;  /* 0x0e001f00000e7f89 */ /* 0x002e2400000e0000 */
[----:B0-----:R-:W-:-:S05]  /*2fc0*/  FMNMX.FTZ R13, R14, R0, !PT ;  /* 0x000000000e0d7209 */ /* 0x001fca0007810000 */
[----:B------:R-:W0:Y:S02]  /*2fd0*/  SHFL.BFLY PT, R14, R13, 0x8, 0x1f ;  /* 0x0d001f000d0e7f89 */ /* 0x000e2400000e0000 */
[----:B0-----:R-:W-:-:S05]  /*2fe0*/  FMNMX.FTZ R3, R13, R14, !PT ;  /* 0x0000000e0d037209 */ /* 0x001fca0007810000 */
[----:B------:R0:W1:Y:S02]  /*2ff0*/  SHFL.BFLY PT, R14, R3, 0x4, 0x1f ;  /* 0x0c801f00030e7f89 */ /* 0x00006400000e0000 */
.L_x_2092:
[----:B------:R-:W2:Y:S01]  /*3000*/  S2R R13, SR_CgaCtaId ;  /* 0x00000000000d7919 */ /* 0x000ea20000008800 */
[----:B------:R-:W-:Y:S01]  /*3010*/  LOP3.LUT P0, R6, R22, 0x1f, RZ, 0xc0, !PT ;  /* 0x0000001f16067812 */ /* 0x000fe2000780c0ff */
[----:B------:R-:W-:Y:S05]  /*3020*/  WARPSYNC.ALL ;  /* 0x0000000000007948 */ /* 0x000fea0003800000 */
[----:B-----5:R-:W-:Y:S02]  /*3030*/  MOV R16, 0x400 ;  /* 0x0000040000107802 */ /* 0x020fe40000000f00 */
[----:B-1----:R-:W-:Y:S02]  /*3040*/  FMNMX.FTZ R14, R3, R14, !PT ;  /* 0x0000000e030e7209 */ /* 0x002fe40007810000 */
[----:B--2---:R-:W-:-:S04]  /*3050*/  LEA R7, R13, R16, 0x18 ;  /* 0x000000100d077211 */ /* 0x004fc800078ec0ff */
[----:B0-----:R-:W-:-:S05]  /*3060*/  LEA.HI R3, R22, R7, RZ, 0x1d ;  /* 0x0000000716037211 */ /* 0x001fca00078fe8ff */
[----:B------:R-:W-:Y:S01]  /*3070*/  @!P0 STS [R3], R14 ;  /* 0x0000000e03008388 */ /* 0x000fe20000000800 */
[----:B------:R-:W-:Y:S01]  /*3080*/  BAR.SYNC.DEFER_BLOCKING 0x0 ;  /* 0x0000000000007b1d */ /* 0x000fe20000010000 */
[C---:B------:R-:W-:Y:S01]  /*3090*/  ISETP.GT.U32.AND P0, PT, R6.reuse, 0x1, PT ;  /* 0x000000010600780c */ /* 0x040fe20003f04070 */
[----:B------:R-:W-:Y:S01]  /*30a0*/  IMAD.MOV.U32 R10, RZ, RZ, -0x800001 ;  /* 0xff7fffffff0a7424 */ /* 0x000fe200078e00ff */
[----:B------:R-:W-:Y:S02]  /*30b0*/  LEA R7, R6, R7, 0x2 ;  /* 0x0000000706077211 */ /* 0x000fe400078e10ff */
[----:B------:R-:W-:Y:S01]  /*30c0*/  IADD3 R0, PT, PT, R22, UR39, RZ ;  /* 0x0000002716007c10 */ /* 0x000fe2000fffe0ff */
[----:B------:R-:W-:Y:S08]  /*30d0*/  BSSY.RECONVERGENT B0, `(.L_x_2006) ;  /* 0x0000169000007945 */ /* 0x000ff00003800200 */
[----:B------:R-:W0:Y:S01]  /*30e0*/  @!P0 LDS R10, [R7] ;  /* 0x00000000070a8984 */ /* 0x000e220000000800 */
[----:B------:R-:W-:-:S03]  /*30f0*/  ISETP.GT.AND P0, PT, R0, R27, PT ;  /* 0x0000001b0000720c */ /* 0x000fc60003f04270 */
        /* <DEDUP_REMOVED lines=17> */
[----:B------:R-:W-:-:S12]  /*3210*/  IMAD.MOV.U32 R9, RZ, RZ, RZ ;  /* 0x000000ffff097224 */ /* 0x000fd800078e00ff */
[----:B------:R-:W-:Y:S05]  /*3220*/  @!P0 BRA `(.L_x_2010) ;  /* 0x00000000004c8947 */ /* 0x000fea0003800000 */
[----:B------:R-:W-:Y:S02]  /*3230*/  LEA.HI R9, R11, 0x1, RZ, 0x1a ;  /* 0x000000010b097811 */ /* 0x000fe400078fd0ff */
[----:B------:R-:W-:Y:S02]  /*3240*/  IADD3 R10, PT, PT, R16, 0x50, RZ ;  /* 0x00000050100a7810 */ /* 0x000fe40007ffe0ff */
[----:B------:R-:W-:Y:S01]  /*3250*/  LOP3.LUT R11, R9, 0x3, RZ, 0xc0, !PT ;  /* 0x00000003090b7812 */ /* 0x000fe200078ec0ff */
[----:B------:R-:W-:Y:S01]  /*3260*/  IMAD.MOV.U32 R9, RZ, RZ, RZ ;  /* 0x000000ffff097224 */ /* 0x000fe200078e00ff */
[----:B------:R-:W-:Y:S02]  /*3270*/  LEA R15, R13, R10, 0x18 ;  /* 0x0000000a0d0f7211 */ /* 0x000fe400078ec0ff */
[----:B------:R-:W-:Y:S01]  /*3280*/  MOV R10, R0 ;  /* 0x00000000000a7202 */ /* 0x000fe20000000f00 */
[----:B------:R-:W-:Y:S01]  /*3290*/  IMAD.MOV R11, RZ, RZ, -R11 ;  /* 0x000000ffff0b7224 */ /* 0x000fe200078e0a0b */
[----:B------:R-:W-:-:S07]  /*32a0*/  LEA R12, R22, R15, 0x2 ;  /* 0x0000000f160c7211 */ /* 0x000fce00078e10ff */
.L_x_2011:
[----:B------:R-:W0:Y:S01]  /*32b0*/  LDS R15, [R12] ;  /* 0x000000000c0f7984 */ /* 0x000e220000000800 */
[----:B------:R-:W-:Y:S02]  /*32c0*/  IADD3 R11, PT, PT, R11, 0x1, RZ ;  /* 0x000000010b0b7810 */ /* 0x000fe40007ffe0ff */
[----:B------:R-:W-:Y:S02]  /*32d0*/  IADD3 R10, PT, PT, R10, 0x40, RZ ;  /* 0x000000400a0a7810 */ /* 0x000fe40007ffe0ff */
[----:B------:R-:W-:Y:S01]  /*32e0*/  ISETP.NE.AND P0, PT, R11, RZ, PT ;  /* 0x000000ff0b00720c */ /* 0x000fe20003f05270 */
[----:B0-----:R-:W-:-:S04]  /*32f0*/  FADD.FTZ R15, -R8, R15 ;  /* 0x0000000f080f7221 */ /* 0x001fc80000010100 */
[----:B------:R-:W-:-:S06]  /*3300*/  FMUL.FTZ R15, R15, 1.4426950216293334961 ;  /* 0x3fb8aa3b0f0f7820 */ /* 0x000fcc0000410000 */
[----:B------:R-:W0:Y:S02]  /*3310*/  MUFU.EX2 R15, R15 ;  /* 0x0000000f000f7308 */ /* 0x000e240000000800 */
[----:B0-----:R0:W-:Y:S01]  /*3320*/  STS [R12], R15 ;  /* 0x0000000f0c007388 */ /* 0x0011e20000000800 */
[----:B------:R-:W-:Y:S01]  /*3330*/  FADD.FTZ R9, R15, R9 ;  /* 0x000000090f097221 */ /* 0x000fe20000010000 */
[----:B0-----:R-:W-:Y:S01]  /*3340*/  VIADD R12, R12, 0x100 ;  /* 0x000001000c0c7836 */ /* 0x001fe20000000000 */
[----:B------:R-:W-:Y:S06]  /*3350*/  @P0 BRA `(.L_x_2011) ;  /* 0xfffffffc00d40947 */ /* 0x000fec000383ffff */
.L_x_2010:
[----:B------:R-:W-:Y:S05]  /*3360*/  BSYNC.RECONVERGENT B1 ;  /* 0x0000000000017941 */ /* 0x000fea0003800200 */
.L_x_2009:
[----:B------:R-:W-:Y:S05]  /*3370*/  @!P1 BRA `(.L_x_2007) ;  /* 0x0000001000f89947 */ /* 0x000fea0003800000 */
[----:B------:R-:W-:Y:S01]  /*3380*/  USHF.L.U32 UR4, UR39, 0x2, URZ ;  /* 0x0000000227047899 */ /* 0x000fe200080006ff */
[----:B------:R-:W-:-:S04]  /*3390*/  IADD3 R16, PT, PT, R16, 0x50, RZ ;  /* 0x0000005010107810 */ /* 0x000fc80007ffe0ff */
[----:B------:R-:W-:Y:S02]  /*33a0*/  LEA R16, R13, R16, 0x18 ;  /* 0x000000100d107211 */ /* 0x000fe400078ec0ff */
[C---:B------:R-:W-:Y:S01]  /*33b0*/  LEA R11, R10.reuse, -UR4, 0x2 ;  /* 0x800000040a0b7c11 */ /* 0x040fe2000f8e10ff */
[----:B------:R-:W-:-:S03]  /*33c0*/  VIADD R10, R10, 0x100 ;  /* 0x000001000a0a7836 */ /* 0x000fc60000000000 */
[----:B------:R-:W-:Y:S02]  /*33d0*/  IADD3 R11, PT, PT, R16, R11, RZ ;  /* 0x0000000b100b7210 */ /* 0x000fe40007ffe0ff */
[----:B------:R-:W-:-:S03]  /*33e0*/  ISETP.GT.AND P0, PT, R10, R27, PT ;  /* 0x0000001b0a00720c */ /* 0x000fc60003f04270 */
[----:B------:R-:W0:Y:S04]  /*33f0*/  LDS R13, [R11] ;  /* 0x000000000b0d7984 */ /* 0x000e280000000800 */
[----:B------:R-:W1:Y:S04]  /*3400*/  LDS R15, [R11+0x100] ;  /* 0x000100000b0f7984 */ /* 0x000e680000000800 */
[----:B------:R-:W2:Y:S04]  /*3410*/  LDS R17, [R11+0x200] ;  /* 0x000200000b117984 */ /* 0x000ea80000000800 */
        /* <DEDUP_REMOVED lines=13> */
[----:B0-----:R4:W-:Y:S01]  /*34f0*/  STS [R11], R12 ;  /* 0x0000000c0b007388 */ /* 0x0019e20000000800 */
[----:B------:R-:W-:-:S03]  /*3500*/  FADD.FTZ R9, R9, R12 ;  /* 0x0000000c09097221 */ /* 0x000fc60000010000 */
[----:B-1----:R4:W-:Y:S01]  /*3510*/  STS [R11+0x100], R14 ;  /* 0x0001000e0b007388 */ /* 0x0029e20000000800 */
[----:B------:R-:W-:-:S03]  /*3520*/  FADD.FTZ R9, R9, R14 ;  /* 0x0000000e09097221 */ /* 0x000fc60000010000 */
[----:B--2---:R4:W-:Y:S01]  /*3530*/  STS [R11+0x200], R16 ;  /* 0x000200100b007388 */ /* 0x0049e20000000800 */
[----:B------:R-:W-:-:S03]  /*3540*/  FADD.FTZ R9, R9, R16 ;  /* 0x0000001009097221 */ /* 0x000fc60000010000 */
[----:B---3--:R4:W-:Y:S01]  /*3550*/  STS [R11+0x300], R18 ;  /* 0x000300120b007388 */ /* 0x0089e20000000800 */
[----:B------:R-:W-:Y:S01]  /*3560*/  FADD.FTZ R9, R9, R18 ;  /* 0x0000001209097221 */ /* 0x000fe20000010000 */
[----:B------:R-:W-:Y:S06]  /*3570*/  @P0 BRA `(.L_x_2007) ;  /* 0x0000001000780947 */ /* 0x000fec0003800000 */
[----:B----4-:R-:W-:Y:S01]  /*3580*/  MOV R12, R10 ;  /* 0x0000000a000c7202 */ /* 0x010fe20000000f00 */
        /* <DEDUP_REMOVED lines=8> */
.L_x_2014:
        /* <DEDUP_REMOVED lines=24> */
[----:B------:R5:W2:Y:S01]  /*3790*/  MUFU.EX2 R41, R16 ;  /* 0x0000001000297308 */ /* 0x000aa20000000800 */
        /* <DEDUP_REMOVED lines=8> */
[----:B--2---:R3:W-:Y:S01]  /*3820*/  STS [R10+-0x200], R14 ;  /* 0xfffe000e0a007388 */ /* 0x0047e20000000800 */
[----:B------:R-:W2:Y:S01]  /*3830*/  MUFU.EX2 R39, R20 ;  /* 0x0000001400277308 */ /* 0x000ea20000000800 */
[----:B------:R-:W-:Y:S01]  /*3840*/  FMUL.FTZ R18, R16, 1.4426950216293334961 ;  /* 0x3fb8aa3b10127820 */ /* 0x000fe20000410000 */
[----:B------:R-:W-:Y:S01]  /*3850*/  FADD.FTZ R16, R14, R9 ;  /* 0x000000090e107221 */ /* 0x000fe20000010000 */
[----:B------:R-:W-:Y:S01]  /*3860*/  FADD.FTZ R36, -R8, R37 ;  /* 0x0000002508247221 */ /* 0x000fe20000010100 */
[----:B------:R-:W-:Y:S01]  /*3870*/  FMUL.FTZ R34, R34, 1.4426950216293334961 ;  /* 0x3fb8aa3b22227820 */ /* 0x000fe20000410000 */
[----:B------:R5:W5:Y:S01]  /*3880*/  MUFU.EX2 R37, R30 ;  /* 0x0000001e00257308 */ /* 0x000b620000000800 */
        /* <DEDUP_REMOVED lines=8> */
[----:B--2---:R-:W-:Y:S01]  /*3910*/  FADD.FTZ R16, R16, R39 ;  /* 0x0000002710107221 */ /* 0x004fe20000010000 */
[----:B------:R-:W-:Y:S01]  /*3920*/  FADD.FTZ R19, -R8, R19 ;  /* 0x0000001308137221 */ /* 0x000fe20000010100 */
[----:B------:R-:W-:Y:S01]  /*3930*/  FMUL.FTZ R40, R40, 1.4426950216293334961 ;  /* 0x3fb8aa3b28287820 */ /* 0x000fe20000410000 */
[----:B------:R2:W4:Y:S01]  /*3940*/  MUFU.EX2 R23, R18 ;  /* 0x0000001200177308 */ /* 0x0005220000000800 */
[----:B-----5:R-:W-:Y:S01]  /*3950*/  FADD.FTZ R30, -R8, R15 ;  /* 0x0000000f081e7221 */ /* 0x020fe20000010100 */
[----:B------:R-:W-:Y:S01]  /*3960*/  FADD.FTZ R16, R16, R37 ;  /* 0x0000002510107221 */ /* 0x000fe20000010000 */
[----:B------:R-:W-:Y:S01]  /*3970*/  FMUL.FTZ R20, R19, 1.4426950216293334961 ;  /* 0x3fb8aa3b13147820 */ /* 0x000fe20000410000 */
[----:B------:R-:W5:Y:S01]  /*3980*/  MUFU.EX2 R9, R38 ;  /* 0x0000002600097308 */ /* 0x000f620000000800 */
[----:B------:R-:W-:Y:S01]  /*3990*/  FMUL.FTZ R30, R30, 1.4426950216293334961 ;  /* 0x3fb8aa3b1e1e7820 */ /* 0x000fe20000410000 */
[----:B-1----:R-:W-:Y:S01]  /*39a0*/  FADD.FTZ R16, R16, R35 ;  /* 0x0000002310107221 */ /* 0x002fe20000010000 */
[----:B------:R1:W-:Y:S01]  /*39b0*/  STS [R10+-0x100], R41 ;  /* 0xffff00290a007388 */ /* 0x0003e20000000800 */
[----:B------:R-:W1:Y:S01]  /*39c0*/  MUFU.EX2 R15, R40 ;  /* 0x00000028000f7308 */ /* 0x000e620000000800 */
[----:B--2---:R-:W-:Y:S01]  /*39d0*/  FADD.FTZ R18, -R8, R13 ;  /* 0x0000000d08127221 */ /* 0x004fe20000010100 */
[----:B0-----:R-:W-:Y:S01]  /*39e0*/  FADD.FTZ R16, R16, R33 ;  /* 0x0000002110107221 */ /* 0x001fe20000010000 */
[----:B---3--:R-:W-:Y:S01]  /*39f0*/  FADD.FTZ R14, -R8, R17 ;  /* 0x00000011080e7221 */ /* 0x008fe20000010100 */
[----:B------:R0:W2:Y:S01]  /*3a00*/  MUFU.EX2 R13, R20 ;  /* 0x00000014000d7308 */ /* 0x0000a20000000800 */
[----:B------:R-:W-:Y:S01]  /*3a10*/  FMUL.FTZ R18, R18, 1.4426950216293334961 ;  /* 0x3fb8aa3b12127820 */ /* 0x000fe20000410000 */
[----:B----4-:R-:W-:Y:S01]  /*3a20*/  FADD.FTZ R16, R16, R23 ;  /* 0x0000001710107221 */ /* 0x010fe20000010000 */
[----:B------:R-:W-:Y:S01]  /*3a30*/  FADD.FTZ R21, -R8, R21 ;  /* 0x0000001508157221 */ /* 0x000fe20000010100 */
[----:B------:R3:W4:Y:S01]  /*3a40*/  MUFU.EX2 R17, R30 ;  /* 0x0000001e00117308 */ /* 0x0007220000000800 */
[----:B------:R-:W-:Y:S01]  /*3a50*/  FMUL.FTZ R14, R14, 1.4426950216293334961 ;  /* 0x3fb8aa3b0e0e7820 */ /* 0x000fe20000410000 */
[----:B-----5:R-:W-:Y:S01]  /*3a60*/  FADD.FTZ R16, R16, R9 ;  /* 0x0000000910107221 */ /* 0x020fe20000010000 */
[----:B------:R-:W-:Y:S01]  /*3a70*/  FADD.FTZ R29, -R8, R29 ;  /* 0x0000001d081d7221 */ /* 0x000fe20000010100 */
[----:B------:R-:W5:Y:S01]  /*3a80*/  MUFU.EX2 R19, R18 ;  /* 0x0000001200137308 */ /* 0x000f620000000800 */
[----:B0-----:R-:W-:Y:S01]  /*3a90*/  FMUL.FTZ R20, R21, 1.4426950216293334961 ;  /* 0x3fb8aa3b15147820 */ /* 0x001fe20000410000 */
[----:B-1----:R-:W-:Y:S01]  /*3aa0*/  FADD.FTZ R16, R16, R15 ;  /* 0x0000000f10107221 */ /* 0x002fe20000010000 */
[----:B------:R-:W-:Y:S01]  /*3ab0*/  STS [R10], R31 ;  /* 0x0000001f0a007388 */ /* 0x000fe20000000800 */
[----:B------:R-:W0:Y:S01]  /*3ac0*/  MUFU.EX2 R21, R14 ;  /* 0x0000000e00157308 */ /* 0x000e220000000800 */
[----:B---3--:R-:W-:Y:S01]  /*3ad0*/  FMUL.FTZ R30, R29, 1.4426950216293334961 ;  /* 0x3fb8aa3b1d1e7820 */ /* 0x008fe20000410000 */
[----:B--2---:R-:W-:Y:S01]  /*3ae0*/  FADD.FTZ R16, R16, R13 ;  /* 0x0000000d10107221 */ /* 0x004fe20000010000 */
[----:B------:R-:W-:Y:S01]  /*3af0*/  STS [R10+0x100], R39 ;  /* 0x000100270a007388 */ /* 0x000fe20000000800 */
[----:B------:R-:W1:Y:S02]  /*3b00*/  MUFU.EX2 R29, R20 ;  /* 0x00000014001d7308 */ /* 0x000e640000000800 */
[----:B----4-:R-:W-:Y:S01]  /*3b10*/  FADD.FTZ R16, R16, R17 ;  /* 0x0000001110107221 */ /* 0x010fe20000010000 */
[----:B------:R-:W-:Y:S01]  /*3b20*/  STS [R10+0x200], R37 ;  /* 0x000200250a007388 */ /* 0x000fe20000000800 */
[----:B------:R-:W2:Y:S02]  /*3b30*/  MUFU.EX2 R41, R30 ;  /* 0x0000001e00297308 */ /* 0x000ea40000000800 */
[----:B-----5:R-:W-:Y:S01]  /*3b40*/  FADD.FTZ R16, R16, R19 ;  /* 0x0000001310107221 */ /* 0x020fe20000010000 */
[----:B------:R-:W-:Y:S03]  /*3b50*/  STS [R10+0x300], R35 ;  /* 0x000300230a007388 */ /* 0x000fe60000000800 */
[----:B0-----:R-:W-:Y:S01]  /*3b60*/  FADD.FTZ R16, R16, R21 ;  /* 0x0000001510107221 */ /* 0x001fe20000010000 */
[----:B------:R-:W-:Y:S03]  /*3b70*/  STS [R10+0x400], R33 ;  /* 0x000400210a007388 */ /* 0x000fe60000000800 */
[----:B-1----:R-:W-:Y:S01]  /*3b80*/  FADD.FTZ R16, R16, R29 ;  /* 0x0000001d10107221 */ /* 0x002fe20000010000 */
        /* <DEDUP_REMOVED lines=12> */
.L_x_2013:
[----:B------:R-:W-:Y:S05]  /*3c50*/  BSYNC.RECONVERGENT B1 ;  /* 0x0000000000017941 */ /* 0x000fea0003800200 */
.L_x_2012:
        /* <DEDUP_REMOVED lines=11> */
[----:B------:R-:W5:Y:S04]  /*3d10*/  LDS R21, [R10+0x300] ;  /* 0x000300000a157984 */ /* 0x000f680000000800 */
[----:B------:R-:W5:Y:S04]  /*3d20*/  LDS R23, [R10+0x400] ;  /* 0x000400000a177984 */ /* 0x000f680000000800 */
[----:B------:R-:W5:Y:S01]  /*3d30*/  LDS R29, [R10+0x500] ;  /* 0x000500000a1d7984 */ /* 0x000f620000000800 */
        /* <DEDUP_REMOVED lines=12> */
[----:B-----5:R-:W-:Y:S01]  /*3e00*/  FADD.FTZ R21, -R8, R21 ;  /* 0x0000001508157221 */ /* 0x020fe20000010100 */
        /* <DEDUP_REMOVED lines=28> */
.L_x_2016:
[----:B------:R-:W-:Y:S05]  /*3fd0*/  BSYNC.RECONVERGENT B1 ;  /* 0x0000000000017941 */ /* 0x000fea0003800200 */
.L_x_2015:
[----:B------:R-:W-:-:S13]  /*3fe0*/  ISETP.GT.AND P1, PT, R12, R27, PT ;  /* 0x0000001b0c00720c */ /* 0x000fda0003f24270 */
[----:B------:R-:W-:Y:S05]  /*3ff0*/  @!P0 BRA P1, `(.L_x_2007) ;  /* 0x0000000400d88947 */ /* 0x000fea0000800000 */
        /* <DEDUP_REMOVED lines=25> */
.L_x_2008:
        /* <DEDUP_REMOVED lines=12> */
[----:B------:R-:W-:Y:S02]  /*4250*/  IADD3 R19, P0, P2, R17, R10, R0 ;  /* 0x0000000a11137210 */ /* 0x000fe40007a1e000 */
[----:B------:R-:W-:Y:S02]  /*4260*/  LEA R13, R13, R16, 0x18 ;  /* 0x000000100d0d7211 */ /* 0x000fe400078ec0ff */
[----:B------:R-:W-:Y:S02]  /*4270*/  LOP3.LUT R10, R9, 0x3, RZ, 0xc0, !PT ;  /* 0x00000003090a7812 */ /* 0x000fe400078ec0ff */
[----:B------:R-:W-:Y:S01]  /*4280*/  IADD3.X R11, PT, PT, R18, R11, RZ, P0, P2 ;  /* 0x0000000b120b7210 */ /* 0x000fe200007e44ff */
[----:B------:R-:W-:Y:S01]  /*4290*/  IMAD R13, R22, 0x4, R13 ;  /* 0x00000004160d7824 */ /* 0x000fe200078e020d */
[----:B------:R-:W-:-:S02]  /*42a0*/  MOV R9, RZ ;  /* 0x000000ff00097202 */ /* 0x000fc40000000f00 */
[----:B------:R-:W-:Y:S02]  /*42b0*/  MOV R12, R0 ;  /* 0x00000000000c7202 */ /* 0x000fe40000000f00 */
[----:B------:R-:W-:-:S07]  /*42c0*/  IADD3 R14, PT, PT, -R10, RZ, RZ ;  /* 0x000000ff0a0e7210 */ /* 0x000fce0007ffe1ff */
.L_x_2019:
        /* <DEDUP_REMOVED lines=17> */
.L_x_2018:
[----:B------:R-:W-:Y:S05]  /*43e0*/  BSYNC.RECONVERGENT B1 ;  /* 0x0000000000017941 */ /* 0x000fea0003800200 */
.L_x_2017:
        /* <DEDUP_REMOVED lines=11> */
[----:B------:R-:W-:-:S03]  /*44a0*/  IADD3 R13, PT, PT, R13, 0x200, R14 ;  /* 0x000002000d0d7810 */ /* 0x000fc60007ffe00e */
[----:B------:R-:W-:-:S07]  /*44b0*/  IMAD.X R11, RZ, RZ, R11, P2 ;  /* 0x000000ffff0b7224 */ /* 0x000fce00010e060b */
.L_x_2020:
[----:B------:R-:W2:Y:S04]  /*44c0*/  LDG.E.U8 R17, desc[UR36][R10.64+-0x80] ;  /* 0xffff80240a117981 */ /* 0x000ea8000c1e1100 */
[----:B------:R-:W3:Y:S04]  /*44d0*/  LDG.E.U8 R14, desc[UR36][R10.64+-0x40] ;  /* 0xffffc0240a0e7981 */ /* 0x000ee8000c1e1100 */
[----:B------:R-:W4:Y:S04]  /*44e0*/  LDG.E.U8 R15, desc[UR36][R10.64] ;  /* 0x000000240a0f7981 */ /* 0x000f28000c1e1100 */
[----:B------:R-:W5:Y:S01]  /*44f0*/  LDG.E.U8 R16, desc[UR36][R10.64+0x40] ;  /* 0x000040240a107981 */ /* 0x000f62000c1e1100 */
[----:B------:R-:W-:-:S02]  /*4500*/  IMAD.MOV.U32 R18, RZ, RZ, RZ ;  /* 0x000000ffff127224 */ /* 0x000fc400078e00ff */
[----:B------:R-:W-:Y:S01]  /*4510*/  HFMA2 R20, -RZ, RZ, 0, 0 ;  /* 0x00000000ff147431 */ /* 0x000fe200000001ff */
[----:B------:R-:W-:Y:S02]  /*4520*/  IADD3 R12, PT, PT, R12, 0x100, RZ ;  /* 0x000001000c0c7810 */ /* 0x000fe40007ffe0ff */
[----:B--2---:R-:W-:Y:S02]  /*4530*/  ISETP.NE.AND P0, PT, R17, RZ, PT ;  /* 0x000000ff1100720c */ /* 0x004fe40003f05270 */
[----:B---3--:R-:W-:Y:S01]  /*4540*/  ISETP.NE.AND P1, PT, R14, RZ, PT ;  /* 0x000000ff0e00720c */ /* 0x008fe20003f25270 */
[----:B------:R-:W-:Y:S01]  /*4550*/  HFMA2 R14, -RZ, RZ, 0, 0 ;  /* 0x00000000ff0e7431 */ /* 0x000fe200000001ff */
[----:B----4-:R-:W-:Y:S02]  /*4560*/  ISETP.NE.AND P2, PT, R15, RZ, PT ;  /* 0x000000ff0f00720c */ /* 0x010fe40003f45270 */
[----:B-----5:R-:W-:-:S07]  /*4570*/  ISETP.NE.AND P3, PT, R16, RZ, PT ;  /* 0x000000ff1000720c */ /* 0x020fce0003f65270 */
        /* <DEDUP_REMOVED lines=11> */
[----:B------:R-:W-:Y:S01]  /*4630*/  ISETP.GT.AND P0, PT, R12, R27, PT ;  /* 0x0000001b0c00720c */ /* 0x000fe20003f04270 */
[----:B---3--:R-:W-:Y:S01]  /*4640*/  @!P3 FADD.FTZ R21, -R8, R21 ;  /* 0x000000150815b221 */ /* 0x008fe20000010100 */
[----:B------:R-:W1:Y:S01]  /*4650*/  @!P1 MUFU.EX2 R16, R17 ;  /* 0x0000001100109308 */ /* 0x000e620000000800 */
[----:B------:R-:W-:Y:S01]  /*4660*/  @!P2 FMUL.FTZ R19, R19, 1.4426950216293334961 ;  /* 0x3fb8aa3b1313a820 */ /* 0x000fe20000410000 */
[----:B------:R-:W-:Y:S01]  /*4670*/  IADD3 R10, P1, PT, R10, 0x100, RZ ;  /* 0x000001000a0a7810 */ /* 0x000fe20007f3e0ff */
[----:B------:R-:W-:Y:S02]  /*4680*/  @!P3 FMUL.FTZ R21, R21, 1.4426950216293334961 ;  /* 0x3fb8aa3b1515b820 */ /* 0x000fe40000410000 */
[----:B------:R-:W2:Y:S02]  /*4690*/  @!P2 MUFU.EX2 R18, R19 ;  /* 0x000000130012a308 */ /* 0x000ea40000000800 */
[----:B------:R-:W-:-:S02]  /*46a0*/  IMAD.X R11, RZ, RZ, R11, P1 ;  /* 0x000000ffff0b7224 */ /* 0x000fc400008e060b */
        /* <DEDUP_REMOVED lines=11> */
.L_x_2007:
[----:B------:R-:W-:Y:S05]  /*4760*/  BSYNC.RECONVERGENT B0 ;  /* 0x0000000000007941 */ /* 0x000fea0003800200 */
.L_x_2006:
[----:B0-----:R-:W0:Y:S01]  /*4770*/  SHFL.BFLY PT, R8, R9, 0x10, 0x1f ;  /* 0x0e001f0009087f89 */ /* 0x001e2200000e0000 */
[C---:B------:R-:W-:Y:S01]  /*4780*/  ISETP.NE.AND P0, PT, R6.reuse, RZ, PT ;  /* 0x000000ff0600720c */ /* 0x040fe20003f05270 */
[----:B------:R-:W1:Y:S01]  /*4790*/  LDCU.U8 UR6, c[0x0][0x48c] ;  /* 0x00009180ff0677ac */ /* 0x000e620008000000 */
[----:B------:R-:W-:Y:S02]  /*47a0*/  ISETP.GT.U32.AND P1, PT, R6, 0x1, PT ;  /* 0x000000010600780c */ /* 0x000fe40003f24070 */
[----:B------:R-:W2:Y:S01]  /*47b0*/  LDC R6, c[0x0][0x40c] ;  /* 0x00010300ff067b82 */ /* 0x000ea20000000800 */
[----:B0-----:R-:W-:-:S05]  /*47c0*/  FADD.FTZ R8, R8, R9 ;  /* 0x0000000908087221 */ /* 0x001fca0000010000 */
[----:B----4-:R-:W0:Y:S02]  /*47d0*/  SHFL.BFLY PT, R11, R8, 0x8, 0x1f ;  /* 0x0d001f00080b7f89 */ /* 0x010e2400000e0000 */
[----:B0-----:R-:W-:-:S05]  /*47e0*/  FADD.FTZ R11, R8, R11 ;  /* 0x0000000b080b7221 */ /* 0x001fca0000010000 */
[----:B------:R-:W0:Y:S02]  /*47f0*/  SHFL.BFLY PT, R10, R11, 0x4, 0x1f ;  /* 0x0c801f000b0a7f89 */ /* 0x000e2400000e0000 */
[----:B0-----:R-:W-:Y:S02]  /*4800*/  FADD.FTZ R10, R11, R10 ;  /* 0x0000000a0b0a7221 */ /* 0x001fe40000010000 */
[----:B------:R-:W2:Y:S03]  /*4810*/  LDC R11, c[0x0][0x3f4] ;  /* 0x0000fd00ff0b7b82 */ /* 0x000ea60000000800 */
[----:B------:R-:W0:Y:S01]  /*4820*/  SHFL.BFLY PT, R13, R10, 0x2, 0x1f ;  /* 0x0c401f000a0d7f89 */ /* 0x000e2200000e0000 */
[----:B--2---:R-:W-:Y:S01]  /*4830*/  VIMNMX R6, PT, PT, R11, R6, PT ;  /* 0x000000060b067248 */ /* 0x004fe20003fe0100 */
[----:B0-----:R-:W-:-:S03]  /*4840*/  FADD.FTZ R13, R10, R13 ;  /* 0x0000000d0a0d7221 */ /* 0x001fc60000010000 */
[----:B------:R-:W-:Y:S02]  /*4850*/  IADD3 R6, PT, PT, R6, 0x4, RZ ;  /* 0x0000000406067810 */ /* 0x000fe40007ffe0ff */
[----:B------:R-:W0:Y:S02]  /*4860*/  SHFL.BFLY PT, R12, R13, 0x1, 0x1f ;  /* 0x0c201f000d0c7f89 */ /* 0x000e2400000e0000 */
[----:B0-----:R-:W-:-:S05]  /*4870*/  FADD.FTZ R12, R13, R12 ;  /* 0x0000000c0d0c7221 */ /* 0x001fca0000010000 */
[----:B------:R-:W-:Y:S01]  /*4880*/  @!P0 STS [R3+0x8], R12 ;  /* 0x0000080c03008388 */ /* 0x000fe20000000800 */
[----:B------:R-:W-:Y:S01]  /*4890*/  BAR.SYNC.DEFER_BLOCKING 0x0 ;  /* 0x0000000000007b1d */ /* 0x000fe20000010000 */
[----:B-1----:R-:W-:-:S05]  /*48a0*/  ISETP.NE.AND P0, PT, RZ, UR6, PT ;  /* 0x00000006ff007c0c */ /* 0x002fca000bf05270 */
[----:B------:R0:W1:Y:S01]  /*48b0*/  @!P1 LDS R12, [R7+0x8] ;  /* 0x00000800070c9984 */ /* 0x0000620000000800 */
[----:B------:R-:W-:Y:S02]  /*48c0*/  ISETP.GT.AND P1, PT, R0, R27, PT ;  /* 0x0000001b0000720c */ /* 0x000fe40003f24270 */
[----:B0-----:R-:W-:-:S04]  /*48d0*/  SHF.R.S32.HI R7, RZ, 0x1f, R6 ;  /* 0x0000001fff077819 */ /* 0x001fc80000011406 */
[----:B------:R-:W-:-:S05]  /*48e0*/  LEA.HI R7, R7, R6, RZ, 0x2 ;  /* 0x0000000607077211 */ /* 0x000fca00078f10ff */
[----:B------:R-:W-:Y:S01]  /*48f0*/  IMAD.SHL.U32 R36, R7, 0x4, RZ ;  /* 0x0000000407247824 */ /* 0x000fe200078e00ff */
[----:B------:R-:W-:Y:S01]  /*4900*/  CS2R R6, SRZ ;  /* 0x0000000000067805 */ /* 0x000fe2000001ff00 */
[----:B-1----:R-:W0:Y:S02]  /*4910*/  SHFL.BFLY PT, R9, R12, 0x1, 0x1f ;  /* 0x0c201f000c097f89 */ /* 0x002e2400000e0000 */
[----:B0-----:R-:W-:-:S06]  /*4920*/  FADD.FTZ R9, R9, R12 ;  /* 0x0000000c09097221 */ /* 0x001fcc0000010000 */
[----:B------:R-:W0:Y:S02]  /*4930*/  SHFL.IDX PT, R9, R9, RZ, 0x1f ;  /* 0x00001fff09097589 */ /* 0x000e2400000e0000 */
[----:B0-----:R-:W-:-:S04]  /*4940*/  FADD.FTZ R8, R9, 9.9999999747524270788e-07 ;  /* 0x358637bd09087421 */ /* 0x001fc80000010000 */
[----:B------:R0:W1:Y:S01]  /*4950*/  MUFU.RCP R3, R8 ;  /* 0x0000000800037308 */ /* 0x0000620000001000 */
[----:B------:R-:W-:Y:S05]  /*4960*/  @!P0 BRA `(.L_x_2021) ;  /* 0x0000000000188947 */ /* 0x000fea0003800000 */
[----:B------:R-:W2:Y:S08]  /*4970*/  LDC R7, c[0x0][0x488] ;  /* 0x00012200ff077b82 */ /* 0x000eb00000000800 */
[----:B------:R-:W2:Y:S08]  /*4980*/  LDC R6, c[0x0][0x40c] ;  /* 0x00010300ff067b82 */ /* 0x000eb00000000800 */
[----:B------:R-:W3:Y:S01]  /*4990*/  LDC R9, c[0x0][0x3f4] ;  /* 0x0000fd00ff097b82 */ /* 0x000ee20000000800 */
[----:B--2---:R-:W-:-:S04]  /*49a0*/  IMAD R6, R2, R7, R6 ;  /* 0x0000000702067224 */ /* 0x004fc800078e0206 */
[----:B---3--:R-:W-:-:S05]  /*49b0*/  IMAD R6, R6, R9, RZ ;  /* 0x0000000906067224 */ /* 0x008fca00078e02ff */
[----:B------:R-:W-:-:S07]  /*49c0*/  SHF.R.S32.HI R7, RZ, 0x1f, R6 ;  /* 0x0000001fff077819 */ /* 0x000fce0000011406 */
.L_x_2021:
[----:B------:R-:W-:Y:S01]  /*49d0*/  BSSY.RECONVERGENT B0, `(.L_x_2022) ;  /* 0x0000064000007945 */ /* 0x000fe20003800200 */
[----:B------:R-:W-:-:S03]  /*49e0*/  LOP3.LUT R36, R36, 0xfffffff0, RZ, 0xc0, !PT ;  /* 0xfffffff024247812 */ /* 0x000fc600078ec0ff */
[----:B------:R-:W-:Y:S05]  /*49f0*/  @P1 BRA `(.L_x_2023) ;  /* 0x0000000400841947 */ /* 0x000fea0003800000 */
[----:B------:R-:W-:Y:S01]  /*4a00*/  VIADDMNMX R5, R0, 0x40, R5, !PT ;  /* 0x0000004000057846 */ /* 0x000fe20007800105 */
[----:B------:R-:W-:Y:S01]  /*4a10*/  BSSY.RECONVERGENT B1, `(.L_x_2024) ;  /* 0x0000028000017945 */ /* 0x000fe20003800200 */
[----:B0-----:R-:W-:-:S04]  /*4a20*/  LOP3.LUT R8, RZ, R22, RZ, 0x33, !PT ;  /* 0x00000016ff087212 */ /* 0x001fc800078e33ff */
[----:B------:R-:W-:-:S04]  /*4a30*/  IADD3 R5, PT, PT, R5, -UR39, R8 ;  /* 0x8000002705057c10 */ /* 0x000fc8000fffe008 */
[C---:B------:R-:W-:Y:S02]  /*4a40*/  LOP3.LUT R8, R5.reuse, 0xc0, RZ, 0xc0, !PT ;  /* 0x000000c005087812 */ /* 0x040fe400078ec0ff */
[----:B------:R-:W-:Y:S02]  /*4a50*/  ISETP.GE.U32.AND P2, PT, R5, 0xc0, PT ;  /* 0x000000c00500780c */ /* 0x000fe40003f46070 */
[----:B------:R-:W-:-:S13]  /*4a60*/  ISETP.NE.AND P1, PT, R8, 0xc0, PT ;  /* 0x000000c00800780c */ /* 0x000fda0003f25270 */
[----:B------:R-:W-:Y:S05]  /*4a70*/  @!P1 BRA `(.L_x_2025) ;  /* 0x0000000000849947 */ /* 0x000fea0003800000 */
[----:B------:R-:W0:Y:S01]  /*4a80*/  S2UR UR5, SR_CgaCtaId ;  /* 0x00000000000579c3 */ /* 0x000e220000008800 */
[----:B------:R-:W2:Y:S01]  /*4a90*/  LDCU.64 UR8, c[0x0][0x480] ;  /* 0x00009000ff0877ac */ /* 0x000ea20008000a00 */
[----:B------:R-:W-:Y:S01]  /*4aa0*/  LEA.HI R5, R5, 0x1, RZ, 0x1a ;  /* 0x0000000105057811 */ /* 0x000fe200078fd0ff */
[----:B------:R-:W-:Y:S01]  /*4ab0*/  IMAD.SHL.U32 R15, R22, 0x2, RZ ;  /* 0x00000002160f7824 */ /* 0x000fe200078e00ff */
[----:B------:R-:W-:Y:S01]  /*4ac0*/  IADD3 R13, P1, PT, R0, R6, RZ ;  /* 0x00000006000d7210 */ /* 0x000fe20007f3e0ff */
[----:B------:R-:W-:Y:S01]  /*4ad0*/  UMOV UR4, 0x400 ;  /* 0x0000040000047882 */ /* 0x000fe20000000000 */
[C---:B------:R-:W-:Y:S01]  /*4ae0*/  SHF.L.U32 R8, R5.reuse, 0x6, RZ ;  /* 0x0000000605087819 */ /* 0x040fe200000006ff */
[----:B------:R-:W-:Y:S01]  /*4af0*/  UIADD3 UR4, UPT, UPT, UR4, 0x50, URZ ;  /* 0x0000005004047890 */ /* 0x000fe2000fffe0ff */
[----:B------:R-:W-:Y:S02]  /*4b00*/  IADD3.X R10, PT, PT, RZ, R7, RZ, P1, !PT ;  /* 0x00000007ff0a7210 */ /* 0x000fe40000ffe4ff */
[----:B------:R-:W-:-:S02]  /*4b10*/  LOP3.LUT R5, R5, 0x3, RZ, 0xc0, !PT ;  /* 0x0000000305057812 */ /* 0x000fc400078ec0ff */
[----:B------:R-:W-:Y:S02]  /*4b20*/  LOP3.LUT R9, R8, 0xc0, RZ, 0xc0, !PT ;  /* 0x000000c008097812 */ /* 0x000fe400078ec0ff */
[----:B------:R-:W-:Y:S02]  /*4b30*/  IADD3 R11, PT, PT, -R5, RZ, RZ ;  /* 0x000000ff050b7210 */ /* 0x000fe40007ffe1ff */
[----:B------:R-:W-:Y:S02]  /*4b40*/  IADD3 R0, PT, PT, R0, R9, RZ ;  /* 0x0000000900007210 */ /* 0x000fe40007ffe0ff */
[----:B--2---:R-:W-:-:S04]  /*4b50*/  LEA R12, P1, R13, UR8, 0x2 ;  /* 0x000000080d0c7c11 */ /* 0x004fc8000f8210ff */
[----:B------:R-:W-:Y:S01]  /*4b60*/  LEA.HI.X R13, R13, UR9, R10, 0x2, P1 ;  /* 0x000000090d0d7c11 */ /* 0x000fe200088f140a */
[----:B0-----:R-:W-:-:S06]  /*4b70*/  ULEA UR4, UR5, UR4, 0x18 ;  /* 0x0000000405047291 */ /* 0x001fcc000f8ec0ff */
[----:B------:R-:W-:Y:S02]  /*4b80*/  IADD3 R5, PT, PT, R36, UR4, R15 ;  /* 0x0000000424057c10 */ /* 0x000fe4000fffe00f */
[----:B------:R-:W-:-:S07]  /*4b90*/  LEA R10, R22, UR4, 0x2 ;  /* 0x00000004160a7c11 */ /* 0x000fce000f8e10ff */
.L_x_2026:
[----:B--2---:R0:W1:Y:S01]  /*4ba0*/  LDS R8, [R10] ;  /* 0x000000000a087984 */ /* 0x0040620000000800 */
[----:B------:R-:W-:Y:S02]  /*4bb0*/  @P0 MOV R9, R13 ;  /* 0x0000000d00090202 */ /* 0x000fe40000000f00 */
[----:B------:R-:W-:-:S04]  /*4bc0*/  IADD3 R11, PT, PT, R11, 0x1, RZ ;  /* 0x000000010b0b7810 */ /* 0x000fc80007ffe0ff */
[----:B------:R-:W-:Y:S01]  /*4bd0*/  ISETP.NE.AND P3, PT, R11, RZ, PT ;  /* 0x000000ff0b00720c */ /* 0x000fe20003f65270 */
[----:B0-----:R-:W-:Y:S02]  /*4be0*/  VIADD R10, R10, 0x100 ;  /* 0x000001000a0a7836 */ /* 0x001fe40000000000 */
[----:B-1----:R-:W-:-:S05]  /*4bf0*/  FMUL.FTZ R15, R8, R3 ;  /* 0x00000003080f7220 */ /* 0x002fca0000410000 */
        /* <DEDUP_REMOVED lines=9> */
.L_x_2025:
[----:B------:R-:W-:Y:S05]  /*4c90*/  BSYNC.RECONVERGENT B1 ;  /* 0x0000000000017941 */ /* 0x000fea0003800200 */
.L_x_2024:
[----:B------:R-:W-:Y:S05]  /*4ca0*/  @!P2 BRA `(.L_x_2023) ;  /* 0x0000000000d8a947 */ /* 0x000fea0003800000 */
[----:B--2---:R-:W0:Y:S01]  /*4cb0*/  S2R R9, SR_CgaCtaId ;  /* 0x0000000000097919 */ /* 0x004e220000008800 */
[----:B------:R-:W2:Y:S01]  /*4cc0*/  LDCU.64 UR8, c[0x0][0x480] ;  /* 0x00009000ff0877ac */ /* 0x000ea20008000a00 */
[----:B------:R-:W-:Y:S01]  /*4cd0*/  MOV R8, 0x400 ;  /* 0x0000040000087802 */ /* 0x000fe20000000f00 */
[C---:B------:R-:W-:Y:S01]  /*4ce0*/  IMAD R5, R0.reuse, 0x2, R36 ;  /* 0x0000000200057824 */ /* 0x040fe200078e0224 */
[----:B------:R-:W-:Y:S01]  /*4cf0*/  IADD3 R10, P0, PT, R0, R6, RZ ;  /* 0x00000006000a7210 */ /* 0x000fe20007f1e0ff */
[----:B------:R-:W-:Y:S01]  /*4d00*/  USHF.L.U32 UR4, UR39, 0x2, URZ ;  /* 0x0000000227047899 */ /* 0x000fe200080006ff */
[----:B------:R-:W-:Y:S01]  /*4d10*/  IADD3 R8, PT, PT, R8, 0x50, RZ ;  /* 0x0000005008087810 */ /* 0x000fe20007ffe0ff */
[----:B------:R-:W-:Y:S01]  /*4d20*/  UISETP.NE.AND UP0, UPT, UR6, URZ, UPT ;  /* 0x000000ff0600728c */ /* 0x000fe2000bf05270 */
[----:B------:R-:W-:Y:S01]  /*4d30*/  MOV R12, UR39 ;  /* 0x00000027000c7c02 */ /* 0x000fe20008000f00 */
[----:B------:R-:W-:Y:S01]  /*4d40*/  IMAD.X R7, RZ, RZ, R7, P0 ;  /* 0x000000ffff077224 */ /* 0x000fe200000e0607 */
[----:B------:R-:W-:-:S03]  /*4d50*/  ISETP.NE.AND P1, PT, RZ, UR6, PT ;  /* 0x00000006ff007c0c */ /* 0x000fc6000bf25270 */
[----:B------:R-:W-:Y:S01]  /*4d60*/  IMAD R6, R12, -0x2, R5 ;  /* 0xfffffffe0c067824 */ /* 0x000fe200078e0205 */
[----:B------:R-:W-:Y:S02]  /*4d70*/  LEA R5, R0, -UR4, 0x2 ;  /* 0x8000000400057c11 */ /* 0x000fe4000f8e10ff */
[----:B------:R-:W-:Y:S02]  /*4d80*/  PLOP3.LUT P0, PT, PT, PT, UP0, 0x80, 0x8 ;  /* 0x000000000008781c */ /* 0x000fe40003f0f008 */
[----:B0-----:R-:W-:Y:S02]  /*4d90*/  LEA R8, R9, R8, 0x18 ;  /* 0x0000000809087211 */ /* 0x001fe400078ec0ff */
[----:B--2---:R-:W-:Y:S02]  /*4da0*/  LEA R9, P3, R10, UR8, 0x2 ;  /* 0x000000080a097c11 */ /* 0x004fe4000f8610ff */
[----:B------:R-:W-:Y:S02]  /*4db0*/  IADD3 R5, PT, PT, R5, 0x200, R8 ;  /* 0x0000020005057810 */ /* 0x000fe40007ffe008 */
[----:B------:R-:W-:-:S02]  /*4dc0*/  IADD3 R9, P2, PT, R9, 0x200, RZ ;  /* 0x0000020009097810 */ /* 0x000fc40007f5e0ff */
[----:B------:R-:W-:Y:S02]  /*4dd0*/  LEA.HI.X R7, R10, UR9, R7, 0x2, P3 ;  /* 0x000000090a077c11 */ /* 0x000fe400098f1407 */
[----:B------:R-:W-:Y:S02]  /*4de0*/  IADD3 R8, PT, PT, R6, 0x100, R8 ;  /* 0x0000010006087810 */ /* 0x000fe40007ffe008 */
[----:B------:R-:W-:-:S07]  /*4df0*/  IADD3.X R12, PT, PT, RZ, R7, RZ, P2, !PT ;  /* 0x00000007ff0c7210 */ /* 0x000fce00017fe4ff */
.L_x_2027:
[----:B------:R-:W1:Y:S01]  /*4e00*/  LDS R6, [R5+-0x200] ;  /* 0xfffe000005067984 */ /* 0x000e620000000800 */
[----:B------:R-:W-:-:S04]  /*4e10*/  IADD3 R0, PT, PT, R0, 0x100, RZ ;  /* 0x0000010000007810 */ /* 0x000fc80007ffe0ff */
[----:B------:R-:W-:Y:S01]  /*4e20*/  ISETP.GT.AND P2, PT, R0, R27, PT ;  /* 0x0000001b0000720c */ /* 0x000fe20003f44270 */
        /* <DEDUP_REMOVED lines=30> */
.L_x_2023:
[----:B------:R-:W-:Y:S05]  /*5010*/  BSYNC.RECONVERGENT B0 ;  /* 0x0000000000007941 */ /* 0x000fea0003800200 */
.L_x_2022:
[----:B------:R-:W3:Y:S01]  /*5020*/  LDCU.64 UR4, c[0x0][0x3b0] ;  /* 0x00007600ff0477ac */ /* 0x000ee20008000a00 */
[----:B------:R-:W-:Y:S02]  /*5030*/  SHF.R.S32.HI R0, RZ, 0x1f, R27 ;  /* 0x0000001fff007819 */ /* 0x000fe4000001141b */
[----:B------:R-:W-:Y:S01]  /*5040*/  SHF.R.U32.HI R29, RZ, 0x2, R22 ;  /* 0x00000002ff1d7819 */ /* 0x000fe20000011616 */
[----:B------:R-:W4:Y:S01]  /*5050*/  S2R R33, SR_CgaCtaId ;  /* 0x0000000000217919 */ /* 0x000f220000008800 */
[----:B------:R-:W-:Y:S01]  /*5060*/  LEA.HI R0, R0, R27, RZ, 0x4 ;  /* 0x0000001b00007211 */ /* 0x000fe200078f20ff */
[----:B------:R-:W-:Y:S01]  /*5070*/  IMAD.SHL.U32 R23, R22, 0x8, RZ ;  /* 0x0000000816177824 */ /* 0x000fe200078e00ff */
[----:B------:R-:W4:Y:S01]  /*5080*/  LDC.64 R38, c[0x0][0x3c0] ;  /* 0x0000f000ff267b82 */ /* 0x000f220000000a00 */
[----:B0-2---:R-:W-:Y:S02]  /*5090*/  CS2R R8, SRZ ;  /* 0x0000000000087805 */ /* 0x005fe4000001ff00 */
[----:B------:R-:W-:-:S02]  /*50a0*/  LOP3.LUT R0, R0, 0xfffffff0, RZ, 0xc0, !PT ;  /* 0xfffffff000007812 */ /* 0x000fc400078ec0ff */
[----:B------:R-:W-:Y:S02]  /*50b0*/  CS2R R10, SRZ ;  /* 0x00000000000a7805 */ /* 0x000fe4000001ff00 */
[----:B------:R-:W-:Y:S02]  /*50c0*/  LOP3.LUT R23, R23, 0x18, RZ, 0xc0, !PT ;  /* 0x0000001817177812 */ /* 0x000fe400078ec0ff */
[----:B------:R-:W-:Y:S02]  /*50d0*/  IADD3 R34, PT, PT, -R0, R27, RZ ;  /* 0x0000001b00227210 */ /* 0x000fe40007ffe1ff */
[----:B---3--:R-:W-:Y:S01]  /*50e0*/  ISETP.NE.U32.AND P0, PT, RZ, UR4, PT ;  /* 0x00000004ff007c0c */ /* 0x008fe2000bf05070 */
[----:B------:R-:W0:Y:S03]  /*50f0*/  LDCU UR4, c[0x0][0x3f4] ;  /* 0x00007e80ff0477ac */ /* 0x000e260008000800 */
[----:B------:R-:W-:-:S04]  /*5100*/  ISETP.NE.AND.EX P0, PT, RZ, UR5, PT, P0 ;  /* 0x00000005ff007c0c */ /* 0x000fc8000bf05300 */
[----:B------:R-:W-:-:S13]  /*5110*/  ISETP.NE.OR P0, PT, R29, R34, !P0 ;  /* 0x000000221d00720c */ /* 0x000fda0004705670 */
[----:B------:R-:W2:Y:S01]  /*5120*/  @!P0 LDC.64 R6, c[0x0][0x3b0] ;  /* 0x0000ec00ff068b82 */ /* 0x000ea20000000a00 */
[----:B-1----:R-:W-:Y:S02]  /*5130*/  @!P0 LEA R3, R24, R23, 0x5 ;  /* 0x0000001718038211 */ /* 0x002fe400078e28ff */
[----:B0-----:R-:W-:-:S04]  /*5140*/  MOV R30, UR4 ;  /* 0x00000004001e7c02 */ /* 0x001fc80008000f00 */
[----:B------:R-:W-:Y:S02]  /*5150*/  VIMNMX R13, PT, PT, R27, R30, PT ;  /* 0x0000001e1b0d7248 */ /* 0x000fe40003fe0100 */
[----:B------:R-:W-:Y:S01]  /*5160*/  MOV R0, 0x400 ;  /* 0x0000040000007802 */ /* 0x000fe20000000f00 */
[----:B--2---:R-:W-:-:S05]  /*5170*/  @!P0 IMAD.WIDE.U32 R6, R3, 0x2, R6 ;  /* 0x0000000203068825 */ /* 0x004fca00078e0006 */
[----:B------:R0:W5:Y:S01]  /*5180*/  @!P0 LDG.E.128 R8, desc[UR36][R6.64] ;  /* 0x0000002406088981 */ /* 0x000162000c1e1d00 */
[----:B------:R-:W-:Y:S01]  /*5190*/  BAR.SYNC.DEFER_BLOCKING 0x0 ;  /* 0x0000000000007b1d */ /* 0x000fe20000010000 */
[----:B------:R-:W-:Y:S01]  /*51a0*/  ISETP.GE.AND P0, PT, R32, R13, PT ;  /* 0x0000000d2000720c */ /* 0x000fe20003f06270 */
[----:B------:R-:W-:Y:S01]  /*51b0*/  VIADD R0, R0, 0x50 ;  /* 0x0000005000007836 */ /* 0x000fe20000000000 */
[----:B------:R-:W-:Y:S01]  /*51c0*/  SHF.L.U32 R2, R2, 0x5, RZ ;  /* 0x0000000502027819 */ /* 0x000fe200000006ff */
[----:B------:R-:W-:Y:S01]  /*51d0*/  IMAD R3, R4, R30, R23 ;  /* 0x0000001e04037224 */ /* 0x000fe200078e0217 */
[----:B------:R-:W-:Y:S01]  /*51e0*/  CS2R R20, SRZ ;  /* 0x0000000000147805 */ /* 0x000fe2000001ff00 */
[----:B------:R-:W-:Y:S01]  /*51f0*/  BSSY.RECONVERGENT B0, `(.L_x_2028) ;  /* 0x00000c1000007945 */ /* 0x000fe20003800200 */
[----:B----4-:R-:W-:Y:S01]  /*5200*/  LEA R33, R33, R0, 0x18 ;  /* 0x0000000021217211 */ /* 0x010fe200078ec0ff */
[----:B------:R-:W-:Y:S02]  /*5210*/  HFMA2 R0, -RZ, RZ, 0, 0 ;  /* 0x00000000ff007431 */ /* 0x000fe400000001ff */
[----:B------:R-:W-:Y:S01]  /*5220*/  IMAD.WIDE R38, R3, 0x2, R38 ;  /* 0x0000000203267825 */ /* 0x000fe200078e0226 */
[----:B------:R-:W-:-:S02]  /*5230*/  CS2R R4, SRZ ;  /* 0x0000000000047805 */ /* 0x000fc4000001ff00 */
[----:B0-----:R-:W-:Y:S02]  /*5240*/  CS2R R6, SRZ ;  /* 0x0000000000067805 */ /* 0x001fe4000001ff00 */
[----:B------:R-:W-:Y:S01]  /*5250*/  IADD3 R31, PT, PT, R33, R36, RZ ;  /* 0x00000024211f7210 */ /* 0x000fe20007ffe0ff */
[----:B------:R-:W-:Y:S01]  /*5260*/  IMAD.MOV.U32 R3, RZ, RZ, RZ ;  /* 0x000000ffff037224 */ /* 0x000fe200078e00ff */
[----:B------:R-:W-:Y:S06]  /*5270*/  @P0 BRA `(.L_x_2029) ;  /* 0x0000000800e00947 */ /* 0x000fec0003800000 */
[----:B------:R-:W-:Y:S01]  /*5280*/  ULOP3.LUT UR4, URZ, UR39, URZ, 0x33, !UPT ;  /* 0x00000027ff047292 */ /* 0x000fe2000f8e33ff */
[----:B------:R-:W-:Y:S01]  /*5290*/  VIADDMNMX R0, R32, 0x10, R13, !PT ;  /* 0x0000001020007846 */ /* 0x000fe2000780010d */
[----:B------:R-:W-:Y:S01]  /*52a0*/  BSSY.RECONVERGENT B1, `(.L_x_2030) ;  /* 0x000006a000017945 */ /* 0x000fe20003800200 */
[----:B------:R-:W-:Y:S01]  /*52b0*/  MOV R3, RZ ;  /* 0x000000ff00037202 */ /* 0x000fe20000000f00 */
[----:B------:R-:W-:Y:S01]  /*52c0*/  IMAD.MOV.U32 R35, RZ, RZ, R32 ;  /* 0x000000ffff237224 */ /* 0x000fe200078e0020 */
[----:B------:R-:W-:Y:S02]  /*52d0*/  CS2R R20, SRZ ;  /* 0x0000000000147805 */ /* 0x000fe4000001ff00 */
[----:B------:R-:W-:Y:S02]  /*52e0*/  IADD3 R41, PT, PT, -R29, UR4, R0 ;  /* 0x000000041d297c10 */ /* 0x000fe4000fffe100 */
[----:B------:R-:W-:Y:S02]  /*52f0*/  CS2R R6, SRZ ;  /* 0x0000000000067805 */ /* 0x000fe4000001ff00 */
[----:B------:R-:W-:-:S02]  /*5300*/  MOV R0, RZ ;  /* 0x000000ff00007202 */ /* 0x000fc40000000f00 */
[----:B------:R-:W-:Y:S02]  /*5310*/  CS2R R4, SRZ ;  /* 0x0000000000047805 */ /* 0x000fe4000001ff00 */
[C---:B------:R-:W-:Y:S02]  /*5320*/  ISETP.GE.U32.AND P0, PT, R41.reuse, 0x30, PT ;  /* 0x000000302900780c */ /* 0x040fe40003f06070 */
[----:B------:R-:W-:-:S04]  /*5330*/  LEA.HI R40, R41, 0x1, RZ, 0x1c ;  /* 0x0000000129287811 */ /* 0x000fc800078fe0ff */
[----:B------:R-:W-:-:S07]  /*5340*/  LOP3.LUT P1, R37, R40, 0x3, RZ, 0xc0, !PT ;  /* 0x0000000328257812 */ /* 0x000fce000782c0ff */
[----:B------:R-:W-:Y:S06]  /*5350*/  @!P0 BRA `(.L_x_2031) ;  /* 0x0000000400788947 */ /* 0x000fec0003800000 */
[----:B------:R-:W-:Y:S01]  /*5360*/  LOP3.LUT R40, R40, 0x1ffffffc, RZ, 0xc0, !PT ;  /* 0x1ffffffc28287812 */ /* 0x000fe200078ec0ff */
[----:B------:R-:W-:Y:S01]  /*5370*/  IMAD.MOV.U32 R3, RZ, RZ, RZ ;  /* 0x000000ffff037224 */ /* 0x000fe200078e00ff */
[----:B------:R-:W-:Y:S02]  /*5380*/  MOV R43, RZ ;  /* 0x000000ff002b7202 */ /* 0x000fe40000000f00 */
[----:B------:R-:W-:-:S07]  /*5390*/  MOV R35, R32 ;  /* 0x0000002000237202 */ /* 0x000fce0000000f00 */
.L_x_2032:
[----:B------:R-:W-:-:S05]  /*53a0*/  SHF.L.U32 R45, R35, 0x5, RZ ;  /* 0x00000005232d7819 */ /* 0x000fca00000006ff */
[----:B------:R-:W-:-:S06]  /*53b0*/  IMAD.WIDE.U32 R12, R45, 0x2, R38 ;  /* 0x000000022d0c7825 */ /* 0x000fcc00078e0026 */
[----:B------:R-:W2:Y:S01]  /*53c0*/  LDG.E.128 R12, desc[UR36][R12.64] ;  /* 0x000000240c0c7981 */ /* 0x000ea2000c1e1d00 */
[----:B------:R-:W-:Y:S01]  /*53d0*/  VIADD R42, R35, -UR39 ;  /* 0x80000027232a7c36 */ /* 0x000fe20008000000 */
[----:B------:R-:W-:-:S04]  /*53e0*/  IADD3 R19, PT, PT, R45, 0x200, RZ ;  /* 0x000002002d137810 */ /* 0x000fc80007ffe0ff */
[----:B------:R-:W-:-:S05]  /*53f0*/  LEA R42, R42, R31, 0x1 ;  /* 0x0000001f2a2a7211 */ /* 0x000fca00078e08ff */
[----:B------:R-:W0:Y:S02]  /*5400*/  LDS.U16 R44, [R42] ;  /* 0x000000002a2c7984 */ /* 0x000e240000000400 */
[----:B0-----:R-:W-:Y:S02]  /*5410*/  HADD2.F32 R44, -RZ, R44.H0_H0 ;  /* 0x2000002cff2c7230 */ /* 0x001fe40000004100 */
[--C-:B--2---:R-:W-:Y:S02]  /*5420*/  HADD2.F32 R17, -RZ, R12.reuse.H1_H1 ;  /* 0x3000000cff117230 */ /* 0x104fe40000004100 */
[----:B------:R-:W-:-:S03]  /*5430*/  HADD2.F32 R16, -RZ, R12.H0_H0 ;  /* 0x2000000cff107230 */ /* 0x000fc60000004100 */
[C---:B------:R-:W-:Y:S01]  /*5440*/  FFMA.FTZ R46, R44.reuse, R17, R0 ;  /* 0x000000112c2e7223 */ /* 0x040fe20000010000 */
[----:B------:R-:W-:Y:S02]  /*5450*/  HADD2.F32 R17, -RZ, R13.H0_H0 ;  /* 0x2000000dff117230 */ /* 0x000fe40000004100 */
[----:B------:R-:W-:-:S03]  /*5460*/  FFMA.FTZ R3, R44, R16, R3 ;  /* 0x000000102c037223 */ /* 0x000fc60000010003 */
[----:B------:R-:W-:Y:S01]  /*5470*/  FFMA.FTZ R20, R44, R17, R20 ;  /* 0x000000112c147223 */ /* 0x000fe20000010014 */
[----:B------:R-:W-:-:S06]  /*5480*/  IMAD.WIDE.U32 R16, R19, 0x2, R38 ;  /* 0x0000000213107825 */ /* 0x000fcc00078e0026 */
[----:B------:R-:W2:Y:S01]  /*5490*/  LDG.E.128 R16, desc[UR36][R16.64] ;  /* 0x0000002410107981 */ /* 0x000ea2000c1e1d00 */
[----:B------:R-:W-:-:S05]  /*54a0*/  HADD2.F32 R0, -RZ, R13.H1_H1 ;  /* 0x3000000dff007230 */ /* 0x000fca0000004100 */
[----:B------:R-:W-:Y:S01]  /*54b0*/  FFMA.FTZ R0, R44, R0, R7 ;  /* 0x000000002c007223 */ /* 0x000fe20000010007 */
[--C-:B------:R-:W-:Y:S02]  /*54c0*/  HADD2.F32 R7, -RZ, R14.reuse.H0_H0 ;  /* 0x2000000eff077230 */ /* 0x100fe40000004100 */
[----:B------:R-:W-:-:S03]  /*54d0*/  HADD2.F32 R14, -RZ, R14.H1_H1 ;  /* 0x3000000eff0e7230 */ /* 0x000fc60000004100 */
[C---:B------:R-:W-:Y:S01]  /*54e0*/  FFMA.FTZ R12, R44.reuse, R7, R6 ;  /* 0x000000072c0c7223 */ /* 0x040fe20000010006 */
[----:B------:R-:W-:Y:S02]  /*54f0*/  VIADD R7, R45, 0x400 ;  /* 0x000004002d077836 */ /* 0x000fe40000000000 */
[----:B------:R-:W-:Y:S01]  /*5500*/  FFMA.FTZ R13, R44, R14, R5 ;  /* 0x0000000e2c0d7223 */ /* 0x000fe20000010005 */
[----:B------:R-:W-:-:S05]  /*5510*/  HADD2.F32 R5, -RZ, R15.H0_H0 ;  /* 0x2000000fff057230 */ /* 0x000fca0000004100 */
[C---:B------:R-:W-:Y:S01]  /*5520*/  FFMA.FTZ R14, R44.reuse, R5, R4 ;  /* 0x000000052c0e7223 */ /* 0x040fe20000010004 */
[----:B------:R-:W-:Y:S02]  /*5530*/  HADD2.F32 R4, -RZ, R15.H1_H1 ;  /* 0x3000000fff047230 */ /* 0x000fe40000004100 */
[----:B------:R-:W0:Y:S03]  /*5540*/  LDS.U16 R15, [R42+0x20] ;  /* 0x000020002a0f7984 */ /* 0x000e260000000400 */
[----:B------:R-:W-:Y:S01]  /*5550*/  FFMA.FTZ R44, R44, R4, R21 ;  /* 0x000000042c2c7223 */ /* 0x000fe20000010015 */
        /* <DEDUP_REMOVED lines=13> */
[C---:B------:R-:W-:Y:S02]  /*5630*/  FFMA.FTZ R16, R15.reuse, R17, R12 ;  /* 0x000000110f107223 */ /* 0x040fe4000001000c */
[----:B------:R-:W-:Y:S01]  /*5640*/  FFMA.FTZ R17, R15, R18, R13 ;  /* 0x000000120f117223 */ /* 0x000fe2000001000d */
[--C-:B------:R-:W-:Y:S02]  /*5650*/  HADD2.F32 R13, -RZ, R19.reuse.H0_H0 ;  /* 0x20000013ff0d7230 */ /* 0x100fe40000004100 */
[----:B------:R-:W-:-:S03]  /*5660*/  HADD2.F32 R19, -RZ, R19.H1_H1 ;  /* 0x30000013ff137230 */ /* 0x000fc60000004100 */
[----:B------:R-:W-:Y:S01]  /*5670*/  FFMA.FTZ R18, R15, R13, R14 ;  /* 0x0000000d0f127223 */ /* 0x000fe2000001000e */
[----:B------:R-:W-:Y:S01]  /*5680*/  IADD3 R13, PT, PT, R45, 0x600, RZ ;  /* 0x000006002d0d7810 */ /* 0x000fe20007ffe0ff */
[----:B------:R-:W-:Y:S02]  /*5690*/  FFMA.FTZ R44, R15, R19, R44 ;  /* 0x000000130f2c7223 */ /* 0x000fe4000001002c */
[----:B------:R-:W0:Y:S02]  /*56a0*/  LDS.U16 R19, [R42+0x40] ;  /* 0x000040002a137984 */ /* 0x000e240000000400 */
[----:B0-----:R-:W-:Y:S02]  /*56b0*/  HADD2.F32 R19, -RZ, R19.H0_H0 ;  /* 0x20000013ff137230 */ /* 0x001fe40000004100 */
[----:B--2---:R-:W-:-:S05]  /*56c0*/  HADD2.F32 R12, -RZ, R4.H0_H0 ;  /* 0x20000004ff0c7230 */ /* 0x004fca0000004100 */
[----:B------:R-:W-:Y:S01]  /*56d0*/  FFMA.FTZ R3, R19, R12, R3 ;  /* 0x0000000c13037223 */ /* 0x000fe20000010003 */
[----:B------:R-:W-:-:S06]  /*56e0*/  IMAD.WIDE.U32 R12, R13, 0x2, R38 ;  /* 0x000000020d0c7825 */ /* 0x000fcc00078e0026 */
[----:B------:R-:W2:Y:S01]  /*56f0*/  LDG.E.128 R12, desc[UR36][R12.64] ;  /* 0x000000240c0c7981 */ /* 0x000ea2000c1e1d00 */
[--C-:B------:R-:W-:Y:S01]  /*5700*/  HADD2.F32 R21, -RZ, R5.reuse.H0_H0 ;  /* 0x20000005ff157230 */ /* 0x100fe20000004100 */
[----:B------:R-:W-:Y:S01]  /*5710*/  IADD3 R43, PT, PT, R43, 0x4, RZ ;  /* 0x000000042b2b7810 */ /* 0x000fe20007ffe0ff */
[----:B------:R-:W-:Y:S02]  /*5720*/  HADD2.F32 R4, -RZ, R4.H1_H1 ;  /* 0x30000004ff047230 */ /* 0x000fe40000004100 */
[----:B------:R-:W-:Y:S02]  /*5730*/  HADD2.F32 R5, -RZ, R5.H1_H1 ;  /* 0x30000005ff057230 */ /* 0x000fe40000004100 */
[----:B------:R-:W-:Y:S01]  /*5740*/  FFMA.FTZ R20, R19, R21, R20 ;  /* 0x0000001513147223 */ /* 0x000fe20000010014 */
[----:B------:R-:W-:Y:S01]  /*5750*/  ISETP.NE.AND P0, PT, R43, R40, PT ;  /* 0x000000282b00720c */ /* 0x000fe20003f05270 */
[----:B------:R-:W0:Y:S01]  /*5760*/  LDS.U16 R21, [R42+0x60] ;  /* 0x000060002a157984 */ /* 0x000e220000000400 */
[C---:B------:R-:W-:Y:S01]  /*5770*/  FFMA.FTZ R46, R19.reuse, R4, R46 ;  /* 0x00000004132e7223 */ /* 0x040fe2000001002e */
[----:B------:R-:W-:Y:S01]  /*5780*/  FFMA.FTZ R4, R19, R5, R0 ;  /* 0x0000000513047223 */ /* 0x000fe20000010000 */
[----:B------:R-:W-:-:S02]  /*5790*/  HADD2.F32 R5, -RZ, R6.H0_H0 ;  /* 0x20000006ff057230 */ /* 0x000fc40000004100 */
[----:B------:R-:W-:Y:S02]  /*57a0*/  HADD2.F32 R6, -RZ, R6.H1_H1 ;  /* 0x30000006ff067230 */ /* 0x000fe40000004100 */
[----:B------:R-:W-:Y:S02]  /*57b0*/  VIADD R35, R35, 0x40 ;  /* 0x0000004023237836 */ /* 0x000fe40000000000 */
[C---:B------:R-:W-:Y:S01]  /*57c0*/  FFMA.FTZ R16, R19.reuse, R5, R16 ;  /* 0x0000000513107223 */ /* 0x040fe20000010010 */
[--C-:B------:R-:W-:Y:S02]  /*57d0*/  HADD2.F32 R5, -RZ, R7.reuse.H0_H0 ;  /* 0x20000007ff057230 */ /* 0x100fe40000004100 */
[C---:B------:R-:W-:Y:S01]  /*57e0*/  FFMA.FTZ R17, R19.reuse, R6, R17 ;  /* 0x0000000613117223 */ /* 0x040fe20000010011 */
[----:B------:R-:W-:Y:S02]  /*57f0*/  HADD2.F32 R7, -RZ, R7.H1_H1 ;  /* 0x30000007ff077230 */ /* 0x000fe40000004100 */
[----:B------:R-:W-:-:S03]  /*5800*/  FFMA.FTZ R18, R19, R5, R18 ;  /* 0x0000000513127223 */ /* 0x000fc60000010012 */
[----:B------:R-:W-:Y:S01]  /*5810*/  FFMA.FTZ R44, R19, R7, R44 ;  /* 0x00000007132c7223 */ /* 0x000fe2000001002c */
        /* <DEDUP_REMOVED lines=18> */
.L_x_2031:
[----:B------:R-:W-:Y:S05]  /*5940*/  BSYNC.RECONVERGENT B1 ;  /* 0x0000000000017941 */ /* 0x000fea0003800200 */
.L_x_2030:
        /* <DEDUP_REMOVED lines=13> */
[----:B------:R-:W-:-:S05]  /*5a20*/  LEA R40, R40, R31, 0x1 ;  /* 0x0000001f28287211 */ /* 0x000fca00078e08ff */
[----:B------:R-:W0:Y:S04]  /*5a30*/  LDS.U16 R41, [R40] ;  /* 0x0000000028297984 */ /* 0x000e280000000400 */
[----:B------:R1:W4:Y:S01]  /*5a40*/  LDS.U16 R37, [R40+0x20] ;  /* 0x0000200028257984 */ /* 0x0003220000000400 */
[----:B0-----:R-:W-:Y:S02]  /*5a50*/  HADD2.F32 R41, -RZ, R41.H0_H0 ;  /* 0x20000029ff297230 */ /* 0x001fe40000004100 */
[--C-:B--2---:R-:W-:Y:S02]  /*5a60*/  HADD2.F32 R42, -RZ, R12.reuse.H0_H0 ;  /* 0x2000000cff2a7230 */ /* 0x104fe40000004100 */
[----:B------:R-:W-:Y:S02]  /*5a70*/  HADD2.F32 R12, -RZ, R12.H1_H1 ;  /* 0x3000000cff0c7230 */ /* 0x000fe40000004100 */
        /* <DEDUP_REMOVED lines=10> */
[----:B-1----:R-:W-:Y:S02]  /*5b20*/  HADD2.F32 R40, -RZ, R15.H1_H1 ;  /* 0x3000000fff287230 */ /* 0x002fe40000004100 */
[C---:B------:R-:W-:Y:S01]  /*5b30*/  FFMA.FTZ R5, R41.reuse, R14, R5 ;  /* 0x0000000e29057223 */ /* 0x040fe20000010005 */
[----:B----4-:R-:W-:Y:S02]  /*5b40*/  HADD2.F32 R12, -RZ, R37.H0_H0 ;  /* 0x20000025ff0c7230 */ /* 0x010fe40000004100 */
[C---:B------:R-:W-:Y:S01]  /*5b50*/  FFMA.FTZ R4, R41.reuse, R13, R4 ;  /* 0x0000000d29047223 */ /* 0x040fe20000010004 */
[--C-:B---3--:R-:W-:Y:S02]  /*5b60*/  HADD2.F32 R15, -RZ, R16.reuse.H0_H0 ;  /* 0x20000010ff0f7230 */ /* 0x108fe40000004100 */
[----:B------:R-:W-:Y:S01]  /*5b70*/  FFMA.FTZ R21, R41, R40, R21 ;  /* 0x0000002829157223 */ /* 0x000fe20000010015 */
        /* <DEDUP_REMOVED lines=14> */
[----:B------:R-:W-:-:S07]  /*5c60*/  FFMA.FTZ R21, R12, R14, R21 ;  /* 0x0000000e0c157223 */ /* 0x000fce0000010015 */
.L_x_2034:
[----:B------:R-:W-:Y:S05]  /*5c70*/  BSYNC.RECONVERGENT B1 ;  /* 0x0000000000017941 */ /* 0x000fea0003800200 */
.L_x_2033:
[----:B------:R-:W-:Y:S05]  /*5c80*/  @P0 BRA `(.L_x_2029) ;  /* 0x00000000005c0947 */ /* 0x000fea0003800000 */
[----:B------:R-:W-:-:S04]  /*5c90*/  IMAD.SHL.U32 R13, R35, 0x20, RZ ;  /* 0x00000020230d7824 */ /* 0x000fc800078e00ff */
[----:B------:R-:W-:-:S06]  /*5ca0*/  IMAD.WIDE.U32 R12, R13, 0x2, R38 ;  /* 0x000000020d0c7825 */ /* 0x000fcc00078e0026 */
[----:B------:R-:W2:Y:S01]  /*5cb0*/  LDG.E.128 R12, desc[UR36][R12.64] ;  /* 0x000000240c0c7981 */ /* 0x000ea2000c1e1d00 */
[----:B------:R-:W-:-:S04]  /*5cc0*/  IADD3 R16, PT, PT, R35, -UR39, RZ ;  /* 0x8000002723107c10 */ /* 0x000fc8000fffe0ff */
[----:B------:R-:W-:-:S06]  /*5cd0*/  LEA R16, R16, R31, 0x1 ;  /* 0x0000001f10107211 */ /* 0x000fcc00078e08ff */
        /* <DEDUP_REMOVED lines=18> */
.L_x_2029:
[----:B------:R-:W-:Y:S05]  /*5e00*/  BSYNC.RECONVERGENT B0 ;  /* 0x0000000000007941 */ /* 0x000fea0003800200 */
.L_x_2028:
[----:B------:R-:W-:Y:S01]  /*5e10*/  ISETP.GE.AND P0, PT, R32, R27, PT ;  /* 0x0000001b2000720c */ /* 0x000fe20003f06270 */
[----:B------:R-:W-:-:S12]  /*5e20*/  BSSY.RECONVERGENT B0, `(.L_x_2035) ;  /* 0x000010b000007945 */ /* 0x000fd80003800200 */
[----:B------:R-:W-:Y:S05]  /*5e30*/  @P0 BRA `(.L_x_2036) ;  /* 0x0000001000240947 */ /* 0x000fea0003800000 */
[----:B------:R-:W-:Y:S01]  /*5e40*/  ULOP3.LUT UR4, URZ, UR39, URZ, 0x33, !UPT ;  /* 0x00000027ff047292 */ /* 0x000fe2000f8e33ff */
[----:B------:R-:W-:Y:S01]  /*5e50*/  VIADDMNMX R16, R32, 0x10, R27, !PT ;  /* 0x0000001020107846 */ /* 0x000fe2000780011b */
[----:B------:R-:W-:Y:S04]  /*5e60*/  BSSY.RECONVERGENT B1, `(.L_x_2037) ;  /* 0x000003f000017945 */ /* 0x000fe80003800200 */
[----:B------:R-:W-:-:S04]  /*5e70*/  IADD3 R16, PT, PT, -R29, UR4, R16 ;  /* 0x000000041d107c10 */ /* 0x000fc8000fffe110 */
[----:B------:R-:W-:-:S04]  /*5e80*/  LOP3.LUT R12, R16, 0x30, RZ, 0xc0, !PT ;  /* 0x00000030100c7812 */ /* 0x000fc800078ec0ff */
[----:B------:R-:W-:-:S13]  /*5e90*/  ISETP.NE.AND P0, PT, R12, 0x30, PT ;  /* 0x000000300c00780c */ /* 0x000fda0003f05270 */
[----:B------:R-:W-:Y:S05]  /*5ea0*/  @!P0 BRA `(.L_x_2038) ;  /* 0x0000000000e88947 */ /* 0x000fea0003800000 */
[----:B------:R-:W0:Y:S01]  /*5eb0*/  LDC R30, c[0x0][0x3f4] ;  /* 0x0000fd00ff1e7b82 */ /* 0x000e220000000800 */
[----:B------:R-:W-:Y:S01]  /*5ec0*/  LEA.HI R12, R16, 0x1, RZ, 0x1c ;  /* 0x00000001100c7811 */ /* 0x000fe200078fe0ff */
[----:B------:R-:W-:-:S03]  /*5ed0*/  IMAD R36, R29, 0x2, R36 ;  /* 0x000000021d247824 */ /* 0x000fc600078e0224 */
[----:B------:R-:W-:Y:S02]  /*5ee0*/  LOP3.LUT R12, R12, 0x3, RZ, 0xc0, !PT ;  /* 0x000000030c0c7812 */ /* 0x000fe400078ec0ff */
[----:B------:R-:W-:Y:S02]  /*5ef0*/  IADD3 R33, PT, PT, R33, R36, RZ ;  /* 0x0000002421217210 */ /* 0x000fe40007ffe0ff */
[----:B------:R-:W-:-:S07]  /*5f00*/  IADD3 R17, PT, PT, -R12, RZ, RZ ;  /* 0x000000ff0c117210 */ /* 0x000fce0007ffe1ff */
.L_x_2041:
[----:B0-----:R-:W-:Y:S01]  /*5f10*/  ISETP.GE.AND P0, PT, R32, R30, PT ;  /* 0x0000001e2000720c */ /* 0x001fe20003f06270 */
[----:B------:R-:W-:Y:S01]  /*5f20*/  VIADD R17, R17, 0x1 ;  /* 0x0000000111117836 */ /* 0x000fe20000000000 */
[----:B------:R-:W-:Y:S04]  /*5f30*/  BSSY.RECONVERGENT B2, `(.L_x_2039) ;  /* 0x000002e000027945 */ /* 0x000fe80003800200 */
[----:B------:R-:W-:-:S07]  /*5f40*/  ISETP.NE.AND P2, PT, R17, RZ, PT ;  /* 0x000000ff1100720c */ /* 0x000fce0003f45270 */
[----:B------:R-:W-:Y:S06]  /*5f50*/  @!P0 BRA `(.L_x_2040) ;  /* 0x0000000000ac8947 */ /* 0x000fec0003800000 */
        /* <DEDUP_REMOVED lines=43> */
.L_x_2040:
[----:B------:R-:W-:Y:S05]  /*6210*/  BSYNC.RECONVERGENT B2 ;  /* 0x0000000000027941 */ /* 0x000fea0003800200 */
.L_x_2039:
[----:B------:R-:W-:Y:S02]  /*6220*/  IADD3 R32, PT, PT, R32, 0x10, RZ ;  /* 0x0000001020207810 */ /* 0x000fe40007ffe0ff */
[----:B------:R-:W-:Y:S01]  /*6230*/  IADD3 R33, PT, PT, R33, 0x20, RZ ;  /* 0x0000002021217810 */ /* 0x000fe20007ffe0ff */
[----:B------:R-:W-:Y:S06]  /*6240*/  @P2 BRA `(.L_x_2041) ;  /* 0xfffffffc00302947 */ /* 0x000fec000383ffff */
.L_x_2038:
[----:B------:R-:W-:Y:S05]  /*6250*/  BSYNC.RECONVERGENT B1 ;  /* 0x0000000000017941 */ /* 0x000fea0003800200 */
.L_x_2037:
[----:B------:R-:W-:-:S13]  /*6260*/  ISETP.GE.U32.AND P0, PT, R16, 0x30, PT ;  /* 0x000000301000780c */ /* 0x000fda0003f06070 */
[----:B------:R-:W-:Y:S05]  /*6270*/  @!P0 BRA `(.L_x_2036) ;  /* 0x0000000c00148947 */ /* 0x000fea0003800000 */
[----:B------:R-:W0:Y:S02]  /*6280*/  LDC R30, c[0x0][0x3f4] ;  /* 0x0000fd00ff1e7b82 */ /* 0x000e240000000800 */
.L_x_2050:
[CC--:B0-----:R-:W-:Y:S01]  /*6290*/  ISETP.GE.AND P3, PT, R32.reuse, R30.reuse, PT ;  /* 0x0000001e2000720c */ /* 0x0c1fe20003f66270 */
[C---:B------:R-:W-:Y:S01]  /*62a0*/  VIADD R33, R32.reuse, 0x10 ;  /* 0x0000001020217836 */ /* 0x040fe20000000000 */
[C---:B------:R-:W-:Y:S01]  /*62b0*/  IADD3 R19, PT, PT, R32.reuse, 0x20, RZ ;  /* 0x0000002020137810 */ /* 0x040fe20007ffe0ff */
[C---:B------:R-:W-:Y:S01]  /*62c0*/  VIADD R16, R32.reuse, -UR39 ;  /* 0x8000002720107c36 */ /* 0x040fe20008000000 */
[----:B------:R-:W-:Y:S01]  /*62d0*/  IADD3 R17, PT, PT, R32, 0x30, RZ ;  /* 0x0000003020117810 */ /* 0x000fe20007ffe0ff */
[----:B------:R-:W-:Y:S01]  /*62e0*/  BSSY.RECONVERGENT B1, `(.L_x_2042) ;  /* 0x0000031000017945 */ /* 0x000fe20003800200 */
[-C--:B------:R-:W-:Y:S02]  /*62f0*/  ISETP.GE.AND P2, PT, R33, R30.reuse, PT ;  /* 0x0000001e2100720c */ /* 0x080fe40003f46270 */
[-C--:B------:R-:W-:Y:S02]  /*6300*/  ISETP.GE.AND P0, PT, R19, R30.reuse, PT ;  /* 0x0000001e1300720c */ /* 0x080fe40003f06270 */
[----:B------:R-:W-:-:S02]  /*6310*/  ISETP.GE.AND P1, PT, R17, R30, PT ;  /* 0x0000001e1100720c */ /* 0x000fc40003f26270 */
[----:B------:R-:W-:Y:S01]  /*6320*/  LEA R16, R16, R31, 0x1 ;  /* 0x0000001f10107211 */ /* 0x000fe200078e08ff */
[----:B------:R-:W-:Y:S10]  /*6330*/  @!P3 BRA `(.L_x_2043) ;  /* 0x0000000000acb947 */ /* 0x000ff40003800000 */
        /* <DEDUP_REMOVED lines=43> */
.L_x_2043:
[----:B------:R-:W-:Y:S05]  /*65f0*/  BSYNC.RECONVERGENT B1 ;  /* 0x0000000000017941 */ /* 0x000fea0003800200 */
.L_x_2042:
[----:B------:R-:W-:Y:S04]  /*6600*/  BSSY.RECONVERGENT B1, `(.L_x_2044) ;  /* 0x000002d000017945 */ /* 0x000fe80003800200 */
        /* <DEDUP_REMOVED lines=44> */
.L_x_2045:
[----:B------:R-:W-:Y:S05]  /*68d0*/  BSYNC.RECONVERGENT B1 ;  /* 0x0000000000017941 */ /* 0x000fea0003800200 */
.L_x_2044:
        /* <DEDUP_REMOVED lines=45> */
.L_x_2047:
[----:B------:R-:W-:Y:S05]  /*6bb0*/  BSYNC.RECONVERGENT B1 ;  /* 0x0000000000017941 */ /* 0x000fea0003800200 */
.L_x_2046:
        /* <DEDUP_REMOVED lines=45> */
.L_x_2049:
[----:B------:R-:W-:Y:S05]  /*6e90*/  BSYNC.RECONVERGENT B1 ;  /* 0x0000000000017941 */ /* 0x000fea0003800200 */
.L_x_2048:
[----:B------:R-:W-:-:S04]  /*6ea0*/  IADD3 R32, PT, PT, R32, 0x40, RZ ;  /* 0x0000004020207810 */ /* 0x000fc80007ffe0ff */
[----:B------:R-:W-:-:S13]  /*6eb0*/  ISETP.GE.AND P0, PT, R32, R27, PT ;  /* 0x0000001b2000720c */ /* 0x000fda0003f06270 */
[----:B------:R-:W-:Y:S05]  /*6ec0*/  @!P0 BRA `(.L_x_2050) ;  /* 0xfffffff000f08947 */ /* 0x000fea000383ffff */
.L_x_2036:
[----:B------:R-:W-:Y:S05]  /*6ed0*/  BSYNC.RECONVERGENT B0 ;  /* 0x0000000000007941 */ /* 0x000fea0003800200 */
.L_x_2035:
[----:B------:R-:W-:Y:S01]  /*6ee0*/  ISETP.NE.AND P0, PT, R29, R34, PT ;  /* 0x000000221d00720c */ /* 0x000fe20003f05270 */
[----:B------:R-:W-:-:S12]  /*6ef0*/  BSSY.RECONVERGENT B0, `(.L_x_2051) ;  /* 0x000006d000007945 */ /* 0x000fd80003800200 */
        /* <DEDUP_REMOVED lines=59> */
.L_x_2053:
[----:B------:R-:W0:Y:S02]  /*72b0*/  LDC.64 R12, c[0x0][0x3a8] ;  /* 0x0000ea00ff0c7b82 */ /* 0x000e240000000a00 */
[----:B0-----:R-:W-:-:S06]  /*72c0*/  IMAD.WIDE R12, R15, 0x2, R12 ;  /* 0x000000020f0c7825 */ /* 0x001fcc00078e020c */
[----:B------:R-:W5:Y:S02]  /*72d0*/  LDG.E.128 R12, desc[UR36][R12.64] ;  /* 0x000000240c0c7981 */ /* 0x000f64000c1e1d00 */
.L_x_2054:
[----:B------:R-:W0:Y:S01]  /*72e0*/  LDCU.64 UR4, c[0x0][0x460] ;  /* 0x00008c00ff0477ac */ /* 0x000e220008000a00 */
[----:B------:R-:W-:Y:S01]  /*72f0*/  LEA R28, R28, R31, 0x1 ;  /* 0x0000001f1c1c7211 */ /* 0x000fe200078e08ff */
[----:B------:R-:W1:Y:S05]  /*7300*/  LDCU.64 UR6, c[0x0][0x3c0] ;  /* 0x00007800ff0677ac */ /* 0x000e6a0008000a00 */
[----:B------:R-:W2:Y:S01]  /*7310*/  LDS.U16 R28, [R28] ;  /* 0x000000001c1c7984 */ /* 0x000ea20000000400 */
[----:B0-----:R-:W-:-:S04]  /*7320*/  ISETP.NE.U32.AND P0, PT, RZ, UR4, PT ;  /* 0x00000004ff007c0c */ /* 0x001fc8000bf05070 */
[----:B------:R-:W-:-:S13]  /*7330*/  ISETP.NE.AND.EX P0, PT, RZ, UR5, PT, P0 ;  /* 0x00000005ff007c0c */ /* 0x000fda000bf05300 */
[----:B------:R-:W0:Y:S08]  /*7340*/  @P0 LDC R18, c[0x0][0x3f8] ;  /* 0x0000fe00ff120b82 */ /* 0x000e300000000800 */
[----:B------:R-:W3:Y:S01]  /*7350*/  @P0 LDC.64 R16, c[0x0][0x458] ;  /* 0x00011600ff100b82 */ /* 0x000ee20000000a00 */
[----:B0-----:R-:W-:-:S04]  /*7360*/  @P0 IMAD R24, R25, R18, R24 ;  /* 0x0000001219180224 */ /* 0x001fc800078e0218 */
[----:B------:R-:W-:-:S04]  /*7370*/  @P0 IMAD R19, R24, 0x20, R23 ;  /* 0x0000002018130824 */ /* 0x000fc800078e0217 */
[----:B---3--:R-:W-:-:S06]  /*7380*/  @P0 IMAD.WIDE R16, R19, 0x2, R16 ;  /* 0x0000000213100825 */ /* 0x008fcc00078e0210 */
[----:B------:R-:W3:Y:S01]  /*7390*/  @P0 LDG.E.128 R16, desc[UR36][R16.64] ;  /* 0x0000002410100981 */ /* 0x000ee2000c1e1d00 */
[----:B------:R-:W-:Y:S01]  /*73a0*/  USHF.L.U32 UR4, UR38, 0x5, URZ ;  /* 0x0000000526047899 */ /* 0x000fe200080006ff */
[----:B------:R-:W-:Y:S02]  /*73b0*/  IMAD R30, R2, R30, R23 ;  /* 0x0000001e021e7224 */ /* 0x000fe400078e0217 */
[----:B-----5:R-:W-:Y:S02]  /*73c0*/  HFMA2 R8, R12, 1, 1, R8 ;  /* 0x3c003c000c087831 */ /* 0x020fe40000000008 */
[----:B------:R-:W-:Y:S02]  /*73d0*/  HADD2 R9, R13, R9 ;  /* 0x000000090d097230 */ /* 0x000fe40000000000 */
[----:B------:R-:W-:Y:S02]  /*73e0*/  HFMA2 R10, R14, 1, 1, R10 ;  /* 0x3c003c000e0a7831 */ /* 0x000fe4000000000a */
[----:B------:R-:W-:Y:S01]  /*73f0*/  HADD2 R11, R15, R11 ;  /* 0x0000000b0f0b7230 */ /* 0x000fe20000000000 */
[----:B------:R-:W-:Y:S01]  /*7400*/  SHF.R.S32.HI R24, RZ, 0x1f, R30 ;  /* 0x0000001fff187819 */ /* 0x000fe2000001141e */
[----:B--2---:R-:W-:Y:S01]  /*7410*/  HADD2.F32 R28, -RZ, R28.H0_H0 ;  /* 0x2000001cff1c7230 */ /* 0x004fe20000004100 */
[----:B------:R-:W-:-:S02]  /*7420*/  IADD3 R30, P1, PT, R30, UR4, RZ ;  /* 0x000000041e1e7c10 */ /* 0x000fc4000ff3e0ff */
[----:B------:R-:W-:-:S04]  /*7430*/  MOV R25, UR4 ;  /* 0x0000000400197c02 */ /* 0x000fc80008000f00 */
[----:B------:R-:W-:Y:S02]  /*7440*/  LEA.HI.X.SX32 R25, R25, R24, 0x1, P1 ;  /* 0x0000001819197211 */ /* 0x000fe400008f0eff */
[----:B-1----:R-:W-:-:S04]  /*7450*/  LEA R12, P1, R30, UR6, 0x1 ;  /* 0x000000061e0c7c11 */ /* 0x002fc8000f8208ff */
[----:B------:R-:W-:Y:S01]  /*7460*/  LEA.HI.X R13, R30, UR7, R25, 0x1, P1 ;  /* 0x000000071e0d7c11 */ /* 0x000fe200088f0c19 */
[----:B---3--:R-:W-:Y:S02]  /*7470*/  @P0 HMUL2 R8, R8, R16 ;  /* 0x0000001008080232 */ /* 0x008fe40000000000 */
[----:B------:R-:W-:Y:S02]  /*7480*/  @P0 HFMA2 R9, R9, R17, -RZ ;  /* 0x0000001109090231 */ /* 0x000fe400001000ff */
[----:B------:R-:W-:Y:S02]  /*7490*/  @P0 HMUL2 R10, R10, R18 ;  /* 0x000000120a0a0232 */ /* 0x000fe40000000000 */
[----:B------:R-:W-:Y:S02]  /*74a0*/  @P0 HFMA2 R11, R11, R19, -RZ ;  /* 0x000000130b0b0231 */ /* 0x000fe400001000ff */
[--C-:B------:R-:W-:Y:S02]  /*74b0*/  HADD2.F32 R14, -RZ, R8.reuse.H0_H0 ;  /* 0x20000008ff0e7230 */ /* 0x100fe40000004100 */
[----:B------:R-:W-:Y:S01]  /*74c0*/  HADD2.F32 R15, -RZ, R8.H1_H1 ;  /* 0x30000008ff0f7230 */ /* 0x000fe20000004100 */
[----:B------:R0:W-:Y:S01]  /*74d0*/  STG.E.128 desc[UR36][R12.64], R8 ;  /* 0x000000080c007986 */ /* 0x0001e2000c101d24 */
        /* <DEDUP_REMOVED lines=13> */
[----:B0-----:R-:W-:-:S07]  /*75b0*/  FFMA.FTZ R21, R28, R24, R21 ;  /* 0x000000181c157223 */ /* 0x001fce0000010015 */
.L_x_2052:
[----:B------:R-:W-:Y:S05]  /*75c0*/  BSYNC.RECONVERGENT B0 ;  /* 0x0000000000007941 */ /* 0x000fea0003800200 */
.L_x_2051:
[----:B------:R-:W0:Y:S01]  /*75d0*/  S2UR UR5, SR_CgaCtaId ;  /* 0x00000000000579c3 */ /* 0x000e220000008800 */
[C---:B-----5:R-:W-:Y:S01]  /*75e0*/  LOP3.LUT R8, R22.reuse, 0x3e0, RZ, 0xc0, !PT ;  /* 0x000003e016087812 */ /* 0x060fe200078ec0ff */
[----:B------:R-:W-:Y:S01]  /*75f0*/  UMOV UR4, 0x400 ;  /* 0x0000040000047882 */ /* 0x000fe20000000000 */
[----:B------:R-:W-:Y:S01]  /*7600*/  ISETP.GT.U32.AND P4, PT, R22, 0x1f, PT ;  /* 0x0000001f1600780c */ /* 0x000fe20003f84070 */
[----:B------:R-:W-:Y:S01]  /*7610*/  UIADD3 UR4, UPT, UPT, UR4, 0x50, URZ ;  /* 0x0000005004047890 */ /* 0x000fe2000fffe0ff */
[----:B------:R-:W-:Y:S01]  /*7620*/  ISETP.NE.AND P6, PT, R8, 0x20, PT ;  /* 0x000000200800780c */ /* 0x000fe20003fc5270 */
[----:B------:R-:W-:Y:S01]  /*7630*/  IMAD.SHL.U32 R12, R23, 0x2, RZ ;  /* 0x00000002170c7824 */ /* 0x000fe200078e00ff */
[----:B------:R-:W-:Y:S01]  /*7640*/  P2R R8, PR, RZ, 0x10 ;  /* 0x00000010ff087803 */ /* 0x000fe20000000000 */
[----:B------:R-:W-:Y:S01]  /*7650*/  BAR.SYNC.DEFER_BLOCKING 0x0 ;  /* 0x0000000000007b1d */ /* 0x000fe20000010000 */
[C---:B------:R-:W-:Y:S02]  /*7660*/  LOP3.LUT R9, R22.reuse, 0x3f0, RZ, 0xc0, !PT ;  /* 0x000003f016097812 */ /* 0x040fe400078ec0ff */
[----:B------:R-:W-:-:S02]  /*7670*/  LOP3.LUT R10, R22, 0x3f8, RZ, 0xc0, !PT ;  /* 0x000003f8160a7812 */ /* 0x000fc400078ec0ff */
[----:B------:R-:W-:Y:S01]  /*7680*/  LOP3.LUT R8, R22, 0x3fc, RZ, 0xc0, !PT ;  /* 0x000003fc16087812 */ /* 0x000fe200078ec0ff */
[----:B------:R-:W-:Y:S01]  /*7690*/  BSSY.RECONVERGENT B0, `(.L_x_2055) ;  /* 0x000000f000007945 */ /* 0x000fe20003800200 */
[----:B------:R-:W-:Y:S02]  /*76a0*/  ISETP.NE.AND P0, PT, R9, 0x10, PT ;  /* 0x000000100900780c */ /* 0x000fe40003f05270 */
[----:B------:R-:W-:Y:S02]  /*76b0*/  ISETP.NE.AND P1, PT, R10, 0x8, PT ;  /* 0x000000080a00780c */ /* 0x000fe40003f25270 */
[C---:B------:R-:W-:Y:S02]  /*76c0*/  ISETP.GT.U32.AND P2, PT, R22.reuse, 0xf, PT ;  /* 0x0000000f1600780c */ /* 0x040fe40003f44070 */
[C---:B------:R-:W-:Y:S02]  /*76d0*/  ISETP.GT.U32.AND P3, PT, R22.reuse, 0x7, PT ;  /* 0x000000071600780c */ /* 0x040fe40003f64070 */
[----:B------:R-:W-:Y:S01]  /*76e0*/  ISETP.GT.U32.AND P4, PT, R22, 0x3, PT ;  /* 0x000000031600780c */ /* 0x000fe20003f84070 */
[----:B0-----:R-:W-:Y:S01]  /*76f0*/  ULEA UR4, UR5, UR4, 0x18 ;  /* 0x0000000405047291 */ /* 0x001fe2000f8ec0ff */
[----:B------:R-:W-:-:S02]  /*7700*/  LEA R29, R29, R12, 0x6 ;  /* 0x0000000c1d1d7211 */ /* 0x000fc400078e30ff */
[----:B------:R-:W-:Y:S01]  /*7710*/  ISETP.NE.AND P5, PT, R8, 0x4, PT ;  /* 0x000000040800780c */ /* 0x000fe20003fa5270 */
[----:B------:R-:W-:-:S12]  /*7720*/  @P6 BRA `(.L_x_2056) ;  /* 0x0000000000146947 */ /* 0x000fd80003800000 */
[----:B------:R-:W-:Y:S02]  /*7730*/  F2FP.F16.F32.PACK_AB R8, R0, R3 ;  /* 0x000000030008723e */ /* 0x000fe400000000ff */
[----:B------:R-:W-:Y:S02]  /*7740*/  F2FP.F16.F32.PACK_AB R9, R7, R20 ;  /* 0x000000140709723e */ /* 0x000fe400000000ff */
[----:B------:R-:W-:Y:S02]  /*7750*/  F2FP.F16.F32.PACK_AB R10, R5, R6 ;  /* 0x00000006050a723e */ /* 0x000fe400000000ff */
[----:B------:R-:W-:-:S05]  /*7760*/  F2FP.F16.F32.PACK_AB R11, R21, R4 ;  /* 0x00000004150b723e */ /* 0x000fca00000000ff */
[----:B------:R0:W-:Y:S02]  /*7770*/  STS.128 [R29+UR4+-0x200], R8 ;  /* 0xfffe00081d007988 */ /* 0x0001e40008000c04 */
.L_x_2056:
[----:B------:R-:W-:Y:S05]  /*7780*/  BSYNC.RECONVERGENT B0 ;  /* 0x0000000000007941 */ /* 0x000fea0003800200 */
.L_x_2055:
        /* <DEDUP_REMOVED lines=21> */
.L_x_2058:
[----:B------:R-:W-:Y:S05]  /*78e0*/  BSYNC.RECONVERGENT B0 ;  /* 0x0000000000007941 */ /* 0x000fea0003800200 */
.L_x_2057:
        /* <DEDUP_REMOVED lines=8> */
.L_x_2060:
[----:B------:R-:W-:Y:S05]  /*7970*/  BSYNC.RECONVERGENT B0 ;  /* 0x0000000000007941 */ /* 0x000fea0003800200 */
.L_x_2059:
        /* <DEDUP_REMOVED lines=20> */
.L_x_2062:
[----:B------:R-:W-:Y:S05]  /*7ac0*/  BSYNC.RECONVERGENT B0 ;  /* 0x0000000000007941 */ /* 0x000fea0003800200 */
.L_x_2061:
        /* <DEDUP_REMOVED lines=8> */
.L_x_2064:
[----:B------:R-:W-:Y:S05]  /*7b50*/  BSYNC.RECONVERGENT B0 ;  /* 0x0000000000007941 */ /* 0x000fea0003800200 */
.L_x_2063:
        /* <DEDUP_REMOVED lines=20> */
.L_x_2066:
[----:B------:R-:W-:Y:S05]  /*7ca0*/  BSYNC.RECONVERGENT B0 ;  /* 0x0000000000007941 */ /* 0x000fea0003800200 */
.L_x_2065:
        /* <DEDUP_REMOVED lines=8> */
.L_x_2068:
[----:B------:R-:W-:Y:S05]  /*7d30*/  BSYNC.RECONVERGENT B0 ;  /* 0x0000000000007941 */ /* 0x000fea0003800200 */
.L_x_2067:
        /* <DEDUP_REMOVED lines=20> */
.L_x_2070:
[----:B------:R-:W-:Y:S05]  /*7e80*/  BSYNC.RECONVERGENT B0 ;  /* 0x0000000000007941 */ /* 0x000fea0003800200 */
.L_x_2069:
[----:B------:R-:W-:Y:S06]  /*7e90*/  BAR.SYNC.DEFER_BLOCKING 0x0 ;  /* 0x0000000000007b1d */ /* 0x000fec0000010000 */
[----:B------:R-:W-:Y:S05]  /*7ea0*/  @P4 EXIT ;  /* 0x000000000000494d */ /* 0x000fea0003800000 */
[----:B------:R-:W4:Y:S02]  /*7eb0*/  LDCU UR4, c[0x0][0x478] ;  /* 0x00008f00ff0477ac */ /* 0x000f240008000800 */
[----:B----4-:R-:W-:-:S09]  /*7ec0*/  UISETP.NE.AND UP0, UPT, UR4, 0x2, UPT ;  /* 0x000000020400788c */ /* 0x010fd2000bf05270 */
[----:B------:R-:W-:Y:S05]  /*7ed0*/  BRA.U UP0, `(.L_x_2071) ;  /* 0x0000000100e07547 */ /* 0x000fea000b800000 */
[----:B0123--:R-:W0:Y:S01]  /*7ee0*/  LDC.64 R8, c[0x0][0x470] ;  /* 0x00011c00ff087b82 */ /* 0x00fe220000000a00 */
[----:B------:R-:W-:Y:S01]  /*7ef0*/  IMAD.IADD R23, R2, 0x1, R23 ;  /* 0x0000000102177824 */ /* 0x000fe200078e0217 */
        /* <DEDUP_REMOVED lines=36> */
[----:B------:R-:W-:Y:S02]  /*8140*/  PRMT R2, R20, 0x7710, RZ ;  /* 0x0000771014027816 */ /* 0x000fe400000000ff */
[----:B0-----:R-:W-:Y:S02]  /*8150*/  PRMT R7, R6, 0x8880, RZ ;  /* 0x0000888006077816 */ /* 0x001fe400000000ff */
[----:B------:R-:W-:Y:S02]  /*8160*/  LOP3.LUT R5, R2, 0xff, RZ, 0xc0, !PT ;  /* 0x000000ff02057812 */ /* 0x000fe400078ec0ff */
[----:B------:R-:W-:Y:S02]  /*8170*/  LOP3.LUT R6, R0, 0xff, RZ, 0xc0, !PT ;  /* 0x000000ff00067812 */ /* 0x000fe400078ec0ff */
[----:B------:R-:W-:Y:S02]  /*8180*/  PRMT R0, R7, 0x7710, RZ ;  /* 0x0000771007007816 */ /* 0x000fe400000000ff */
[----:B-1----:R-:W-:Y:S01]  /*8190*/  PRMT R10, R3, 0x8880, RZ ;  /* 0x00008880030a7816 */ /* 0x002fe200000000ff */
[----:B------:R-:W-:Y:S01]  /*81a0*/  IMAD.WIDE.U32 R2, R4, 0x1000000, RZ ;  /* 0x0100000004027825 */ /* 0x000fe200078e00ff */
[----:B------:R-:W-:-:S02]  /*81b0*/  LOP3.LUT R9, R9, 0xff, R0, 0xf8, !PT ;  /* 0x000000ff09097812 */ /* 0x000fc400078ef800 */
[----:B------:R-:W-:Y:S01]  /*81c0*/  PRMT R0, R10, 0x7710, RZ ;  /* 0x000077100a007816 */ /* 0x000fe200000000ff */
[----:B------:R-:W-:-:S04]  /*81d0*/  IMAD.WIDE.U32 R4, R5, 0x10000, RZ ;  /* 0x0001000005047825 */ /* 0x000fc800078e00ff */
        /* <DEDUP_REMOVED lines=8> */
.L_x_2071:
[----:B0123--:R-:W0:Y:S01]  /*8260*/  LDC.64 R8, c[0x0][0x380] ;  /* 0x0000e000ff087b82 */ /* 0x00fe220000000a00 */
[----:B------:R-:W-:Y:S02]  /*8270*/  IADD3 R23, PT, PT, R2, R23, RZ ;  /* 0x0000001702177210 */ /* 0x000fe40007ffe0ff */
        /* <DEDUP_REMOVED lines=10> */
.L_x_1992:
[----:B------:R-:W-:Y:S02]  /*8320*/  IMAD.MOV.U32 R12, RZ, RZ, 0x8 ;  /* 0x00000008ff0c7424 */ /* 0x000fe400078e00ff */
[----:B------:R-:W-:Y:S01]  /*8330*/  HFMA2 R11, -RZ, RZ, 0, 1.847743988037109375e-06 ;  /* 0x0000001fff0b7431 */ /* 0x000fe200000001ff */
[----:B------:R-:W-:-:S07]  /*8340*/  MOV R15, 0xffff ;  /* 0x0000ffff000f7802 */ /* 0x000fce0000000f00 */
[----:B0----5:R-:W-:Y:S05]  /*8350*/  WARPSYNC.COLLECTIVE R15, `(.L_x_2072) ;  /* 0x000000000f087348 */ /* 0x021fea0003c00000 */
[----:B------:R1:W2:Y:S02]  /*8360*/  SHFL.BFLY P6, R14, R13, R12, R11 ;  /* 0x0c00000c0d0e7389 */ /* 0x0002a400000c000b */
[----:B012--5:R-:W-:Y:S05]  /*8370*/  ENDCOLLECTIVE ;  /* 0x000000000000791b */ /* 0x027fea0003800000 */
.L_x_2072:
[----:B------:R-:W-:Y:S02]  /*8380*/  HFMA2 R12, -RZ, RZ, 0, 2.384185791015625e-07 ;  /* 0x00000004ff0c7431 */ /* 0x000fe400000001ff */
[----:B------:R-:W-:-:S04]  /*8390*/  FADD.FTZ R3, R13, R14 ;  /* 0x0000000e0d037221 */ /* 0x000fc80000010000 */
[----:B------:R-:W-:-:S07]  /*83a0*/  IMAD.MOV.U32 R13, RZ, RZ, R3 ;  /* 0x000000ffff0d7224 */ /* 0x000fce00078e0003 */
[----:B------:R-:W-:Y:S05]  /*83b0*/  WARPSYNC.COLLECTIVE R15, `(.L_x_2073) ;  /* 0x000000000f087348 */ /* 0x000fea0003c00000 */
[----:B------:R0:W1:Y:S02]  /*83c0*/  SHFL.BFLY P6, R14, R13, R12, R11 ;  /* 0x0c00000c0d0e7389 */ /* 0x00006400000c000b */
[----:B01----:R-:W-:Y:S05]  /*83d0*/  ENDCOLLECTIVE ;  /* 0x000000000000791b */ /* 0x003fea0003800000 */
.L_x_2073:
[----:B------:R-:W-:Y:S02]  /*83e0*/  IMAD.MOV.U32 R12, RZ, RZ, 0x2 ;  /* 0x00000002ff0c7424 */ /* 0x000fe400078e00ff */
[----:B------:R-:W-:-:S05]  /*83f0*/  FADD.FTZ R4, R3, R14 ;  /* 0x0000000e03047221 */ /* 0x000fca0000010000 */
[----:B------:R-:W-:-:S07]  /*8400*/  MOV R13, R4 ;  /* 0x00000004000d7202 */ /* 0x000fce0000000f00 */
[----:B------:R-:W-:Y:S05]  /*8410*/  WARPSYNC.COLLECTIVE R15, `(.L_x_2074) ;  /* 0x000000000f087348 */ /* 0x000fea0003c00000 */
[----:B------:R0:W1:Y:S02]  /*8420*/  SHFL.BFLY P6, R14, R13, R12, R11 ;  /* 0x0c00000c0d0e7389 */ /* 0x00006400000c000b */
[----:B01----:R-:W-:Y:S05]  /*8430*/  ENDCOLLECTIVE ;  /* 0x000000000000791b */ /* 0x003fea0003800000 */
.L_x_2074:
[----:B------:R-:W-:Y:S02]  /*8440*/  HFMA2 R12, -RZ, RZ, 0, 5.9604644775390625e-08 ;  /* 0x00000001ff0c7431 */ /* 0x000fe400000001ff */
[----:B------:R-:W-:-:S05]  /*8450*/  FADD.FTZ R5, R4, R14 ;  /* 0x0000000e04057221 */ /* 0x000fca0000010000 */
[----:B------:R-:W-:-:S07]  /*8460*/  MOV R13, R5 ;  /* 0x00000005000d7202 */ /* 0x000fce0000000f00 */
[----:B------:R-:W-:Y:S05]  /*8470*/  WARPSYNC.COLLECTIVE R15, `(.L_x_2075) ;  /* 0x000000000f087348 */ /* 0x000fea0003c00000 */
[----:B------:R0:W1:Y:S02]  /*8480*/  SHFL.BFLY P6, R14, R13, R12, R11 ;  /* 0x0c00000c0d0e7389 */ /* 0x00006400000c000b */
[----:B01----:R-:W-:Y:S05]  /*8490*/  ENDCOLLECTIVE ;  /* 0x000000000000791b */ /* 0x003fea0003800000 */
.L_x_2075:
[----:B------:R-:W-:Y:S05]  /*84a0*/  BRA `(.L_x_2076) ;  /* 0xffffff9000bc7947 */ /* 0x000fea000383ffff */
.L_x_1997:
[----:B------:R-:W-:Y:S01]  /*84b0*/  IMAD.MOV.U32 R12, RZ, RZ, 0x2 ;  /* 0x00000002ff0c7424 */ /* 0x000fe200078e00ff */
[----:B------:R-:W-:Y:S02]  /*84c0*/  MOV R11, 0x1f ;  /* 0x0000001f000b7802 */ /* 0x000fe40000000f00 */
[----:B------:R-:W-:-:S07]  /*84d0*/  MOV R15, 0xffffffff ;  /* 0xffffffff000f7802 */ /* 0x000fce0000000f00 */
[----:B-----5:R-:W-:Y:S05]  /*84e0*/  WARPSYNC.COLLECTIVE R15, `(.L_x_2077) ;  /* 0x000000000f087348 */ /* 0x020fea0003c00000 */
[----:B------:R0:W1:Y:S02]  /*84f0*/  SHFL.BFLY P6, R14, R13, R12, R11 ;  /* 0x0c00000c0d0e7389 */ /* 0x00006400000c000b */
[----:B01---5:R-:W-:Y:S05]  /*8500*/  ENDCOLLECTIVE ;  /* 0x000000000000791b */ /* 0x023fea0003800000 */
.L_x_2077:
[----:B------:R-:W-:Y:S01]  /*8510*/  MOV R12, 0x1 ;  /* 0x00000001000c7802 */ /* 0x000fe20000000f00 */
[----:B------:R-:W-:-:S04]  /*8520*/  FADD.FTZ R37, R13, R14 ;  /* 0x0000000e0d257221 */ /* 0x000fc80000010000 */
[----:B------:R-:W-:-:S07]  /*8530*/  IMAD.MOV.U32 R13, RZ, RZ, R37 ;  /* 0x000000ffff0d7224 */ /* 0x000fce00078e0025 */
[----:B------:R-:W-:Y:S05]  /*8540*/  WARPSYNC.COLLECTIVE R15, `(.L_x_2078) ;  /* 0x000000000f087348 */ /* 0x000fea0003c00000 */
[----:B------:R0:W1:Y:S02]  /*8550*/  SHFL.BFLY P6, R14, R13, R12, R11 ;  /* 0x0c00000c0d0e7389 */ /* 0x00006400000c000b */
[----:B01----:R-:W-:Y:S05]  /*8560*/  ENDCOLLECTIVE ;  /* 0x000000000000791b */ /* 0x003fea0003800000 */
.L_x_2078:
[----:B------:R-:W-:Y:S05]  /*8570*/  BRA `(.L_x_2079) ;  /* 0xffffff9800b47947 */ /* 0x000fea000383ffff */
.L_x_1998:
[----:B------:R-:W-:Y:S01]  /*8580*/  BSSY B1, `(.L_x_2080) ;  /* 0x0000007000017945 */ /* 0x000fe20003800000 */
[----:B------:R-:W-:Y:S01]  /*8590*/  MOV R12, 0x2 ;  /* 0x00000002000c7802 */ /* 0x000fe20000000f00 */
[----:B------:R-:W-:Y:S01]  /*85a0*/  IMAD.MOV.U32 R11, RZ, RZ, 0x1f ;  /* 0x0000001fff0b7424 */ /* 0x000fe200078e00ff */
[----:B------:R-:W-:-:S07]  /*85b0*/  MOV R15, 0xffffffff ;  /* 0xffffffff000f7802 */ /* 0x000fce0000000f00 */
[----:B-----5:R-:W-:Y:S05]  /*85c0*/  WARPSYNC.COLLECTIVE R15, `(.L_x_2081) ;  /* 0x000000000f087348 */ /* 0x020fea0003c00000 */
[----:B------:R0:W1:Y:S02]  /*85d0*/  SHFL.BFLY P6, R14, R13, R12, R11 ;  /* 0x0c00000c0d0e7389 */ /* 0x00006400000c000b */
[----:B01---5:R-:W-:Y:S05]  /*85e0*/  ENDCOLLECTIVE ;  /* 0x000000000000791b */ /* 0x023fea0003800000 */
.L_x_2081:
[----:B------:R-:W-:Y:S05]  /*85f0*/  BSYNC B1 ;  /* 0x0000000000017941 */ /* 0x000fea0003800000 */
.L_x_2080:
[----:B------:R-:W-:Y:S01]  /*8600*/  FADD.FTZ R13, R13, R14 ;  /* 0x0000000e0d0d7221 */ /* 0x000fe20000010000 */
[----:B------:R-:W-:Y:S01]  /*8610*/  MOV R12, 0x1 ;  /* 0x00000001000c7802 */ /* 0x000fe20000000f00 */
[----:B------:R-:W-:Y:S01]  /*8620*/  IMAD.MOV.U32 R11, RZ, RZ, 0x1f ;  /* 0x0000001fff0b7424 */ /* 0x000fe200078e00ff */
[----:B------:R-:W-:-:S07]  /*8630*/  MOV R15, 0xffffffff ;  /* 0xffffffff000f7802 */ /* 0x000fce0000000f00 */
[----:B------:R-:W-:Y:S05]  /*8640*/  WARPSYNC.COLLECTIVE R15, `(.L_x_2082) ;  /* 0x000000000f087348 */ /* 0x000fea0003c00000 */
[----:B------:R0:W1:Y:S02]  /*8650*/  SHFL.BFLY P6, R14, R13, R12, R11 ;  /* 0x0c00000c0d0e7389 */ /* 0x00006400000c000b */
[----:B01----:R-:W-:Y:S05]  /*8660*/  ENDCOLLECTIVE ;  /* 0x000000000000791b */ /* 0x003fea0003800000 */
.L_x_2082:
[----:B------:R-:W-:Y:S05]  /*8670*/  BRA `(.L_x_2083) ;  /* 0xffffffa000547947 */ /* 0x000fea000383ffff */
.L_x_2001:
[----:B------:R-:W-:Y:S01]  /*8680*/  BSSY B1, `(.L_x_2084) ;  /* 0x0000008000017945 */ /* 0x000fe20003800000 */
[----:B------:R-:W-:Y:S01]  /*8690*/  MOV R13, R37 ;  /* 0x00000025000d7202 */ /* 0x000fe20000000f00 */
[----:B------:R-:W-:Y:S01]  /*86a0*/  IMAD.MOV.U32 R12, RZ, RZ, 0x2 ;  /* 0x00000002ff0c7424 */ /* 0x000fe200078e00ff */
[----:B------:R-:W-:Y:S02]  /*86b0*/  MOV R11, 0x1f ;  /* 0x0000001f000b7802 */ /* 0x000fe40000000f00 */
[----:B------:R-:W-:-:S07]  /*86c0*/  MOV R15, 0xffffffff ;  /* 0xffffffff000f7802 */ /* 0x000fce0000000f00 */
[----:B------:R-:W-:Y:S05]  /*86d0*/  WARPSYNC.COLLECTIVE R15, `(.L_x_2085) ;  /* 0x000000000f087348 */ /* 0x000fea0003c00000 */
[----:B------:R0:W1:Y:S02]  /*86e0*/  SHFL.BFLY P6, R14, R13, R12, R11 ;  /* 0x0c00000c0d0e7389 */ /* 0x00006400000c000b */
[----:B01----:R-:W-:Y:S05]  /*86f0*/  ENDCOLLECTIVE ;  /* 0x000000000000791b */ /* 0x003fea0003800000 */
.L_x_2085:
[----:B------:R-:W-:Y:S05]  /*8700*/  BSYNC B1 ;  /* 0x0000000000017941 */ /* 0x000fea0003800000 */
.L_x_2084:
[----:B------:R-:W-:Y:S01]  /*8710*/  FADD.FTZ R13, R37, R14 ;  /* 0x0000000e250d7221 */ /* 0x000fe20000010000 */
[----:B------:R-:W-:Y:S02]  /*8720*/  IMAD.MOV.U32 R12, RZ, RZ, 0x1 ;  /* 0x00000001ff0c7424 */ /* 0x000fe400078e00ff */
[----:B------:R-:W-:Y:S01]  /*8730*/  HFMA2 R11, -RZ, RZ, 0, 1.847743988037109375e-06 ;  /* 0x0000001fff0b7431 */ /* 0x000fe200000001ff */
[----:B------:R-:W-:-:S07]  /*8740*/  MOV R15, 0xffffffff ;  /* 0xffffffff000f7802 */ /* 0x000fce0000000f00 */
[----:B------:R-:W-:Y:S05]  /*8750*/  WARPSYNC.COLLECTIVE R15, `(.L_x_2086) ;  /* 0x000000000f087348 */ /* 0x000fea0003c00000 */
[----:B------:R0:W1:Y:S02]  /*8760*/  SHFL.BFLY P6, R14, R13, R12, R11 ;  /* 0x0c00000c0d0e7389 */ /* 0x00006400000c000b */
[----:B01----:R-:W-:Y:S05]  /*8770*/  ENDCOLLECTIVE ;  /* 0x000000000000791b */ /* 0x003fea0003800000 */
.L_x_2086:
[----:B------:R-:W-:Y:S05]  /*8780*/  BRA `(.L_x_2087) ;  /* 0xffffffa400887947 */ /* 0x000fea000383ffff */
.L_x_2005:
[----:B------:R-:W-:Y:S01]  /*8790*/  HFMA2 R12, -RZ, RZ, 0, 9.5367431640625e-07 ;  /* 0x00000010ff0c7431 */ /* 0x000fe200000001ff */
[----:B------:R-:W-:Y:S01]  /*87a0*/  BSSY B0, `(.L_x_2088) ;  /* 0x0000007000007945 */ /* 0x000fe20003800000 */
[----:B01----:R-:W-:Y:S01]  /*87b0*/  IMAD.MOV.U32 R13, RZ, RZ, R0 ;  /* 0x000000ffff0d7224 */ /* 0x003fe200078e0000 */
[----:B------:R-:W-:Y:S01]  /*87c0*/  MOV R11, 0x1f ;  /* 0x0000001f000b7802 */ /* 0x000fe20000000f00 */
[----:B------:R-:W-:-:S07]  /*87d0*/  IMAD.MOV.U32 R15, RZ, RZ, -0x1 ;  /* 0xffffffffff0f7424 */ /* 0x000fce00078e00ff */
[----:B-----5:R-:W-:Y:S05]  /*87e0*/  WARPSYNC.COLLECTIVE R15, `(.L_x_2089) ;  /* 0x000000000f087348 */ /* 0x020fea0003c00000 */
[----:B------:R0:W1:Y:S02]  /*87f0*/  SHFL.BFLY P6, R14, R13, R12, R11 ;  /* 0x0c00000c0d0e7389 */ /* 0x00006400000c000b */
[----:B01---5:R-:W-:Y:S05]  /*8800*/  ENDCOLLECTIVE ;  /* 0x000000000000791b */ /* 0x023fea0003800000 */
.L_x_2089:
[----:B------:R-:W-:Y:S05]  /*8810*/  BSYNC B0 ;  /* 0x0000000000007941 */ /* 0x000fea0003800000 */
.L_x_2088:
[----:B------:R-:W-:Y:S01]  /*8820*/  FMNMX.FTZ R13, R14, R0, !PT ;  /* 0x000000000e0d7209 */ /* 0x000fe20007810000 */
[----:B------:R-:W-:Y:S01]  /*8830*/  HFMA2 R12, -RZ, RZ, 0, 4.76837158203125e-07 ;  /* 0x00000008ff0c7431 */ /* 0x000fe200000001ff */
[----:B------:R-:W-:Y:S01]  /*8840*/  MOV R11, 0x1f ;  /* 0x0000001f000b7802 */ /* 0x000fe20000000f00 */
[----:B------:R-:W-:-:S07]  /*8850*/  IMAD.MOV.U32 R15, RZ, RZ, -0x1 ;  /* 0xffffffffff0f7424 */ /* 0x000fce00078e00ff */
[----:B------:R-:W-:Y:S05]  /*8860*/  WARPSYNC.COLLECTIVE R15, `(.L_x_2090) ;  /* 0x000000000f087348 */ /* 0x000fea0003c00000 */
[----:B------:R0:W1:Y:S02]  /*8870*/  SHFL.BFLY P6, R14, R13, R12, R11 ;  /* 0x0c00000c0d0e7389 */ /* 0x00006400000c000b */
[----:B01----:R-:W-:Y:S05]  /*8880*/  ENDCOLLECTIVE ;  /* 0x000000000000791b */ /* 0x003fea0003800000 */
.L_x_2090:
[----:B------:R-:W-:Y:S01]  /*8890*/  HFMA2 R12, -RZ, RZ, 0, 2.384185791015625e-07 ;  /* 0x00000004ff0c7431 */ /* 0x000fe200000001ff */
[----:B------:R-:W-:-:S04]  /*88a0*/  FMNMX.FTZ R3, R13, R14, !PT ;  /* 0x0000000e0d037209 */ /* 0x000fc80007810000 */
[----:B------:R-:W-:-:S07]  /*88b0*/  MOV R13, R3 ;  /* 0x00000003000d7202 */ /* 0x000fce0000000f00 */
[----:B------:R-:W-:Y:S05]  /*88c0*/  WARPSYNC.COLLECTIVE R15, `(.L_x_2091) ;  /* 0x000000000f087348 */ /* 0x000fea0003c00000 */
[----:B------:R0:W1:Y:S02]  /*88d0*/  SHFL.BFLY P6, R14, R13, R12, R11 ;  /* 0x0c00000c0d0e7389 */ /* 0x00006400000c000b */
[----:B01----:R-:W-:Y:S05]  /*88e0*/  ENDCOLLECTIVE ;  /* 0x000000000000791b */ /* 0x003fea0003800000 */
.L_x_2091:
[----:B------:R-:W-:Y:S05]  /*88f0*/  BRA `(.L_x_2092) ;  /* 0xffffffa400c07947 */ /* 0x000fea000383ffff */
.L_x_2093:
        /* <DEDUP_REMOVED lines=16> */
.L_x_2699:


//--------------------- .text._ZN4mmha33masked_multihead_attention_kernelIfLi32ELi32ELi1ELi8ELi256ELb0ELb1EEEv26Multihead_attention_paramsIT_XT5_EE --------------------------
	.section	.text._ZN4mmha33masked_multihead_attention_kernelIfLi32ELi32ELi1ELi8ELi256ELb0ELb1EEEv26Multihead_attention_paramsIT_XT5_EE,"ax",@progbits
	.align	128
        .global         _ZN4mmha33masked_multihead_attention_kernelIfLi32ELi32ELi1ELi8ELi256ELb0ELb1EEEv26Multihead_attention_paramsIT_XT5_EE
        .type           _ZN4mmha33masked_multihead_attention_kernelIfLi32ELi32ELi1ELi8ELi256ELb0ELb1EEEv26Multihead_attention_paramsIT_XT5_EE,@function
        .size           _ZN4mmha33masked_multihead_attention_kernelIfLi32ELi32ELi1ELi8ELi256ELb0ELb1EEEv26Multihead_attention_paramsIT_XT5_EE,(.L_x_2700 - _ZN4mmha33masked_multihead_attention_kernelIfLi32ELi32ELi1ELi8ELi256ELb0ELb1EEEv26Multihead_attention_paramsIT_XT5_EE)
        .other          _ZN4mmha33masked_multihead_attention_kernelIfLi32ELi32ELi1ELi8ELi256ELb0ELb1EEEv26Multihead_attention_paramsIT_XT5_EE,@"STO_CUDA_ENTRY STV_DEFAULT"
_ZN4mmha33masked_multihead_attention_kernelIfLi32ELi32ELi1ELi8ELi256ELb0ELb1EEEv26Multihead_attention_paramsIT_XT5_EE:
.text._ZN4mmha33masked_multihead_attention_kernelIfLi32ELi32ELi1ELi8ELi256ELb0ELb1EEEv26Multihead_attention_paramsIT_XT5_EE:
        /* <DEDUP_REMOVED lines=12> */
.L_x_2094:
[----:B------:R-:W0:Y:S01]  /*00c0*/  LDC R9, c[0x0][0x3f0] ;  /* 0x0000fc00ff097b82 */ /* 0x000e220000000800 */
[----:B------:R-:W2:Y:S07]  /*00d0*/  LDCU UR4, c[0x0][0x3f4] ;  /* 0x00007e80ff0477ac */ /* 0x000eae0008000800 */
[----:B------:R-:W3:Y:S01]  /*00e0*/  LDC.64 R2, c[0x0][0x4a0] ;  /* 0x00012800ff027b82 */ /* 0x000ee20000000a00 */
[----:B------:R-:W4:Y:S07]  /*00f0*/  S2R R40, SR_CTAID.X ;  /* 0x0000000000287919 */ /* 0x000f2e0000002500 */
[----:B------:R-:W4:Y:S01]  /*0100*/  LDC R14, c[0x0][0x3e8] ;  /* 0x0000fa00ff0e7b82 */ /* 0x000f220000000800 */
[----:B0-----:R-:W-:-:S07]  /*0110*/  IABS R7, R9 ;  /* 0x0000000900077213 */ /* 0x001fce0000000000 */
[----:B------:R-:W0:Y:S01]  /*0120*/  LDC R25, c[0x0][0x3f8] ;  /* 0x0000fe00ff197b82 */ /* 0x000e220000000800 */
[----:B------:R-:W1:Y:S01]  /*0130*/  I2F.RP R0, R7 ;  /* 0x0000000700007306 */ /* 0x000e620000209400 */
[----:B---3--:R-:W-:-:S04]  /*0140*/  ISETP.NE.U32.AND P0, PT, R2, RZ, PT ;  /* 0x000000ff0200720c */ /* 0x008fc80003f05070 */
[----:B------:R-:W-:-:S03]  /*0150*/  ISETP.NE.AND.EX P0, PT, R3, RZ, PT, P0 ;  /* 0x000000ff0300720c */ /* 0x000fc60003f05300 */
[----:B-1----:R-:W1:Y:S10]  /*0160*/  MUFU.RCP R0, R0 ;  /* 0x0000000000007308 */ /* 0x002e740000001000 */
[----:B------:R-:W3:Y:S08]  /*0170*/  @P0 LDC.64 R2, c[0x0][0x4a0] ;  /* 0x00012800ff020b82 */ /* 0x000ef00000000a00 */
[----:B------:R-:W4:Y:S01]  /*0180*/  @P0 LDC R17, c[0x0][0x430] ;  /* 0x00010c00ff110b82 */ /* 0x000f220000000800 */
[----:B-1----:R-:W-:Y:S01]  /*0190*/  VIADD R4, R0, 0xffffffe ;  /* 0x0ffffffe00047836 */ /* 0x002fe20000000000 */
[----:B------:R-:W-:-:S03]  /*01a0*/  IABS R0, R15 ;  /* 0x0000000f00007213 */ /* 0x000fc60000000000 */
[----:B------:R1:W2:Y:S01]  /*01b0*/  F2I.FTZ.U32.TRUNC.NTZ R5, R4 ;  /* 0x0000000400057305 */ /* 0x0002a2000021f000 */
[----:B---3--:R-:W-:-:S04]  /*01c0*/  @P0 IMAD.WIDE.U32 R2, R15, 0x4, R2 ;  /* 0x000000040f020825 */ /* 0x008fc800078e0002 */
[----:B-1----:R-:W-:Y:S01]  /*01d0*/  IMAD.MOV.U32 R4, RZ, RZ, RZ ;  /* 0x000000ffff047224 */ /* 0x002fe200078e00ff */
[----:B--2---:R-:W-:-:S05]  /*01e0*/  IADD3 R6, PT, PT, RZ, -R5, RZ ;  /* 0x80000005ff067210 */ /* 0x004fca0007ffe0ff */
[----:B------:R-:W-:-:S04]  /*01f0*/  IMAD R11, R6, R7, RZ ;  /* 0x00000007060b7224 */ /* 0x000fc800078e02ff */
[----:B------:R-:W-:Y:S02]  /*0200*/  IMAD.HI.U32 R5, R5, R11, R4 ;  /* 0x0000000b05057227 */ /* 0x000fe400078e0004 */
[----:B------:R1:W4:Y:S01]  /*0210*/  @P0 LDG.E R4, desc[UR6][R2.64] ;  /* 0x0000000602040981 */ /* 0x000322000c1e1900 */
[----:B------:R-:W2:Y:S03]  /*0220*/  LDC.64 R10, c[0x0][0x460] ;  /* 0x00011800ff0a7b82 */ /* 0x000ea60000000a00 */
[----:B------:R-:W-:-:S05]  /*0230*/  IMAD.HI.U32 R5, R5, R0, RZ ;  /* 0x0000000005057227 */ /* 0x000fca00078e00ff */
[----:B------:R-:W-:Y:S01]  /*0240*/  IADD3 R6, PT, PT, -R5, RZ, RZ ;  /* 0x000000ff05067210 */ /* 0x000fe20007ffe1ff */
[----:B-1----:R-:W-:-:S04]  /*0250*/  IMAD.U32 R2, RZ, RZ, UR4 ;  /* 0x00000004ff027e24 */ /* 0x002fc8000f8e00ff */
[----:B------:R-:W-:Y:S01]  /*0260*/  IMAD R0, R7, R6, R0 ;  /* 0x0000000607007224 */ /* 0x000fe200078e0200 */
[----:B------:R-:W-:-:S04]  /*0270*/  IABS R3, R2 ;  /* 0x0000000200037213 */ /* 0x000fc80000000000 */
[----:B------:R-:W-:Y:S01]  /*0280*/  ISETP.GT.U32.AND P3, PT, R7, R0, PT ;  /* 0x000000000700720c */ /* 0x000fe20003f64070 */
[----:B------:R-:W1:Y:S01]  /*0290*/  I2F.RP R8, R3 ;  /* 0x0000000300087306 */ /* 0x000e620000209400 */
[----:B--2---:R-:W-:-:S11]  /*02a0*/  ISETP.NE.U32.AND P1, PT, R10, RZ, PT ;  /* 0x000000ff0a00720c */ /* 0x004fd60003f25070 */
[----:B------:R-:W-:Y:S01]  /*02b0*/  @!P3 IMAD.IADD R0, R0, 0x1, -R7 ;  /* 0x000000010000b824 */ /* 0x000fe200078e0a07 */
[----:B------:R-:W-:-:S04]  /*02c0*/  ISETP.NE.AND.EX P1, PT, R11, RZ, PT, P1 ;  /* 0x000000ff0b00720c */ /* 0x000fc80003f25310 */
[----:B------:R-:W-:Y:S01]  /*02d0*/  ISETP.GE.U32.AND P2, PT, R0, R7, PT ;  /* 0x000000070000720c */ /* 0x000fe20003f46070 */
[----:B-1----:R-:W1:Y:S01]  /*02e0*/  MUFU.RCP R8, R8 ;  /* 0x0000000800087308 */ /* 0x002e620000001000 */
[----:B------:R-:W-:Y:S02]  /*02f0*/  @!P3 IADD3 R5, PT, PT, R5, 0x1, RZ ;  /* 0x000000010505b810 */ /* 0x000fe40007ffe0ff */
[----:B------:R-:W-:-:S05]  /*0300*/  LOP3.LUT R0, R15, R9, RZ, 0x3c, !PT ;  /* 0x000000090f007212 */ /* 0x000fca00078e3cff */
[----:B------:R-:W2:Y:S04]  /*0310*/  @P1 LDC.64 R6, c[0x0][0x460] ;  /* 0x00011800ff061b82 */ /* 0x000ea80000000a00 */
[----:B------:R-:W-:Y:S01]  /*0320*/  @P2 VIADD R5, R5, 0x1 ;  /* 0x0000000105052836 */ /* 0x000fe20000000000 */
[----:B------:R-:W-:Y:S02]  /*0330*/  ISETP.GE.AND P4, PT, R0, RZ, PT ;  /* 0x000000ff0000720c */ /* 0x000fe40003f86270 */
[----:B------:R-:W-:Y:S02]  /*0340*/  ISETP.NE.AND P3, PT, R9, RZ, PT ;  /* 0x000000ff0900720c */ /* 0x000fe40003f65270 */
[----:B------:R-:W-:Y:S02]  /*0350*/  MOV R22, R5 ;  /* 0x0000000500167202 */ /* 0x000fe40000000f00 */
[----:B------:R-:W3:Y:S01]  /*0360*/  @!P0 LDC R5, c[0x0][0x40c] ;  /* 0x00010300ff058b82 */ /* 0x000ee20000000800 */
[----:B-1----:R-:W-:-:S04]  /*0370*/  IADD3 R12, PT, PT, R8, 0xffffffe, RZ ;  /* 0x0ffffffe080c7810 */ /* 0x002fc80007ffe0ff */
[----:B------:R1:W0:Y:S02]  /*0380*/  F2I.FTZ.U32.TRUNC.NTZ R13, R12 ;  /* 0x0000000c000d7305 */ /* 0x000224000021f000 */
[----:B------:R-:W-:Y:S02]  /*0390*/  @!P4 IMAD.MOV R22, RZ, RZ, -R22 ;  /* 0x000000ffff16c224 */ /* 0x000fe400078e0a16 */
[----:B------:R-:W-:Y:S01]  /*03a0*/  @!P3 LOP3.LUT R22, RZ, R9, RZ, 0x33, !PT ;  /* 0x00000009ff16b212 */ /* 0x000fe200078e33ff */
[----:B------:R-:W-:-:S04]  /*03b0*/  HFMA2 R0, -RZ, RZ, 0, 0 ;  /* 0x00000000ff007431 */ /* 0x000fc800000001ff */
[----:B--2---:R-:W-:Y:S01]  /*03c0*/  @P1 IMAD.WIDE R6, R22, 0x4, R6 ;  /* 0x0000000416061825 */ /* 0x004fe200078e0206 */
[----:B------:R-:W2:Y:S04]  /*03d0*/  S2R R77, SR_TID.X ;  /* 0x00000000004d7919 */ /* 0x000ea80000002100 */
[----:B------:R0:W5:Y:S01]  /*03e0*/  @P1 LDG.E R0, desc[UR6][R6.64] ;  /* 0x0000000606001981 */ /* 0x000162000c1e1900 */
[----:B-1----:R-:W-:Y:S02]  /*03f0*/  IMAD.MOV.U32 R12, RZ, RZ, RZ ;  /* 0x000000ffff0c7224 */ /* 0x002fe400078e00ff */
[----:B0-----:R-:W-:-:S04]  /*0400*/  IMAD.MOV R6, RZ, RZ, -R13 ;  /* 0x000000ffff067224 */ /* 0x001fc800078e0a0d */
[----:B------:R-:W-:Y:S01]  /*0410*/  IMAD R7, R6, R3, RZ ;  /* 0x0000000306077224 */ /* 0x000fe200078e02ff */
[----:B------:R-:W-:Y:S01]  /*0420*/  BSSY.RECONVERGENT B0, `(.L_x_2095) ;  /* 0x0000021000007945 */ /* 0x000fe20003800200 */
[----:B--2---:R-:W-:Y:S02]  /*0430*/  ISETP.GT.U32.AND P3, PT, R77, 0x1f, PT ;  /* 0x0000001f4d00780c */ /* 0x004fe40003f64070 */
[----:B----4-:R-:W-:Y:S01]  /*0440*/  @P0 IADD3 R5, PT, PT, R4, R17, RZ ;  /* 0x0000001104050210 */ /* 0x010fe20007ffe0ff */
[----:B------:R-:W-:-:S03]  /*0450*/  IMAD.HI.U32 R4, R13, R7, R12 ;  /* 0x000000070d047227 */ /* 0x000fc600078e000c */
[----:B---3--:R-:W-:-:S04]  /*0460*/  IABS R6, R5 ;  /* 0x0000000500067213 */ /* 0x008fc80000000000 */
[----:B------:R-:W-:-:S05]  /*0470*/  MOV R7, R6 ;  /* 0x0000000600077202 */ /* 0x000fca0000000f00 */
[----:B------:R-:W-:-:S04]  /*0480*/  IMAD.HI.U32 R6, R4, R7, RZ ;  /* 0x0000000704067227 */ /* 0x000fc800078e00ff */
[----:B------:R-:W-:Y:S01]  /*0490*/  IMAD.MOV R6, RZ, RZ, -R6 ;  /* 0x000000ffff067224 */ /* 0x000fe200078e0a06 */
[----:B------:R-:W-:-:S03]  /*04a0*/  ISETP.NE.AND P0, PT, R14, RZ, PT ;  /* 0x000000ff0e00720c */ /* 0x000fc60003f05270 */
[----:B------:R-:W-:-:S05]  /*04b0*/  IMAD R7, R3, R6, R7 ;  /* 0x0000000603077224 */ /* 0x000fca00078e0207 */
[----:B------:R-:W-:Y:S01]  /*04c0*/  ISETP.GT.U32.AND P1, PT, R3, R7, PT ;  /* 0x000000070300720c */ /* 0x000fe20003f24070 */
[----:B------:R-:W-:-:S04]  /*04d0*/  IMAD R13, R15, R25, R40 ;  /* 0x000000190f0d7224 */ /* 0x000fc800078e0228 */
[----:B------:R-:W-:Y:S02]  /*04e0*/  @P0 SHF.L.U32 R8, R40, 0x5, RZ ;  /* 0x0000000528080819 */ /* 0x000fe400000006ff */
[----:B------:R-:W-:-:S03]  /*04f0*/  @!P0 SHF.L.U32 R6, R13, 0x5, RZ ;  /* 0x000000050d068819 */ /* 0x000fc600000006ff */
[----:B------:R-:W-:-:S03]  /*0500*/  @P0 IMAD R6, R15, R14, R8 ;  /* 0x0000000e0f060224 */ /* 0x000fc600078e0208 */
[----:B------:R-:W-:Y:S02]  /*0510*/  @!P1 IMAD.IADD R7, R7, 0x1, -R3 ;  /* 0x0000000107079824 */ /* 0x000fe400078e0a03 */
[----:B------:R-:W-:Y:S01]  /*0520*/  IMAD.MOV.U32 R12, RZ, RZ, RZ ;  /* 0x000000ffff0c7224 */ /* 0x000fe200078e00ff */
[----:B------:R-:W-:Y:S02]  /*0530*/  IADD3 R27, PT, PT, R6, R77, RZ ;  /* 0x0000004d061b7210 */ /* 0x000fe40007ffe0ff */
[----:B------:R-:W-:Y:S01]  /*0540*/  ISETP.GT.U32.AND P1, PT, R3, R7, PT ;  /* 0x000000070300720c */ /* 0x000fe20003f24070 */
[----:B------:R-:W-:-:S12]  /*0550*/  @P3 BRA `(.L_x_2096) ;  /* 0x0000000000343947 */ /* 0x000fd80003800000 */
        /* <DEDUP_REMOVED lines=13> */
.L_x_2096:
[----:B------:R-:W-:Y:S05]  /*0630*/  BSYNC.RECONVERGENT B0 ;  /* 0x0000000000007941 */ /* 0x000fea0003800200 */
.L_x_2095:
[----:B------:R-:W1:Y:S01]  /*0640*/  LDCU UR4, c[0x0][0x478] ;  /* 0x00008f00ff0477ac */ /* 0x000e620008000800 */
[----:B------:R-:W-:Y:S01]  /*0650*/  ISETP.GE.AND P2, PT, R5, RZ, PT ;  /* 0x000000ff0500720c */ /* 0x000fe20003f46270 */
[----:B------:R-:W-:Y:S01]  /*0660*/  @!P1 IMAD.IADD R7, R7, 0x1, -R3 ;  /* 0x0000000107079824 */ /* 0x000fe200078e0a03 */
[----:B------:R-:W-:Y:S01]  /*0670*/  ISETP.NE.AND P0, PT, R2, RZ, PT ;  /* 0x000000ff0200720c */ /* 0x000fe20003f05270 */
[----:B------:R-:W-:Y:S01]  /*0680*/  IMAD R41, R15, R2, RZ ;  /* 0x000000020f297224 */ /* 0x000fe200078e02ff */
[----:B------:R-:W-:Y:S01]  /*0690*/  IADD3 R72, PT, PT, R5, 0x1, -R2 ;  /* 0x0000000105487810 */ /* 0x000fe20007ffe802 */
[----:B------:R-:W-:Y:S01]  /*06a0*/  IMAD R8, R22, R25, RZ ;  /* 0x0000001916087224 */ /* 0x000fe200078e02ff */
[----:B------:R-:W-:Y:S02]  /*06b0*/  LEA R23, R40, R77, 0x5 ;  /* 0x0000004d28177211 */ /* 0x000fe400078e28ff */
[----:B------:R-:W-:Y:S02]  /*06c0*/  SHF.R.S32.HI R85, RZ, 0x1f, R41 ;  /* 0x0000001fff557819 */ /* 0x000fe40000011429 */
[----:B------:R-:W-:-:S03]  /*06d0*/  VIMNMX R72, PT, PT, RZ, R72, !PT ;  /* 0x00000048ff487248 */ /* 0x000fc60007fe0100 */
[----:B------:R-:W-:Y:S02]  /*06e0*/  @!P2 IMAD.MOV R7, RZ, RZ, -R7 ;  /* 0x000000ffff07a224 */ /* 0x000fe400078e0a07 */
        /* <DEDUP_REMOVED lines=8> */
[----:B------:R-:W3:Y:S02]  /*0770*/  LDG.E.S8 R16, desc[UR6][R16.64] ;  /* 0x0000000610107981 */ /* 0x000ee4000c1e1300 */
[----:B---3--:R-:W2:Y:S02]  /*0780*/  I2F.S16 R21, R16 ;  /* 0x0000001000157306 */ /* 0x008ea40000101400 */
[----:B--2---:R-:W-:Y:S01]  /*0790*/  FMUL.FTZ R22, R18, R21 ;  /* 0x0000001512167220 */ /* 0x004fe20000410000 */
[----:B------:R-:W-:Y:S06]  /*07a0*/  BRA `(.L_x_2098) ;  /* 0x00000000001c7947 */ /* 0x000fec0003800000 */
.L_x_2097:
[----:B------:R-:W-:Y:S01]  /*07b0*/  BSSY.RECONVERGENT B0, `(.L_x_2098) ;  /* 0x0000006000007945 */ /* 0x000fe20003800200 */
[----:B------:R-:W-:-:S03]  /*07c0*/  HFMA2 R22, -RZ, RZ, 0, 0 ;  /* 0x00000000ff167431 */ /* 0x000fc600000001ff */
[----:B------:R-:W-:Y:S05]  /*07d0*/  @P3 BRA `(.L_x_2099) ;  /* 0x00000000000c3947 */ /* 0x000fea0003800000 */
[----:B------:R-:W1:Y:S02]  /*07e0*/  LDC.64 R16, c[0x0][0x398] ;  /* 0x0000e600ff107b82 */ /* 0x000e640000000a00 */
[----:B-1----:R-:W-:-:S05]  /*07f0*/  IMAD.WIDE R16, R27, 0x4, R16 ;  /* 0x000000041b107825 */ /* 0x002fca00078e0210 */
[----:B------:R1:W5:Y:S02]  /*0800*/  LDG.E R22, desc[UR6][R16.64] ;  /* 0x0000000610167981 */ /* 0x000364000c1e1900 */
.L_x_2099:
[----:B------:R-:W-:Y:S05]  /*0810*/  BSYNC.RECONVERGENT B0 ;  /* 0x0000000000007941 */ /* 0x000fea0003800200 */
.L_x_2098:
[----:B------:R-:W2:Y:S01]  /*0820*/  LDCU.64 UR8, c[0x0][0x3a0] ;  /* 0x00007400ff0877ac */ /* 0x000ea20008000a00 */
[----:B------:R-:W-:Y:S01]  /*0830*/  ISETP.EQ.U32.AND P0, PT, R10, RZ, PT ;  /* 0x000000ff0a00720c */ /* 0x000fe20003f02070 */
[----:B------:R-:W3:Y:S01]  /*0840*/  LDC.64 R26, c[0x0][0x418] ;  /* 0x00010600ff1a7b82 */ /* 0x000ee20000000a00 */
[----:B------:R-:W4:Y:S02]  /*0850*/  LDCU.64 UR4, c[0x0][0x390] ;  /* 0x00007200ff0477ac */ /* 0x000f240008000a00 */
[----:B------:R-:W-:-:S05]  /*0860*/  ISETP.EQ.OR.EX P0, PT, R11, RZ, P3, P0 ;  /* 0x000000ff0b00720c */ /* 0x000fca0001f02700 */
[----:B------:R-:W1:Y:S01]  /*0870*/  LDC R24, c[0x0][0x400] ;  /* 0x00010000ff187b82 */ /* 0x000e620000000800 */
[----:B--2---:R-:W-:-:S07]  /*0880*/  ISETP.NE.U32.AND P1, PT, RZ, UR8, PT ;  /* 0x00000008ff007c0c */ /* 0x004fce000bf25070 */
[----:B------:R-:W2:Y:S01]  /*0890*/  @!P0 LDC.64 R20, c[0x0][0x450] ;  /* 0x00011400ff148b82 */ /* 0x000ea20000000a00 */
[----:B-----5:R-:W-:Y:S01]  /*08a0*/  @!P0 IMAD R14, R0, R25, RZ ;  /* 0x00000019000e8224 */ /* 0x020fe200078e02ff */
[----:B------:R-:W-:Y:S02]  /*08b0*/  MOV R25, RZ ;  /* 0x000000ff00197202 */ /* 0x000fe40000000f00 */
[----:B----4-:R-:W-:Y:S01]  /*08c0*/  ISETP.NE.U32.AND P2, PT, RZ, UR4, PT ;  /* 0x00000004ff007c0c */ /* 0x010fe2000bf45070 */
[----:B------:R-:W4:Y:S01]  /*08d0*/  LDCU.U8 UR4, c[0x0][0x404] ;  /* 0x00008080ff0477ac */ /* 0x000f220008000000 */
[----:B------:R-:W-:Y:S02]  /*08e0*/  ISETP.NE.AND.EX P1, PT, RZ, UR9, PT, P1 ;  /* 0x00000009ff007c0c */ /* 0x000fe4000bf25310 */
[----:B------:R-:W-:Y:S02]  /*08f0*/  ISETP.NE.AND.EX P2, PT, RZ, UR5, PT, P2 ;  /* 0x00000005ff007c0c */ /* 0x000fe4000bf45320 */
[----:B------:R-:W-:-:S02]  /*0900*/  ISETP.GT.U32.OR P1, PT, R77, 0x1f, !P1 ;  /* 0x0000001f4d00780c */ /* 0x000fc40004f24470 */
[----:B------:R-:W-:Y:S02]  /*0910*/  ISETP.GT.U32.OR P2, PT, R77, 0x1f, !P2 ;  /* 0x0000001f4d00780c */ /* 0x000fe40005744470 */
[----:B---3--:R-:W-:-:S04]  /*0920*/  ISETP.NE.U32.AND P4, PT, R26, RZ, PT ;  /* 0x000000ff1a00720c */ /* 0x008fc80003f85070 */
[----:B------:R-:W-:Y:S01]  /*0930*/  ISETP.NE.AND.EX P4, PT, R27, RZ, PT, P4 ;  /* 0x000000ff1b00720c */ /* 0x000fe20003f85340 */
[----:B------:R-:W-:-:S04]  /*0940*/  @!P0 IMAD R27, R14, 0x20, R23 ;  /* 0x000000200e1b8824 */ /* 0x000fc800078e0217 */
[----:B0-----:R-:W0:Y:S01]  /*0950*/  @!P1 LDC.64 R18, c[0x0][0x3a0] ;  /* 0x0000e800ff129b82 */ /* 0x001e220000000a00 */
[----:B--2---:R-:W-:-:S06]  /*0960*/  @!P0 IMAD.WIDE R20, R27, 0x4, R20 ;  /* 0x000000041b148825 */ /* 0x004fcc00078e0214 */
[----:B------:R-:W2:Y:S01]  /*0970*/  @!P0 LDG.E R21, desc[UR6][R20.64] ;  /* 0x0000000614158981 */ /* 0x000ea2000c1e1900 */
[----:B-1----:R-:W1:Y:S08]  /*0980*/  @!P2 LDC.64 R16, c[0x0][0x390] ;  /* 0x0000e400ff10ab82 */ /* 0x002e700000000a00 */
[----:B------:R-:W3:Y:S01]  /*0990*/  @P4 LDC.64 R10, c[0x0][0x418] ;  /* 0x00010600ff0a4b82 */ /* 0x000ee20000000a00 */
[----:B0-----:R-:W-:-:S05]  /*09a0*/  @!P1 IMAD.WIDE.U32 R18, R23, 0x4, R18 ;  /* 0x0000000417129825 */ /* 0x001fca00078e0012 */
[----:B------:R-:W2:Y:S01]  /*09b0*/  @!P1 LDG.E R25, desc[UR6][R18.64] ;  /* 0x0000000612199981 */ /* 0x000ea2000c1e1900 */
[----:B-1----:R-:W-:-:S04]  /*09c0*/  @!P2 IMAD.WIDE.U32 R16, R23, 0x4, R16 ;  /* 0x000000041710a825 */ /* 0x002fc800078e0010 */
[----:B------:R-:W-:-:S06]  /*09d0*/  IMAD.MOV.U32 R23, RZ, RZ, RZ ;  /* 0x000000ffff177224 */ /* 0x000fcc00078e00ff */
[----:B------:R0:W2:Y:S01]  /*09e0*/  @!P2 LDG.E R23, desc[UR6][R16.64] ;  /* 0x000000061017a981 */ /* 0x0000a2000c1e1900 */
[----:B---3--:R-:W-:Y:S02]  /*09f0*/  @P4 IMAD.WIDE.U32 R14, R15, 0x4, R10 ;  /* 0x000000040f0e4825 */ /* 0x008fe400078e000a */
[----:B------:R-:W1:Y:S01]  /*0a00*/  S2R R10, SR_CgaCtaId ;  /* 0x00000000000a7919 */ /* 0x000e620000008800 */
[----:B----4-:R-:W-:-:S04]  /*0a10*/  ISETP.NE.AND P2, PT, RZ, UR4, PT ;  /* 0x00000004ff007c0c */ /* 0x010fc8000bf45270 */
[C---:B------:R-:W-:Y:S02]  /*0a20*/  ISETP.GT.AND P1, PT, R24.reuse, RZ, !P2 ;  /* 0x000000ff1800720c */ /* 0x040fe40005724270 */
[----:B------:R-:W-:-:S04]  /*0a30*/  ISETP.LT.OR P2, PT, R24, 0x1, !P2 ;  /* 0x000000011800780c */ /* 0x000fc80005741670 */
[----:B------:R-:W-:Y:S02]  /*0a40*/  PLOP3.LUT P1, PT, P1, P2, PT, 0xf8, 0x8f ;  /* 0x00000000008f781c */ /* 0x000fe40000f25f70 */
[----:B------:R-:W-:Y:S01]  /*0a50*/  MOV R11, 0x400 ;  /* 0x00000400000b7802 */ /* 0x000fe20000000f00 */
[----:B------:R-:W-:-:S04]  /*0a60*/  HFMA2 R74, -RZ, RZ, 0, 0 ;  /* 0x00000000ff4a7431 */ /* 0x000fc800000001ff */
[----:B0-----:R-:W-:Y:S02]  /*0a70*/  VIADD R17, R11, 0xc0 ;  /* 0x000000c00b117836 */ /* 0x001fe40000000000 */
[----:B------:R0:W5:Y:S02]  /*0a80*/  @P4 LDG.E R74, desc[UR6][R14.64] ;  /* 0x000000060e4a4981 */ /* 0x000164000c1e1900 */
[----:B0-----:R-:W-:Y:S02]  /*0a90*/  IADD3 R15, PT, PT, -R72, R5, RZ ;  /* 0x00000005480f7210 */ /* 0x001fe40007ffe1ff */
[----:B-1----:R-:W-:Y:S01]  /*0aa0*/  LEA R42, R10, R17, 0x18 ;  /* 0x000000110a2a7211 */ /* 0x002fe200078ec0ff */
[----:B--2---:R-:W-:-:S04]  /*0ab0*/  FADD.FTZ R22, R25, R22 ;  /* 0x0000001619167221 */ /* 0x004fc80000010000 */
[----:B------:R-:W-:Y:S01]  /*0ac0*/  @!P0 FMUL.FTZ R22, R22, R21 ;  /* 0x0000001516168220 */ /* 0x000fe20000410000 */
[----:B------:R-:W-:Y:S01]  /*0ad0*/  FADD.FTZ R23, R23, R12 ;  /* 0x0000000c17177221 */ /* 0x000fe20000010000 */
[----:B------:R-:W-:Y:S06]  /*0ae0*/  @P1 BRA `(.L_x_2100) ;  /* 0x0000000000c81947 */ /* 0x000fec0003800000 */
        /* <DEDUP_REMOVED lines=22> */
[----:B------:R-:W0:Y:S01]  /*0c50*/  S2R R19, SR_CgaCtaId ;  /* 0x0000000000137919 */ /* 0x000e220000008800 */
[----:B------:R-:W-:-:S04]  /*0c60*/  LOP3.LUT R12, R77, R18, RZ, 0x3c, !PT ;  /* 0x000000124d0c7212 */ /* 0x000fc800078e3cff */
[----:B------:R-:W-:Y:S02]  /*0c70*/  ISETP.GE.AND P2, PT, R12, RZ, PT ;  /* 0x000000ff0c00720c */ /* 0x000fe40003f46270 */
[----:B------:R-:W-:-:S04]  /*0c80*/  MOV R12, 0x400 ;  /* 0x00000400000c7802 */ /* 0x000fc80000000f00 */
[----:B------:R-:W-:Y:S02]  /*0c90*/  @P0 IADD3 R17, PT, PT, R17, 0x1, RZ ;  /* 0x0000000111110810 */ /* 0x000fe40007ffe0ff */
[C---:B------:R-:W-:Y:S02]  /*0ca0*/  ISETP.GE.AND P0, PT, R77.reuse, R24, PT ;  /* 0x000000184d00720c */ /* 0x040fe40003f06270 */
[----:B------:R-:W-:Y:S01]  /*0cb0*/  IADD3 R12, PT, PT, R12, 0xc0, RZ ;  /* 0x000000c00c0c7810 */ /* 0x000fe20007ffe0ff */
[----:B------:R-:W-:Y:S01]  /*0cc0*/  IMAD.MOV.U32 R21, RZ, RZ, R17 ;  /* 0x000000ffff157224 */ /* 0x000fe200078e0011 */
[----:B------:R-:W-:-:S04]  /*0cd0*/  ISETP.GT.U32.OR P0, PT, R77, 0x1f, P0 ;  /* 0x0000001f4d00780c */ /* 0x000fc80000704470 */
[----:B------:R-:W-:Y:S02]  /*0ce0*/  @!P2 IADD3 R21, PT, PT, -R21, RZ, RZ ;  /* 0x000000ff1515a210 */ /* 0x000fe40007ffe1ff */
[----:B------:R-:W-:-:S05]  /*0cf0*/  @!P1 LOP3.LUT R21, RZ, R18, RZ, 0x33, !PT ;  /* 0x00000012ff159212 */ /* 0x000fca00078e33ff */
[----:B------:R-:W-:-:S04]  /*0d00*/  IMAD.MOV R14, RZ, RZ, -R21 ;  /* 0x000000ffff0e7224 */ /* 0x000fc800078e0a15 */
[----:B------:R-:W-:Y:S01]  /*0d10*/  IMAD R16, R18, R14, R77 ;  /* 0x0000000e12107224 */ /* 0x000fe200078e024d */
[----:B0-----:R-:W-:-:S03]  /*0d20*/  LEA R12, R19, R12, 0x18 ;  /* 0x0000000c130c7211 */ /* 0x001fc600078ec0ff */
[-C--:B------:R-:W-:Y:S02]  /*0d30*/  @!P0 IMAD R17, R18, R21.reuse, R16 ;  /* 0x0000001512118224 */ /* 0x080fe400078e0210 */
[----:B------:R-:W-:Y:S02]  /*0d40*/  IMAD R14, R24, 0x4, R12 ;  /* 0x00000004180e7824 */ /* 0x000fe400078e020c */
[----:B------:R-:W-:Y:S01]  /*0d50*/  @!P0 IMAD R21, R18, R21, R16 ;  /* 0x0000001512158224 */ /* 0x000fe200078e0210 */
[CC--:B------:R-:W-:Y:S01]  /*0d60*/  @!P0 LEA R16, R17.reuse, R12.reuse, 0x2 ;  /* 0x0000000c11108211 */ /* 0x0c0fe200078e10ff */
[--C-:B------:R-:W-:Y:S02]  /*0d70*/  @!P0 IMAD R17, R17, 0x4, R14.reuse ;  /* 0x0000000411118824 */ /* 0x100fe400078e020e */
[C---:B------:R-:W-:Y:S01]  /*0d80*/  @!P0 IMAD R14, R21.reuse, 0x4, R14 ;  /* 0x00000004150e8824 */ /* 0x040fe200078e020e */
[----:B------:R-:W-:Y:S01]  /*0d90*/  @!P0 LEA R12, R21, R12, 0x2 ;  /* 0x0000000c150c8211 */ /* 0x000fe200078e10ff */
[----:B------:R0:W-:Y:S04]  /*0da0*/  @!P0 STS [R16], R23 ;  /* 0x0000001710008388 */ /* 0x0001e80000000800 */
[----:B------:R0:W-:Y:S01]  /*0db0*/  @!P0 STS [R17], R22 ;  /* 0x0000001611008388 */ /* 0x0001e20000000800 */
[----:B------:R-:W-:Y:S08]  /*0dc0*/  BAR.SYNC.DEFER_BLOCKING 0x0 ;  /* 0x0000000000007b1d */ /* 0x000ff00000010000 */
[----:B------:R-:W-:Y:S06]  /*0dd0*/  BAR.SYNC.DEFER_BLOCKING 0x0 ;  /* 0x0000000000007b1d */ /* 0x000fec0000010000 */
[----:B------:R0:W1:Y:S04]  /*0de0*/  @!P0 LDS R23, [R12] ;  /* 0x000000000c178984 */ /* 0x0000680000000800 */
[----:B------:R0:W2:Y:S01]  /*0df0*/  @!P0 LDS R22, [R14] ;  /* 0x000000000e168984 */ /* 0x0000a20000000800 */
[----:B------:R-:W-:Y:S06]  /*0e00*/  BAR.SYNC.DEFER_BLOCKING 0x0 ;  /* 0x0000000000007b1d */ /* 0x000fec0000010000 */
.L_x_2100:
[----:B------:R-:W-:Y:S01]  /*0e10*/  MOV R73, 0xff7fffff ;  /* 0xff7fffff00497802 */ /* 0x000fe20000000f00 */
[----:B------:R-:W-:Y:S01]  /*0e20*/  IMAD R76, R15, 0x4, R42 ;  /* 0x000000040f4c7824 */ /* 0x000fe200078e022a */
[----:B------:R-:W-:Y:S06]  /*0e30*/  @P3 BRA `(.L_x_2101) ;  /* 0x0000000000ac3947 */ /* 0x000fec0003800000 */
[----:B0-----:R-:W0:Y:S01]  /*0e40*/  LDC.64 R16, c[0x0][0x3b8] ;  /* 0x0000ee00ff107b82 */ /* 0x001e220000000a00 */
[----:B------:R-:W-:Y:S01]  /*0e50*/  SHF.R.U32.HI R12, RZ, 0x2, R77 ;  /* 0x00000002ff0c7819 */ /* 0x000fe2000001164d */
[-C--:B------:R-:W-:Y:S01]  /*0e60*/  IMAD R19, R13, R2.reuse, RZ ;  /* 0x000000020d137224 */ /* 0x080fe200078e02ff */
[----:B------:R-:W-:Y:S01]  /*0e70*/  LOP3.LUT R14, R77, 0x3, RZ, 0xc0, !PT ;  /* 0x000000034d0e7812 */ /* 0x000fe200078ec0ff */
[----:B------:R-:W-:Y:S01]  /*0e80*/  UMOV UR4, 0xffffffff ;  /* 0xffffffff00047882 */ /* 0x000fe20000000000 */
[----:B------:R-:W-:Y:S01]  /*0e90*/  IADD3 R13, PT, PT, R11, 0x40, RZ ;  /* 0x000000400b0d7810 */ /* 0x000fe20007ffe0ff */
[----:B------:R-:W-:Y:S02]  /*0ea0*/  IMAD R18, R12, R2, R7 ;  /* 0x000000020c127224 */ /* 0x000fe400078e0207 */
[----:B------:R-:W-:Y:S01]  /*0eb0*/  IMAD R19, R19, 0x20, R14 ;  /* 0x0000002013137824 */ /* 0x000fe200078e020e */
[----:B------:R-:W-:-:S04]  /*0ec0*/  LEA R12, R10, R13, 0x18 ;  /* 0x0000000d0a0c7211 */ /* 0x000fc800078ec0ff */
[----:B------:R-:W-:Y:S01]  /*0ed0*/  LEA R13, R18, R19, 0x2 ;  /* 0x00000013120d7211 */ /* 0x000fe200078e10ff */
[----:B------:R-:W-:-:S05]  /*0ee0*/  IMAD R14, R77, 0x4, R12 ;  /* 0x000000044d0e7824 */ /* 0x000fca00078e020c */
[----:B-1----:R1:W-:Y:S01]  /*0ef0*/  STS [R14], R23 ;  /* 0x000000170e007388 */ /* 0x0023e20000000800 */
[----:B0-----:R-:W-:-:S04]  /*0f00*/  IMAD.WIDE R12, R13, 0x4, R16 ;  /* 0x000000040d0c7825 */ /* 0x001fc800078e0210 */
[----:B--2---:R-:W-:Y:S01]  /*0f10*/  FMUL.FTZ R16, R22, R23 ;  /* 0x0000001716107220 */ /* 0x004fe20000410000 */
[----:B------:R1:W-:Y:S01]  /*0f20*/  STG.E desc[UR6][R12.64], R22 ;  /* 0x000000160c007986 */ /* 0x0003e2000c101906 */
        /* <DEDUP_REMOVED lines=10> */
.L_x_2191:
        /* <DEDUP_REMOVED lines=11> */
[----:B-----5:R-:W-:-:S05]  /*1080*/  IADD3 R17, PT, PT, -R74, R5, RZ ;  /* 0x000000054a117210 */ /* 0x020fca0007ffe1ff */
[----:B0-----:R-:W-:-:S04]  /*1090*/  IMAD R14, R40, UR4, R17 ;  /* 0x00000004280e7c24 */ /* 0x001fc8000f8e0211 */
[----:B------:R-:W-:-:S04]  /*10a0*/  IMAD R17, R14, UR4, R17 ;  /* 0x000000040e117c24 */ /* 0x000fc8000f8e0211 */
[----:B-1----:R-:W-:-:S06]  /*10b0*/  IMAD.WIDE R12, R17, 0x4, R12 ;  /* 0x00000004110c7825 */ /* 0x002fcc00078e020c */
[----:B------:R-:W2:Y:S02]  /*10c0*/  LDG.E R12, desc[UR6][R12.64] ;  /* 0x000000060c0c7981 */ /* 0x000ea4000c1e1900 */
[----:B--2---:R-:W-:-:S07]  /*10d0*/  FADD.FTZ R73, R73, R12 ;  /* 0x0000000c49497221 */ /* 0x004fce0000010000 */
.L_x_2103:
[----:B------:R3:W-:Y:S02]  /*10e0*/  STS [R76], R73 ;  /* 0x000000494c007388 */ /* 0x0007e40000000800 */
.L_x_2101:
[----:B------:R-:W-:Y:S05]  /*10f0*/  WARPSYNC.ALL ;  /* 0x0000000000007948 */ /* 0x000fea0003800000 */
[----:B------:R-:W-:Y:S01]  /*1100*/  VIADD R15, R15, 0x1f ;  /* 0x0000001f0f0f7836 */ /* 0x000fe20000000000 */
[----:B------:R-:W4:Y:S01]  /*1110*/  LDCU UR15, c[0x0][0x3f8] ;  /* 0x00007f00ff0f77ac */ /* 0x000f220008000800 */
[----:B------:R-:W-:Y:S01]  /*1120*/  IMAD R8, R8, R9, R40 ;  /* 0x0000000908087224 */ /* 0x000fe200078e0228 */
[----:B------:R-:W-:Y:S02]  /*1130*/  BSSY.RECONVERGENT B0, `(.L_x_2104) ;  /* 0x0000108000007945 */ /* 0x000fe40003800200 */
[----:B0-----:R-:W-:Y:S01]  /*1140*/  SHF.R.S32.HI R12, RZ, 0x1f, R15 ;  /* 0x0000001fff0c7819 */ /* 0x001fe2000001140f */
[----:B------:R-:W0:Y:S01]  /*1150*/  LDCU UR16, c[0x0][0x410] ;  /* 0x00008200ff1077ac */ /* 0x000e220008000800 */
[----:B------:R-:W-:-:S02]  /*1160*/  SHF.L.U32 R75, R8, 0x5, RZ ;  /* 0x00000005084b7819 */ /* 0x000fc400000006ff */
[----:B------:R-:W-:Y:S01]  /*1170*/  LEA.HI R12, R12, R15, RZ, 0x5 ;  /* 0x0000000f0c0c7211 */ /* 0x000fe200078f28ff */
[----:B------:R-:W0:Y:S03]  /*1180*/  LDCU.64 UR8, c[0x0][0x3c8] ;  /* 0x00007900ff0877ac */ /* 0x000e260008000a00 */
[----:B------:R-:W-:Y:S01]  /*1190*/  LOP3.LUT R83, R12, 0xffffffe0, RZ, 0xc0, !PT ;  /* 0xffffffe00c537812 */ /* 0x000fe200078ec0ff */
[----:B------:R-:W0:Y:S01]  /*11a0*/  LDCU.64 UR10, c[0x0][0x3b8] ;  /* 0x00007700ff0a77ac */ /* 0x000e220008000a00 */
[----:B------:R-:W-:Y:S02]  /*11b0*/  BAR.SYNC.DEFER_BLOCKING 0x0 ;  /* 0x0000000000007b1d */ /* 0x000fe40000010000 */
[----:B------:R-:W-:-:S04]  /*11c0*/  ISETP.GE.AND P0, PT, R77, R83, PT ;  /* 0x000000534d00720c */ /* 0x000fc80003f06270 */
[----:B------:R-:W0:Y:S01]  /*11d0*/  LDCU.64 UR18, c[0x0][0x438] ;  /* 0x00008700ff1277ac */ /* 0x000e220008000a00 */
[----:B------:R-:W0:Y:S08]  /*11e0*/  LDCU.64 UR12, c[0x0][0x448] ;  /* 0x00008900ff0c77ac */ /* 0x000e300008000a00 */
[----:B----4-:R-:W-:Y:S05]  /*11f0*/  @P0 BRA `(.L_x_2105) ;  /* 0x0000000c00ec0947 */ /* 0x010fea0003800000 */
[----:B------:R-:W-:Y:S01]  /*1200*/  LEA R43, R10, R11, 0x18 ;  /* 0x0000000b0a2b7211 */ /* 0x000fe200078ec0ff */
[----:B------:R-:W4:Y:S01]  /*1210*/  LDCU.64 UR4, c[0x0][0x420] ;  /* 0x00008400ff0477ac */ /* 0x000f220008000a00 */
[----:B------:R-:W0:Y:S01]  /*1220*/  LDC R2, c[0x0][0x3f4] ;  /* 0x0000fd00ff027b82 */ /* 0x000e220000000800 */
[C---:B------:R-:W-:Y:S01]  /*1230*/  IMAD.IADD R82, R72.reuse, 0x1, R77 ;  /* 0x0000000148527824 */ /* 0x040fe200078e024d */
[----:B------:R-:W-:Y:S01]  /*1240*/  LEA R77, R77, R42, 0x2 ;  /* 0x0000002a4d4d7211 */ /* 0x000fe200078e10ff */
[----:B------:R0:W0:Y:S01]  /*1250*/  LDS.128 R8, [R43+0x40] ;  /* 0x000040002b087984 */ /* 0x0000220000000c00 */
[----:B------:R-:W3:Y:S01]  /*1260*/  LDCU UR14, c[0x0][0x440] ;  /* 0x00008800ff0e77ac */ /* 0x000ee20008000800 */
[----:B------:R-:W-:Y:S02]  /*1270*/  IMAD.IADD R83, R72, 0x1, R83 ;  /* 0x0000000148537824 */ /* 0x000fe400078e0253 */
[----:B------:R0:W0:Y:S04]  /*1280*/  LDS.128 R12, [R43+0x50] ;  /* 0x000050002b0c7984 */ /* 0x0000280000000c00 */
[----:B------:R0:W0:Y:S04]  /*1290*/  LDS.128 R16, [R43+0x60] ;  /* 0x000060002b107984 */ /* 0x0000280000000c00 */
[----:B-12---:R1:W2:Y:S01]  /*12a0*/  LDS.128 R20, [R43+0x70] ;  /* 0x000070002b147984 */ /* 0x0062a20000000c00 */
[----:B----4-:R-:W-:-:S03]  /*12b0*/  ISETP.NE.U32.AND P0, PT, RZ, UR4, PT ;  /* 0x00000004ff007c0c */ /* 0x010fc6000bf05070 */
[----:B------:R1:W4:Y:S01]  /*12c0*/  LDS.128 R24, [R43+0x80] ;  /* 0x000080002b187984 */ /* 0x0003220000000c00 */
[--C-:B------:R-:W-:Y:S01]  /*12d0*/  IADD3 R84, P1, P2, R41, UR4, R82.reuse ;  /* 0x0000000429547c10 */ /* 0x100fe2000fa3e052 */
[----:B---3--:R-:W-:Y:S02]  /*12e0*/  IMAD R87, R40, UR14, R5 ;  /* 0x0000000e28577c24 */ /* 0x008fe4000f8e0205 */
[----:B------:R1:W3:Y:S01]  /*12f0*/  LDS.128 R28, [R43+0x90] ;  /* 0x000090002b1c7984 */ /* 0x0002e20000000c00 */
[----:B------:R-:W-:Y:S02]  /*1300*/  ISETP.NE.AND.EX P0, PT, RZ, UR5, PT, P0 ;  /* 0x00000005ff007c0c */ /* 0x000fe4000bf05300 */
[----:B------:R-:W-:Y:S01]  /*1310*/  IADD3.X R85, PT, PT, R85, UR5, RZ, P1, P2 ;  /* 0x0000000555557c10 */ /* 0x000fe20008fe44ff */
[----:B------:R1:W0:Y:S01]  /*1320*/  LDS.128 R32, [R43+0xa0] ;  /* 0x0000a0002b207984 */ /* 0x0002220000000c00 */
[----:B------:R-:W-:-:S03]  /*1330*/  IMAD R87, R87, UR14, R82 ;  /* 0x0000000e57577c24 */ /* 0x000fc6000f8e0252 */
[----:B------:R1:W0:Y:S06]  /*1340*/  LDS.128 R36, [R43+0xb0] ;  /* 0x0000b0002b247984 */ /* 0x00022c0000000c00 */
.L_x_2120:
[----:B------:R-:W2:Y:S01]  /*1350*/  @P0 LDG.E.U8 R81, desc[UR6][R84.64] ;  /* 0x0000000654510981 */ /* 0x000ea2000c1e1100 */
[----:B------:R-:W-:Y:S01]  /*1360*/  IABS R79, R82 ;  /* 0x00000052004f7213 */ /* 0x000fe20000000000 */
[----:B------:R-:W-:Y:S01]  /*1370*/  BSSY.RECONVERGENT B1, `(.L_x_2106) ;  /* 0x0000022000017945 */ /* 0x000fe20003800200 */
[----:B0-----:R-:W-:Y:S02]  /*1380*/  IABS R80, R2 ;  /* 0x0000000200507213 */ /* 0x001fe40000000000 */
[----:B------:R-:W-:Y:S01]  /*1390*/  ISETP.GE.AND P2, PT, R82, RZ, PT ;  /* 0x000000ff5200720c */ /* 0x000fe20003f46270 */
[----:B------:R-:W-:Y:S01]  /*13a0*/  IMAD.HI.U32 R78, R4, R79, RZ ;  /* 0x0000004f044e7227 */ /* 0x000fe200078e00ff */
[----:B------:R-:W-:-:S04]  /*13b0*/  ISETP.NE.AND P4, PT, R2, RZ, PT ;  /* 0x000000ff0200720c */ /* 0x000fc80003f85270 */
[----:B------:R-:W-:-:S05]  /*13c0*/  IADD3 R78, PT, PT, -R78, RZ, RZ ;  /* 0x000000ff4e4e7210 */ /* 0x000fca0007ffe1ff */
[----:B------:R-:W-:-:S05]  /*13d0*/  IMAD R79, R80, R78, R79 ;  /* 0x0000004e504f7224 */ /* 0x000fca00078e024f */
[----:B------:R-:W-:-:S13]  /*13e0*/  ISETP.GT.U32.AND P1, PT, R3, R79, PT ;  /* 0x0000004f0300720c */ /* 0x000fda0003f24070 */
[----:B------:R-:W-:-:S05]  /*13f0*/  @!P1 IMAD.IADD R79, R79, 0x1, -R80 ;  /* 0x000000014f4f9824 */ /* 0x000fca00078e0a50 */
[----:B------:R-:W-:-:S13]  /*1400*/  ISETP.GT.U32.AND P1, PT, R3, R79, PT ;  /* 0x0000004f0300720c */ /* 0x000fda0003f24070 */
[----:B------:R-:W-:Y:S02]  /*1410*/  @!P1 IADD3 R79, PT, PT, R79, -R80, RZ ;  /* 0x800000504f4f9210 */ /* 0x000fe40007ffe0ff */
[----:B------:R-:W-:-:S03]  /*1420*/  ISETP.GE.AND P1, PT, R82, R5, PT ;  /* 0x000000055200720c */ /* 0x000fc60003f26270 */
[----:B------:R-:W-:Y:S01]  /*1430*/  @!P2 IMAD.MOV R79, RZ, RZ, -R79 ;  /* 0x000000ffff4fa224 */ /* 0x000fe200078e0a4f */
[----:B------:R-:W-:Y:S02]  /*1440*/  @!P4 LOP3.LUT R79, RZ, R2, RZ, 0x33, !PT ;  /* 0x00000002ff4fc212 */ /* 0x000fe400078e33ff */
[----:B--2---:R-:W-:-:S07]  /*1450*/  ISETP.NE.AND P3, PT, R81, RZ, P0 ;  /* 0x000000ff5100720c */ /* 0x004fce0000765270 */
[----:B-----5:R-:W-:Y:S06]  /*1460*/  @P1 BRA `(.L_x_2107) ;  /* 0x0000000000481947 */ /* 0x020fec0003800000 */
[----:B------:R-:W0:Y:S02]  /*1470*/  S2UR UR4, SR_CTAID.Y ;  /* 0x00000000000479c3 */ /* 0x000e240000002600 */
[----:B0-----:R-:W-:-:S05]  /*1480*/  IMAD R42, R2, UR4, RZ ;  /* 0x00000004022a7c24 */ /* 0x001fca000f8e02ff */
[----:B------:R-:W-:-:S04]  /*1490*/  IADD3 R40, P2, PT, R42, R79, RZ ;  /* 0x0000004f2a287210 */ /* 0x000fc80007f5e0ff */
[----:B------:R-:W-:Y:S02]  /*14a0*/  LEA.HI.X.SX32 R41, R42, RZ, 0x1, P2 ;  /* 0x000000ff2a297211 */ /* 0x000fe400010f0eff */
[----:B------:R-:W-:-:S04]  /*14b0*/  LEA R42, P2, R40, UR8, 0x2 ;  /* 0x00000008282a7c11 */ /* 0x000fc8000f8410ff */
[----:B-1----:R-:W-:-:S05]  /*14c0*/  LEA.HI.X R43, R40, UR9, R41, 0x2, P2 ;  /* 0x00000009282b7c11 */ /* 0x002fca00090f1429 */
[----:B------:R-:W2:Y:S01]  /*14d0*/  LDG.E R42, desc[UR6][R42.64] ;  /* 0x000000062a2a7981 */ /* 0x000ea2000c1e1900 */
[----:B------:R-:W-:-:S04]  /*14e0*/  IMAD R41, R2, UR15, RZ ;  /* 0x0000000f02297c24 */ /* 0x000fc8000f8e02ff */
[----:B--2---:R-:W-:Y:S02]  /*14f0*/  IMAD R40, R42, R41, RZ ;  /* 0x000000292a287224 */ /* 0x004fe400078e02ff */
[----:B------:R-:W-:-:S03]  /*1500*/  IMAD R41, R75, R2, RZ ;  /* 0x000000024b297224 */ /* 0x000fc600078e02ff */
[----:B------:R-:W-:Y:S02]  /*1510*/  LEA R40, R40, R79, 0x3 ;  /* 0x0000004f28287211 */ /* 0x000fe400078e18ff */
[----:B------:R-:W-:-:S03]  /*1520*/  SHF.R.S32.HI R81, RZ, 0x1f, R41 ;  /* 0x0000001fff517819 */ /* 0x000fc60000011429 */
[----:B------:R-:W-:-:S05]  /*1530*/  IMAD.SHL.U32 R40, R40, 0x4, RZ ;  /* 0x0000000428287824 */ /* 0x000fca00078e00ff */
[----:B------:R-:W-:-:S04]  /*1540*/  IADD3 R41, P2, PT, R40, R41, RZ ;  /* 0x0000002928297210 */ /* 0x000fc80007f5e0ff */
[----:B------:R-:W-:Y:S02]  /*1550*/  LEA.HI.X.SX32 R78, R40, R81, 0x1, P2 ;  /* 0x00000051284e7211 */ /* 0x000fe400010f0eff */
[----:B------:R-:W-:-:S04]  /*1560*/  LEA R40, P2, R41, UR10, 0x2 ;  /* 0x0000000a29287c11 */ /* 0x000fc8000f8410ff */
[----:B------:R-:W-:-:S06]  /*1570*/  LEA.HI.X R41, R41, UR11, R78, 0x2, P2 ;  /* 0x0000000b29297c11 */ /* 0x000fcc00090f144e */
[----:B------:R-:W5:Y:S03]  /*1580*/  LDG.E.128 R40, desc[UR6][R40.64] ;  /* 0x0000000628287981 */ /* 0x000f66000c1e1d00 */
.L_x_2107:
[----:B------:R-:W-:Y:S05]  /*1590*/  BSYNC.RECONVERGENT B1 ;  /* 0x0000000000017941 */ /* 0x000fea0003800200 */
.L_x_2106:
[----:B------:R-:W-:Y:S01]  /*15a0*/  BSSY.RECONVERGENT B1, `(.L_x_2108) ;  /* 0x000001c000017945 */ /* 0x000fe20003800200 */
[----:B------:R-:W-:-:S03]  /*15b0*/  IADD3 R81, PT, PT, R79, R2, RZ ;  /* 0x000000024f517210 */ /* 0x000fc60007ffe0ff */
[----:B------:R-:W-:Y:S05]  /*15c0*/  @P1 BRA `(.L_x_2109) ;  /* 0x0000000000641947 */ /* 0x000fea0003800000 */
[----:B------:R-:W0:Y:S02]  /*15d0*/  S2UR UR4, SR_CTAID.Y ;  /* 0x00000000000479c3 */ /* 0x000e240000002600 */
[----:B0-----:R-:W-:-:S05]  /*15e0*/  IMAD R44, R2, UR4, RZ ;  /* 0x00000004022c7c24 */ /* 0x001fca000f8e02ff */
[----:B------:R-:W-:-:S04]  /*15f0*/  IADD3 R45, P2, PT, R44, R79, RZ ;  /* 0x0000004f2c2d7210 */ /* 0x000fc80007f5e0ff */
[----:B------:R-:W-:Y:S02]  /*1600*/  LEA.HI.X.SX32 R46, R44, RZ, 0x1, P2 ;  /* 0x000000ff2c2e7211 */ /* 0x000fe400010f0eff */
[----:B------:R-:W-:-:S04]  /*1610*/  LEA R44, P2, R45, UR8, 0x2 ;  /* 0x000000082d2c7c11 */ /* 0x000fc8000f8410ff */
[----:B------:R-:W-:-:S05]  /*1620*/  LEA.HI.X R45, R45, UR9, R46, 0x2, P2 ;  /* 0x000000092d2d7c11 */ /* 0x000fca00090f142e */
[----:B------:R-:W2:Y:S01]  /*1630*/  LDG.E R44, desc[UR6][R44.64] ;  /* 0x000000062c2c7981 */ /* 0x000ea2000c1e1900 */
[C---:B------:R-:W-:Y:S01]  /*1640*/  IMAD R47, R2.reuse, UR15, RZ ;  /* 0x0000000f022f7c24 */ /* 0x040fe2000f8e02ff */
[----:B------:R-:W-:Y:S01]  /*1650*/  LEA R49, R2, R79, 0x1 ;  /* 0x0000004f02317211 */ /* 0x000fe200078e08ff */
[----:B------:R-:W-:-:S05]  /*1660*/  IMAD R48, R75, R2, RZ ;  /* 0x000000024b307224 */ /* 0x000fca00078e02ff */
[----:B------:R-:W-:Y:S01]  /*1670*/  SHF.R.S32.HI R51, RZ, 0x1f, R48 ;  /* 0x0000001fff337819 */ /* 0x000fe20000011430 */
[----:B--2---:R-:W-:-:S04]  /*1680*/  IMAD R46, R44, R47, RZ ;  /* 0x0000002f2c2e7224 */ /* 0x004fc800078e02ff */
[----:B------:R-:W-:-:S04]  /*1690*/  IMAD.SHL.U32 R46, R46, 0x20, RZ ;  /* 0x000000202e2e7824 */ /* 0x000fc800078e00ff */
[----:B------:R-:W-:Y:S01]  /*16a0*/  IMAD R47, R81, 0x4, R46 ;  /* 0x00000004512f7824 */ /* 0x000fe200078e022e */
[----:B------:R-:W-:-:S04]  /*16b0*/  LEA R46, R49, R46, 0x2 ;  /* 0x0000002e312e7211 */ /* 0x000fc800078e10ff */
        /* <DEDUP_REMOVED lines=10> */
.L_x_2109:
[----:B------:R-:W-:Y:S05]  /*1760*/  BSYNC.RECONVERGENT B1 ;  /* 0x0000000000017941 */ /* 0x000fea0003800200 */
.L_x_2108:
[----:B------:R-:W-:Y:S04]  /*1770*/  BSSY.RECONVERGENT B1, `(.L_x_2110) ;  /* 0x000001d000017945 */ /* 0x000fe80003800200 */
        /* <DEDUP_REMOVED lines=8> */
[C---:B------:R-:W-:Y:S02]  /*1800*/  IMAD R55, R2.reuse, UR15, RZ ;  /* 0x0000000f02377c24 */ /* 0x040fe4000f8e02ff */
[----:B------:R-:W-:Y:S02]  /*1810*/  IMAD R54, R2, 0x2, R81 ;  /* 0x0000000202367824 */ /* 0x000fe400078e0251 */
[----:B------:R-:W-:Y:S02]  /*1820*/  IMAD R57, R75, R2, RZ ;  /* 0x000000024b397224 */ /* 0x000fe400078e02ff */
[----:B--2---:R-:W-:Y:S01]  /*1830*/  IMAD R56, R52, R55, RZ ;  /* 0x0000003734387224 */ /* 0x004fe200078e02ff */
[----:B------:R-:W-:-:S03]  /*1840*/  LEA R55, R2, R79, 0x2 ;  /* 0x0000004f02377211 */ /* 0x000fc600078e10ff */
[C---:B------:R-:W-:Y:S01]  /*1850*/  IMAD R54, R56.reuse, 0x8, R54 ;  /* 0x0000000838367824 */ /* 0x040fe200078e0236 */
[----:B------:R-:W-:Y:S02]  /*1860*/  LEA R55, R56, R55, 0x3 ;  /* 0x0000003738377211 */ /* 0x000fe400078e18ff */
[----:B------:R-:W-:Y:S01]  /*1870*/  SHF.R.S32.HI R56, RZ, 0x1f, R57 ;  /* 0x0000001fff387819 */ /* 0x000fe20000011439 */
[----:B------:R-:W-:Y:S01]  /*1880*/  IMAD.SHL.U32 R54, R54, 0x4, RZ ;  /* 0x0000000436367824 */ /* 0x000fe200078e00ff */
[----:B------:R-:W-:-:S04]  /*1890*/  SHF.L.U32 R55, R55, 0x2, RZ ;  /* 0x0000000237377819 */ /* 0x000fc800000006ff */
        /* <DEDUP_REMOVED lines=10> */
.L_x_2111:
[----:B------:R-:W-:Y:S05]  /*1940*/  BSYNC.RECONVERGENT B1 ;  /* 0x0000000000017941 */ /* 0x000fea0003800200 */
.L_x_2110:
        /* <DEDUP_REMOVED lines=10> */
[----:B------:R-:W-:Y:S02]  /*19f0*/  IMAD R63, R2, UR15, RZ ;  /* 0x0000000f023f7c24 */ /* 0x000fe4000f8e02ff */
[----:B------:R-:W-:Y:S02]  /*1a00*/  IMAD R80, R75, R2, RZ ;  /* 0x000000024b507224 */ /* 0x000fe400078e02ff */
        /* <DEDUP_REMOVED lines=9> */
.L_x_2113:
[----:B------:R-:W-:Y:S05]  /*1aa0*/  BSYNC.RECONVERGENT B1 ;  /* 0x0000000000017941 */ /* 0x000fea0003800200 */
.L_x_2112:
        /* <DEDUP_REMOVED lines=21> */
.L_x_2115:
[----:B------:R-:W-:Y:S05]  /*1c00*/  BSYNC.RECONVERGENT B1 ;  /* 0x0000000000017941 */ /* 0x000fea0003800200 */
.L_x_2114:
        /* <DEDUP_REMOVED lines=10> */
[----:B------:R-:W-:Y:S02]  /*1cb0*/  IMAD.IADD R81, R81, 0x1, R2 ;  /* 0x0000000151517824 */ /* 0x000fe400078e0202 */
        /* <DEDUP_REMOVED lines=10> */
.L_x_2117:
[----:B------:R-:W-:Y:S05]  /*1d60*/  BSYNC.RECONVERGENT B1 ;  /* 0x0000000000017941 */ /* 0x000fea0003800200 */
.L_x_2116:
[----:B------:R-:W-:Y:S04]  /*1d70*/  BSSY.RECONVERGENT B1, `(.L_x_2118) ;  /* 0x000003c000017945 */ /* 0x000fe80003800200 */
[----:B------:R-:W-:Y:S05]  /*1d80*/  @P1 BRA `(.L_x_2119) ;  /* 0x0000000000e81947 */ /* 0x000fea0003800000 */
[----:B------:R-:W-:Y:S02]  /*1d90*/  ISETP.NE.U32.AND P1, PT, RZ, UR12, PT ;  /* 0x0000000cff007c0c */ /* 0x000fe4000bf25070 */
[----:B------:R-:W-:Y:S02]  /*1da0*/  ISETP.NE.U32.AND P2, PT, RZ, UR18, PT ;  /* 0x00000012ff007c0c */ /* 0x000fe4000bf45070 */
[----:B------:R-:W-:Y:S02]  /*1db0*/  ISETP.NE.AND.EX P1, PT, RZ, UR13, PT, P1 ;  /* 0x0000000dff007c0c */ /* 0x000fe4000bf25310 */
[----:B------:R-:W-:-:S11]  /*1dc0*/  ISETP.NE.AND.EX P2, PT, RZ, UR19, PT, P2 ;  /* 0x00000013ff007c0c */ /* 0x000fd6000bf45320 */
[----:B------:R-:W0:Y:S01]  /*1dd0*/  @P1 S2R R89, SR_CTAID.X ;  /* 0x0000000000591919 */ /* 0x000e220000002500 */
[----:B------:R-:W0:Y:S08]  /*1de0*/  @P1 LDC.64 R78, c[0x0][0x448] ;  /* 0x00011200ff4e1b82 */ /* 0x000e300000000a00 */
[----:B------:R-:W2:Y:S02]  /*1df0*/  @P2 LDC.64 R80, c[0x0][0x438] ;  /* 0x00010e00ff502b82 */ /* 0x000ea40000000a00 */
[----:B--2---:R-:W-:-:S04]  /*1e00*/  @P2 IMAD.WIDE R80, R87, 0x4, R80 ;  /* 0x0000000457502825 */ /* 0x004fc800078e0250 */
[----:B0-----:R-:W-:Y:S02]  /*1e10*/  @P1 IMAD.WIDE.U32 R78, R89, 0x4, R78 ;  /* 0x00000004594e1825 */ /* 0x001fe400078e004e */
[----:B------:R0:W2:Y:S04]  /*1e20*/  @P2 LDG.E R80, desc[UR6][R80.64] ;  /* 0x0000000650502981 */ /* 0x0000a8000c1e1900 */
[----:B------:R1:W2:Y:S01]  /*1e30*/  @P1 LDG.E R78, desc[UR6][R78.64] ;  /* 0x000000064e4e1981 */ /* 0x0002a2000c1e1900 */
[----:B-----5:R-:W-:Y:S01]  /*1e40*/  FMUL.FTZ R89, R12, R44 ;  /* 0x0000002c0c597220 */ /* 0x020fe20000410000 */
[----:B------:R-:W-:Y:S01]  /*1e50*/  FMUL.FTZ R86, R13, R45 ;  /* 0x0000002d0d567220 */ /* 0x000fe20000410000 */
[----:B------:R-:W-:Y:S02]  /*1e60*/  FMUL.FTZ R91, R14, R46 ;  /* 0x0000002e0e5b7220 */ /* 0x000fe40000410000 */
[----:B------:R-:W-:Y:S01]  /*1e70*/  FFMA.FTZ R89, R8, R40, R89 ;  /* 0x0000002808597223 */ /* 0x000fe20000010059 */
[----:B------:R-:W-:Y:S01]  /*1e80*/  FFMA.FTZ R86, R9, R41, R86 ;  /* 0x0000002909567223 */ /* 0x000fe20000010056 */
[----:B------:R-:W-:Y:S01]  /*1e90*/  FFMA.FTZ R91, R10, R42, R91 ;  /* 0x0000002a0a5b7223 */ /* 0x000fe2000001005b */
[----:B0-----:R-:W0:Y:S01]  /*1ea0*/  @P1 LDC R81, c[0x0][0x408] ;  /* 0x00010200ff511b82 */ /* 0x001e220000000800 */
[----:B------:R-:W-:Y:S01]  /*1eb0*/  FFMA.FTZ R89, R16, R48, R89 ;  /* 0x0000003010597223 */ /* 0x000fe20000010059 */
[----:B------:R-:W-:Y:S01]  /*1ec0*/  FFMA.FTZ R86, R17, R49, R86 ;  /* 0x0000003111567223 */ /* 0x000fe20000010056 */
[----:B------:R-:W-:-:S02]  /*1ed0*/  FFMA.FTZ R91, R18, R50, R91 ;  /* 0x00000032125b7223 */ /* 0x000fc4000001005b */
[----:B------:R-:W-:Y:S01]  /*1ee0*/  FFMA.FTZ R89, R20, R52, R89 ;  /* 0x0000003414597223 */ /* 0x000fe20000010059 */
[----:B------:R-:W-:Y:S01]  /*1ef0*/  FFMA.FTZ R86, R21, R53, R86 ;  /* 0x0000003515567223 */ /* 0x000fe20000010056 */
[----:B------:R-:W-:Y:S02]  /*1f00*/  FFMA.FTZ R91, R22, R54, R91 ;  /* 0x00000036165b7223 */ /* 0x000fe4000001005b */
[----:B----4-:R-:W-:Y:S01]  /*1f10*/  FFMA.FTZ R89, R24, R56, R89 ;  /* 0x0000003818597223 */ /* 0x010fe20000010059 */
[----:B------:R-:W-:Y:S01]  /*1f20*/  FFMA.FTZ R86, R25, R57, R86 ;  /* 0x0000003919567223 */ /* 0x000fe20000010056 */
[----:B------:R-:W-:Y:S02]  /*1f30*/  FFMA.FTZ R91, R26, R58, R91 ;  /* 0x0000003a1a5b7223 */ /* 0x000fe4000001005b */
[----:B---3--:R-:W-:Y:S01]  /*1f40*/  FFMA.FTZ R89, R28, R60, R89 ;  /* 0x0000003c1c597223 */ /* 0x008fe20000010059 */
[----:B------:R-:W-:Y:S01]  /*1f50*/  FFMA.FTZ R86, R29, R61, R86 ;  /* 0x0000003d1d567223 */ /* 0x000fe20000010056 */
[----:B------:R-:W-:-:S02]  /*1f60*/  FFMA.FTZ R91, R30, R62, R91 ;  /* 0x0000003e1e5b7223 */ /* 0x000fc4000001005b */
[----:B------:R-:W-:Y:S01]  /*1f70*/  FFMA.FTZ R89, R32, R64, R89 ;  /* 0x0000004020597223 */ /* 0x000fe20000010059 */
[----:B------:R-:W-:Y:S01]  /*1f80*/  FFMA.FTZ R86, R33, R65, R86 ;  /* 0x0000004121567223 */ /* 0x000fe20000010056 */
[----:B------:R-:W-:Y:S02]  /*1f90*/  FFMA.FTZ R91, R34, R66, R91 ;  /* 0x00000042225b7223 */ /* 0x000fe4000001005b */
[----:B------:R-:W-:Y:S01]  /*1fa0*/  FFMA.FTZ R89, R36, R68, R89 ;  /* 0x0000004424597223 */ /* 0x000fe20000010059 */
[----:B------:R-:W-:Y:S01]  /*1fb0*/  FFMA.FTZ R86, R37, R69, R86 ;  /* 0x0000004525567223 */ /* 0x000fe20000010056 */
[----:B-1----:R-:W-:-:S03]  /*1fc0*/  FFMA.FTZ R79, R38, R70, R91 ;  /* 0x00000046264f7223 */ /* 0x002fc6000001005b */
[----:B------:R-:W-:-:S04]  /*1fd0*/  FADD.FTZ R86, R89, R86 ;  /* 0x0000005659567221 */ /* 0x000fc80000010000 */
[----:B------:R-:W-:Y:S02]  /*1fe0*/  FADD.FTZ R79, R79, R86 ;  /* 0x000000564f4f7221 */ /* 0x000fe40000010000 */
[----:B------:R-:W0:Y:S02]  /*1ff0*/  @P1 LDC R86, c[0x0][0x430] ;  /* 0x00010c00ff561b82 */ /* 0x000e240000000800 */
[----:B0-----:R-:W-:Y:S01]  /*2000*/  @P1 IADD3 R81, PT, PT, R86, R81, RZ ;  /* 0x0000005156511210 */ /* 0x001fe20007ffe0ff */
[----:B------:R-:W-:-:S03]  /*2010*/  FMUL.FTZ R86, R15, R47 ;  /* 0x0000002f0f567220 */ /* 0x000fc60000410000 */
[----:B------:R-:W-:Y:S01]  /*2020*/  @P1 ISETP.GE.AND P4, PT, R82, R81, PT ;  /* 0x000000515200120c */ /* 0x000fe20003f86270 */
[----:B------:R-:W-:-:S03]  /*2030*/  FFMA.FTZ R86, R11, R43, R86 ;  /* 0x0000002b0b567223 */ /* 0x000fc60000010056 */
[----:B------:R-:W-:Y:S01]  /*2040*/  @P1 SEL R81, R74, RZ, !P4 ;  /* 0x000000ff4a511207 */ /* 0x000fe20006000000 */
[----:B------:R-:W-:-:S03]  /*2050*/  FFMA.FTZ R86, R19, R51, R86 ;  /* 0x0000003313567223 */ /* 0x000fc60000010056 */
[----:B------:R-:W-:Y:S01]  /*2060*/  @P1 IADD3 R81, PT, PT, R82, R81, -R5 ;  /* 0x0000005152511210 */ /* 0x000fe20007ffe805 */
[----:B------:R-:W-:-:S04]  /*2070*/  FFMA.FTZ R86, R23, R55, R86 ;  /* 0x0000003717567223 */ /* 0x000fc80000010056 */
[----:B------:R-:W-:-:S04]  /*2080*/  FFMA.FTZ R86, R27, R59, R86 ;  /* 0x0000003b1b567223 */ /* 0x000fc80000010056 */
[----:B------:R-:W-:-:S04]  /*2090*/  FFMA.FTZ R86, R31, R63, R86 ;  /* 0x0000003f1f567223 */ /* 0x000fc80000010056 */
[----:B------:R-:W-:-:S04]  /*20a0*/  FFMA.FTZ R86, R35, R67, R86 ;  /* 0x0000004323567223 */ /* 0x000fc80000010056 */
[----:B------:R-:W-:-:S04]  /*20b0*/  FFMA.FTZ R86, R39, R71, R86 ;  /* 0x0000004727567223 */ /* 0x000fc80000010056 */
[----:B------:R-:W-:-:S04]  /*20c0*/  FADD.FTZ R79, R86, R79 ;  /* 0x0000004f564f7221 */ /* 0x000fc80000010000 */
[----:B------:R-:W-:-:S04]  /*20d0*/  FMUL.FTZ R79, R79, UR16 ;  /* 0x000000104f4f7c20 */ /* 0x000fc80008410000 */
[----:B--2---:R-:W-:Y:S01]  /*20e0*/  @P2 FADD.FTZ R79, R79, R80 ;  /* 0x000000504f4f2221 */ /* 0x004fe20000010000 */
[----:B------:R-:W-:-:S05]  /*20f0*/  @P1 I2FP.F32.S32 R80, R81 ;  /* 0x0000005100501245 */ /* 0x000fca0000201400 */
[----:B------:R-:W-:-:S05]  /*2100*/  @P1 FFMA.FTZ R79, R80, R78, R79 ;  /* 0x0000004e504f1223 */ /* 0x000fca000001004f */
[----:B------:R0:W-:Y:S01]  /*2110*/  STS [R77], R79 ;  /* 0x0000004f4d007388 */ /* 0x0001e20000000800 */
[----:B------:R-:W-:-:S07]  /*2120*/  @!P3 FMNMX.FTZ R73, R73, R79, !PT ;  /* 0x0000004f4949b209 */ /* 0x000fce0007810000 */
.L_x_2119:
[----:B------:R-:W-:Y:S05]  /*2130*/  BSYNC.RECONVERGENT B1 ;  /* 0x0000000000017941 */ /* 0x000fea0003800200 */
.L_x_2118:
[----:B------:R-:W-:Y:S01]  /*2140*/  IADD3 R84, P1, PT, R84, 0x100, RZ ;  /* 0x0000010054547810 */ /* 0x000fe20007f3e0ff */
[----:B------:R-:W-:Y:S01]  /*2150*/  VIADD R82, R82, 0x100 ;  /* 0x0000010052527836 */ /* 0x000fe20000000000 */
[----:B0-----:R-:W-:Y:S01]  /*2160*/  IADD3 R77, PT, PT, R77, 0x400, RZ ;  /* 0x000004004d4d7810 */ /* 0x001fe20007ffe0ff */
[----:B------:R-:W-:Y:S01]  /*2170*/  VIADD R87, R87, 0x100 ;  /* 0x0000010057577836 */ /* 0x000fe20000000000 */
[----:B------:R-:W-:Y:S02]  /*2180*/  IADD3.X R85, PT, PT, RZ, R85, RZ, P1, !PT ;  /* 0x00000055ff557210 */ /* 0x000fe40000ffe4ff */
[----:B------:R-:W-:-:S13]  /*2190*/  ISETP.GE.AND P1, PT, R82, R83, PT ;  /* 0x000000535200720c */ /* 0x000fda0003f26270 */
[----:B------:R-:W-:Y:S05]  /*21a0*/  @!P1 BRA `(.L_x_2120) ;  /* 0xfffffff000689947 */ /* 0x000fea000383ffff */
.L_x_2105:
[----:B0-----:R-:W-:Y:S05]  /*21b0*/  BSYNC.RECONVERGENT B0 ;  /* 0x0000000000007941 */ /* 0x001fea0003800200 */
.L_x_2104:
[----:B------:R-:W0:Y:S01]  /*21c0*/  SHFL.BFLY PT, R4, R73, 0x10, 0x1f ;  /* 0x0e001f0049047f89 */ /* 0x000e2200000e0000 */
[----:B------:R-:W1:Y:S01]  /*21d0*/  S2UR UR8, SR_CgaCtaId ;  /* 0x00000000000879c3 */ /* 0x000e620000008800 */
[----:B------:R-:W-:Y:S01]  /*21e0*/  UMOV UR5, 0x400 ;  /* 0x0000040000057882 */ /* 0x000fe20000000000 */
[----:B------:R-:W-:Y:S01]  /*21f0*/  BSSY.RECONVERGENT B0, `(.L_x_2121) ;  /* 0x0000184000007945 */ /* 0x000fe20003800200 */
[----:B------:R-:W2:Y:S05]  /*2200*/  S2R R35, SR_TID.X ;  /* 0x0000000000237919 */ /* 0x000eaa0000002100 */
[----:B------:R-:W3:Y:S01]  /*2210*/  S2UR UR10, SR_CTAID.Y ;  /* 0x00000000000a79c3 */ /* 0x000ee20000002600 */
[----:B0-----:R-:W-:Y:S01]  /*2220*/  FMNMX.FTZ R4, R4, R73, !PT ;  /* 0x0000004904047209 */ /* 0x001fe20007810000 */
[----:B-1----:R-:W-:-:S04]  /*2230*/  ULEA UR9, UR8, UR5, 0x18 ;  /* 0x0000000508097291 */ /* 0x002fc8000f8ec0ff */
[----:B------:R-:W0:Y:S01]  /*2240*/  SHFL.BFLY PT, R3, R4, 0x8, 0x1f ;  /* 0x0d001f0004037f89 */ /* 0x000e2200000e0000 */
[----:B---3--:R-:W-:Y:S02]  /*2250*/  IMAD R37, R2, UR10, RZ ;  /* 0x0000000a02257c24 */ /* 0x008fe4000f8e02ff */
[----:B------:R-:W-:Y:S01]  /*2260*/  HFMA2 R2, -RZ, RZ, 0, 0 ;  /* 0x00000000ff027431 */ /* 0x000fe200000001ff */
[----:B--2---:R-:W-:Y:S02]  /*2270*/  SHF.R.U32.HI R33, RZ, 0x3, R35 ;  /* 0x00000003ff217819 */ /* 0x004fe40000011623 */
[----:B0-----:R-:W-:Y:S01]  /*2280*/  FMNMX.FTZ R8, R4, R3, !PT ;  /* 0x0000000304087209 */ /* 0x001fe20007810000 */
[----:B------:R-:W-:-:S04]  /*2290*/  IMAD.MOV.U32 R4, RZ, RZ, -0x800001 ;  /* 0xff7fffffff047424 */ /* 0x000fc800078e00ff */
[----:B------:R-:W0:Y:S02]  /*22a0*/  SHFL.BFLY PT, R3, R8, 0x4, 0x1f ;  /* 0x0c801f0008037f89 */ /* 0x000e2400000e0000 */
[----:B0-----:R-:W-:Y:S02]  /*22b0*/  FMNMX.FTZ R9, R8, R3, !PT ;  /* 0x0000000308097209 */ /* 0x001fe40007810000 */
[----:B------:R-:W-:-:S03]  /*22c0*/  LOP3.LUT P0, R3, R35, 0x1f, RZ, 0xc0, !PT ;  /* 0x0000001f23037812 */ /* 0x000fc6000780c0ff */
[----:B------:R-:W0:Y:S01]  /*22d0*/  SHFL.BFLY PT, R10, R9, 0x2, 0x1f ;  /* 0x0c401f00090a7f89 */ /* 0x000e2200000e0000 */
[----:B------:R-:W-:Y:S02]  /*22e0*/  ISETP.GT.U32.AND P1, PT, R3, 0x7, PT ;  /* 0x000000070300780c */ /* 0x000fe40003f24070 */
[----:B0-----:R-:W-:Y:S02]  /*22f0*/  FMNMX.FTZ R10, R9, R10, !PT ;  /* 0x0000000a090a7209 */ /* 0x001fe40007810000 */
[----:B------:R-:W-:-:S03]  /*2300*/  LEA R9, R3, UR9, 0x2 ;  /* 0x0000000903097c11 */ /* 0x000fc6000f8e10ff */
[----:B------:R-:W0:Y:S02]  /*2310*/  SHFL.BFLY PT, R11, R10, 0x1, 0x1f ;  /* 0x0c201f000a0b7f89 */ /* 0x000e2400000e0000 */
[----:B0-----:R-:W-:-:S05]  /*2320*/  FMNMX.FTZ R14, R10, R11, !PT ;  /* 0x0000000b0a0e7209 */ /* 0x001fca0007810000 */
[----:B------:R-:W-:Y:S01]  /*2330*/  @!P0 STS [R33+UR9], R14 ;  /* 0x0000000e21008988 */ /* 0x000fe20008000809 */
[----:B------:R-:W-:Y:S06]  /*2340*/  BAR.SYNC.DEFER_BLOCKING 0x0 ;  /* 0x0000000000007b1d */ /* 0x000fec0000010000 */
[----:B------:R-:W0:Y:S04]  /*2350*/  @!P1 LDS R4, [R9] ;  /* 0x0000000009049984 */ /* 0x000e280000000800 */
[----:B0-----:R-:W0:Y:S02]  /*2360*/  SHFL.BFLY PT, R11, R4, 0x4, 0x1f ;  /* 0x0c801f00040b7f89 */ /* 0x001e2400000e0000 */
[----:B0-----:R-:W-:-:S02]  /*2370*/  FMNMX.FTZ R12, R11, R4, !PT ;  /* 0x000000040b0c7209 */ /* 0x001fc40007810000 */
[----:B------:R-:W-:-:S03]  /*2380*/  SHF.R.S32.HI R4, RZ, 0x1f, R37 ;  /* 0x0000001fff047819 */ /* 0x000fc60000011425 */
[----:B------:R-:W0:Y:S02]  /*2390*/  SHFL.BFLY PT, R11, R12, 0x2, 0x1f ;  /* 0x0c401f000c0b7f89 */ /* 0x000e2400000e0000 */
[----:B0-----:R-:W-:Y:S01]  /*23a0*/  FMNMX.FTZ R13, R12, R11, !PT ;  /* 0x0000000b0c0d7209 */ /* 0x001fe20007810000 */
[----:B------:R-:W-:-:S04]  /*23b0*/  VIADD R11, R5, 0x1 ;  /* 0x00000001050b7836 */ /* 0x000fc80000000000 */
        /* <DEDUP_REMOVED lines=28> */
.L_x_2126:
        /* <DEDUP_REMOVED lines=11> */
.L_x_2125:
[----:B------:R-:W-:Y:S05]  /*2630*/  BSYNC.RECONVERGENT B1 ;  /* 0x0000000000017941 */ /* 0x000fea0003800200 */
.L_x_2124:
[----:B------:R-:W-:Y:S05]  /*2640*/  @!P1 BRA `(.L_x_2122) ;  /* 0x0000001000f89947 */ /* 0x000fea0003800000 */
[----:B------:R-:W-:Y:S01]  /*2650*/  UIADD3 UR4, UPT, UPT, UR5, 0xc0, URZ ;  /* 0x000000c005047890 */ /* 0x000fe2000fffe0ff */
[----:B------:R-:W-:Y:S02]  /*2660*/  IMAD.SHL.U32 R13, R72, 0x4, RZ ;  /* 0x00000004480d7824 */ /* 0x000fe400078e00ff */
[C---:B------:R-:W-:Y:S01]  /*2670*/  VIADD R14, R12.reuse, 0x400 ;  /* 0x000004000c0e7836 */ /* 0x040fe20000000000 */
[----:B------:R-:W-:Y:S02]  /*2680*/  ULEA UR4, UR8, UR4, 0x18 ;  /* 0x0000000408047291 */ /* 0x000fe4000f8ec0ff */
[----:B------:R-:W-:Y:S02]  /*2690*/  LEA R13, R12, -R13, 0x2 ;  /* 0x8000000d0c0d7211 */ /* 0x000fe400078e10ff */
[----:B------:R-:W-:Y:S02]  /*26a0*/  ISETP.GT.AND P0, PT, R14, R5, PT ;  /* 0x000000050e00720c */ /* 0x000fe40003f04270 */
[----:B------:R-:W-:-:S03]  /*26b0*/  IADD3 R12, PT, PT, R13, UR4, RZ ;  /* 0x000000040d0c7c10 */ /* 0x000fc6000fffe0ff */
[----:B------:R-:W0:Y:S04]  /*26c0*/  LDS R15, [R13+UR4] ;  /* 0x000000040d0f7984 */ /* 0x000e280008000800 */
[----:B------:R-:W1:Y:S04]  /*26d0*/  LDS R17, [R13+UR4+0x400] ;  /* 0x000400040d117984 */ /* 0x000e680008000800 */
[----:B------:R-:W2:Y:S04]  /*26e0*/  LDS R19, [R13+UR4+0x800] ;  /* 0x000800040d137984 */ /* 0x000ea80008000800 */
[----:B------:R-:W3:Y:S01]  /*26f0*/  LDS R21, [R13+UR4+0xc00] ;  /* 0x000c00040d157984 */ /* 0x000ee20008000800 */
        /* <DEDUP_REMOVED lines=12> */
[----:B0-----:R-:W-:Y:S01]  /*27c0*/  FADD.FTZ R2, R2, R15 ;  /* 0x0000000f02027221 */ /* 0x001fe20000010000 */
[----:B------:R0:W-:Y:S03]  /*27d0*/  STS [R13+UR4], R15 ;  /* 0x0000000f0d007988 */ /* 0x0001e60008000804 */
[----:B-1----:R-:W-:Y:S01]  /*27e0*/  FADD.FTZ R2, R2, R17 ;  /* 0x0000001102027221 */ /* 0x002fe20000010000 */
[----:B------:R0:W-:Y:S03]  /*27f0*/  STS [R13+UR4+0x400], R17 ;  /* 0x000400110d007988 */ /* 0x0001e60008000804 */
[----:B--2---:R-:W-:Y:S01]  /*2800*/  FADD.FTZ R2, R2, R19 ;  /* 0x0000001302027221 */ /* 0x004fe20000010000 */
[----:B------:R0:W-:Y:S03]  /*2810*/  STS [R13+UR4+0x800], R19 ;  /* 0x000800130d007988 */ /* 0x0001e60008000804 */
[----:B---3--:R-:W-:Y:S01]  /*2820*/  FADD.FTZ R2, R2, R21 ;  /* 0x0000001502027221 */ /* 0x008fe20000010000 */
[----:B------:R0:W-:Y:S01]  /*2830*/  STS [R13+UR4+0xc00], R21 ;  /* 0x000c00150d007988 */ /* 0x0001e20008000804 */
[----:B------:R-:W-:Y:S05]  /*2840*/  @P0 BRA `(.L_x_2122) ;  /* 0x0000001000780947 */ /* 0x000fea0003800000 */
[----:B0-----:R-:W-:Y:S01]  /*2850*/  IMAD.IADD R13, R5, 0x1, -R14 ;  /* 0x00000001050d7824 */ /* 0x001fe200078e0a0e */
[----:B------:R-:W-:Y:S01]  /*2860*/  BSSY.RECONVERGENT B1, `(.L_x_2127) ;  /* 0x000006b000017945 */ /* 0x000fe20003800200 */
[----:B------:R-:W-:Y:S02]  /*2870*/  IADD3 R12, PT, PT, R12, 0x1800, RZ ;  /* 0x000018000c0c7810 */ /* 0x000fe40007ffe0ff */
[----:B------:R-:W-:Y:S02]  /*2880*/  PLOP3.LUT P0, PT, PT, PT, PT, 0x80, 0x8 ;  /* 0x000000000008781c */ /* 0x000fe40003f0f070 */
[----:B------:R-:W-:-:S13]  /*2890*/  ISETP.GT.AND P1, PT, R13, 0xbff, PT ;  /* 0x00000bff0d00780c */ /* 0x000fda0003f24270 */
[----:B------:R-:W-:Y:S05]  /*28a0*/  @!P1 BRA `(.L_x_2128) ;  /* 0x0000000400989947 */ /* 0x000fea0003800000 */
[----:B------:R-:W-:Y:S01]  /*28b0*/  PLOP3.LUT P0, PT, PT, PT, PT, 0x8, 0x80 ;  /* 0x000000000080781c */ /* 0x000fe20003f0e170 */
[----:B------:R-:W-:-:S12]  /*28c0*/  VIADD R13, R5, 0xfffff401 ;  /* 0xfffff401050d7836 */ /* 0x000fd80000000000 */
.L_x_2129:
[----:B------:R-:W0:Y:S01]  /*28d0*/  LDS R15, [R12+-0x800] ;  /* 0xfff800000c0f7984 */ /* 0x000e220000000800 */
[----:B------:R-:W-:-:S03]  /*28e0*/  IADD3 R14, PT, PT, R14, 0x1000, RZ ;  /* 0x000010000e0e7810 */ /* 0x000fc60007ffe0ff */
[----:B------:R-:W1:Y:S01]  /*28f0*/  LDS R17, [R12+-0x400] ;  /* 0xfffc00000c117984 */ /* 0x000e620000000800 */
[----:B------:R-:W-:-:S03]  /*2900*/  ISETP.GE.AND P1, PT, R14, R13, PT ;  /* 0x0000000d0e00720c */ /* 0x000fc60003f26270 */
[----:B------:R-:W2:Y:S04]  /*2910*/  LDS R19, [R12] ;  /* 0x000000000c137984 */ /* 0x000ea80000000800 */
[----:B------:R-:W3:Y:S04]  /*2920*/  LDS R21, [R12+0x400] ;  /* 0x000400000c157984 */ /* 0x000ee80000000800 */
[----:B------:R-:W3:Y:S04]  /*2930*/  LDS R23, [R12+0x800] ;  /* 0x000800000c177984 */ /* 0x000ee80000000800 */
[----:B----4-:R-:W4:Y:S04]  /*2940*/  LDS R25, [R12+0xc00] ;  /* 0x000c00000c197984 */ /* 0x010f280000000800 */
[----:B------:R-:W4:Y:S04]  /*2950*/  LDS R27, [R12+0x1000] ;  /* 0x001000000c1b7984 */ /* 0x000f280000000800 */
[----:B------:R-:W4:Y:S04]  /*2960*/  LDS R29, [R12+0x1400] ;  /* 0x001400000c1d7984 */ /* 0x000f280000000800 */
[----:B------:R-:W4:Y:S04]  /*2970*/  LDS R31, [R12+0x1800] ;  /* 0x001800000c1f7984 */ /* 0x000f280000000800 */
[----:B------:R-:W4:Y:S04]  /*2980*/  LDS R39, [R12+0x1c00] ;  /* 0x001c00000c277984 */ /* 0x000f280000000800 */
[----:B-----5:R-:W4:Y:S01]  /*2990*/  LDS R41, [R12+0x2000] ;  /* 0x002000000c297984 */ /* 0x020f220000000800 */
        /* <DEDUP_REMOVED lines=13> */
[C---:B------:R-:W-:Y:S01]  /*2a70*/  FADD.FTZ R23, -R10.reuse, R23 ;  /* 0x000000170a177221 */ /* 0x040fe20000010100 */
[----:B------:R-:W-:Y:S01]  /*2a80*/  FMUL.FTZ R21, R21, 1.4426950216293334961 ;  /* 0x3fb8aa3b15157820 */ /* 0x000fe20000410000 */
[C---:B----4-:R-:W-:Y:S01]  /*2a90*/  FADD.FTZ R25, -R10.reuse, R25 ;  /* 0x000000190a197221 */ /* 0x050fe20000010100 */
        /* <DEDUP_REMOVED lines=71> */
.L_x_2128:
[----:B------:R-:W-:Y:S05]  /*2f10*/  BSYNC.RECONVERGENT B1 ;  /* 0x0000000000017941 */ /* 0x000fea0003800200 */
.L_x_2127:
        /* <DEDUP_REMOVED lines=10> */
[----:B------:R-:W3:Y:S04]  /*2fc0*/  LDS R21, [R12+0x800] ;  /* 0x000800000c157984 */ /* 0x000ee80000000800 */
[----:B------:R-:W3:Y:S04]  /*2fd0*/  LDS R23, [R12+0xc00] ;  /* 0x000c00000c177984 */ /* 0x000ee80000000800 */
        /* <DEDUP_REMOVED lines=11> */
[C---:B------:R-:W-:Y:S01]  /*3090*/  FADD.FTZ R21, -R10.reuse, R21 ;  /* 0x000000150a157221 */ /* 0x040fe20000010100 */
[----:B------:R-:W-:Y:S02]  /*30a0*/  FMUL.FTZ R19, R19, 1.4426950216293334961 ;  /* 0x3fb8aa3b13137820 */ /* 0x000fe40000410000 */
[----:B------:R-:W2:Y:S01]  /*30b0*/  MUFU.EX2 R17, R17 ;  /* 0x0000001100117308 */ /* 0x000ea20000000800 */
[----:B------:R-:W-:Y:S01]  /*30c0*/  FADD.FTZ R23, -R10, R23 ;  /* 0x000000170a177221 */ /* 0x000fe20000010100 */
[----:B------:R-:W-:-:S02]  /*30d0*/  FMUL.FTZ R21, R21, 1.4426950216293334961 ;  /* 0x3fb8aa3b15157820 */ /* 0x000fc40000410000 */
[----:B------:R-:W3:Y:S01]  /*30e0*/  MUFU.EX2 R19, R19 ;  /* 0x0000001300137308 */ /* 0x000ee20000000800 */
[----:B----4-:R-:W-:Y:S01]  /*30f0*/  FADD.FTZ R25, -R10, R25 ;  /* 0x000000190a197221 */ /* 0x010fe20000010100 */
        /* <DEDUP_REMOVED lines=25> */
.L_x_2131:
[----:B------:R-:W-:Y:S05]  /*3290*/  BSYNC.RECONVERGENT B1 ;  /* 0x0000000000017941 */ /* 0x000fea0003800200 */
.L_x_2130:
        /* <DEDUP_REMOVED lines=27> */
.L_x_2123:
        /* <DEDUP_REMOVED lines=15> */
[----:B------:R-:W-:Y:S01]  /*3540*/  IMAD.MOV.U32 R2, RZ, RZ, RZ ;  /* 0x000000ffff027224 */ /* 0x000fe200078e00ff */
[----:B------:R-:W-:Y:S02]  /*3550*/  IADD3.X R13, PT, PT, R4, R13, RZ, P0, P2 ;  /* 0x0000000d040d7210 */ /* 0x000fe400007e44ff */
[----:B------:R-:W-:Y:S01]  /*3560*/  MOV R14, R8 ;  /* 0x00000008000e7202 */ /* 0x000fe20000000f00 */
[----:B------:R-:W-:Y:S01]  /*3570*/  IMAD.MOV R16, RZ, RZ, -R12 ;  /* 0x000000ffff107224 */ /* 0x000fe200078e0a0c */
[----:B------:R-:W-:-:S07]  /*3580*/  LEA R15, R35, UR4, 0x2 ;  /* 0x00000004230f7c11 */ /* 0x000fce000f8e10ff */
.L_x_2134:
[----:B------:R-:W-:-:S06]  /*3590*/  MOV R12, R19 ;  /* 0x00000013000c7202 */ /* 0x000fcc0000000f00 */
[----:B------:R1:W2:Y:S01]  /*35a0*/  LDG.E.U8 R12, desc[UR6][R12.64] ;  /* 0x000000060c0c7981 */ /* 0x0002a2000c1e1100 */
[----:B------:R-:W-:Y:S01]  /*35b0*/  IADD3 R16, PT, PT, R16, 0x1, RZ ;  /* 0x0000000110107810 */ /* 0x000fe20007ffe0ff */
[----:B------:R-:W-:Y:S01]  /*35c0*/  VIADD R14, R14, 0x100 ;  /* 0x000001000e0e7836 */ /* 0x000fe20000000000 */
[----:B------:R-:W-:-:S04]  /*35d0*/  IADD3 R19, P2, PT, R19, 0x100, RZ ;  /* 0x0000010013137810 */ /* 0x000fc80007f5e0ff */
[----:B-1----:R-:W-:Y:S02]  /*35e0*/  IADD3.X R13, PT, PT, RZ, R13, RZ, P2, !PT ;  /* 0x0000000dff0d7210 */ /* 0x002fe400017fe4ff */
        /* <DEDUP_REMOVED lines=11> */
.L_x_2133:
[----:B------:R-:W-:Y:S05]  /*36a0*/  BSYNC.RECONVERGENT B1 ;  /* 0x0000000000017941 */ /* 0x000fea0003800200 */
.L_x_2132:
[----:B------:R-:W-:Y:S05]  /*36b0*/  @!P1 BRA `(.L_x_2122) ;  /* 0x0000000000dc9947 */ /* 0x000fea0003800000 */
[----:B------:R-:W1:Y:S01]  /*36c0*/  S2R R16, SR_CgaCtaId ;  /* 0x0000000000107919 */ /* 0x000e620000008800 */
[----:B------:R-:W2:Y:S01]  /*36d0*/  LDCU.64 UR12, c[0x0][0x420] ;  /* 0x00008400ff0c77ac */ /* 0x000ea20008000a00 */
[----:B------:R-:W-:Y:S02]  /*36e0*/  MOV R12, 0x400 ;  /* 0x00000400000c7802 */ /* 0x000fe40000000f00 */
[----:B------:R-:W-:-:S03]  /*36f0*/  SHF.L.U32 R13, R72, 0x2, RZ ;  /* 0x00000002480d7819 */ /* 0x000fc600000006ff */
[----:B------:R-:W-:Y:S01]  /*3700*/  VIADD R15, R12, 0xc0 ;  /* 0x000000c00c0f7836 */ /* 0x000fe20000000000 */
[----:B------:R-:W-:Y:S02]  /*3710*/  LEA R12, R14, -R13, 0x2 ;  /* 0x8000000d0e0c7211 */ /* 0x000fe400078e10ff */
[----:B--2---:R-:W-:-:S04]  /*3720*/  IADD3 R17, P0, P1, R37, UR12, R14 ;  /* 0x0000000c25117c10 */ /* 0x004fc8000f91e00e */
[----:B------:R-:W-:Y:S02]  /*3730*/  IADD3 R17, P2, PT, R17, 0x200, RZ ;  /* 0x0000020011117810 */ /* 0x000fe40007f5e0ff */
[----:B------:R-:W-:-:S05]  /*3740*/  IADD3.X R13, PT, PT, R4, UR13, RZ, P0, P1 ;  /* 0x0000000d040d7c10 */ /* 0x000fca00087e24ff */
[----:B------:R-:W-:Y:S01]  /*3750*/  IMAD.X R13, RZ, RZ, R13, P2 ;  /* 0x000000ffff0d7224 */ /* 0x000fe200010e060d */
[----:B-1----:R-:W-:-:S04]  /*3760*/  LEA R15, R16, R15, 0x18 ;  /* 0x0000000f100f7211 */ /* 0x002fc800078ec0ff */
[----:B------:R-:W-:-:S07]  /*3770*/  IADD3 R15, PT, PT, R12, 0x800, R15 ;  /* 0x000008000c0f7810 */ /* 0x000fce0007ffe00f */
.L_x_2135:
        /* <DEDUP_REMOVED lines=27> */
[----:B------:R-:W-:Y:S02]  /*3930*/  @!P2 FMUL.FTZ R21, R21, 1.4426950216293334961 ;  /* 0x3fb8aa3b1515a820 */ /* 0x000fe40000410000 */
[----:B------:R-:W-:Y:S02]  /*3940*/  @!P3 FMUL.FTZ R23, R23, 1.4426950216293334961 ;  /* 0x3fb8aa3b1717b820 */ /* 0x000fe40000410000 */
        /* <DEDUP_REMOVED lines=14> */
.L_x_2122:
[----:B------:R-:W-:Y:S05]  /*3a30*/  BSYNC.RECONVERGENT B0 ;  /* 0x0000000000007941 */ /* 0x000fea0003800200 */
.L_x_2121:
[----:B0-----:R-:W0:Y:S01]  /*3a40*/  SHFL.BFLY PT, R13, R2, 0x10, 0x1f ;  /* 0x0e001f00020d7f89 */ /* 0x001e2200000e0000 */
[C---:B------:R-:W-:Y:S01]  /*3a50*/  ISETP.NE.AND P0, PT, R3.reuse, RZ, PT ;  /* 0x000000ff0300720c */ /* 0x040fe20003f05270 */
[----:B------:R-:W1:Y:S01]  /*3a60*/  LDCU.U8 UR8, c[0x0][0x48c] ;  /* 0x00009180ff0877ac */ /* 0x000e620008000000 */
[----:B------:R-:W-:Y:S01]  /*3a70*/  ISETP.GT.U32.AND P1, PT, R3, 0x7, PT ;  /* 0x000000070300780c */ /* 0x000fe20003f24070 */
[----:B------:R-:W2:Y:S01]  /*3a80*/  S2R R39, SR_CTAID.X ;  /* 0x0000000000277919 */ /* 0x000ea20000002500 */
[----:B-----5:R-:W2:Y:S01]  /*3a90*/  LDC R45, c[0x0][0x3f8] ;  /* 0x0000fe00ff2d7b82 */ /* 0x020ea20000000800 */
[----:B-1----:R-:W-:Y:S01]  /*3aa0*/  UISETP.NE.AND UP0, UPT, UR8, URZ, UPT ;  /* 0x000000ff0800728c */ /* 0x002fe2000bf05270 */
[----:B0-----:R-:W-:-:S05]  /*3ab0*/  FADD.FTZ R13, R13, R2 ;  /* 0x000000020d0d7221 */ /* 0x001fca0000010000 */
[----:B------:R-:W0:Y:S01]  /*3ac0*/  SHFL.BFLY PT, R10, R13, 0x8, 0x1f ;  /* 0x0d001f000d0a7f89 */ /* 0x000e2200000e0000 */
[----:B--2---:R-:W-:Y:S02]  /*3ad0*/  IMAD R41, R45, UR10, R39 ;  /* 0x0000000a2d297c24 */ /* 0x004fe4000f8e0227 */
        /* <DEDUP_REMOVED lines=9> */
[----:B------:R-:W-:-:S05]  /*3b70*/  ISETP.GT.AND P0, PT, R8, R5, PT ;  /* 0x000000050800720c */ /* 0x000fca0003f04270 */
[----:B------:R-:W0:Y:S04]  /*3b80*/  @!P1 LDS R2, [R9+0x20] ;  /* 0x0000200009029984 */ /* 0x000e280000000800 */
[----:B0-----:R-:W0:Y:S02]  /*3b90*/  SHFL.BFLY PT, R3, R2, 0x4, 0x1f ;  /* 0x0c801f0002037f89 */ /* 0x001e2400000e0000 */
[----:B0-----:R-:W-:-:S05]  /*3ba0*/  FADD.FTZ R3, R3, R2 ;  /* 0x0000000203037221 */ /* 0x001fca0000010000 */
[----:B------:R-:W0:Y:S02]  /*3bb0*/  SHFL.BFLY PT, R10, R3, 0x2, 0x1f ;  /* 0x0c401f00030a7f89 */ /* 0x000e2400000e0000 */
[----:B0-----:R-:W-:Y:S01]  /*3bc0*/  FADD.FTZ R10, R3, R10 ;  /* 0x0000000a030a7221 */ /* 0x001fe20000010000 */
[----:B------:R-:W-:-:S04]  /*3bd0*/  CS2R R2, SRZ ;  /* 0x0000000000027805 */ /* 0x000fc8000001ff00 */
[----:B------:R-:W0:Y:S02]  /*3be0*/  SHFL.BFLY PT, R13, R10, 0x1, 0x1f ;  /* 0x0c201f000a0d7f89 */ /* 0x000e2400000e0000 */
[----:B0-----:R-:W-:-:S06]  /*3bf0*/  FADD.FTZ R13, R10, R13 ;  /* 0x0000000d0a0d7221 */ /* 0x001fcc0000010000 */
[----:B------:R-:W0:Y:S02]  /*3c00*/  SHFL.IDX PT, R13, R13, RZ, 0x1f ;  /* 0x00001fff0d0d7589 */ /* 0x000e2400000e0000 */
[----:B0-----:R-:W-:-:S06]  /*3c10*/  FADD.FTZ R9, R13, 9.9999999747524270788e-07 ;  /* 0x358637bd0d097421 */ /* 0x001fcc0000010000 */
[----:B------:R-:W0:Y:S01]  /*3c20*/  MUFU.RCP R9, R9 ;  /* 0x0000000900097308 */ /* 0x000e220000001000 */
[----:B------:R-:W-:Y:S05]  /*3c30*/  BRA.U !UP0, `(.L_x_2136) ;  /* 0x0000000108187547 */ /* 0x000fea000b800000 */
[----:B------:R-:W1:Y:S08]  /*3c40*/  LDC R2, c[0x0][0x488] ;  /* 0x00012200ff027b82 */ /* 0x000e700000000800 */
[----:B------:R-:W1:Y:S08]  /*3c50*/  LDC R3, c[0x0][0x40c] ;  /* 0x00010300ff037b82 */ /* 0x000e700000000800 */
[----:B------:R-:W2:Y:S01]  /*3c60*/  LDC R13, c[0x0][0x3f4] ;  /* 0x0000fd00ff0d7b82 */ /* 0x000ea20000000800 */
[----:B-1----:R-:W-:-:S04]  /*3c70*/  IMAD R2, R41, R2, R3 ;  /* 0x0000000229027224 */ /* 0x002fc800078e0203 */
[----:B--2---:R-:W-:-:S05]  /*3c80*/  IMAD R2, R2, R13, RZ ;  /* 0x0000000d02027224 */ /* 0x004fca00078e02ff */
[----:B------:R-:W-:-:S07]  /*3c90*/  SHF.R.S32.HI R3, RZ, 0x1f, R2 ;  /* 0x0000001fff037819 */ /* 0x000fce0000011402 */
.L_x_2136:
        /* <DEDUP_REMOVED lines=23> */
.L_x_2142:
[----:B------:R-:W0:Y:S01]  /*3e10*/  LDS R12, [R2] ;  /* 0x00000000020c7984 */ /* 0x000e220000000800 */
[----:B------:R-:W-:-:S05]  /*3e20*/  VIADD R10, R10, 0x1 ;  /* 0x000000010a0a7836 */ /* 0x000fca0000000000 */
[----:B------:R-:W-:Y:S01]  /*3e30*/  ISETP.NE.AND P0, PT, R10, RZ, PT ;  /* 0x000000ff0a00720c */ /* 0x000fe20003f05270 */
[----:B0-----:R-:W-:-:S05]  /*3e40*/  FMUL.FTZ R3, R12, R9 ;  /* 0x000000090c037220 */ /* 0x001fca0000410000 */
[----:B------:R0:W-:Y:S02]  /*3e50*/  STS [R2], R3 ;  /* 0x0000000302007388 */ /* 0x0001e40000000800 */
[----:B0-----:R-:W-:-:S05]  /*3e60*/  IADD3 R2, PT, PT, R2, 0x400, RZ ;  /* 0x0000040002027810 */ /* 0x001fca0007ffe0ff */
[----:B------:R-:W-:Y:S05]  /*3e70*/  @P0 BRA `(.L_x_2142) ;  /* 0xfffffffc00e40947 */ /* 0x000fea000383ffff */
.L_x_2141:
[----:B------:R-:W-:Y:S05]  /*3e80*/  BSYNC.RECONVERGENT B1 ;  /* 0x0000000000017941 */ /* 0x000fea0003800200 */
.L_x_2140:
[----:B------:R-:W-:Y:S05]  /*3e90*/  @!P1 BRA `(.L_x_2138) ;  /* 0x0000001400109947 */ /* 0x000fea0003800000 */
[----:B------:R-:W1:Y:S01]  /*3ea0*/  S2UR UR5, SR_CgaCtaId ;  /* 0x00000000000579c3 */ /* 0x000e620000008800 */
[----:B------:R-:W-:Y:S01]  /*3eb0*/  UMOV UR4, 0x400 ;  /* 0x0000040000047882 */ /* 0x000fe20000000000 */
[----:B------:R-:W-:Y:S01]  /*3ec0*/  IMAD.SHL.U32 R3, R72, 0x4, RZ ;  /* 0x0000000448037824 */ /* 0x000fe200078e00ff */
[----:B------:R-:W-:-:S04]  /*3ed0*/  UIADD3 UR4, UPT, UPT, UR4, 0xc0, URZ ;  /* 0x000000c004047890 */ /* 0x000fc8000fffe0ff */
[C---:B------:R-:W-:Y:S01]  /*3ee0*/  LEA R2, R8.reuse, -R3, 0x2 ;  /* 0x8000000308027211 */ /* 0x040fe200078e10ff */
[----:B------:R-:W-:-:S05]  /*3ef0*/  VIADD R8, R8, 0x400 ;  /* 0x0000040008087836 */ /* 0x000fca0000000000 */
[----:B------:R-:W-:Y:S01]  /*3f00*/  ISETP.GT.AND P0, PT, R8, R5, PT ;  /* 0x000000050800720c */ /* 0x000fe20003f04270 */
[----:B-1----:R-:W-:-:S06]  /*3f10*/  ULEA UR4, UR5, UR4, 0x18 ;  /* 0x0000000405047291 */ /* 0x002fcc000f8ec0ff */
[----:B------:R-:W-:-:S03]  /*3f20*/  IADD3 R3, PT, PT, R2, UR4, RZ ;  /* 0x0000000402037c10 */ /* 0x000fc6000fffe0ff */
[----:B------:R-:W0:Y:S04]  /*3f30*/  LDS R10, [R2+UR4] ;  /* 0x00000004020a7984 */ /* 0x000e280008000800 */
[----:B------:R-:W1:Y:S04]  /*3f40*/  LDS R12, [R2+UR4+0x400] ;  /* 0x00040004020c7984 */ /* 0x000e680008000800 */
[----:B------:R-:W2:Y:S04]  /*3f50*/  LDS R14, [R2+UR4+0x800] ;  /* 0x00080004020e7984 */ /* 0x000ea80008000800 */
[----:B------:R-:W3:Y:S01]  /*3f60*/  LDS R16, [R2+UR4+0xc00] ;  /* 0x000c000402107984 */ /* 0x000ee20008000800 */
[-C--:B0-----:R-:W-:Y:S01]  /*3f70*/  FMUL.FTZ R11, R10, R9.reuse ;  /* 0x000000090a0b7220 */ /* 0x081fe20000410000 */
[----:B-1----:R-:W-:-:S04]  /*3f80*/  FMUL.FTZ R13, R12, R9 ;  /* 0x000000090c0d7220 */ /* 0x002fc80000410000 */
[----:B------:R0:W-:Y:S01]  /*3f90*/  STS [R2+UR4], R11 ;  /* 0x0000000b02007988 */ /* 0x0001e20008000804 */
[----:B--2---:R-:W-:-:S03]  /*3fa0*/  FMUL.FTZ R15, R14, R9 ;  /* 0x000000090e0f7220 */ /* 0x004fc60000410000 */
[----:B------:R0:W-:Y:S01]  /*3fb0*/  STS [R2+UR4+0x400], R13 ;  /* 0x0004000d02007988 */ /* 0x0001e20008000804 */
[----:B---3--:R-:W-:-:S03]  /*3fc0*/  FMUL.FTZ R17, R16, R9 ;  /* 0x0000000910117220 */ /* 0x008fc60000410000 */
[----:B------:R0:W-:Y:S04]  /*3fd0*/  STS [R2+UR4+0x800], R15 ;  /* 0x0008000f02007988 */ /* 0x0001e80008000804 */
        /* <DEDUP_REMOVED lines=10> */
.L_x_2145:
        /* <DEDUP_REMOVED lines=10> */
[----:B----4-:R-:W4:Y:S04]  /*4120*/  LDS R24, [R3+0x1800] ;  /* 0x0018000003187984 */ /* 0x010f280000000800 */
        /* <DEDUP_REMOVED lines=10> */
[----:B-----5:R-:W-:-:S03]  /*41d0*/  FMUL.FTZ R16, R9, R16 ;  /* 0x0000001009107220 */ /* 0x020fc60000410000 */
[----:B------:R-:W5:Y:S01]  /*41e0*/  LDS R38, [R3+0x3400] ;  /* 0x0034000003267984 */ /* 0x000f620000000800 */
[C---:B------:R-:W-:Y:S01]  /*41f0*/  FMUL.FTZ R18, R9.reuse, R18 ;  /* 0x0000001209127220 */ /* 0x040fe20000410000 */
[C---:B------:R-:W-:Y:S02]  /*4200*/  FMUL.FTZ R20, R9.reuse, R20 ;  /* 0x0000001409147220 */ /* 0x040fe40000410000 */
[----:B------:R-:W-:Y:S01]  /*4210*/  STS [R3+-0x800], R2 ;  /* 0xfff8000203007388 */ /* 0x000fe20000000800 */
[----:B------:R-:W-:-:S03]  /*4220*/  FMUL.FTZ R22, R9, R22 ;  /* 0x0000001609167220 */ /* 0x000fc60000410000 */
[----:B------:R-:W-:Y:S01]  /*4230*/  STS [R3+-0x400], R10 ;  /* 0xfffc000a03007388 */ /* 0x000fe20000000800 */
[----:B----4-:R-:W-:-:S03]  /*4240*/  FMUL.FTZ R24, R9, R24 ;  /* 0x0000001809187220 */ /* 0x010fc60000410000 */
        /* <DEDUP_REMOVED lines=13> */
[----:B-----5:R-:W-:-:S03]  /*4320*/  FMUL.FTZ R38, R9, R38 ;  /* 0x0000002609267220 */ /* 0x020fc60000410000 */
        /* <DEDUP_REMOVED lines=9> */
.L_x_2144:
[----:B------:R-:W-:Y:S05]  /*43c0*/  BSYNC.RECONVERGENT B1 ;  /* 0x0000000000017941 */ /* 0x000fea0003800200 */
.L_x_2143:
        /* <DEDUP_REMOVED lines=10> */
[----:B------:R-:W5:Y:S04]  /*4470*/  LDS R16, [R3+0x800] ;  /* 0x0008000003107984 */ /* 0x000f680000000800 */
        /* <DEDUP_REMOVED lines=10> */
[----:B-----5:R-:W-:-:S03]  /*4520*/  FMUL.FTZ R16, R9, R16 ;  /* 0x0000001009107220 */ /* 0x020fc60000410000 */
[----:B------:R-:W-:Y:S01]  /*4530*/  STS [R3+0x400], R14 ;  /* 0x0004000e03007388 */ /* 0x000fe20000000800 */
[----:B----4-:R-:W-:-:S03]  /*4540*/  FMUL.FTZ R18, R9, R18 ;  /* 0x0000001209127220 */ /* 0x010fc60000410000 */
[----:B------:R-:W-:Y:S01]  /*4550*/  STS [R3+0x800], R16 ;  /* 0x0008001003007388 */ /* 0x000fe20000000800 */
[----:B------:R-:W-:-:S03]  /*4560*/  FMUL.FTZ R20, R9, R20 ;  /* 0x0000001409147220 */ /* 0x000fc60000410000 */
[----:B------:R-:W-:Y:S01]  /*4570*/  STS [R3+0xc00], R18 ;  /* 0x000c001203007388 */ /* 0x000fe20000000800 */
[----:B------:R-:W-:-:S03]  /*4580*/  FMUL.FTZ R22, R9, R22 ;  /* 0x0000001609167220 */ /* 0x000fc60000410000 */
[----:B------:R-:W-:Y:S04]  /*4590*/  STS [R3+0x1000], R20 ;  /* 0x0010001403007388 */ /* 0x000fe80000000800 */
[----:B------:R0:W-:Y:S02]  /*45a0*/  STS [R3+0x1400], R22 ;  /* 0x0014001603007388 */ /* 0x0001e40000000800 */
[----:B0-----:R-:W-:-:S07]  /*45b0*/  IADD3 R3, PT, PT, R3, 0x2000, RZ ;  /* 0x0000200003037810 */ /* 0x001fce0007ffe0ff */
.L_x_2147:
[----:B------:R-:W-:Y:S05]  /*45c0*/  BSYNC.RECONVERGENT B1 ;  /* 0x0000000000017941 */ /* 0x000fea0003800200 */
.L_x_2146:
[----:B------:R-:W-:-:S13]  /*45d0*/  ISETP.GT.AND P1, PT, R8, R5, PT ;  /* 0x000000050800720c */ /* 0x000fda0003f24270 */
[----:B------:R-:W-:Y:S05]  /*45e0*/  @!P0 BRA P1, `(.L_x_2138) ;  /* 0x0000000c003c8947 */ /* 0x000fea0000800000 */
[----:B------:R-:W0:Y:S04]  /*45f0*/  LDS R2, [R3+-0x800] ;  /* 0xfff8000003027984 */ /* 0x000e280000000800 */
[----:B------:R-:W1:Y:S04]  /*4600*/  LDS R8, [R3+-0x400] ;  /* 0xfffc000003087984 */ /* 0x000e680000000800 */
[----:B------:R-:W2:Y:S04]  /*4610*/  LDS R10, [R3] ;  /* 0x00000000030a7984 */ /* 0x000ea80000000800 */
[----:B------:R-:W3:Y:S01]  /*4620*/  LDS R12, [R3+0x400] ;  /* 0x00040000030c7984 */ /* 0x000ee20000000800 */
[C---:B0-----:R-:W-:Y:S01]  /*4630*/  FMUL.FTZ R2, R9.reuse, R2 ;  /* 0x0000000209027220 */ /* 0x041fe20000410000 */
        /* <DEDUP_REMOVED lines=8> */
.L_x_2139:
        /* <DEDUP_REMOVED lines=24> */
.L_x_2150:
[----:B-1----:R-:W0:Y:S01]  /*4840*/  LDS R10, [R12] ;  /* 0x000000000c0a7984 */ /* 0x002e220000000800 */
[----:B------:R-:W-:Y:S01]  /*4850*/  MOV R11, R17 ;  /* 0x00000011000b7202 */ /* 0x000fe20000000f00 */
[----:B------:R-:W-:-:S05]  /*4860*/  VIADD R13, R13, 0x1 ;  /* 0x000000010d0d7836 */ /* 0x000fca0000000000 */
[----:B------:R-:W-:Y:S01]  /*4870*/  ISETP.NE.AND P0, PT, R13, RZ, PT ;  /* 0x000000ff0d00720c */ /* 0x000fe20003f05270 */
[----:B0-----:R-:W-:Y:S01]  /*4880*/  FMUL.FTZ R15, R10, R9 ;  /* 0x000000090a0f7220 */ /* 0x001fe20000410000 */
[----:B------:R-:W-:Y:S01]  /*4890*/  IMAD.MOV.U32 R10, RZ, RZ, R14 ;  /* 0x000000ffff0a7224 */ /* 0x000fe200078e000e */
[----:B------:R-:W-:-:S03]  /*48a0*/  IADD3 R14, P2, PT, R14, 0x400, RZ ;  /* 0x000004000e0e7810 */ /* 0x000fc60007f5e0ff */
[----:B------:R0:W-:Y:S01]  /*48b0*/  STS [R12], R15 ;  /* 0x0000000f0c007388 */ /* 0x0001e20000000800 */
[----:B------:R-:W-:-:S03]  /*48c0*/  IADD3.X R17, PT, PT, RZ, R17, RZ, P2, !PT ;  /* 0x00000011ff117210 */ /* 0x000fc600017fe4ff */
[----:B------:R1:W-:Y:S01]  /*48d0*/  STG.E desc[UR6][R10.64], R15 ;  /* 0x0000000f0a007986 */ /* 0x0003e2000c101906 */
[----:B0-----:R-:W-:Y:S02]  /*48e0*/  VIADD R12, R12, 0x400 ;  /* 0x000004000c0c7836 */ /* 0x001fe40000000000 */
[----:B------:R-:W-:Y:S05]  /*48f0*/  @P0 BRA `(.L_x_2150) ;  /* 0xfffffffc00d00947 */ /* 0x000fea000383ffff */
.L_x_2149:
[----:B------:R-:W-:Y:S05]  /*4900*/  BSYNC.RECONVERGENT B1 ;  /* 0x0000000000017941 */ /* 0x000fea0003800200 */
.L_x_2148:
[----:B------:R-:W-:Y:S05]  /*4910*/  @!P1 BRA `(.L_x_2138) ;  /* 0x0000000800709947 */ /* 0x000fea0003800000 */
[----:B-1----:R-:W1:Y:S01]  /*4920*/  S2R R11, SR_CgaCtaId ;  /* 0x00000000000b7919 */ /* 0x002e620000008800 */
[----:B------:R-:W2:Y:S01]  /*4930*/  LDCU.64 UR4, c[0x0][0x480] ;  /* 0x00009000ff0477ac */ /* 0x000ea20008000a00 */
[----:B------:R-:W-:Y:S01]  /*4940*/  IMAD.IADD R14, R5, 0x1, -R8 ;  /* 0x00000001050e7824 */ /* 0x000fe200078e0a08 */
[----:B------:R-:W-:Y:S01]  /*4950*/  IADD3 R10, P0, PT, R8, R2, RZ ;  /* 0x00000002080a7210 */ /* 0x000fe20007f1e0ff */
[----:B------:R-:W-:Y:S01]  /*4960*/  BSSY.RECONVERGENT B1, `(.L_x_2151) ;  /* 0x0000059000017945 */ /* 0x000fe20003800200 */
[----:B------:R-:W-:Y:S02]  /*4970*/  MOV R2, 0x400 ;  /* 0x0000040000027802 */ /* 0x000fe40000000f00 */
[----:B------:R-:W-:Y:S02]  /*4980*/  IADD3.X R3, PT, PT, RZ, R3, RZ, P0, !PT ;  /* 0x00000003ff037210 */ /* 0x000fe400007fe4ff */
[----:B------:R-:W-:Y:S02]  /*4990*/  ISETP.GT.AND P1, PT, R14, 0xbff, PT ;  /* 0x00000bff0e00780c */ /* 0x000fe40003f24270 */
[----:B--2---:R-:W-:-:S04]  /*49a0*/  LEA R12, P0, R10, UR4, 0x2 ;  /* 0x000000040a0c7c11 */ /* 0x004fc8000f8010ff */
[----:B------:R-:W-:Y:S01]  /*49b0*/  LEA.HI.X R13, R10, UR5, R3, 0x2, P0 ;  /* 0x000000050a0d7c11 */ /* 0x000fe200080f1403 */
[----:B------:R-:W-:Y:S01]  /*49c0*/  IMAD.SHL.U32 R3, R72, 0x4, RZ ;  /* 0x0000000448037824 */ /* 0x000fe200078e00ff */
[----:B------:R-:W-:Y:S02]  /*49d0*/  IADD3 R10, PT, PT, R2, 0xc0, RZ ;  /* 0x000000c0020a7810 */ /* 0x000fe40007ffe0ff */
[----:B------:R-:W-:Y:S02]  /*49e0*/  IADD3 R2, P0, PT, R12, 0x800, RZ ;  /* 0x000008000c027810 */ /* 0x000fe40007f1e0ff */
[----:B-1----:R-:W-:Y:S02]  /*49f0*/  LEA R11, R11, R10, 0x18 ;  /* 0x0000000a0b0b7211 */ /* 0x002fe400078ec0ff */
[----:B------:R-:W-:Y:S01]  /*4a00*/  LEA R10, R8, -R3, 0x2 ;  /* 0x80000003080a7211 */ /* 0x000fe200078e10ff */
[----:B------:R-:W-:Y:S01]  /*4a10*/  IMAD.X R3, RZ, RZ, R13, P0 ;  /* 0x000000ffff037224 */ /* 0x000fe200000e060d */
[----:B------:R-:W-:-:S02]  /*4a20*/  PLOP3.LUT P0, PT, PT, PT, PT, 0x80, 0x8 ;  /* 0x000000000008781c */ /* 0x000fc40003f0f070 */
[----:B------:R-:W-:Y:S01]  /*4a30*/  IADD3 R10, PT, PT, R10, 0x800, R11 ;  /* 0x000008000a0a7810 */ /* 0x000fe20007ffe00b */
[----:B------:R-:W-:Y:S10]  /*4a40*/  @!P1 BRA `(.L_x_2152) ;  /* 0x0000000400289947 */ /* 0x000ff40003800000 */
[----:B------:R-:W-:Y:S02]  /*4a50*/  PLOP3.LUT P0, PT, PT, PT, PT, 0x8, 0x80 ;  /* 0x000000000080781c */ /* 0x000fe40003f0e170 */
[----:B----4-:R-:W-:-:S11]  /*4a60*/  IADD3 R25, PT, PT, R5, -0xbff, RZ ;  /* 0xfffff40105197810 */ /* 0x010fd60007ffe0ff */
.L_x_2153:
[----:B------:R-:W0:Y:S01]  /*4a70*/  LDS R12, [R10+-0x800] ;  /* 0xfff800000a0c7984 */ /* 0x000e220000000800 */
[----:B------:R-:W-:-:S03]  /*4a80*/  VIADD R8, R8, 0x1000 ;  /* 0x0000100008087836 */ /* 0x000fc60000000000 */
[----:B------:R-:W1:Y:S02]  /*4a90*/  LDS R14, [R10+-0x400] ;  /* 0xfffc00000a0e7984 */ /* 0x000e640000000800 */
[----:B------:R-:W-:Y:S02]  /*4aa0*/  ISETP.GE.AND P1, PT, R8, R25, PT ;  /* 0x000000190800720c */ /* 0x000fe40003f26270 */
[----:B------:R-:W2:Y:S04]  /*4ab0*/  LDS R16, [R10] ;  /* 0x000000000a107984 */ /* 0x000ea80000000800 */
[----:B------:R-:W-:Y:S04]  /*4ac0*/  LDS R28, [R10+0x1800] ;  /* 0x001800000a1c7984 */ /* 0x000fe80000000800 */
[----:B------:R-:W3:Y:S04]  /*4ad0*/  LDS R18, [R10+0x400] ;  /* 0x000400000a127984 */ /* 0x000ee80000000800 */
[----:B------:R-:W4:Y:S04]  /*4ae0*/  LDS R20, [R10+0x800] ;  /* 0x000800000a147984 */ /* 0x000f280000000800 */
[----:B------:R-:W5:Y:S04]  /*4af0*/  LDS R22, [R10+0xc00] ;  /* 0x000c00000a167984 */ /* 0x000f680000000800 */
[----:B------:R-:W5:Y:S04]  /*4b00*/  LDS R24, [R10+0x1000] ;  /* 0x001000000a187984 */ /* 0x000f680000000800 */
[----:B------:R-:W5:Y:S04]  /*4b10*/  LDS R26, [R10+0x1400] ;  /* 0x001400000a1a7984 */ /* 0x000f680000000800 */
[----:B------:R-:W5:Y:S01]  /*4b20*/  LDS R30, [R10+0x1c00] ;  /* 0x001c00000a1e7984 */ /* 0x000f620000000800 */
[----:B0-----:R-:W-:-:S03]  /*4b30*/  FMUL.FTZ R11, R9, R12 ;  /* 0x0000000c090b7220 */ /* 0x001fc60000410000 */
[----:B------:R-:W-:Y:S01]  /*4b40*/  LDS R32, [R10+0x2000] ;  /* 0x002000000a207984 */ /* 0x000fe20000000800 */
[----:B-1----:R-:W-:-:S03]  /*4b50*/  FMUL.FTZ R13, R9, R14 ;  /* 0x0000000e090d7220 */ /* 0x002fc60000410000 */
[----:B------:R-:W0:Y:S01]  /*4b60*/  LDS R12, [R10+0x3400] ;  /* 0x003400000a0c7984 */ /* 0x000e220000000800 */
[----:B--2---:R-:W-:-:S03]  /*4b70*/  FMUL.FTZ R15, R9, R16 ;  /* 0x00000010090f7220 */ /* 0x004fc60000410000 */
[----:B------:R-:W1:Y:S04]  /*4b80*/  LDS R34, [R10+0x2400] ;  /* 0x002400000a227984 */ /* 0x000e680000000800 */
[----:B------:R-:W2:Y:S01]  /*4b90*/  LDS R36, [R10+0x2800] ;  /* 0x002800000a247984 */ /* 0x000ea20000000800 */
[----:B---3--:R-:W-:-:S03]  /*4ba0*/  FMUL.FTZ R17, R9, R18 ;  /* 0x0000001209117220 */ /* 0x008fc60000410000 */
[----:B------:R-:W-:Y:S01]  /*4bb0*/  LDS R38, [R10+0x2c00] ;  /* 0x002c00000a267984 */ /* 0x000fe20000000800 */
[----:B----4-:R-:W-:-:S03]  /*4bc0*/  FMUL.FTZ R19, R9, R20 ;  /* 0x0000001409137220 */ /* 0x010fc60000410000 */
[----:B------:R-:W3:Y:S01]  /*4bd0*/  LDS R40, [R10+0x3000] ;  /* 0x003000000a287984 */ /* 0x000ee20000000800 */
[----:B-----5:R-:W-:-:S03]  /*4be0*/  FMUL.FTZ R21, R9, R22 ;  /* 0x0000001609157220 */ /* 0x020fc60000410000 */
[----:B------:R-:W-:Y:S01]  /*4bf0*/  STG.E desc[UR6][R2.64+-0x400], R13 ;  /* 0xfffc000d02007986 */ /* 0x000fe2000c101906 */
[----:B------:R-:W-:-:S03]  /*4c00*/  FMUL.FTZ R23, R9, R24 ;  /* 0x0000001809177220 */ /* 0x000fc60000410000 */
[----:B------:R4:W-:Y:S04]  /*4c10*/  STS [R10+-0x400], R13 ;  /* 0xfffc000d0a007388 */ /* 0x0009e80000000800 */
[----:B------:R-:W-:Y:S04]  /*4c20*/  STG.E desc[UR6][R2.64+-0x800], R11 ;  /* 0xfff8000b02007986 */ /* 0x000fe8000c101906 */
[----:B------:R5:W-:Y:S01]  /*4c30*/  STS [R10+-0x800], R11 ;  /* 0xfff8000b0a007388 */ /* 0x000be20000000800 */
[----:B----4-:R-:W-:-:S03]  /*4c40*/  FMUL.FTZ R13, R9, R28 ;  /* 0x0000001c090d7220 */ /* 0x010fc60000410000 */
[----:B------:R-:W-:Y:S04]  /*4c50*/  STG.E desc[UR6][R2.64], R15 ;  /* 0x0000000f02007986 */ /* 0x000fe8000c101906 */
[----:B------:R4:W-:Y:S01]  /*4c60*/  STS [R10], R15 ;  /* 0x0000000f0a007388 */ /* 0x0009e20000000800 */
[----:B-----5:R-:W-:-:S03]  /*4c70*/  FMUL.FTZ R11, R9, R26 ;  /* 0x0000001a090b7220 */ /* 0x020fc60000410000 */
[----:B------:R-:W-:Y:S04]  /*4c80*/  STG.E desc[UR6][R2.64+0x1800], R13 ;  /* 0x0018000d02007986 */ /* 0x000fe8000c101906 */
[----:B------:R0:W-:Y:S01]  /*4c90*/  STS [R10+0x1800], R13 ;  /* 0x0018000d0a007388 */ /* 0x0001e20000000800 */
[----:B----4-:R-:W-:-:S03]  /*4ca0*/  FMUL.FTZ R15, R9, R30 ;  /* 0x0000001e090f7220 */ /* 0x010fc60000410000 */
[----:B------:R-:W-:Y:S04]  /*4cb0*/  STG.E desc[UR6][R2.64+0x400], R17 ;  /* 0x0004001102007986 */ /* 0x000fe8000c101906 */
[----:B------:R4:W-:Y:S01]  /*4cc0*/  STS [R10+0x400], R17 ;  /* 0x000400110a007388 */ /* 0x0009e20000000800 */
[C---:B0-----:R-:W-:Y:S01]  /*4cd0*/  FMUL.FTZ R13, R9.reuse, R12 ;  /* 0x0000000c090d7220 */ /* 0x041fe20000410000 */
[----:B------:R-:W-:Y:S02]  /*4ce0*/  IADD3 R12, P2, PT, R2, 0x4000, RZ ;  /* 0x00004000020c7810 */ /* 0x000fe40007f5e0ff */
[----:B------:R-:W-:Y:S04]  /*4cf0*/  STG.E desc[UR6][R2.64+0x800], R19 ;  /* 0x0008001302007986 */ /* 0x000fe8000c101906 */
[----:B------:R1:W-:Y:S01]  /*4d00*/  STS [R10+0x800], R19 ;  /* 0x000800130a007388 */ /* 0x0003e20000000800 */
[----:B----4-:R-:W-:-:S03]  /*4d10*/  FMUL.FTZ R17, R9, R32 ;  /* 0x0000002009117220 */ /* 0x010fc60000410000 */
[----:B------:R-:W-:Y:S04]  /*4d20*/  STG.E desc[UR6][R2.64+0xc00], R21 ;  /* 0x000c001502007986 */ /* 0x000fe8000c101906 */
[----:B------:R2:W-:Y:S01]  /*4d30*/  STS [R10+0xc00], R21 ;  /* 0x000c00150a007388 */ /* 0x0005e20000000800 */
[----:B-1----:R-:W-:-:S03]  /*4d40*/  FMUL.FTZ R19, R9, R34 ;  /* 0x0000002209137220 */ /* 0x002fc60000410000 */
[----:B------:R-:W-:Y:S04]  /*4d50*/  STG.E desc[UR6][R2.64+0x1000], R23 ;  /* 0x0010001702007986 */ /* 0x000fe8000c101906 */
[----:B------:R3:W-:Y:S01]  /*4d60*/  STS [R10+0x1000], R23 ;  /* 0x001000170a007388 */ /* 0x0007e20000000800 */
[----:B--2---:R-:W-:-:S03]  /*4d70*/  FMUL.FTZ R21, R9, R36 ;  /* 0x0000002409157220 */ /* 0x004fc60000410000 */
[----:B------:R-:W-:Y:S04]  /*4d80*/  STG.E desc[UR6][R2.64+0x1400], R11 ;  /* 0x0014000b02007986 */ /* 0x000fe8000c101906 */
[----:B------:R0:W-:Y:S01]  /*4d90*/  STS [R10+0x1400], R11 ;  /* 0x0014000b0a007388 */ /* 0x0001e20000000800 */
[----:B---3--:R-:W-:-:S03]  /*4da0*/  FMUL.FTZ R23, R9, R40 ;  /* 0x0000002809177220 */ /* 0x008fc60000410000 */
[----:B------:R-:W-:Y:S04]  /*4db0*/  STG.E desc[UR6][R2.64+0x1c00], R15 ;  /* 0x001c000f02007986 */ /* 0x000fe8000c101906 */
[----:B------:R1:W-:Y:S01]  /*4dc0*/  STS [R10+0x1c00], R15 ;  /* 0x001c000f0a007388 */ /* 0x0003e20000000800 */
[----:B0-----:R-:W-:-:S03]  /*4dd0*/  FMUL.FTZ R11, R9, R38 ;  /* 0x00000026090b7220 */ /* 0x001fc60000410000 */
[----:B------:R-:W-:Y:S04]  /*4de0*/  STG.E desc[UR6][R2.64+0x2000], R17 ;  /* 0x0020001102007986 */ /* 0x000fe8000c101906 */
[----:B------:R-:W-:Y:S01]  /*4df0*/  STS [R10+0x2000], R17 ;  /* 0x002000110a007388 */ /* 0x000fe20000000800 */
[----:B-1----:R-:W-:-:S03]  /*4e00*/  IADD3.X R15, PT, PT, RZ, R3, RZ, P2, !PT ;  /* 0x00000003ff0f7210 */ /* 0x002fc600017fe4ff */
        /* <DEDUP_REMOVED lines=14> */
.L_x_2152:
[----:B------:R-:W-:Y:S05]  /*4ef0*/  BSYNC.RECONVERGENT B1 ;  /* 0x0000000000017941 */ /* 0x000fea0003800200 */
.L_x_2151:
        /* <DEDUP_REMOVED lines=14> */
[C---:B0-----:R-:W-:Y:S01]  /*4fe0*/  FMUL.FTZ R11, R9.reuse, R12 ;  /* 0x0000000c090b7220 */ /* 0x041fe20000410000 */
[----:B------:R-:W-:Y:S01]  /*4ff0*/  IADD3 R12, P1, PT, R2, 0x2000, RZ ;  /* 0x00002000020c7810 */ /* 0x000fe20007f3e0ff */
[----:B-1----:R-:W-:-:S03]  /*5000*/  FMUL.FTZ R13, R9, R14 ;  /* 0x0000000e090d7220 */ /* 0x002fc60000410000 */
[----:B------:R-:W-:Y:S01]  /*5010*/  STG.E desc[UR6][R2.64+-0x800], R11 ;  /* 0xfff8000b02007986 */ /* 0x000fe2000c101906 */
[----:B--2---:R-:W-:-:S03]  /*5020*/  FMUL.FTZ R15, R9, R16 ;  /* 0x00000010090f7220 */ /* 0x004fc60000410000 */
[----:B------:R-:W-:Y:S01]  /*5030*/  STS [R10+-0x800], R11 ;  /* 0xfff8000b0a007388 */ /* 0x000fe20000000800 */
[----:B---3--:R-:W-:-:S03]  /*5040*/  FMUL.FTZ R17, R9, R18 ;  /* 0x0000001209117220 */ /* 0x008fc60000410000 */
[----:B------:R-:W-:Y:S01]  /*5050*/  STG.E desc[UR6][R2.64+-0x400], R13 ;  /* 0xfffc000d02007986 */ /* 0x000fe2000c101906 */
[----:B-----5:R-:W-:-:S03]  /*5060*/  FMUL.FTZ R19, R9, R20 ;  /* 0x0000001409137220 */ /* 0x020fc60000410000 */
[----:B------:R0:W-:Y:S01]  /*5070*/  STS [R10+-0x400], R13 ;  /* 0xfffc000d0a007388 */ /* 0x0001e20000000800 */
[----:B------:R-:W-:-:S03]  /*5080*/  FMUL.FTZ R21, R9, R22 ;  /* 0x0000001609157220 */ /* 0x000fc60000410000 */
[----:B------:R-:W-:Y:S01]  /*5090*/  STG.E desc[UR6][R2.64], R15 ;  /* 0x0000000f02007986 */ /* 0x000fe2000c101906 */
[----:B----4-:R-:W-:-:S03]  /*50a0*/  FMUL.FTZ R23, R9, R24 ;  /* 0x0000001809177220 */ /* 0x010fc60000410000 */
[----:B------:R-:W-:Y:S01]  /*50b0*/  STS [R10], R15 ;  /* 0x0000000f0a007388 */ /* 0x000fe20000000800 */
[----:B0-----:R-:W-:Y:S02]  /*50c0*/  IMAD.X R13, RZ, RZ, R3, P1 ;  /* 0x000000ffff0d7224 */ /* 0x001fe400008e0603 */
[----:B------:R-:W-:Y:S01]  /*50d0*/  FMUL.FTZ R11, R9, R26 ;  /* 0x0000001a090b7220 */ /* 0x000fe20000410000 */
        /* <DEDUP_REMOVED lines=13> */
.L_x_2155:
[----:B------:R-:W-:Y:S05]  /*51b0*/  BSYNC.RECONVERGENT B1 ;  /* 0x0000000000017941 */ /* 0x000fea0003800200 */
.L_x_2154:
[----:B------:R-:W-:-:S13]  /*51c0*/  ISETP.LE.OR P0, PT, R8, R5, P0 ;  /* 0x000000050800720c */ /* 0x000fda0000703670 */
        /* <DEDUP_REMOVED lines=17> */
.L_x_2138:
[----:B------:R-:W-:Y:S05]  /*52e0*/  BSYNC.RECONVERGENT B0 ;  /* 0x0000000000007941 */ /* 0x000fea0003800200 */
.L_x_2137:
[----:B------:R-:W2:Y:S01]  /*52f0*/  LDCU.64 UR4, c[0x0][0x3b0] ;  /* 0x00007600ff0477ac */ /* 0x000ea20008000a00 */
[----:B0-----:R-:W-:Y:S01]  /*5300*/  SHF.R.S32.HI R2, RZ, 0x1f, R5 ;  /* 0x0000001fff027819 */ /* 0x001fe20000011405 */
[----:B------:R-:W-:Y:S01]  /*5310*/  IMAD.SHL.U32 R32, R35, 0x4, RZ ;  /* 0x0000000423207824 */ /* 0x000fe200078e00ff */
[----:B-1----:R-:W-:Y:S02]  /*5320*/  CS2R R10, SRZ ;  /* 0x00000000000a7805 */ /* 0x002fe4000001ff00 */
[----:B------:R-:W-:Y:S02]  /*5330*/  CS2R R8, SRZ ;  /* 0x0000000000087805 */ /* 0x000fe4000001ff00 */
[----:B------:R-:W-:Y:S01]  /*5340*/  LEA.HI R2, R2, R5, RZ, 0x5 ;  /* 0x0000000502027211 */ /* 0x000fe200078f28ff */
[----:B------:R-:W0:Y:S01]  /*5350*/  LDCU.64 UR8, c[0x0][0x3c8] ;  /* 0x00007900ff0877ac */ /* 0x000e220008000a00 */
[----:B------:R-:W-:Y:S02]  /*5360*/  LOP3.LUT R32, R32, 0x1c, RZ, 0xc0, !PT ;  /* 0x0000001c20207812 */ /* 0x000fe400078ec0ff */
[----:B------:R-:W-:-:S04]  /*5370*/  LOP3.LUT R2, R2, 0xffffffe0, RZ, 0xc0, !PT ;  /* 0xffffffe002027812 */ /* 0x000fc800078ec0ff */
[----:B------:R-:W-:Y:S02]  /*5380*/  IADD3 R36, PT, PT, -R2, R5, RZ ;  /* 0x0000000502247210 */ /* 0x000fe40007ffe1ff */
[----:B--2---:R-:W-:Y:S01]  /*5390*/  ISETP.NE.U32.AND P0, PT, RZ, UR4, PT ;  /* 0x00000004ff007c0c */ /* 0x004fe2000bf05070 */
[----:B------:R-:W1:Y:S03]  /*53a0*/  LDCU UR4, c[0x0][0x3f4] ;  /* 0x00007e80ff0477ac */ /* 0x000e660008000800 */
[----:B------:R-:W-:-:S04]  /*53b0*/  ISETP.NE.AND.EX P0, PT, RZ, UR5, PT, P0 ;  /* 0x00000005ff007c0c */ /* 0x000fc8000bf05300 */
[----:B------:R-:W-:-:S13]  /*53c0*/  ISETP.NE.OR P0, PT, R33, R36, !P0 ;  /* 0x000000242100720c */ /* 0x000fda0004705670 */
[----:B------:R-:W2:Y:S01]  /*53d0*/  @!P0 LDC.64 R12, c[0x0][0x3b0] ;  /* 0x0000ec00ff0c8b82 */ /* 0x000ea20000000a00 */
[----:B------:R-:W-:Y:S01]  /*53e0*/  @!P0 LEA R3, R39, R32, 0x5 ;  /* 0x0000002027038211 */ /* 0x000fe200078e28ff */
[----:B-1----:R-:W-:Y:S01]  /*53f0*/  IMAD.U32 R34, RZ, RZ, UR4 ;  /* 0x00000004ff227e24 */ /* 0x002fe2000f8e00ff */
[----:B------:R-:W-:-:S04]  /*5400*/  IADD3 R43, PT, PT, R72, R33, RZ ;  /* 0x00000021482b7210 */ /* 0x000fc80007ffe0ff */
[----:B------:R-:W-:Y:S01]  /*5410*/  VIMNMX R40, PT, PT, R5, R34, PT ;  /* 0x0000002205287248 */ /* 0x000fe20003fe0100 */
[----:B--2---:R-:W-:Y:S02]  /*5420*/  @!P0 IMAD.WIDE.U32 R12, R3, 0x4, R12 ;  /* 0x00000004030c8825 */ /* 0x004fe400078e000c */
[----:B------:R-:W1:Y:S03]  /*5430*/  LDC.64 R2, c[0x0][0x3c0] ;  /* 0x0000f000ff027b82 */ /* 0x000e660000000a00 */
[----:B------:R2:W5:Y:S05]  /*5440*/  @!P0 LDG.E.128 R8, desc[UR6][R12.64] ;  /* 0x000000060c088981 */ /* 0x00056a000c1e1d00 */
[----:B------:R-:W-:Y:S01]  /*5450*/  BAR.SYNC.DEFER_BLOCKING 0x0 ;  /* 0x0000000000007b1d */ /* 0x000fe20000010000 */
[----:B------:R-:W-:Y:S01]  /*5460*/  ISETP.GE.AND P0, PT, R43, R40, PT ;  /* 0x000000282b00720c */ /* 0x000fe20003f06270 */
[----:B------:R-:W-:Y:S01]  /*5470*/  IMAD R75, R75, R34, R32 ;  /* 0x000000224b4b7224 */ /* 0x000fe200078e0220 */
[----:B------:R-:W-:Y:S01]  /*5480*/  CS2R R14, SRZ ;  /* 0x00000000000e7805 */ /* 0x000fe2000001ff00 */
[----:B------:R-:W-:-:S02]  /*5490*/  IMAD.SHL.U32 R41, R41, 0x20, RZ ;  /* 0x0000002029297824 */ /* 0x000fc400078e00ff */
[----:B------:R-:W-:Y:S01]  /*54a0*/  BSSY.RECONVERGENT B0, `(.L_x_2156) ;  /* 0x000008d000007945 */ /* 0x000fe20003800200 */
[----:B--2---:R-:W-:Y:S01]  /*54b0*/  CS2R R12, SRZ ;  /* 0x00000000000c7805 */ /* 0x004fe2000001ff00 */
[----:B-1----:R-:W-:-:S06]  /*54c0*/  IMAD.WIDE R2, R75, 0x4, R2 ;  /* 0x000000044b027825 */ /* 0x002fcc00078e0202 */
[----:B0-----:R-:W-:Y:S05]  /*54d0*/  @P0 BRA `(.L_x_2157) ;  /* 0x0000000800240947 */ /* 0x001fea0003800000 */
[----:B------:R-:W-:Y:S01]  /*54e0*/  VIADDMNMX R40, R43, 0x20, R40, !PT ;  /* 0x000000202b287846 */ /* 0x000fe20007800128 */
[----:B------:R-:W-:Y:S01]  /*54f0*/  BSSY.RECONVERGENT B1, `(.L_x_2158) ;  /* 0x000004a000017945 */ /* 0x000fe20003800200 */
[----:B------:R-:W-:Y:S01]  /*5500*/  LOP3.LUT R12, RZ, R72, RZ, 0x33, !PT ;  /* 0x00000048ff0c7212 */ /* 0x000fe200078e33ff */
[----:B------:R-:W-:Y:S01]  /*5510*/  IMAD R47, R45, R34, RZ ;  /* 0x000000222d2f7224 */ /* 0x000fe200078e02ff */
[----:B------:R-:W-:Y:S02]  /*5520*/  MOV R38, R43 ;  /* 0x0000002b00267202 */ /* 0x000fe40000000f00 */
[----:B------:R-:W-:Y:S02]  /*5530*/  CS2R R14, SRZ ;  /* 0x00000000000e7805 */ /* 0x000fe4000001ff00 */
[----:B------:R-:W-:Y:S02]  /*5540*/  IADD3 R40, PT, PT, -R33, R40, R12 ;  /* 0x0000002821287210 */ /* 0x000fe40007ffe10c */
[----:B------:R-:W-:-:S02]  /*5550*/  CS2R R12, SRZ ;  /* 0x00000000000c7805 */ /* 0x000fc4000001ff00 */
[C---:B------:R-:W-:Y:S02]  /*5560*/  ISETP.GE.U32.AND P0, PT, R40.reuse, 0x60, PT ;  /* 0x000000602800780c */ /* 0x040fe40003f06070 */
[----:B------:R-:W-:-:S04]  /*5570*/  LEA.HI R16, R40, 0x1, RZ, 0x1b ;  /* 0x0000000128107811 */ /* 0x000fc800078fd8ff */
[----:B------:R-:W-:-:S07]  /*5580*/  LOP3.LUT P1, R53, R16, 0x3, RZ, 0xc0, !PT ;  /* 0x0000000310357812 */ /* 0x000fce000782c0ff */
[----:B------:R-:W-:Y:S06]  /*5590*/  @!P0 BRA `(.L_x_2159) ;  /* 0x0000000000fc8947 */ /* 0x000fec0003800000 */
[----:B------:R-:W0:Y:S01]  /*55a0*/  S2UR UR5, SR_CgaCtaId ;  /* 0x00000000000579c3 */ /* 0x000e220000008800 */
[----:B------:R-:W-:Y:S01]  /*55b0*/  UMOV UR4, 0x400 ;  /* 0x0000040000047882 */ /* 0x000fe20000000000 */
[----:B------:R-:W-:Y:S01]  /*55c0*/  LOP3.LUT R16, R16, 0xffffffc, RZ, 0xc0, !PT ;  /* 0x0ffffffc10107812 */ /* 0x000fe200078ec0ff */
[----:B------:R-:W-:Y:S01]  /*55d0*/  UIADD3 UR4, UPT, UPT, UR4, 0xc0, URZ ;  /* 0x000000c004047890 */ /* 0x000fe2000fffe0ff */
[----:B------:R-:W-:Y:S01]  /*55e0*/  IMAD.SHL.U32 R42, R72, 0x20, RZ ;  /* 0x00000020482a7824 */ /* 0x000fe200078e00ff */
[----:B------:R-:W-:Y:S01]  /*55f0*/  MOV R38, R43 ;  /* 0x0000002b00267202 */ /* 0x000fe20000000f00 */
[----:B------:R-:W-:Y:S01]  /*5600*/  IMAD.MOV.U32 R12, RZ, RZ, RZ ;  /* 0x000000ffff0c7224 */ /* 0x000fe200078e00ff */
[----:B------:R-:W-:Y:S01]  /*5610*/  IADD3 R44, PT, PT, -R16, RZ, RZ ;  /* 0x000000ff102c7210 */ /* 0x000fe20007ffe1ff */
[----:B0-----:R-:W-:-:S06]  /*5620*/  ULEA UR4, UR5, UR4, 0x18 ;  /* 0x0000000405047291 */ /* 0x001fcc000f8ec0ff */
[----:B------:R-:W-:-:S05]  /*5630*/  LEA R17, R33, UR4, 0x2 ;  /* 0x0000000421117c11 */ /* 0x000fca000f8e10ff */
[----:B------:R-:W-:-:S07]  /*5640*/  VIADD R46, R17, 0x100 ;  /* 0x00000100112e7836 */ /* 0x000fce0000000000 */
.L_x_2160:
[----:B------:R-:W-:Y:S01]  /*5650*/  IADD3 R17, P0, PT, R37, R38, RZ ;  /* 0x0000002625117210 */ /* 0x000fe20007f1e0ff */
[----:B------:R-:W-:Y:S01]  /*5660*/  IMAD R21, R33, 0x20, R42 ;  /* 0x0000002021157824 */ /* 0x000fe200078e022a */
[C---:B------:R-:W-:Y:S01]  /*5670*/  SHF.L.U32 R19, R47.reuse, 0x5, RZ ;  /* 0x000000052f137819 */ /* 0x040fe200000006ff */
[----:B----4-:R-:W-:Y:S01]  /*5680*/  IMAD.SHL.U32 R25, R47, 0x20, RZ ;  /* 0x000000202f197824 */ /* 0x010fe200078e00ff */
[----:B------:R-:W-:Y:S01]  /*5690*/  IADD3.X R18, PT, PT, RZ, R4, RZ, P0, !PT ;  /* 0x00000004ff127210 */ /* 0x000fe200007fe4ff */
[----:B------:R-:W0:Y:S01]  /*56a0*/  LDS R48, [R46+-0x100] ;  /* 0xffff00002e307984 */ /* 0x000e220000000800 */
[----:B------:R-:W-:-:S03]  /*56b0*/  LEA R16, P0, R17, UR8, 0x2 ;  /* 0x0000000811107c11 */ /* 0x000fc6000f8010ff */
[----:B------:R-:W1:Y:S01]  /*56c0*/  LDS R50, [R46+-0x80] ;  /* 0xffff80002e327984 */ /* 0x000e620000000800 */
[----:B------:R-:W-:-:S03]  /*56d0*/  LEA.HI.X R17, R17, UR9, R18, 0x2, P0 ;  /* 0x0000000911117c11 */ /* 0x000fc600080f1412 */
[----:B------:R-:W2:Y:S04]  /*56e0*/  LDS R51, [R46] ;  /* 0x000000002e337984 */ /* 0x000ea80000000800 */
[----:B------:R-:W3:Y:S04]  /*56f0*/  LDG.E R20, desc[UR6][R16.64+0x80] ;  /* 0x0000800610147981 */ /* 0x000ee8000c1e1900 */
[----:B------:R-:W4:Y:S04]  /*5700*/  LDG.E R18, desc[UR6][R16.64] ;  /* 0x0000000610127981 */ /* 0x000f28000c1e1900 */
[----:B------:R-:W2:Y:S04]  /*5710*/  LDG.E R22, desc[UR6][R16.64+0x100] ;  /* 0x0001000610167981 */ /* 0x000ea8000c1e1900 */
[----:B------:R-:W2:Y:S04]  /*5720*/  LDG.E R24, desc[UR6][R16.64+0x180] ;  /* 0x0001800610187981 */ /* 0x000ea8000c1e1900 */
[----:B------:R0:W1:Y:S01]  /*5730*/  LDS R52, [R46+0x80] ;  /* 0x000080002e347984 */ /* 0x0000620000000800 */
[----:B---3--:R-:W-:-:S02]  /*5740*/  IMAD R20, R20, R19, R21 ;  /* 0x0000001314147224 */ /* 0x008fc400078e0215 */
[----:B----4-:R-:W-:-:S03]  /*5750*/  IMAD R19, R18, R19, R21 ;  /* 0x0000001312137224 */ /* 0x010fc600078e0215 */
[----:B------:R-:W-:Y:S01]  /*5760*/  IADD3 R23, PT, PT, R20, 0x400, RZ ;  /* 0x0000040014177810 */ /* 0x000fe20007ffe0ff */
[----:B------:R-:W-:-:S04]  /*5770*/  IMAD.WIDE R18, R19, 0x4, R2 ;  /* 0x0000000413127825 */ /* 0x000fc800078e0202 */
[-CC-:B--2---:R-:W-:Y:S02]  /*5780*/  IMAD R22, R22, R25.reuse, R21.reuse ;  /* 0x0000001916167224 */ /* 0x184fe400078e0215 */
[----:B------:R-:W-:Y:S01]  /*5790*/  IMAD R24, R24, R25, R21 ;  /* 0x0000001918187224 */ /* 0x000fe200078e0215 */
[----:B------:R-:W2:Y:S01]  /*57a0*/  LDG.E.128 R16, desc[UR6][R18.64] ;  /* 0x0000000612107981 */ /* 0x000ea2000c1e1d00 */
[----:B------:R-:W-:Y:S02]  /*57b0*/  VIADD R25, R22, 0x800 ;  /* 0x0000080016197836 */ /* 0x000fe40000000000 */
[----:B------:R-:W-:Y:S01]  /*57c0*/  IMAD.WIDE R20, R23, 0x4, R2 ;  /* 0x0000000417147825 */ /* 0x000fe200078e0202 */
[----:B------:R-:W-:-:S03]  /*57d0*/  IADD3 R29, PT, PT, R24, 0xc00, RZ ;  /* 0x00000c00181d7810 */ /* 0x000fc60007ffe0ff */
[--C-:B------:R-:W-:Y:S02]  /*57e0*/  IMAD.WIDE R24, R25, 0x4, R2.reuse ;  /* 0x0000000419187825 */ /* 0x100fe400078e0202 */
[----:B------:R-:W1:Y:S02]  /*57f0*/  LDG.E.128 R20, desc[UR6][R20.64] ;  /* 0x0000000614147981 */ /* 0x000e64000c1e1d00 */
[----:B------:R-:W-:Y:S02]  /*5800*/  IMAD.WIDE R28, R29, 0x4, R2 ;  /* 0x000000041d1c7825 */ /* 0x000fe400078e0202 */
[----:B------:R-:W3:Y:S04]  /*5810*/  LDG.E.128 R24, desc[UR6][R24.64] ;  /* 0x0000000618187981 */ /* 0x000ee8000c1e1d00 */
[----:B------:R-:W4:Y:S01]  /*5820*/  LDG.E.128 R28, desc[UR6][R28.64] ;  /* 0x000000061c1c7981 */ /* 0x000f22000c1e1d00 */
[----:B------:R-:W-:-:S05]  /*5830*/  VIADD R44, R44, 0x4 ;  /* 0x000000042c2c7836 */ /* 0x000fca0000000000 */
[----:B------:R-:W-:Y:S01]  /*5840*/  ISETP.NE.AND P0, PT, R44, RZ, PT ;  /* 0x000000ff2c00720c */ /* 0x000fe20003f05270 */
[----:B------:R-:W-:Y:S01]  /*5850*/  VIADD R42, R42, 0x1000 ;  /* 0x000010002a2a7836 */ /* 0x000fe20000000000 */
[----:B------:R-:W-:Y:S02]  /*5860*/  IADD3 R38, PT, PT, R38, 0x80, RZ ;  /* 0x0000008026267810 */ /* 0x000fe40007ffe0ff */
[----:B0-----:R-:W-:Y:S01]  /*5870*/  IADD3 R46, PT, PT, R46, 0x200, RZ ;  /* 0x000002002e2e7810 */ /* 0x001fe20007ffe0ff */
[-C--:B--2---:R-:W-:Y:S01]  /*5880*/  FFMA.FTZ R49, R16, R48.reuse, R12 ;  /* 0x0000003010317223 */ /* 0x084fe2000001000c */
[-C--:B------:R-:W-:Y:S01]  /*5890*/  FFMA.FTZ R12, R17, R48.reuse, R13 ;  /* 0x00000030110c7223 */ /* 0x080fe2000001000d */
[-C--:B------:R-:W-:Y:S01]  /*58a0*/  FFMA.FTZ R13, R18, R48.reuse, R14 ;  /* 0x00000030120d7223 */ /* 0x080fe2000001000e */
[----:B------:R-:W-:Y:S02]  /*58b0*/  FFMA.FTZ R48, R19, R48, R15 ;  /* 0x0000003013307223 */ /* 0x000fe4000001000f */
[-C--:B-1----:R-:W-:Y:S01]  /*58c0*/  FFMA.FTZ R12, R21, R50.reuse, R12 ;  /* 0x00000032150c7223 */ /* 0x082fe2000001000c */
        /* <DEDUP_REMOVED lines=12> */
.L_x_2159:
[----:B------:R-:W-:Y:S05]  /*5990*/  BSYNC.RECONVERGENT B1 ;  /* 0x0000000000017941 */ /* 0x000fea0003800200 */
.L_x_2158:
[----:B------:R-:W-:Y:S05]  /*59a0*/  @!P1 BRA `(.L_x_2157) ;  /* 0x0000000000f09947 */ /* 0x000fea0003800000 */
[----:B------:R-:W-:Y:S01]  /*59b0*/  ISETP.NE.AND P1, PT, R53, 0x1, PT ;  /* 0x000000013500780c */ /* 0x000fe20003f25270 */
[----:B------:R-:W-:Y:S01]  /*59c0*/  BSSY.RECONVERGENT B1, `(.L_x_2161) ;  /* 0x0000024000017945 */ /* 0x000fe20003800200 */
[----:B------:R-:W-:-:S11]  /*59d0*/  LOP3.LUT P0, RZ, R40, 0x20, RZ, 0xc0, !PT ;  /* 0x0000002028ff7812 */ /* 0x000fd6000780c0ff */
[----:B------:R-:W-:Y:S05]  /*59e0*/  @!P1 BRA `(.L_x_2162) ;  /* 0x0000000000849947 */ /* 0x000fea0003800000 */
[----:B------:R-:W4:Y:S01]  /*59f0*/  LDCU.64 UR4, c[0x0][0x3c8] ;  /* 0x00007900ff0477ac */ /* 0x000f220008000a00 */
[----:B------:R-:W-:-:S05]  /*5a00*/  IADD3 R16, P1, PT, R37, R38, RZ ;  /* 0x0000002625107210 */ /* 0x000fca0007f3e0ff */
[----:B------:R-:W-:Y:S01]  /*5a10*/  IMAD.X R17, RZ, RZ, R4, P1 ;  /* 0x000000ffff117224 */ /* 0x000fe200008e0604 */
[----:B----4-:R-:W-:-:S04]  /*5a20*/  LEA R24, P1, R16, UR4, 0x2 ;  /* 0x0000000410187c11 */ /* 0x010fc8000f8210ff */
[----:B------:R-:W-:-:S05]  /*5a30*/  LEA.HI.X R25, R16, UR5, R17, 0x2, P1 ;  /* 0x0000000510197c11 */ /* 0x000fca00088f1411 */
[----:B------:R-:W2:Y:S04]  /*5a40*/  LDG.E R18, desc[UR6][R24.64+0x80] ;  /* 0x0000800618127981 */ /* 0x000ea8000c1e1900 */
[----:B------:R0:W3:Y:S01]  /*5a50*/  LDG.E R16, desc[UR6][R24.64] ;  /* 0x0000000618107981 */ /* 0x0000e2000c1e1900 */
[C---:B------:R-:W-:Y:S01]  /*5a60*/  SHF.L.U32 R17, R38.reuse, 0x5, RZ ;  /* 0x0000000526117819 */ /* 0x040fe200000006ff */
[----:B------:R-:W-:Y:S01]  /*5a70*/  IMAD.SHL.U32 R19, R47, 0x20, RZ ;  /* 0x000000202f137824 */ /* 0x000fe200078e00ff */
[----:B------:R-:W1:Y:S01]  /*5a80*/  S2UR UR5, SR_CgaCtaId ;  /* 0x00000000000579c3 */ /* 0x000e620000008800 */
[----:B------:R-:W-:Y:S02]  /*5a90*/  UMOV UR4, 0x400 ;  /* 0x0000040000047882 */ /* 0x000fe40000000000 */
[----:B------:R-:W-:Y:S01]  /*5aa0*/  UIADD3 UR4, UPT, UPT, UR4, 0xc0, URZ ;  /* 0x000000c004047890 */ /* 0x000fe2000fffe0ff */
[----:B0-----:R-:W-:-:S03]  /*5ab0*/  IMAD.IADD R24, R38, 0x1, -R72 ;  /* 0x0000000126187824 */ /* 0x001fc600078e0a48 */
[----:B-1----:R-:W-:Y:S01]  /*5ac0*/  ULEA UR4, UR5, UR4, 0x18 ;  /* 0x0000000405047291 */ /* 0x002fe2000f8ec0ff */
[-CC-:B--2---:R-:W-:Y:S02]  /*5ad0*/  IMAD R18, R18, R19.reuse, R17.reuse ;  /* 0x0000001312127224 */ /* 0x184fe400078e0211 */
[----:B---3--:R-:W-:-:S03]  /*5ae0*/  IMAD R17, R16, R19, R17 ;  /* 0x0000001310117224 */ /* 0x008fc600078e0211 */
[----:B------:R-:W-:Y:S01]  /*5af0*/  IADD3 R21, PT, PT, R18, 0x400, RZ ;  /* 0x0000040012157810 */ /* 0x000fe20007ffe0ff */
[----:B------:R-:W-:-:S04]  /*5b00*/  IMAD.WIDE R16, R17, 0x4, R2 ;  /* 0x0000000411107825 */ /* 0x000fc800078e0202 */
[----:B------:R-:W-:Y:S02]  /*5b10*/  IMAD.WIDE R20, R21, 0x4, R2 ;  /* 0x0000000415147825 */ /* 0x000fe400078e0202 */
[----:B------:R-:W2:Y:S04]  /*5b20*/  LDG.E.128 R16, desc[UR6][R16.64] ;  /* 0x0000000610107981 */ /* 0x000ea8000c1e1d00 */
[----:B------:R-:W3:Y:S01]  /*5b30*/  LDG.E.128 R20, desc[UR6][R20.64] ;  /* 0x0000000614147981 */ /* 0x000ee2000c1e1d00 */
[----:B------:R-:W-:Y:S02]  /*5b40*/  LEA R24, R24, UR4, 0x2 ;  /* 0x0000000418187c11 */ /* 0x000fe4000f8e10ff */
[----:B------:R-:W-:-:S03]  /*5b50*/  IADD3 R38, PT, PT, R38, 0x40, RZ ;  /* 0x0000004026267810 */ /* 0x000fc60007ffe0ff */
        /* <DEDUP_REMOVED lines=10> */
.L_x_2162:
[----:B------:R-:W-:Y:S05]  /*5c00*/  BSYNC.RECONVERGENT B1 ;  /* 0x0000000000017941 */ /* 0x000fea0003800200 */
.L_x_2161:
[----:B------:R-:W-:Y:S05]  /*5c10*/  @P0 BRA `(.L_x_2157) ;  /* 0x0000000000540947 */ /* 0x000fea0003800000 */
[----:B------:R-:W0:Y:S01]  /*5c20*/  LDCU.64 UR4, c[0x0][0x3c8] ;  /* 0x00007900ff0477ac */ /* 0x000e220008000a00 */
[----:B------:R-:W-:-:S05]  /*5c30*/  IADD3 R16, P0, PT, R37, R38, RZ ;  /* 0x0000002625107210 */ /* 0x000fca0007f1e0ff */
[----:B------:R-:W-:Y:S01]  /*5c40*/  IMAD.X R17, RZ, RZ, R4, P0 ;  /* 0x000000ffff117224 */ /* 0x000fe200000e0604 */
[----:B0-----:R-:W-:-:S04]  /*5c50*/  LEA R20, P0, R16, UR4, 0x2 ;  /* 0x0000000410147c11 */ /* 0x001fc8000f8010ff */
[----:B------:R-:W-:-:S05]  /*5c60*/  LEA.HI.X R21, R16, UR5, R17, 0x2, P0 ;  /* 0x0000000510157c11 */ /* 0x000fca00080f1411 */
[----:B------:R-:W2:Y:S01]  /*5c70*/  LDG.E R20, desc[UR6][R20.64] ;  /* 0x0000000614147981 */ /* 0x000ea2000c1e1900 */
[----:B------:R-:W0:Y:S01]  /*5c80*/  S2UR UR5, SR_CgaCtaId ;  /* 0x00000000000579c3 */ /* 0x000e220000008800 */
[----:B------:R-:W-:Y:S02]  /*5c90*/  UMOV UR4, 0x400 ;  /* 0x0000040000047882 */ /* 0x000fe40000000000 */
[----:B------:R-:W-:Y:S01]  /*5ca0*/  UIADD3 UR4, UPT, UPT, UR4, 0xc0, URZ ;  /* 0x000000c004047890 */ /* 0x000fe2000fffe0ff */
[----:B------:R-:W-:-:S03]  /*5cb0*/  IMAD.IADD R22, R38, 0x1, -R72 ;  /* 0x0000000126167824 */ /* 0x000fc600078e0a48 */
[----:B0-----:R-:W-:Y:S01]  /*5cc0*/  ULEA UR4, UR5, UR4, 0x18 ;  /* 0x0000000405047291 */ /* 0x001fe2000f8ec0ff */
[----:B--2---:R-:W-:-:S05]  /*5cd0*/  IMAD R17, R47, R20, R38 ;  /* 0x000000142f117224 */ /* 0x004fca00078e0226 */
[----:B------:R-:W-:-:S05]  /*5ce0*/  SHF.L.U32 R17, R17, 0x5, RZ ;  /* 0x0000000511117819 */ /* 0x000fca00000006ff */
[----:B------:R-:W-:-:S06]  /*5cf0*/  IMAD.WIDE R16, R17, 0x4, R2 ;  /* 0x0000000411107825 */ /* 0x000fcc00078e0202 */
[----:B------:R-:W2:Y:S01]  /*5d00*/  LDG.E.128 R16, desc[UR6][R16.64] ;  /* 0x0000000610107981 */ /* 0x000ea2000c1e1d00 */
[----:B------:R-:W-:-:S06]  /*5d10*/  LEA R22, R22, UR4, 0x2 ;  /* 0x0000000416167c11 */ /* 0x000fcc000f8e10ff */
[----:B------:R-:W2:Y:S02]  /*5d20*/  LDS R22, [R22] ;  /* 0x0000000016167984 */ /* 0x000ea40000000800 */
[-C--:B--2---:R-:W-:Y:S01]  /*5d30*/  FFMA.FTZ R12, R16, R22.reuse, R12 ;  /* 0x00000016100c7223 */ /* 0x084fe2000001000c */
[-C--:B------:R-:W-:Y:S01]  /*5d40*/  FFMA.FTZ R13, R17, R22.reuse, R13 ;  /* 0x00000016110d7223 */ /* 0x080fe2000001000d */
[-C--:B------:R-:W-:Y:S01]  /*5d50*/  FFMA.FTZ R14, R18, R22.reuse, R14 ;  /* 0x00000016120e7223 */ /* 0x080fe2000001000e */
[----:B------:R-:W-:-:S07]  /*5d60*/  FFMA.FTZ R15, R19, R22, R15 ;  /* 0x00000016130f7223 */ /* 0x000fce000001000f */
.L_x_2157:
[----:B------:R-:W-:Y:S05]  /*5d70*/  BSYNC.RECONVERGENT B0 ;  /* 0x0000000000007941 */ /* 0x000fea0003800200 */
.L_x_2156:
[----:B------:R-:W-:Y:S01]  /*5d80*/  ISETP.GE.AND P0, PT, R43, R5, PT ;  /* 0x000000052b00720c */ /* 0x000fe20003f06270 */
[----:B------:R-:W0:Y:S01]  /*5d90*/  LDCU.64 UR8, c[0x0][0x3c8] ;  /* 0x00007900ff0877ac */ /* 0x000e220008000a00 */
[----:B------:R-:W-:Y:S11]  /*5da0*/  BSSY.RECONVERGENT B2, `(.L_x_2163) ;  /* 0x000014f000027945 */ /* 0x000ff60003800200 */
[----:B------:R-:W-:Y:S05]  /*5db0*/  @P0 BRA `(.L_x_2164) ;  /* 0x0000001400340947 */ /* 0x000fea0003800000 */
[----:B------:R-:W-:Y:S01]  /*5dc0*/  VIADDMNMX R16, R43, 0x20, R5, !PT ;  /* 0x000000202b107846 */ /* 0x000fe20007800105 */
[----:B------:R-:W-:Y:S01]  /*5dd0*/  BSSY.RECONVERGENT B1, `(.L_x_2165) ;  /* 0x00000bc000017945 */ /* 0x000fe20003800200 */
[----:B------:R-:W-:Y:S01]  /*5de0*/  LOP3.LUT R5, RZ, R72, RZ, 0x33, !PT ;  /* 0x00000048ff057212 */ /* 0x000fe200078e33ff */
[----:B------:R-:W-:-:S03]  /*5df0*/  IMAD R45, R45, R34, RZ ;  /* 0x000000222d2d7224 */ /* 0x000fc600078e02ff */
[----:B------:R-:W-:-:S04]  /*5e00*/  IADD3 R5, PT, PT, -R33, R16, R5 ;  /* 0x0000001021057210 */ /* 0x000fc80007ffe105 */
[C---:B------:R-:W-:Y:S02]  /*5e10*/  ISETP.GE.U32.AND P0, PT, R5.reuse, 0x60, PT ;  /* 0x000000600500780c */ /* 0x040fe40003f06070 */
[----:B------:R-:W-:-:S11]  /*5e20*/  LEA.HI R20, R5, 0x1, RZ, 0x1b ;  /* 0x0000000105147811 */ /* 0x000fd600078fd8ff */
[----:B------:R-:W-:Y:S05]  /*5e30*/  @!P0 BRA `(.L_x_2166) ;  /* 0x0000000800d48947 */ /* 0x000fea0003800000 */
[----:B------:R-:W1:Y:S01]  /*5e40*/  S2UR UR5, SR_CgaCtaId ;  /* 0x00000000000579c3 */ /* 0x000e620000008800 */
[----:B------:R-:W-:Y:S01]  /*5e50*/  UMOV UR4, 0x400 ;  /* 0x0000040000047882 */ /* 0x000fe20000000000 */
[----:B------:R-:W-:Y:S01]  /*5e60*/  LOP3.LUT R22, R20, 0xffffffc, RZ, 0xc0, !PT ;  /* 0x0ffffffc14167812 */ /* 0x000fe200078ec0ff */
[----:B------:R-:W-:Y:S01]  /*5e70*/  UIADD3 UR4, UPT, UPT, UR4, 0xc0, URZ ;  /* 0x000000c004047890 */ /* 0x000fe2000fffe0ff */
[----:B------:R-:W-:Y:S01]  /*5e80*/  BSSY.RECONVERGENT B0, `(.L_x_2167) ;  /* 0x00000af000007945 */ /* 0x000fe20003800200 */
[----:B------:R-:W-:Y:S02]  /*5e90*/  IADD3 R43, PT, PT, R43, 0x40, RZ ;  /* 0x000000402b2b7810 */ /* 0x000fe40007ffe0ff */
[----:B------:R-:W-:Y:S01]  /*5ea0*/  IMAD.MOV R22, RZ, RZ, -R22 ;  /* 0x000000ffff167224 */ /* 0x000fe200078e0a16 */
[----:B------:R-:W2:Y:S01]  /*5eb0*/  LDC R34, c[0x0][0x3f4] ;  /* 0x0000fd00ff227b82 */ /* 0x000ea20000000800 */
[----:B-1----:R-:W-:-:S06]  /*5ec0*/  ULEA UR4, UR5, UR4, 0x18 ;  /* 0x0000000405047291 */ /* 0x002fcc000f8ec0ff */
[----:B------:R-:W-:-:S04]  /*5ed0*/  LEA R21, R33, UR4, 0x2 ;  /* 0x0000000421157c11 */ /* 0x000fc8000f8e10ff */
[----:B------:R-:W-:-:S07]  /*5ee0*/  IADD3 R21, PT, PT, R21, 0x100, RZ ;  /* 0x0000010015157810 */ /* 0x000fce0007ffe0ff */
.L_x_2176:
[C---:B------:R-:W-:Y:S01]  /*5ef0*/  IADD3 R19, PT, PT, R43.reuse, -0x40, RZ ;  /* 0xffffffc02b137810 */ /* 0x040fe20007ffe0ff */
[----:B------:R-:W-:Y:S01]  /*5f00*/  VIADD R22, R22, 0x4 ;  /* 0x0000000416167836 */ /* 0x000fe20000000000 */
[C---:B------:R-:W-:Y:S01]  /*5f10*/  IADD3 R23, PT, PT, R43.reuse, 0x20, RZ ;  /* 0x000000202b177810 */ /* 0x040fe20007ffe0ff */
[----:B----4-:R-:W-:Y:S01]  /*5f20*/  VIADD R27, R43, 0xffffffe0 ;  /* 0xffffffe02b1b7836 */ /* 0x010fe20000000000 */
[-C--:B--2---:R-:W-:Y:S01]  /*5f30*/  ISETP.GE.AND P4, PT, R19, R34.reuse, PT ;  /* 0x000000221300720c */ /* 0x084fe20003f86270 */
[----:B------:R-:W-:Y:S01]  /*5f40*/  BSSY.RECONVERGENT B3, `(.L_x_2168) ;  /* 0x000002a000037945 */ /* 0x000fe20003800200 */
[----:B------:R-:W-:Y:S02]  /*5f50*/  ISETP.NE.AND P0, PT, R22, RZ, PT ;  /* 0x000000ff1600720c */ /* 0x000fe40003f05270 */
[-C--:B------:R-:W-:Y:S02]  /*5f60*/  ISETP.GE.AND P1, PT, R27, R34.reuse, PT ;  /* 0x000000221b00720c */ /* 0x080fe40003f26270 */
[----:B------:R-:W-:-:S02]  /*5f70*/  ISETP.GE.AND P2, PT, R43, R34, PT ;  /* 0x000000222b00720c */ /* 0x000fc40003f46270 */
[----:B------:R-:W-:-:S05]  /*5f80*/  ISETP.GE.AND P3, PT, R23, R34, PT ;  /* 0x000000221700720c */ /* 0x000fca0003f66270 */
[----:B------:R-:W-:Y:S08]  /*5f90*/  @!P4 BRA `(.L_x_2169) ;  /* 0x000000000090c947 */ /* 0x000ff00003800000 */
[----:B------:R-:W-:Y:S02]  /*5fa0*/  IABS R25, R34 ;  /* 0x0000002200197213 */ /* 0x000fe40000000000 */
        /* <DEDUP_REMOVED lines=9> */
[----:B------:R-:W-:-:S04]  /*6040*/  IMAD.MOV.U32 R16, RZ, RZ, RZ ;  /* 0x000000ffff107224 */ /* 0x000fc800078e00ff */
[----:B------:R-:W-:Y:S01]  /*6050*/  IMAD.HI.U32 R16, R17, R29, R16 ;  /* 0x0000001d11107227 */ /* 0x000fe200078e0010 */
[----:B------:R-:W-:Y:S02]  /*6060*/  MOV R17, R26 ;  /* 0x0000001a00117202 */ /* 0x000fe40000000f00 */
[----:B------:R-:W1:Y:S03]  /*6070*/  LDS R26, [R21+-0x100] ;  /* 0xffff0000151a7984 */ /* 0x000e660000000800 */
        /* <DEDUP_REMOVED lines=11> */
[----:B0-----:R-:W-:-:S04]  /*6130*/  LEA R24, P4, R17, UR8, 0x2 ;  /* 0x0000000811187c11 */ /* 0x001fc8000f8810ff */
[----:B------:R-:W-:-:S05]  /*6140*/  LEA.HI.X R25, R17, UR9, R18, 0x2, P4 ;  /* 0x0000000911197c11 */ /* 0x000fca000a0f1412 */
[----:B------:R-:W2:Y:S02]  /*6150*/  LDG.E R24, desc[UR6][R24.64] ;  /* 0x0000000618187981 */ /* 0x000ea4000c1e1900 */
[----:B--2---:R-:W-:-:S05]  /*6160*/  IMAD R17, R45, R24, R16 ;  /* 0x000000182d117224 */ /* 0x004fca00078e0210 */
[----:B------:R-:W-:-:S05]  /*6170*/  SHF.L.U32 R17, R17, 0x5, RZ ;  /* 0x0000000511117819 */ /* 0x000fca00000006ff */
[----:B------:R-:W-:-:S06]  /*6180*/  IMAD.WIDE R16, R17, 0x4, R2 ;  /* 0x0000000411107825 */ /* 0x000fcc00078e0202 */
[----:B------:R-:W1:Y:S02]  /*6190*/  LDG.E.128 R16, desc[UR6][R16.64] ;  /* 0x0000000610107981 */ /* 0x000e64000c1e1d00 */
[-C--:B-1----:R-:W-:Y:S01]  /*61a0*/  FFMA.FTZ R12, R16, R26.reuse, R12 ;  /* 0x0000001a100c7223 */ /* 0x082fe2000001000c */
[-C--:B------:R-:W-:Y:S01]  /*61b0*/  FFMA.FTZ R13, R17, R26.reuse, R13 ;  /* 0x0000001a110d7223 */ /* 0x080fe2000001000d */
[-C--:B------:R-:W-:Y:S01]  /*61c0*/  FFMA.FTZ R14, R18, R26.reuse, R14 ;  /* 0x0000001a120e7223 */ /* 0x080fe2000001000e */
[----:B------:R-:W-:-:S07]  /*61d0*/  FFMA.FTZ R15, R19, R26, R15 ;  /* 0x0000001a130f7223 */ /* 0x000fce000001000f */
.L_x_2169:
[----:B0-----:R-:W-:Y:S05]  /*61e0*/  BSYNC.RECONVERGENT B3 ;  /* 0x0000000000037941 */ /* 0x001fea0003800200 */
.L_x_2168:
        /* <DEDUP_REMOVED lines=13> */
[----:B------:R-:W-:Y:S01]  /*62c0*/  IMAD.HI.U32 R16, R17, R25, R16 ;  /* 0x0000001911107227 */ /* 0x000fe200078e0010 */
[----:B------:R-:W-:Y:S02]  /*62d0*/  MOV R17, R26 ;  /* 0x0000001a00117202 */ /* 0x000fe40000000f00 */
[----:B------:R-:W0:Y:S03]  /*62e0*/  LDS R26, [R21+-0x80] ;  /* 0xffff8000151a7984 */ /* 0x000e260000000800 */
        /* <DEDUP_REMOVED lines=12> */
[----:B------:R-:W-:-:S05]  /*63b0*/  LEA.HI.X R25, R17, UR9, R18, 0x2, P1 ;  /* 0x0000000911197c11 */ /* 0x000fca00088f1412 */
[----:B------:R-:W2:Y:S02]  /*63c0*/  LDG.E R24, desc[UR6][R24.64] ;  /* 0x0000000618187981 */ /* 0x000ea4000c1e1900 */
[----:B--2---:R-:W-:-:S05]  /*63d0*/  IMAD R17, R45, R24, R16 ;  /* 0x000000182d117224 */ /* 0x004fca00078e0210 */
[----:B------:R-:W-:-:S05]  /*63e0*/  SHF.L.U32 R17, R17, 0x5, RZ ;  /* 0x0000000511117819 */ /* 0x000fca00000006ff */
[----:B------:R-:W-:-:S06]  /*63f0*/  IMAD.WIDE R16, R17, 0x4, R2 ;  /* 0x0000000411107825 */ /* 0x000fcc00078e0202 */
[----:B------:R-:W0:Y:S02]  /*6400*/  LDG.E.128 R16, desc[UR6][R16.64] ;  /* 0x0000000610107981 */ /* 0x000e24000c1e1d00 */
[-C--:B0-----:R-:W-:Y:S01]  /*6410*/  FFMA.FTZ R12, R16, R26.reuse, R12 ;  /* 0x0000001a100c7223 */ /* 0x081fe2000001000c */
[-C--:B------:R-:W-:Y:S01]  /*6420*/  FFMA.FTZ R13, R17, R26.reuse, R13 ;  /* 0x0000001a110d7223 */ /* 0x080fe2000001000d */
[-C--:B------:R-:W-:Y:S01]  /*6430*/  FFMA.FTZ R14, R18, R26.reuse, R14 ;  /* 0x0000001a120e7223 */ /* 0x080fe2000001000e */
[----:B------:R-:W-:-:S07]  /*6440*/  FFMA.FTZ R15, R19, R26, R15 ;  /* 0x0000001a130f7223 */ /* 0x000fce000001000f */
.L_x_2171:
[----:B------:R-:W-:Y:S05]  /*6450*/  BSYNC.RECONVERGENT B3 ;  /* 0x0000000000037941 */ /* 0x000fea0003800200 */
.L_x_2170:
        /* <DEDUP_REMOVED lines=13> */
[----:B------:R-:W-:-:S04]  /*6530*/  IMAD.HI.U32 R16, R17, R25, R16 ;  /* 0x0000001911107227 */ /* 0x000fc800078e0010 */
[----:B------:R-:W-:Y:S02]  /*6540*/  IMAD.MOV.U32 R17, RZ, RZ, R26 ;  /* 0x000000ffff117224 */ /* 0x000fe400078e001a */
[----:B------:R-:W0:Y:S02]  /*6550*/  LDS R26, [R21] ;  /* 0x00000000151a7984 */ /* 0x000e240000000800 */
        /* <DEDUP_REMOVED lines=12> */
[----:B------:R-:W-:-:S05]  /*6620*/  LEA.HI.X R25, R17, UR9, R18, 0x2, P1 ;  /* 0x0000000911197c11 */ /* 0x000fca00088f1412 */
[----:B------:R-:W2:Y:S02]  /*6630*/  LDG.E R24, desc[UR6][R24.64] ;  /* 0x0000000618187981 */ /* 0x000ea4000c1e1900 */
[----:B--2---:R-:W-:-:S04]  /*6640*/  IMAD R17, R45, R24, R16 ;  /* 0x000000182d117224 */ /* 0x004fc800078e0210 */
[----:B------:R-:W-:-:S04]  /*6650*/  IMAD.SHL.U32 R17, R17, 0x20, RZ ;  /* 0x0000002011117824 */ /* 0x000fc800078e00ff */
[----:B------:R-:W-:-:S06]  /*6660*/  IMAD.WIDE R16, R17, 0x4, R2 ;  /* 0x0000000411107825 */ /* 0x000fcc00078e0202 */
[----:B------:R-:W0:Y:S02]  /*6670*/  LDG.E.128 R16, desc[UR6][R16.64] ;  /* 0x0000000610107981 */ /* 0x000e24000c1e1d00 */
[-C--:B0-----:R-:W-:Y:S01]  /*6680*/  FFMA.FTZ R12, R16, R26.reuse, R12 ;  /* 0x0000001a100c7223 */ /* 0x081fe2000001000c */
[-C--:B------:R-:W-:Y:S01]  /*6690*/  FFMA.FTZ R13, R17, R26.reuse, R13 ;  /* 0x0000001a110d7223 */ /* 0x080fe2000001000d */
[-C--:B------:R-:W-:Y:S01]  /*66a0*/  FFMA.FTZ R14, R18, R26.reuse, R14 ;  /* 0x0000001a120e7223 */ /* 0x080fe2000001000e */
[----:B------:R-:W-:-:S07]  /*66b0*/  FFMA.FTZ R15, R19, R26, R15 ;  /* 0x0000001a130f7223 */ /* 0x000fce000001000f */
.L_x_2173:
[----:B------:R-:W-:Y:S05]  /*66c0*/  BSYNC.RECONVERGENT B3 ;  /* 0x0000000000037941 */ /* 0x000fea0003800200 */
.L_x_2172:
[----:B------:R-:W-:Y:S04]  /*66d0*/  BSSY.RECONVERGENT B3, `(.L_x_2174) ;  /* 0x0000026000037945 */ /* 0x000fe80003800200 */
[----:B------:R-:W-:Y:S05]  /*66e0*/  @!P3 BRA `(.L_x_2175) ;  /* 0x000000000090b947 */ /* 0x000fea0003800000 */
[----:B------:R-:W-:Y:S02]  /*66f0*/  IABS R19, R34 ;  /* 0x0000002200137213 */ /* 0x000fe40000000000 */
[----:B------:R-:W-:Y:S02]  /*6700*/  IABS R26, R23 ;  /* 0x00000017001a7213 */ /* 0x000fe40000000000 */
[----:B------:R-:W0:Y:S01]  /*6710*/  I2F.RP R18, R19 ;  /* 0x0000001300127306 */ /* 0x000e220000209400 */
[----:B------:R-:W-:Y:S02]  /*6720*/  ISETP.GE.AND P2, PT, R23, RZ, PT ;  /* 0x000000ff1700720c */ /* 0x000fe40003f46270 */
[----:B------:R-:W-:Y:S01]  /*6730*/  ISETP.NE.AND P3, PT, R34, RZ, PT ;  /* 0x000000ff2200720c */ /* 0x000fe20003f65270 */
[----:B------:R-:W1:Y:S04]  /*6740*/  LDS R23, [R21+0x80] ;  /* 0x0000800015177984 */ /* 0x000e680000000800 */
        /* <DEDUP_REMOVED lines=30> */
.L_x_2175:
[----:B------:R-:W-:Y:S05]  /*6930*/  BSYNC.RECONVERGENT B3 ;  /* 0x0000000000037941 */ /* 0x000fea0003800200 */
.L_x_2174:
[----:B------:R-:W-:Y:S01]  /*6940*/  IADD3 R43, PT, PT, R43, 0x80, RZ ;  /* 0x000000802b2b7810 */ /* 0x000fe20007ffe0ff */
[----:B------:R-:W-:Y:S01]  /*6950*/  VIADD R21, R21, 0x200 ;  /* 0x0000020015157836 */ /* 0x000fe20000000000 */
[----:B------:R-:W-:Y:S06]  /*6960*/  @P0 BRA `(.L_x_2176) ;  /* 0xfffffff400600947 */ /* 0x000fec000383ffff */
[----:B------:R-:W-:Y:S05]  /*6970*/  BSYNC.RECONVERGENT B0 ;  /* 0x0000000000007941 */ /* 0x000fea0003800200 */
.L_x_2167:
[----:B------:R-:W-:-:S07]  /*6980*/  IADD3 R43, PT, PT, R43, -0x40, RZ ;  /* 0xffffffc02b2b7810 */ /* 0x000fce0007ffe0ff */
.L_x_2166:
[----:B0-----:R-:W-:Y:S05]  /*6990*/  BSYNC.RECONVERGENT B1 ;  /* 0x0000000000017941 */ /* 0x001fea0003800200 */
.L_x_2165:
[----:B------:R-:W-:-:S13]  /*69a0*/  LOP3.LUT P0, R20, R20, 0x3, RZ, 0xc0, !PT ;  /* 0x0000000314147812 */ /* 0x000fda000780c0ff */
[----:B------:R-:W-:Y:S05]  /*69b0*/  @!P0 BRA `(.L_x_2164) ;  /* 0x0000000800348947 */ /* 0x000fea0003800000 */
[----:B------:R-:W-:Y:S01]  /*69c0*/  ISETP.NE.AND P0, PT, R20, 0x1, PT ;  /* 0x000000011400780c */ /* 0x000fe20003f05270 */
[----:B------:R-:W-:-:S12]  /*69d0*/  BSSY.RECONVERGENT B0, `(.L_x_2177) ;  /* 0x000005c000007945 */ /* 0x000fd80003800200 */
[----:B------:R-:W-:Y:S05]  /*69e0*/  @!P0 BRA `(.L_x_2178) ;  /* 0x0000000400688947 */ /* 0x000fea0003800000 */
[----:B------:R-:W0:Y:S01]  /*69f0*/  S2UR UR5, SR_CgaCtaId ;  /* 0x00000000000579c3 */ /* 0x000e220000008800 */
[----:B------:R-:W-:Y:S01]  /*6a00*/  UMOV UR4, 0x400 ;  /* 0x0000040000047882 */ /* 0x000fe20000000000 */
[CC--:B------:R-:W-:Y:S01]  /*6a10*/  ISETP.GE.AND P1, PT, R43.reuse, R34.reuse, PT ;  /* 0x000000222b00720c */ /* 0x0c0fe20003f26270 */
[----:B------:R-:W-:Y:S01]  /*6a20*/  UIADD3 UR4, UPT, UPT, UR4, 0xc0, URZ ;  /* 0x000000c004047890 */ /* 0x000fe2000fffe0ff */
[C---:B------:R-:W-:Y:S01]  /*6a30*/  IMAD.IADD R16, R43.reuse, 0x1, -R72 ;  /* 0x000000012b107824 */ /* 0x040fe200078e0a48 */
[----:B----4-:R-:W-:Y:S01]  /*6a40*/  IADD3 R25, PT, PT, R43, 0x20, RZ ;  /* 0x000000202b197810 */ /* 0x010fe20007ffe0ff */
[----:B------:R-:W-:Y:S03]  /*6a50*/  BSSY.RECONVERGENT B1, `(.L_x_2179) ;  /* 0x000002a000017945 */ /* 0x000fe60003800200 */
[----:B------:R-:W-:Y:S01]  /*6a60*/  ISETP.GE.AND P0, PT, R25, R34, PT ;  /* 0x000000221900720c */ /* 0x000fe20003f06270 */
[----:B0-----:R-:W-:-:S06]  /*6a70*/  ULEA UR4, UR5, UR4, 0x18 ;  /* 0x0000000405047291 */ /* 0x001fcc000f8ec0ff */
[----:B------:R-:W-:Y:S01]  /*6a80*/  LEA R23, R16, UR4, 0x2 ;  /* 0x0000000410177c11 */ /* 0x000fe2000f8e10ff */
[----:B------:R-:W-:Y:S06]  /*6a90*/  @!P1 BRA `(.L_x_2180) ;  /* 0x0000000000949947 */ /* 0x000fec0003800000 */
[----:B------:R-:W-:Y:S01]  /*6aa0*/  IABS R19, R34 ;  /* 0x0000002200137213 */ /* 0x000fe20000000000 */
[----:B------:R-:W0:Y:S01]  /*6ab0*/  LDCU.64 UR4, c[0x0][0x3c8] ;  /* 0x00007900ff0477ac */ /* 0x000e220008000a00 */
        /* <DEDUP_REMOVED lines=11> */
[----:B------:R-:W-:Y:S02]  /*6b70*/  MOV R17, R22 ;  /* 0x0000001600117202 */ /* 0x000fe40000000f00 */
[----:B------:R-:W1:Y:S03]  /*6b80*/  LDS R22, [R23] ;  /* 0x0000000017167984 */ /* 0x000e660000000800 */
        /* <DEDUP_REMOVED lines=22> */
.L_x_2180:
[----:B------:R-:W-:Y:S05]  /*6cf0*/  BSYNC.RECONVERGENT B1 ;  /* 0x0000000000017941 */ /* 0x000fea0003800200 */
.L_x_2179:
[----:B------:R-:W-:Y:S04]  /*6d00*/  BSSY.RECONVERGENT B1, `(.L_x_2181) ;  /* 0x0000027000017945 */ /* 0x000fe80003800200 */
[----:B------:R-:W-:Y:S05]  /*6d10*/  @!P0 BRA `(.L_x_2182) ;  /* 0x0000000000948947 */ /* 0x000fea0003800000 */
        /* <DEDUP_REMOVED lines=13> */
[----:B------:R-:W-:Y:S02]  /*6df0*/  MOV R17, R22 ;  /* 0x0000001600117202 */ /* 0x000fe40000000f00 */
[----:B------:R-:W1:Y:S03]  /*6e00*/  LDS R22, [R23+0x80] ;  /* 0x0000800017167984 */ /* 0x000e660000000800 */
        /* <DEDUP_REMOVED lines=22> */
.L_x_2182:
[----:B------:R-:W-:Y:S05]  /*6f70*/  BSYNC.RECONVERGENT B1 ;  /* 0x0000000000017941 */ /* 0x000fea0003800200 */
.L_x_2181:
[----:B------:R-:W-:-:S07]  /*6f80*/  VIADD R43, R43, 0x40 ;  /* 0x000000402b2b7836 */ /* 0x000fce0000000000 */
.L_x_2178:
[----:B------:R-:W-:Y:S05]  /*6f90*/  BSYNC.RECONVERGENT B0 ;  /* 0x0000000000007941 */ /* 0x000fea0003800200 */
.L_x_2177:
[----:B------:R-:W-:-:S04]  /*6fa0*/  LOP3.LUT P0, RZ, R5, 0x20, RZ, 0xc0, !PT ;  /* 0x0000002005ff7812 */ /* 0x000fc8000780c0ff */
[----:B------:R-:W-:-:S13]  /*6fb0*/  ISETP.LT.OR P0, PT, R43, R34, P0 ;  /* 0x000000222b00720c */ /* 0x000fda0000701670 */
[----:B------:R-:W-:Y:S05]  /*6fc0*/  @P0 BRA `(.L_x_2164) ;  /* 0x0000000000b00947 */ /* 0x000fea0003800000 */
[----:B------:R-:W-:Y:S01]  /*6fd0*/  IABS R18, R34 ;  /* 0x0000002200127213 */ /* 0x000fe20000000000 */
[----:B------:R-:W-:Y:S01]  /*6fe0*/  IMAD.MOV.U32 R16, RZ, RZ, RZ ;  /* 0x000000ffff107224 */ /* 0x000fe200078e00ff */
[----:B------:R-:W-:Y:S01]  /*6ff0*/  IABS R20, R43 ;  /* 0x0000002b00147213 */ /* 0x000fe20000000000 */
[----:B------:R-:W0:Y:S01]  /*7000*/  LDCU.64 UR4, c[0x0][0x3c8] ;  /* 0x00007900ff0477ac */ /* 0x000e220008000a00 */
[----:B------:R-:W1:Y:S01]  /*7010*/  I2F.RP R19, R18 ;  /* 0x0000001200137306 */ /* 0x000e620000209400 */
[----:B------:R-:W-:Y:S02]  /*7020*/  ISETP.GE.AND P1, PT, R43, RZ, PT ;  /* 0x000000ff2b00720c */ /* 0x000fe40003f26270 */
[----:B------:R-:W-:-:S05]  /*7030*/  ISETP.NE.AND P2, PT, R34, RZ, PT ;  /* 0x000000ff2200720c */ /* 0x000fca0003f45270 */
[----:B-1----:R-:W1:Y:S02]  /*7040*/  MUFU.RCP R19, R19 ;  /* 0x0000001300137308 */ /* 0x002e640000001000 */
[----:B-1----:R-:W-:-:S06]  /*7050*/  IADD3 R17, PT, PT, R19, 0xffffffe, RZ ;  /* 0x0ffffffe13117810 */ /* 0x002fcc0007ffe0ff */
[----:B------:R-:W1:Y:S02]  /*7060*/  F2I.FTZ.U32.TRUNC.NTZ R17, R17 ;  /* 0x0000001100117305 */ /* 0x000e64000021f000 */
        /* <DEDUP_REMOVED lines=14> */
[----:B------:R-:W-:-:S04]  /*7150*/  IADD3 R37, P0, PT, R37, R16, RZ ;  /* 0x0000001025257210 */ /* 0x000fc80007f1e0ff */
[----:B------:R-:W-:Y:S02]  /*7160*/  IADD3.X R18, PT, PT, RZ, R4, RZ, P0, !PT ;  /* 0x00000004ff127210 */ /* 0x000fe400007fe4ff */
[----:B0-----:R-:W-:-:S04]  /*7170*/  LEA R4, P0, R37, UR4, 0x2 ;  /* 0x0000000425047c11 */ /* 0x001fc8000f8010ff */
[----:B------:R-:W-:-:S05]  /*7180*/  LEA.HI.X R5, R37, UR5, R18, 0x2, P0 ;  /* 0x0000000525057c11 */ /* 0x000fca00080f1412 */
[----:B------:R-:W2:Y:S01]  /*7190*/  LDG.E R4, desc[UR6][R4.64] ;  /* 0x0000000604047981 */ /* 0x000ea2000c1e1900 */
[----:B------:R-:W0:Y:S01]  /*71a0*/  S2UR UR5, SR_CgaCtaId ;  /* 0x00000000000579c3 */ /* 0x000e220000008800 */
[----:B------:R-:W-:Y:S02]  /*71b0*/  UMOV UR4, 0x400 ;  /* 0x0000040000047882 */ /* 0x000fe40000000000 */
[----:B------:R-:W-:Y:S01]  /*71c0*/  UIADD3 UR4, UPT, UPT, UR4, 0xc0, URZ ;  /* 0x000000c004047890 */ /* 0x000fe2000fffe0ff */
[----:B------:R-:W-:-:S03]  /*71d0*/  IMAD.IADD R43, R43, 0x1, -R72 ;  /* 0x000000012b2b7824 */ /* 0x000fc600078e0a48 */
[----:B0-----:R-:W-:-:S06]  /*71e0*/  ULEA UR4, UR5, UR4, 0x18 ;  /* 0x0000000405047291 */ /* 0x001fcc000f8ec0ff */
[----:B------:R-:W-:-:S06]  /*71f0*/  LEA R43, R43, UR4, 0x2 ;  /* 0x000000042b2b7c11 */ /* 0x000fcc000f8e10ff */
[----:B------:R-:W0:Y:S01]  /*7200*/  LDS R43, [R43] ;  /* 0x000000002b2b7984 */ /* 0x000e220000000800 */
[----:B--2---:R-:W-:-:S05]  /*7210*/  IMAD R17, R45, R4, R16 ;  /* 0x000000042d117224 */ /* 0x004fca00078e0210 */
[----:B------:R-:W-:-:S05]  /*7220*/  SHF.L.U32 R17, R17, 0x5, RZ ;  /* 0x0000000511117819 */ /* 0x000fca00000006ff */
[----:B------:R-:W-:-:S05]  /*7230*/  IMAD.WIDE R2, R17, 0x4, R2 ;  /* 0x0000000411027825 */ /* 0x000fca00078e0202 */
[----:B------:R-:W0:Y:S02]  /*7240*/  LDG.E.128 R16, desc[UR6][R2.64] ;  /* 0x0000000602107981 */ /* 0x000e24000c1e1d00 */
[-C--:B0-----:R-:W-:Y:S01]  /*7250*/  FFMA.FTZ R12, R16, R43.reuse, R12 ;  /* 0x0000002b100c7223 */ /* 0x081fe2000001000c */
[-C--:B------:R-:W-:Y:S01]  /*7260*/  FFMA.FTZ R13, R17, R43.reuse, R13 ;  /* 0x0000002b110d7223 */ /* 0x080fe2000001000d */
[-C--:B------:R-:W-:Y:S01]  /*7270*/  FFMA.FTZ R14, R18, R43.reuse, R14 ;  /* 0x0000002b120e7223 */ /* 0x080fe2000001000e */
[----:B------:R-:W-:-:S07]  /*7280*/  FFMA.FTZ R15, R19, R43, R15 ;  /* 0x0000002b130f7223 */ /* 0x000fce000001000f */
.L_x_2164:
[----:B0-----:R-:W-:Y:S05]  /*7290*/  BSYNC.RECONVERGENT B2 ;  /* 0x0000000000027941 */ /* 0x001fea0003800200 */
.L_x_2163:
[----:B------:R-:W-:Y:S01]  /*72a0*/  ISETP.NE.AND P0, PT, R33, R36, PT ;  /* 0x000000242100720c */ /* 0x000fe20003f05270 */
[----:B------:R-:W-:-:S12]  /*72b0*/  BSSY.RECONVERGENT B0, `(.L_x_2183) ;  /* 0x0000035000007945 */ /* 0x000fd80003800200 */
[----:B------:R-:W-:Y:S05]  /*72c0*/  @P0 BRA `(.L_x_2184) ;  /* 0x0000000000cc0947 */ /* 0x000fea0003800000 */
[----:B------:R-:W0:Y:S01]  /*72d0*/  LDC R2, c[0x0][0x478] ;  /* 0x00011e00ff027b82 */ /* 0x000e220000000800 */
[----:B------:R-:W-:Y:S01]  /*72e0*/  IADD3 R23, PT, PT, R32, R6, RZ ;  /* 0x0000000620177210 */ /* 0x000fe20007ffe0ff */
[----:B------:R-:W1:Y:S01]  /*72f0*/  LDCU.64 UR4, c[0x0][0x460] ;  /* 0x00008c00ff0477ac */ /* 0x000e620008000a00 */
[----:B0-----:R-:W-:-:S13]  /*7300*/  ISETP.NE.AND P1, PT, R2, 0x2, PT ;  /* 0x000000020200780c */ /* 0x001fda0003f25270 */
[----:B------:R-:W0:Y:S08]  /*7310*/  @!P1 LDC.64 R2, c[0x0][0x3a8] ;  /* 0x0000ea00ff029b82 */ /* 0x000e300000000a00 */
[----:B------:R-:W2:Y:S08]  /*7320*/  @!P1 LDC.64 R16, c[0x0][0x468] ;  /* 0x00011a00ff109b82 */ /* 0x000eb00000000a00 */
[----:B------:R-:W3:Y:S01]  /*7330*/  @P1 LDC.64 R4, c[0x0][0x3a8] ;  /* 0x0000ea00ff041b82 */ /* 0x000ee20000000a00 */
[----:B0-----:R-:W-:-:S04]  /*7340*/  @!P1 IADD3 R2, P0, PT, R23, R2, RZ ;  /* 0x0000000217029210 */ /* 0x001fc80007f1e0ff */
[----:B------:R-:W-:Y:S01]  /*7350*/  @!P1 LEA.HI.X.SX32 R3, R23, R3, 0x1, P0 ;  /* 0x0000000317039211 */ /* 0x000fe200000f0eff */
[----:B--2---:R-:W2:Y:S04]  /*7360*/  @!P1 LDG.E R19, desc[UR6][R16.64+0x8] ;  /* 0x0000080610139981 */ /* 0x004ea8000c1e1900 */
[----:B------:R-:W2:Y:S01]  /*7370*/  @!P1 LDG.E R6, desc[UR6][R2.64] ;  /* 0x0000000602069981 */ /* 0x000ea2000c1e1900 */
[----:B-1----:R-:W-:-:S04]  /*7380*/  ISETP.NE.U32.AND P0, PT, RZ, UR4, PT ;  /* 0x00000004ff007c0c */ /* 0x002fc8000bf05070 */
[----:B------:R-:W-:Y:S01]  /*7390*/  ISETP.NE.AND.EX P0, PT, RZ, UR5, PT, P0 ;  /* 0x00000005ff007c0c */ /* 0x000fe2000bf05300 */
[----:B------:R-:W0:-:S12]  /*73a0*/  LDCU.64 UR4, c[0x0][0x3c0] ;  /* 0x00007800ff0477ac */ /* 0x000e180008000a00 */
[----:B----4-:R-:W1:Y:S08]  /*73b0*/  @P0 LDC R25, c[0x0][0x3f8] ;  /* 0x0000fe00ff190b82 */ /* 0x010e700000000800 */
[----:B------:R-:W4:Y:S01]  /*73c0*/  @P0 LDC.64 R20, c[0x0][0x458] ;  /* 0x00011600ff140b82 */ /* 0x000f220000000a00 */
[----:B---3--:R-:W-:-:S04]  /*73d0*/  @P1 IMAD.WIDE R2, R23, 0x4, R4 ;  /* 0x0000000417021825 */ /* 0x008fc800078e0204 */
[----:B-1----:R-:W-:Y:S02]  /*73e0*/  @P0 IMAD R39, R0, R25, R39 ;  /* 0x0000001900270224 */ /* 0x002fe400078e0227 */
[----:B------:R-:W-:Y:S01]  /*73f0*/  IMAD R34, R41, R34, R32 ;  /* 0x0000002229227224 */ /* 0x000fe200078e0220 */
[----:B------:R-:W1:Y:S02]  /*7400*/  LDS R25, [R76] ;  /* 0x000000004c197984 */ /* 0x000e640000000800 */
[----:B------:R-:W-:-:S05]  /*7410*/  @P0 LEA R5, R39, R32, 0x5 ;  /* 0x0000002027050211 */ /* 0x000fca00078e28ff */
[----:B----4-:R-:W-:Y:S01]  /*7420*/  @P0 IMAD.WIDE R4, R5, 0x4, R20 ;  /* 0x0000000405040825 */ /* 0x010fe200078e0214 */
[----:B--2---:R-:W2:Y:S08]  /*7430*/  @!P1 I2F.S8 R18, R6 ;  /* 0x0000000600129306 */ /* 0x004eb00000001400 */
[----:B------:R-:W3:Y:S08]  /*7440*/  @!P1 I2F.S8 R22, R6.B1 ;  /* 0x1000000600169306 */ /* 0x000ef00000001400 */
[----:B------:R-:W4:Y:S08]  /*7450*/  @!P1 I2F.S8 R24, R6.B2 ;  /* 0x2000000600189306 */ /* 0x000f300000001400 */
[----:B------:R-:W0:Y:S01]  /*7460*/  @!P1 I2F.S8 R26, R6.B3 ;  /* 0x30000006001a9306 */ /* 0x000e220000001400 */
[C---:B--2---:R-:W-:Y:S01]  /*7470*/  @!P1 FMUL.FTZ R16, R19.reuse, R18 ;  /* 0x0000001213109220 */ /* 0x044fe20000410000 */
[----:B---3--:R-:W-:-:S02]  /*7480*/  @!P1 FMUL.FTZ R17, R19, R22 ;  /* 0x0000001613119220 */ /* 0x008fc40000410000 */
[----:B------:R-:W2:Y:S01]  /*7490*/  @P0 LDG.E.128 R20, desc[UR6][R4.64] ;  /* 0x0000000604140981 */ /* 0x000ea2000c1e1d00 */
[C---:B----4-:R-:W-:Y:S01]  /*74a0*/  @!P1 FMUL.FTZ R18, R19.reuse, R24 ;  /* 0x0000001813129220 */ /* 0x050fe20000410000 */
[----:B0-----:R-:W-:-:S06]  /*74b0*/  @!P1 FMUL.FTZ R19, R19, R26 ;  /* 0x0000001a13139220 */ /* 0x001fcc0000410000 */
[----:B------:R-:W3:Y:S01]  /*74c0*/  @P1 LDG.E.128 R16, desc[UR6][R2.64] ;  /* 0x0000000602101981 */ /* 0x000ee2000c1e1d00 */
[----:B------:R-:W-:Y:S01]  /*74d0*/  IMAD.SHL.U32 R7, R7, 0x20, RZ ;  /* 0x0000002007077824 */ /* 0x000fe200078e00ff */
[----:B------:R-:W-:-:S04]  /*74e0*/  SHF.R.S32.HI R0, RZ, 0x1f, R34 ;  /* 0x0000001fff007819 */ /* 0x000fc80000011422 */
[----:B------:R-:W-:-:S04]  /*74f0*/  IADD3 R34, P1, PT, R7, R34, RZ ;  /* 0x0000002207227210 */ /* 0x000fc80007f3e0ff */
[----:B------:R-:W-:Y:S02]  /*7500*/  LEA.HI.X.SX32 R7, R7, R0, 0x1, P1 ;  /* 0x0000000007077211 */ /* 0x000fe400008f0eff */
[----:B------:R-:W-:-:S04]  /*7510*/  LEA R6, P1, R34, UR4, 0x2 ;  /* 0x0000000422067c11 */ /* 0x000fc8000f8210ff */
[----:B------:R-:W-:Y:S01]  /*7520*/  LEA.HI.X R7, R34, UR5, R7, 0x2, P1 ;  /* 0x0000000522077c11 */ /* 0x000fe200088f1407 */
[----:B---3-5:R-:W-:Y:S01]  /*7530*/  FADD.FTZ R8, R16, R8 ;  /* 0x0000000810087221 */ /* 0x028fe20000010000 */
[----:B------:R-:W-:Y:S01]  /*7540*/  FADD.FTZ R9, R17, R9 ;  /* 0x0000000911097221 */ /* 0x000fe20000010000 */
[----:B------:R-:W-:Y:S01]  /*7550*/  FADD.FTZ R10, R18, R10 ;  /* 0x0000000a120a7221 */ /* 0x000fe20000010000 */
[----:B------:R-:W-:Y:S01]  /*7560*/  FADD.FTZ R11, R19, R11 ;  /* 0x0000000b130b7221 */ /* 0x000fe20000010000 */
[----:B--2---:R-:W-:Y:S01]  /*7570*/  @P0 FMUL.FTZ R8, R8, R20 ;  /* 0x0000001408080220 */ /* 0x004fe20000410000 */
[----:B------:R-:W-:Y:S01]  /*7580*/  @P0 FMUL.FTZ R9, R9, R21 ;  /* 0x0000001509090220 */ /* 0x000fe20000410000 */
[----:B------:R-:W-:Y:S01]  /*7590*/  @P0 FMUL.FTZ R10, R10, R22 ;  /* 0x000000160a0a0220 */ /* 0x000fe20000410000 */
[----:B------:R-:W-:-:S05]  /*75a0*/  @P0 FMUL.FTZ R11, R11, R23 ;  /* 0x000000170b0b0220 */ /* 0x000fca0000410000 */
[----:B------:R0:W-:Y:S01]  /*75b0*/  STG.E.128 desc[UR6][R6.64], R8 ;  /* 0x0000000806007986 */ /* 0x0001e2000c101d06 */
[C---:B-1----:R-:W-:Y:S01]  /*75c0*/  FFMA.FTZ R12, R25.reuse, R8, R12 ;  /* 0x00000008190c7223 */ /* 0x042fe2000001000c */
[C---:B------:R-:W-:Y:S01]  /*75d0*/  FFMA.FTZ R13, R25.reuse, R9, R13 ;  /* 0x00000009190d7223 */ /* 0x040fe2000001000d */
[C---:B------:R-:W-:Y:S01]  /*75e0*/  FFMA.FTZ R14, R25.reuse, R10, R14 ;  /* 0x0000000a190e7223 */ /* 0x040fe2000001000e */
[----:B------:R-:W-:-:S07]  /*75f0*/  FFMA.FTZ R15, R25, R11, R15 ;  /* 0x0000000b190f7223 */ /* 0x000fce000001000f */
.L_x_2184:
[----:B------:R-:W-:Y:S05]  /*7600*/  BSYNC.RECONVERGENT B0 ;  /* 0x0000000000007941 */ /* 0x000fea0003800200 */
.L_x_2183:
[----:B------:R-:W1:Y:S08]  /*7610*/  S2UR UR5, SR_CgaCtaId ;  /* 0x00000000000579c3 */ /* 0x000e700000008800 */
[----:B------:R-:W-:Y:S01]  /*7620*/  BAR.SYNC.DEFER_BLOCKING 0x0 ;  /* 0x0000000000007b1d */ /* 0x000fe20000010000 */
[C---:B------:R-:W-:Y:S02]  /*7630*/  LOP3.LUT R0, R35.reuse, 0x380, RZ, 0xc0, !PT ;  /* 0x0000038023007812 */ /* 0x040fe400078ec0ff */
[----:B------:R-:W-:-:S02]  /*7640*/  ISETP.GT.U32.AND P1, PT, R35, 0x7f, PT ;  /* 0x0000007f2300780c */ /* 0x000fc40003f24070 */
[----:B------:R-:W-:Y:S01]  /*7650*/  ISETP.NE.AND P0, PT, R0, 0x80, PT ;  /* 0x000000800000780c */ /* 0x000fe20003f05270 */
[----:B------:R-:W-:Y:S01]  /*7660*/  UMOV UR4, 0x400 ;  /* 0x0000040000047882 */ /* 0x000fe20000000000 */
[----:B------:R-:W-:Y:S01]  /*7670*/  SHF.L.U32 R0, R32, 0x2, RZ ;  /* 0x0000000220007819 */ /* 0x000fe200000006ff */
[----:B------:R-:W-:Y:S01]  /*7680*/  UIADD3 UR4, UPT, UPT, UR4, 0xc0, URZ ;  /* 0x000000c004047890 */ /* 0x000fe2000fffe0ff */
[----:B------:R-:W-:Y:S02]  /*7690*/  LOP3.LUT R2, R35, 0x3c0, RZ, 0xc0, !PT ;  /* 0x000003c023027812 */ /* 0x000fe400078ec0ff */
[----:B------:R-:W-:Y:S02]  /*76a0*/  LEA R33, R33, R0, 0x7 ;  /* 0x0000000021217211 */ /* 0x000fe400078e38ff */
[C---:B------:R-:W-:Y:S02]  /*76b0*/  ISETP.GT.U32.AND P2, PT, R35.reuse, 0x3f, PT ;  /* 0x0000003f2300780c */ /* 0x040fe40003f44070 */
[----:B------:R-:W-:Y:S01]  /*76c0*/  ISETP.GT.U32.AND P3, PT, R35, 0x1f, PT ;  /* 0x0000001f2300780c */ /* 0x000fe20003f64070 */
[----:B-1----:R-:W-:-:S09]  /*76d0*/  ULEA UR4, UR5, UR4, 0x18 ;  /* 0x0000000405047291 */ /* 0x002fd2000f8ec0ff */
        /* <DEDUP_REMOVED lines=43> */
[----:B------:R0:W1:Y:S02]  /*7990*/  @!P2 LDS.128 R4, [R33+UR4] ;  /* 0x000000042104a984 */ /* 0x0000640008000c00 */
[----:B------:R-:W-:Y:S06]  /*79a0*/  BAR.SYNC.DEFER_BLOCKING 0x0 ;  /* 0x0000000000007b1d */ /* 0x000fec0000010000 */
[----:B------:R-:W-:Y:S05]  /*79b0*/  @P2 EXIT ;  /* 0x000000000000294d */ /* 0x000fea0003800000 */
[----:B------:R-:W2:Y:S01]  /*79c0*/  LDCU UR4, c[0x0][0x478] ;  /* 0x00008f00ff0477ac */ /* 0x000ea20008000800 */
[----:B01----:R-:W-:Y:S01]  /*79d0*/  @!P2 FADD.FTZ R12, R12, R4 ;  /* 0x000000040c0ca221 */ /* 0x003fe20000010000 */
[----:B------:R-:W-:Y:S01]  /*79e0*/  @!P2 FADD.FTZ R13, R13, R5 ;  /* 0x000000050d0da221 */ /* 0x000fe20000010000 */
[----:B------:R-:W-:Y:S01]  /*79f0*/  @!P2 FADD.FTZ R14, R14, R6 ;  /* 0x000000060e0ea221 */ /* 0x000fe20000010000 */
[----:B------:R-:W-:Y:S01]  /*7a00*/  @!P2 FADD.FTZ R15, R15, R7 ;  /* 0x000000070f0fa221 */ /* 0x000fe20000010000 */
[----:B--2---:R-:W-:-:S09]  /*7a10*/  UISETP.NE.AND UP0, UPT, UR4, 0x2, UPT ;  /* 0x000000020400788c */ /* 0x004fd2000bf05270 */
[----:B------:R-:W-:Y:S05]  /*7a20*/  BRA.U UP0, `(.L_x_2185) ;  /* 0x00000001007c7547 */ /* 0x000fea000b800000 */
[----:B------:R-:W0:Y:S01]  /*7a30*/  LDC.64 R2, c[0x0][0x470] ;  /* 0x00011c00ff027b82 */ /* 0x000e220000000a00 */
[----:B------:R-:W1:Y:S01]  /*7a40*/  LDCU.64 UR4, c[0x0][0x380] ;  /* 0x00007000ff0477ac */ /* 0x000e620008000a00 */
[----:B0-----:R-:W2:Y:S01]  /*7a50*/  LDG.E R2, desc[UR6][R2.64] ;  /* 0x0000000602027981 */ /* 0x001ea2000c1e1900 */
[----:B------:R-:W-:Y:S01]  /*7a60*/  IADD3 R32, PT, PT, R41, R32, RZ ;  /* 0x0000002029207210 */ /* 0x000fe20007ffe0ff */
        /* <DEDUP_REMOVED lines=11> */
[----:B------:R-:W-:Y:S01]  /*7b20*/  IMAD.U32 R2, R0, 0x10000, RZ ;  /* 0x0001000000027824 */ /* 0x000fe200078e00ff */
[----:B------:R-:W-:-:S04]  /*7b30*/  PRMT R0, R3, 0x7710, RZ ;  /* 0x0000771003007816 */ /* 0x000fc800000000ff */
[----:B------:R-:W-:Y:S02]  /*7b40*/  LOP3.LUT R3, R2, 0xff0000, RZ, 0xc0, !PT ;  /* 0x00ff000002037812 */ /* 0x000fe400078ec0ff */
[----:B0-----:R-:W-:Y:S02]  /*7b50*/  PRMT R13, R13, 0x8880, RZ ;  /* 0x000088800d0d7816 */ /* 0x001fe400000000ff */
[----:B------:R-:W-:Y:S02]  /*7b60*/  LEA R3, R0, R3, 0x18 ;  /* 0x0000000300037211 */ /* 0x000fe400078ec0ff */
[----:B------:R-:W-:Y:S02]  /*7b70*/  PRMT R2, R13, 0x7710, RZ ;  /* 0x000077100d027816 */ /* 0x000fe400000000ff */
[----:B--2---:R-:W-:-:S04]  /*7b80*/  PRMT R4, R12, 0x8880, RZ ;  /* 0x000088800c047816 */ /* 0x004fc800000000ff */
[----:B------:R-:W-:Y:S02]  /*7b90*/  PRMT R0, R4, 0x7710, RZ ;  /* 0x0000771004007816 */ /* 0x000fe400000000ff */
[----:B------:R-:W-:Y:S02]  /*7ba0*/  LOP3.LUT R4, R2, 0xff, RZ, 0xc0, !PT ;  /* 0x000000ff02047812 */ /* 0x000fe400078ec0ff */
[----:B-1----:R-:W-:Y:S02]  /*7bb0*/  IADD3 R2, P0, PT, R32, UR4, RZ ;  /* 0x0000000420027c10 */ /* 0x002fe4000ff1e0ff */
[----:B------:R-:W-:Y:S01]  /*7bc0*/  LOP3.LUT R5, R0, 0xff, RZ, 0xc0, !PT ;  /* 0x000000ff00057812 */ /* 0x000fe200078ec0ff */
[----:B------:R-:W-:Y:S01]  /*7bd0*/  IMAD R4, R4, 0x100, R3 ;  /* 0x0000010004047824 */ /* 0x000fe200078e0203 */
[----:B------:R-:W-:-:S04]  /*7be0*/  LEA.HI.X.SX32 R3, R32, UR5, 0x1, P0 ;  /* 0x0000000520037c11 */ /* 0x000fc800080f0eff */
[----:B------:R-:W-:-:S05]  /*7bf0*/  IADD3 R5, PT, PT, R4, R5, RZ ;  /* 0x0000000504057210 */ /* 0x000fca0007ffe0ff */
[----:B------:R-:W-:Y:S01]  /*7c00*/  STG.E desc[UR6][R2.64], R5 ;  /* 0x0000000502007986 */ /* 0x000fe2000c101906 */
[----:B------:R-:W-:Y:S05]  /*7c10*/  EXIT ;  /* 0x000000000000794d */ /* 0x000fea0003800000 */
.L_x_2185:
[----:B------:R-:W0:Y:S01]  /*7c20*/  LDC.64 R2, c[0x0][0x380] ;  /* 0x0000e000ff027b82 */ /* 0x000e220000000a00 */
[----:B------:R-:W-:-:S05]  /*7c30*/  IADD3 R41, PT, PT, R41, R32, RZ ;  /* 0x0000002029297210 */ /* 0x000fca0007ffe0ff */
[----:B0-----:R-:W-:-:S05]  /*7c40*/  IMAD.WIDE R2, R41, 0x4, R2 ;  /* 0x0000000429027825 */ /* 0x001fca00078e0202 */
[----:B------:R-:W-:Y:S01]  /*7c50*/  STG.E.128 desc[UR6][R2.64], R12 ;  /* 0x0000000c02007986 */ /* 0x000fe2000c101d06 */
[----:B------:R-:W-:Y:S05]  /*7c60*/  EXIT ;  /* 0x000000000000794d */ /* 0x000fea0003800000 */
.L_x_2102:
[----:B------:R-:W-:Y:S02]  /*7c70*/  IMAD.MOV.U32 R21, RZ, RZ, 0x10 ;  /* 0x00000010ff157424 */ /* 0x000fe400078e00ff */
[----:B-1----:R-:W-:Y:S01]  /*7c80*/  HFMA2 R23, -RZ, RZ, 0, 1.847743988037109375e-06 ;  /* 0x0000001fff177431 */ /* 0x002fe200000001ff */
[----:B------:R-:W-:-:S07]  /*7c90*/  MOV R18, 0xffffffff ;  /* 0xffffffff00127802 */ /* 0x000fce0000000f00 */
[----:B-----5:R-:W-:Y:S05]  /*7ca0*/  WARPSYNC.COLLECTIVE R18, `(.L_x_2186) ;  /* 0x0000000012087348 */ /* 0x020fea0003c00000 */
[----:B------:R0:W1:Y:S02]  /*7cb0*/  SHFL.BFLY P0, R19, R16, R21, R23 ;  /* 0x0c00001510137389 */ /* 0x0000640000000017 */
[----:B01---5:R-:W-:Y:S05]  /*7cc0*/  ENDCOLLECTIVE ;  /* 0x000000000000791b */ /* 0x023fea0003800000 */
.L_x_2186:
[----:B------:R-:W-:Y:S02]  /*7cd0*/  HFMA2 R21, -RZ, RZ, 0, 4.76837158203125e-07 ;  /* 0x00000008ff157431 */ /* 0x000fe400000001ff */
[----:B------:R-:W-:-:S04]  /*7ce0*/  IMAD.MOV.U32 R13, RZ, RZ, R19 ;  /* 0x000000ffff0d7224 */ /* 0x000fc800078e0013 */
[----:B------:R-:W-:-:S05]  /*7cf0*/  FADD.FTZ R13, R16, R13 ;  /* 0x0000000d100d7221 */ /* 0x000fca0000010000 */
[----:B------:R-:W-:-:S07]  /*7d00*/  MOV R16, R13 ;  /* 0x0000000d00107202 */ /* 0x000fce0000000f00 */
[----:B------:R-:W-:Y:S05]  /*7d10*/  WARPSYNC.COLLECTIVE R18, `(.L_x_2187) ;  /* 0x0000000012087348 */ /* 0x000fea0003c00000 */
[----:B------:R0:W1:Y:S02]  /*7d20*/  SHFL.BFLY P0, R19, R16, R21, R23 ;  /* 0x0c00001510137389 */ /* 0x0000640000000017 */
[----:B01----:R-:W-:Y:S05]  /*7d30*/  ENDCOLLECTIVE ;  /* 0x000000000000791b */ /* 0x003fea0003800000 */
.L_x_2187:
[----:B------:R-:W-:Y:S02]  /*7d40*/  HFMA2 R21, -RZ, RZ, 0, 2.384185791015625e-07 ;  /* 0x00000004ff157431 */ /* 0x000fe400000001ff */
[----:B------:R-:W-:-:S04]  /*7d50*/  IMAD.MOV.U32 R12, RZ, RZ, R19 ;  /* 0x000000ffff0c7224 */ /* 0x000fc800078e0013 */
[----:B------:R-:W-:-:S05]  /*7d60*/  FADD.FTZ R12, R13, R12 ;  /* 0x0000000c0d0c7221 */ /* 0x000fca0000010000 */
[----:B------:R-:W-:-:S07]  /*7d70*/  MOV R16, R12 ;  /* 0x0000000c00107202 */ /* 0x000fce0000000f00 */
[----:B------:R-:W-:Y:S05]  /*7d80*/  WARPSYNC.COLLECTIVE R18, `(.L_x_2188) ;  /* 0x0000000012087348 */ /* 0x000fea0003c00000 */
[----:B------:R0:W1:Y:S02]  /*7d90*/  SHFL.BFLY P0, R19, R16, R21, R23 ;  /* 0x0c00001510137389 */ /* 0x0000640000000017 */
[----:B01----:R-:W-:Y:S05]  /*7da0*/  ENDCOLLECTIVE ;  /* 0x000000000000791b */ /* 0x003fea0003800000 */
.L_x_2188:
[----:B------:R-:W-:Y:S02]  /*7db0*/  HFMA2 R21, -RZ, RZ, 0, 1.1920928955078125e-07 ;  /* 0x00000002ff157431 */ /* 0x000fe400000001ff */
[----:B------:R-:W-:-:S04]  /*7dc0*/  IMAD.MOV.U32 R17, RZ, RZ, R19 ;  /* 0x000000ffff117224 */ /* 0x000fc800078e0013 */
[----:B------:R-:W-:-:S05]  /*7dd0*/  FADD.FTZ R17, R12, R17 ;  /* 0x000000110c117221 */ /* 0x000fca0000010000 */
[----:B------:R-:W-:-:S07]  /*7de0*/  MOV R16, R17 ;  /* 0x0000001100107202 */ /* 0x000fce0000000f00 */
[----:B------:R-:W-:Y:S05]  /*7df0*/  WARPSYNC.COLLECTIVE R18, `(.L_x_2189) ;  /* 0x0000000012087348 */ /* 0x000fea0003c00000 */
[----:B------:R0:W1:Y:S02]  /*7e00*/  SHFL.BFLY P0, R19, R16, R21, R23 ;  /* 0x0c00001510137389 */ /* 0x0000640000000017 */
[----:B01----:R-:W-:Y:S05]  /*7e10*/  ENDCOLLECTIVE ;  /* 0x000000000000791b */ /* 0x003fea0003800000 */
.L_x_2189:
[----:B------:R-:W-:Y:S02]  /*7e20*/  HFMA2 R21, -RZ, RZ, 0, 5.9604644775390625e-08 ;  /* 0x00000001ff157431 */ /* 0x000fe400000001ff */
[----:B------:R-:W-:-:S04]  /*7e30*/  IMAD.MOV.U32 R14, RZ, RZ, R19 ;  /* 0x000000ffff0e7224 */ /* 0x000fc800078e0013 */
[----:B------:R-:W-:-:S05]  /*7e40*/  FADD.FTZ R14, R17, R14 ;  /* 0x0000000e110e7221 */ /* 0x000fca0000010000 */
[----:B------:R-:W-:-:S07]  /*7e50*/  MOV R16, R14 ;  /* 0x0000000e00107202 */ /* 0x000fce0000000f00 */
[----:B------:R-:W-:Y:S05]  /*7e60*/  WARPSYNC.COLLECTIVE R18, `(.L_x_2190) ;  /* 0x0000000012087348 */ /* 0x000fea0003c00000 */
[----:B------:R0:W1:Y:S02]  /*7e70*/  SHFL.BFLY P0, R19, R16, R21, R23 ;  /* 0x0c00001510137389 */ /* 0x0000640000000017 */
[----:B01----:R-:W-:Y:S05]  /*7e80*/  ENDCOLLECTIVE ;  /* 0x000000000000791b */ /* 0x003fea0003800000 */
.L_x_2190:
[----:B------:R-:W-:Y:S05]  /*7e90*/  BRA `(.L_x_2191) ;  /* 0xffffff90004c7947 */ /* 0x000fea000383ffff */
.L_x_2192:
        /* <DEDUP_REMOVED lines=14> */
.L_x_2700:


//--------------------- .text._ZN4mmha33masked_multihead_attention_kernelIfLi32ELi32ELi2ELi8ELi128ELb0ELb1EEEv26Multihead_attention_paramsIT_XT5_EE --------------------------
	.section	.text._ZN4mmha33masked_multihead_attention_kernelIfLi32ELi32ELi2ELi8ELi128ELb0ELb1EEEv26Multihead_attention_paramsIT_XT5_EE,"ax",@progbits
	.align	128
        .global         _ZN4mmha33masked_multihead_attention_kernelIfLi32ELi32ELi2ELi8ELi128ELb0ELb1EEEv26Multihead_attention_paramsIT_XT5_EE
        .type           _ZN4mmha33masked_multihead_attention_kernelIfLi32ELi32ELi2ELi8ELi128ELb0ELb1EEEv26Multihead_attention_paramsIT_XT5_EE,@function
        .size           _ZN4mmha33masked_multihead_attention_kernelIfLi32ELi32ELi2ELi8ELi128ELb0ELb1EEEv26Multihead_attention_paramsIT_XT5_EE,(.L_x_2701 - _ZN4mmha33masked_multihead_attention_kernelIfLi32ELi32ELi2ELi8ELi128ELb0ELb1EEEv26Multihead_attention_paramsIT_XT5_EE)
        .other          _ZN4mmha33masked_multihead_attention_kernelIfLi32ELi32ELi2ELi8ELi128ELb0ELb1EEEv26Multihead_attention_paramsIT_XT5_EE,@"STO_CUDA_ENTRY STV_DEFAULT"
_ZN4mmha33masked_multihead_attention_kernelIfLi32ELi32ELi2ELi8ELi128ELb0ELb1EEEv26Multihead_attention_paramsIT_XT5_EE:
.text._ZN4mmha33masked_multihead_attention_kernelIfLi32ELi32ELi2ELi8ELi128ELb0ELb1EEEv26Multihead_attention_paramsIT_XT5_EE:
        /* <DEDUP_REMOVED lines=14> */
.L_x_2193:
[----:B------:R-:W0:Y:S01]  /*00e0*/  LDC R2, c[0x0][0x3f0] ;  /* 0x0000fc00ff027b82 */ /* 0x000e220000000800 */
[----:B------:R-:W1:Y:S01]  /*00f0*/  LDCU.64 UR4, c[0x0][0x4a0] ;  /* 0x00009400ff0477ac */ /* 0x000e620008000a00 */
[----:B------:R-:W2:Y:S01]  /*0100*/  S2R R6, SR_CTAID.Y ;  /* 0x0000000000067919 */ /* 0x000ea20000002600 */
[----:B------:R-:W3:Y:S05]  /*0110*/  LDCU UR23, c[0x0][0x3f4] ;  /* 0x00007e80ff1777ac */ /* 0x000eea0008000800 */
[----:B------:R-:W4:Y:S01]  /*0120*/  S2UR UR19, SR_CTAID.X ;  /* 0x00000000001379c3 */ /* 0x000f220000002500 */
[----:B------:R-:W4:Y:S01]  /*0130*/  LDCU UR25, c[0x0][0x3f8] ;  /* 0x00007f00ff1977ac */ /* 0x000f220008000800 */
[----:B-1----:R-:W-:-:S04]  /*0140*/  UISETP.NE.U32.AND UP0, UPT, UR4, URZ, UPT ;  /* 0x000000ff0400728c */ /* 0x002fc8000bf05070 */
[----:B------:R-:W-:Y:S01]  /*0150*/  UISETP.NE.AND.EX UP0, UPT, UR5, URZ, UPT, UP0 ;  /* 0x000000ff0500728c */ /* 0x000fe2000bf05300 */
[----:B0-----:R-:W-:-:S04]  /*0160*/  IABS R8, R2 ;  /* 0x0000000200087213 */ /* 0x001fc80000000000 */
[----:B------:R-:W0:Y:S01]  /*0170*/  I2F.RP R0, R8 ;  /* 0x0000000800007306 */ /* 0x000e220000209400 */
[----:B------:R-:W-:-:S05]  /*0180*/  PLOP3.LUT P4, PT, PT, PT, UP0, 0x80, 0x8 ;  /* 0x000000000008781c */ /* 0x000fca0003f8f008 */
[----:B------:R-:W1:Y:S01]  /*0190*/  @UP0 LDCU.64 UR4, c[0x0][0x4a0] ;  /* 0x00009400ff0407ac */ /* 0x000e620008000a00 */
[----:B--2---:R-:W-:Y:S01]  /*01a0*/  IABS R10, R6 ;  /* 0x00000006000a7213 */ /* 0x004fe20000000000 */
[----:B------:R-:W2:Y:S01]  /*01b0*/  @UP0 LDCU UR6, c[0x0][0x430] ;  /* 0x00008600ff0607ac */ /* 0x000ea20008000800 */
[----:B0-----:R-:W0:Y:S01]  /*01c0*/  MUFU.RCP R0, R0 ;  /* 0x0000000000007308 */ /* 0x001e220000001000 */
[----:B-1----:R-:W-:-:S06]  /*01d0*/  @UP0 UIMAD.WIDE.U32 UR4, UR10, 0x4, UR4 ;  /* 0x000000040a0408a5 */ /* 0x002fcc000f8e0004 */
[----:B------:R-:W-:Y:S01]  /*01e0*/  MOV R4, UR4 ;  /* 0x0000000400047c02 */ /* 0x000fe20008000f00 */
[----:B------:R-:W-:Y:S02]  /*01f0*/  IMAD.U32 R5, RZ, RZ, UR5 ;  /* 0x00000005ff057e24 */ /* 0x000fe4000f8e00ff */
[----:B0-----:R-:W-:-:S03]  /*0200*/  VIADD R3, R0, 0xffffffe ;  /* 0x0ffffffe00037836 */ /* 0x001fc60000000000 */
[----:B------:R0:W2:Y:S01]  /*0210*/  @P4 LDG.E R11, desc[UR12][R4.64] ;  /* 0x0000000c040b4981 */ /* 0x0000a2000c1e1900 */
[----:B------:R-:W1:Y:S01]  /*0220*/  F2I.FTZ.U32.TRUNC.NTZ R7, R3 ;  /* 0x0000000300077305 */ /* 0x000e62000021f000 */
[----:B------:R-:W-:Y:S01]  /*0230*/  IMAD.MOV.U32 R6, RZ, RZ, RZ ;  /* 0x000000ffff067224 */ /* 0x000fe200078e00ff */
[----:B-1----:R-:W-:-:S05]  /*0240*/  IADD3 R9, PT, PT, RZ, -R7, RZ ;  /* 0x80000007ff097210 */ /* 0x002fca0007ffe0ff */
[----:B------:R-:W-:-:S04]  /*0250*/  IMAD R9, R9, R8, RZ ;  /* 0x0000000809097224 */ /* 0x000fc800078e02ff */
[----:B------:R-:W-:Y:S02]  /*0260*/  IMAD.HI.U32 R0, R7, R9, R6 ;  /* 0x0000000907007227 */ /* 0x000fe400078e0006 */
[----:B------:R-:W1:Y:S02]  /*0270*/  LDC.64 R6, c[0x0][0x460] ;  /* 0x00011800ff067b82 */ /* 0x000e640000000a00 */
[----:B------:R-:W-:-:S04]  /*0280*/  IMAD.MOV.U32 R9, RZ, RZ, R10 ;  /* 0x000000ffff097224 */ /* 0x000fc800078e000a */
[----:B------:R-:W-:-:S05]  /*0290*/  IMAD.HI.U32 R0, R0, R9, RZ ;  /* 0x0000000900007227 */ /* 0x000fca00078e00ff */
[----:B0-----:R-:W-:-:S05]  /*02a0*/  IADD3 R4, PT, PT, -R0, RZ, RZ ;  /* 0x000000ff00047210 */ /* 0x001fca0007ffe1ff */
[----:B------:R-:W-:-:S05]  /*02b0*/  IMAD R3, R8, R4, R9 ;  /* 0x0000000408037224 */ /* 0x000fca00078e0209 */
[----:B------:R-:W-:Y:S02]  /*02c0*/  ISETP.GT.U32.AND P2, PT, R8, R3, PT ;  /* 0x000000030800720c */ /* 0x000fe40003f44070 */
[----:B-1----:R-:W-:-:S04]  /*02d0*/  ISETP.NE.U32.AND P0, PT, R6, RZ, PT ;  /* 0x000000ff0600720c */ /* 0x002fc80003f05070 */
[----:B------:R-:W-:-:S07]  /*02e0*/  ISETP.NE.AND.EX P0, PT, R7, RZ, PT, P0 ;  /* 0x000000ff0700720c */ /* 0x000fce0003f05300 */
[----:B------:R-:W-:Y:S02]  /*02f0*/  @!P2 IMAD.IADD R3, R3, 0x1, -R8 ;  /* 0x000000010303a824 */ /* 0x000fe400078e0a08 */
[----:B------:R-:W-:Y:S01]  /*0300*/  @!P2 VIADD R0, R0, 0x1 ;  /* 0x000000010000a836 */ /* 0x000fe20000000000 */
[C---:B------:R-:W-:Y:S02]  /*0310*/  ISETP.NE.AND P2, PT, R2.reuse, RZ, PT ;  /* 0x000000ff0200720c */ /* 0x040fe40003f45270 */
[----:B------:R-:W-:Y:S02]  /*0320*/  ISETP.GE.U32.AND P1, PT, R3, R8, PT ;  /* 0x000000080300720c */ /* 0x000fe40003f26070 */
[----:B------:R-:W0:Y:S01]  /*0330*/  @P0 LDC.64 R8, c[0x0][0x460] ;  /* 0x00011800ff080b82 */ /* 0x000e220000000a00 */
[----:B------:R-:W-:-:S04]  /*0340*/  LOP3.LUT R3, R2, UR10, RZ, 0x3c, !PT ;  /* 0x0000000a02037c12 */ /* 0x000fc8000f8e3cff */
[----:B------:R-:W-:-:S06]  /*0350*/  ISETP.GE.AND P3, PT, R3, RZ, PT ;  /* 0x000000ff0300720c */ /* 0x000fcc0003f66270 */
[----:B------:R-:W-:-:S05]  /*0360*/  @P1 IADD3 R0, PT, PT, R0, 0x1, RZ ;  /* 0x0000000100001810 */ /* 0x000fca0007ffe0ff */
[----:B------:R-:W-:-:S04]  /*0370*/  IMAD.MOV.U32 R19, RZ, RZ, R0 ;  /* 0x000000ffff137224 */ /* 0x000fc800078e0000 */
[----:B------:R-:W-:Y:S01]  /*0380*/  @!P3 IMAD.MOV R19, RZ, RZ, -R19 ;  /* 0x000000ffff13b224 */ /* 0x000fe200078e0a13 */
[----:B------:R-:W-:-:S05]  /*0390*/  @!P2 LOP3.LUT R19, RZ, R2, RZ, 0x33, !PT ;  /* 0x00000002ff13a212 */ /* 0x000fca00078e33ff */
[----:B0-----:R-:W-:-:S05]  /*03a0*/  @P0 IMAD.WIDE R8, R19, 0x4, R8 ;  /* 0x0000000413080825 */ /* 0x001fca00078e0208 */
[----:B------:R0:W5:Y:S01]  /*03b0*/  @P0 LDG.E R14, desc[UR12][R8.64] ;  /* 0x0000000c080e0981 */ /* 0x000162000c1e1900 */
[----:B---3--:R-:W-:Y:S01]  /*03c0*/  MOV R5, UR23 ;  /* 0x0000001700057c02 */ /* 0x008fe20008000f00 */
[----:B------:R-:W1:Y:S01]  /*03d0*/  @!UP0 LDCU UR18, c[0x0][0x40c] ;  /* 0x00008180ff1287ac */ /* 0x000e620008000800 */
[----:B------:R-:W-:Y:S02]  /*03e0*/  BSSY.RECONVERGENT B0, `(.L_x_2194) ;  /* 0x0000037000007945 */ /* 0x000fe40003800200 */
[----:B------:R-:W-:Y:S01]  /*03f0*/  IABS R0, R5 ;  /* 0x0000000500007213 */ /* 0x000fe20000000000 */
[----:B----4-:R-:W-:-:S03]  /*0400*/  UIMAD UR9, UR10, UR25, UR19 ;  /* 0x000000190a0972a4 */ /* 0x010fc6000f8e0213 */
[----:B------:R-:W-:-:S13]  /*0410*/  R2UR UR24, R0 ;  /* 0x00000000001872ca */ /* 0x000fda00000e0000 */
[----:B------:R-:W3:Y:S08]  /*0420*/  I2F.RP R0, UR24 ;  /* 0x0000001800007d06 */ /* 0x000ef00008209400 */
[----:B---3--:R-:W3:Y:S02]  /*0430*/  MUFU.RCP R0, R0 ;  /* 0x0000000000007308 */ /* 0x008ee40000001000 */
[----:B---3--:R-:W-:-:S02]  /*0440*/  VIADD R3, R0, 0xffffffe ;  /* 0x0ffffffe00037836 */ /* 0x008fc40000000000 */
[----:B------:R-:W-:-:S04]  /*0450*/  IMAD.MOV.U32 R0, RZ, RZ, RZ ;  /* 0x000000ffff007224 */ /* 0x000fc800078e00ff */
[----:B------:R-:W3:Y:S02]  /*0460*/  F2I.FTZ.U32.TRUNC.NTZ R3, R3 ;  /* 0x0000000300037305 */ /* 0x000ee4000021f000 */
[----:B---3--:R-:W-:Y:S02]  /*0470*/  R2UR UR5, R3 ;  /* 0x00000000030572ca */ /* 0x008fe400000e0000 */
[----:B------:R-:W3:Y:S02]  /*0480*/  S2R R3, SR_TID.X ;  /* 0x0000000000037919 */ /* 0x000ee40000002100 */
[----:B---3--:R-:W-:Y:S02]  /*0490*/  ISETP.GT.U32.AND P3, PT, R3, 0x1f, PT ;  /* 0x0000001f0300780c */ /* 0x008fe40003f64070 */
[----:B--2---:R-:W-:-:S13]  /*04a0*/  @P4 R2UR UR4, R11 ;  /* 0x000000000b0442ca */ /* 0x004fda00000e0000 */
[----:B-1----:R-:W-:Y:S02]  /*04b0*/  @UP0 UIADD3 UR18, UPT, UPT, UR4, UR6, URZ ;  /* 0x0000000604120290 */ /* 0x002fe4000fffe0ff */
[----:B------:R-:W-:Y:S01]  /*04c0*/  UIADD3 UR6, UPT, UPT, URZ, -UR5, URZ ;  /* 0x80000005ff067290 */ /* 0x000fe2000fffe0ff */
[----:B------:R-:W-:-:S03]  /*04d0*/  UMOV UR4, URZ ;  /* 0x000000ff00047c82 */ /* 0x000fc60008000000 */
[----:B------:R-:W-:Y:S01]  /*04e0*/  IABS R4, UR18 ;  /* 0x0000001200047c13 */ /* 0x000fe20008000000 */
[----:B------:R-:W-:-:S03]  /*04f0*/  UIMAD UR6, UR6, UR24, URZ ;  /* 0x00000018060672a4 */ /* 0x000fc6000f8e02ff */
[----:B------:R-:W-:Y:S01]  /*0500*/  R2UR UR8, R4 ;  /* 0x00000000040872ca */ /* 0x000fe200000e0000 */
[----:B------:R-:W-:Y:S01]  /*0510*/  UIMAD.WIDE.U32 UR4, UR5, UR6, UR4 ;  /* 0x00000006050472a5 */ /* 0x000fe2000f8e0004 */
[----:B------:R-:W-:-:S06]  /*0520*/  IADD3 R4, PT, PT, RZ, -R5, RZ ;  /* 0x80000005ff047210 */ /* 0x000fcc0007ffe0ff */
[----:B------:R-:W1:Y:S05]  /*0530*/  LDCU UR6, c[0x0][0x3e8] ;  /* 0x00007d00ff0677ac */ /* 0x000e6a0008000800 */
[----:B------:R-:W-:-:S04]  /*0540*/  UIMAD.WIDE.U32 UR4, UR5, UR8, URZ ;  /* 0x00000008050472a5 */ /* 0x000fc8000f8e00ff */
[----:B------:R-:W-:-:S03]  /*0550*/  UIADD3 UR5, UPT, UPT, -UR5, URZ, URZ ;  /* 0x000000ff05057290 */ /* 0x000fc6000fffe1ff */
[----:B------:R-:W-:Y:S01]  /*0560*/  UMOV UR4, URZ ;  /* 0x000000ff00047c82 */ /* 0x000fe20008000000 */
[----:B------:R-:W-:-:S04]  /*0570*/  UIMAD UR8, UR24, UR5, UR8 ;  /* 0x00000005180872a4 */ /* 0x000fc8000f8e0208 */
[----:B------:R-:W-:Y:S02]  /*0580*/  UISETP.GT.U32.AND UP1, UPT, UR24, UR8, UPT ;  /* 0x000000081800728c */ /* 0x000fe4000bf24070 */
[----:B-1----:R-:W-:-:S09]  /*0590*/  UISETP.NE.AND UP0, UPT, UR6, URZ, UPT ;  /* 0x000000ff0600728c */ /* 0x002fd2000bf05270 */
[----:B------:R-:W-:Y:S02]  /*05a0*/  @!UP1 UIADD3 UR8, UPT, UPT, UR8, -UR24, URZ ;  /* 0x8000001808089290 */ /* 0x000fe4000fffe0ff */
[----:B------:R-:W-:Y:S02]  /*05b0*/  UISETP.GE.AND UP1, UPT, UR18, URZ, UPT ;  /* 0x000000ff1200728c */ /* 0x000fe4000bf26270 */
[----:B------:R-:W-:Y:S02]  /*05c0*/  UISETP.GT.U32.AND UP2, UPT, UR24, UR8, UPT ;  /* 0x000000081800728c */ /* 0x000fe4000bf44070 */
[----:B------:R-:W-:Y:S02]  /*05d0*/  @UP0 USHF.L.U32 UR5, UR19, 0x5, URZ ;  /* 0x0000000513050899 */ /* 0x000fe400080006ff */
[----:B------:R-:W-:Y:S02]  /*05e0*/  @!UP0 USHF.L.U32 UR20, UR9, 0x5, URZ ;  /* 0x0000000509148899 */ /* 0x000fe400080006ff */
[----:B------:R-:W-:-:S02]  /*05f0*/  @UP0 UIMAD UR20, UR10, UR6, UR5 ;  /* 0x000000060a1402a4 */ /* 0x000fc4000f8e0205 */
[----:B------:R-:W-:-:S03]  /*0600*/  UIADD3 UR5, UPT, UPT, UR18, 0x1, URZ ;  /* 0x0000000112057890 */ /* 0x000fc6000fffe0ff */
[----:B------:R-:W-:Y:S01]  /*0610*/  @!UP2 UIADD3 UR8, UPT, UPT, UR8, -UR24, URZ ;  /* 0x800000180808a290 */ /* 0x000fe2000fffe0ff */
[----:B------:R-:W-:Y:S01]  /*0620*/  IADD3 R21, PT, PT, R3, UR20, RZ ;  /* 0x0000001403157c10 */ /* 0x000fe2000fffe0ff */
[----:B------:R-:W-:Y:S01]  /*0630*/  UISETP.NE.AND UP2, UPT, UR23, URZ, UPT ;  /* 0x000000ff1700728c */ /* 0x000fe2000bf45270 */
[----:B------:R-:W-:Y:S01]  /*0640*/  VIADDMNMX R4, R4, UR5, RZ, !PT ;  /* 0x0000000504047c46 */ /* 0x000fe2000f8001ff */
[----:B------:R-:W-:-:S09]  /*0650*/  @!UP1 UIADD3 UR8, UPT, UPT, -UR8, URZ, URZ ;  /* 0x000000ff08089290 */ /* 0x000fd2000fffe1ff */
[----:B------:R-:W-:Y:S01]  /*0660*/  @!UP2 ULOP3.LUT UR8, URZ, UR23, URZ, 0x33, !UPT ;  /* 0x00000017ff08a292 */ /* 0x000fe2000f8e33ff */
[----:B0-----:R-:W-:Y:S11]  /*0670*/  @P3 BRA `(.L_x_2195) ;  /* 0x0000000000343947 */ /* 0x001ff60003800000 */
        /* <DEDUP_REMOVED lines=13> */
.L_x_2195:
[----:B------:R-:W-:Y:S05]  /*0750*/  BSYNC.RECONVERGENT B0 ;  /* 0x0000000000007941 */ /* 0x000fea0003800200 */
.L_x_2194:
[----:B------:R-:W1:Y:S01]  /*0760*/  LDCU UR5, c[0x0][0x478] ;  /* 0x00008f00ff0577ac */ /* 0x000e620008000800 */
[----:B-----5:R-:W-:Y:S01]  /*0770*/  @P0 R2UR UR4, R14 ;  /* 0x000000000e0402ca */ /* 0x020fe200000e0000 */
[----:B------:R-:W-:Y:S01]  /*0780*/  IMAD.U32 R8, RZ, RZ, UR19 ;  /* 0x00000013ff087e24 */ /* 0x000fe2000f8e00ff */
[----:B------:R-:W-:Y:S01]  /*0790*/  UIMAD UR21, UR10, UR23, URZ ;  /* 0x000000170a1572a4 */ /* 0x000fe2000f8e02ff */
[----:B------:R-:W-:-:S03]  /*07a0*/  IMAD R9, R19, UR25, RZ ;  /* 0x0000001913097c24 */ /* 0x000fc6000f8e02ff */
[----:B------:R-:W-:Y:S01]  /*07b0*/  LEA R17, R8, R3, 0x5 ;  /* 0x0000000308117211 */ /* 0x000fe200078e28ff */
[----:B------:R-:W-:Y:S02]  /*07c0*/  USHF.R.S32.HI UR22, URZ, 0x1f, UR21 ;  /* 0x0000001fff167899 */ /* 0x000fe40008011415 */
[----:B-1----:R-:W-:-:S09]  /*07d0*/  UISETP.NE.AND UP0, UPT, UR5, 0x2, UPT ;  /* 0x000000020500788c */ /* 0x002fd2000bf05270 */
[----:B------:R-:W-:Y:S05]  /*07e0*/  BRA.U UP0, `(.L_x_2196) ;  /* 0x0000000100247547 */ /* 0x000fea000b800000 */
[----:B------:R-:W0:Y:S01]  /*07f0*/  LDCU.64 UR6, c[0x0][0x398] ;  /* 0x00007300ff0677ac */ /* 0x000e220008000a00 */
[----:B------:R-:W1:Y:S01]  /*0800*/  LDC.64 R12, c[0x0][0x468] ;  /* 0x00011a00ff0c7b82 */ /* 0x000e620000000a00 */
[----:B0-----:R-:W-:-:S04]  /*0810*/  IADD3 R10, P0, PT, R21, UR6, RZ ;  /* 0x00000006150a7c10 */ /* 0x001fc8000ff1e0ff */
[----:B------:R-:W-:Y:S01]  /*0820*/  LEA.HI.X.SX32 R11, R21, UR7, 0x1, P0 ;  /* 0x00000007150b7c11 */ /* 0x000fe200080f0eff */
[----:B-1----:R-:W2:Y:S04]  /*0830*/  LDG.E R12, desc[UR12][R12.64+0x4] ;  /* 0x0000040c0c0c7981 */ /* 0x002ea8000c1e1900 */
[----:B------:R-:W3:Y:S02]  /*0840*/  LDG.E.S8 R10, desc[UR12][R10.64] ;  /* 0x0000000c0a0a7981 */ /* 0x000ee4000c1e1300 */
[----:B---3--:R-:W2:Y:S02]  /*0850*/  I2F.S16 R15, R10 ;  /* 0x0000000a000f7306 */ /* 0x008ea40000101400 */
[----:B--2---:R-:W-:Y:S01]  /*0860*/  FMUL.FTZ R8, R12, R15 ;  /* 0x0000000f0c087220 */ /* 0x004fe20000410000 */
[----:B------:R-:W-:Y:S06]  /*0870*/  BRA `(.L_x_2197) ;  /* 0x00000000001c7947 */ /* 0x000fec0003800000 */
.L_x_2196:
[----:B------:R-:W-:Y:S01]  /*0880*/  BSSY.RECONVERGENT B0, `(.L_x_2197) ;  /* 0x0000006000007945 */ /* 0x000fe20003800200 */
[----:B------:R-:W-:-:S03]  /*0890*/  IMAD.MOV.U32 R8, RZ, RZ, RZ ;  /* 0x000000ffff087224 */ /* 0x000fc600078e00ff */
[----:B------:R-:W-:Y:S05]  /*08a0*/  @P3 BRA `(.L_x_2198) ;  /* 0x00000000000c3947 */ /* 0x000fea0003800000 */
[----:B0-----:R-:W0:Y:S02]  /*08b0*/  LDC.64 R10, c[0x0][0x398] ;  /* 0x0000e600ff0a7b82 */ /* 0x001e240000000a00 */
[----:B0-----:R-:W-:-:S05]  /*08c0*/  IMAD.WIDE R10, R21, 0x4, R10 ;  /* 0x00000004150a7825 */ /* 0x001fca00078e020a */
[----:B------:R1:W5:Y:S02]  /*08d0*/  LDG.E R8, desc[UR12][R10.64] ;  /* 0x0000000c0a087981 */ /* 0x000364000c1e1900 */
.L_x_2198:
[----:B------:R-:W-:Y:S05]  /*08e0*/  BSYNC.RECONVERGENT B0 ;  /* 0x0000000000007941 */ /* 0x000fea0003800200 */
.L_x_2197:
[----:B------:R-:W2:Y:S01]  /*08f0*/  LDCU.64 UR14, c[0x0][0x3a0] ;  /* 0x00007400ff0e77ac */ /* 0x000ea20008000a00 */
[----:B------:R-:W-:Y:S01]  /*0900*/  ISETP.EQ.U32.AND P0, PT, R6, RZ, PT ;  /* 0x000000ff0600720c */ /* 0x000fe20003f02070 */
[----:B------:R-:W3:Y:S03]  /*0910*/  LDCU.64 UR6, c[0x0][0x390] ;  /* 0x00007200ff0677ac */ /* 0x000ee60008000a00 */
[----:B------:R-:W-:Y:S01]  /*0920*/  ISETP.EQ.OR.EX P0, PT, R7, RZ, P3, P0 ;  /* 0x000000ff0700720c */ /* 0x000fe20001f02700 */
[----:B------:R-:W4:Y:S01]  /*0930*/  LDCU.64 UR16, c[0x0][0x418] ;  /* 0x00008300ff1077ac */ /* 0x000f220008000a00 */
[----:B--2---:R-:W-:-:S11]  /*0940*/  ISETP.NE.U32.AND P2, PT, RZ, UR14, PT ;  /* 0x0000000eff007c0c */ /* 0x004fd6000bf45070 */
[----:B------:R-:W2:Y:S01]  /*0950*/  @!P0 LDC.64 R12, c[0x0][0x450] ;  /* 0x00011400ff0c8b82 */ /* 0x000ea20000000a00 */
[----:B------:R-:W-:Y:S01]  /*0960*/  VOTEU.ALL UP1, P0 ;  /* 0x0000000000ff7886 */ /* 0x000fe20000020000 */
[----:B---3--:R-:W-:Y:S02]  /*0970*/  ISETP.NE.U32.AND P1, PT, RZ, UR6, PT ;  /* 0x00000006ff007c0c */ /* 0x008fe4000bf25070 */
[----:B------:R-:W-:Y:S02]  /*0980*/  ISETP.NE.AND.EX P2, PT, RZ, UR15, PT, P2 ;  /* 0x0000000fff007c0c */ /* 0x000fe4000bf45320 */
[----:B------:R-:W-:Y:S01]  /*0990*/  @!UP1 UIMAD UR5, UR4, UR25, URZ ;  /* 0x00000019040592a4 */ /* 0x000fe2000f8e02ff */
[----:B------:R-:W-:Y:S01]  /*09a0*/  ISETP.NE.AND.EX P1, PT, RZ, UR7, PT, P1 ;  /* 0x00000007ff007c0c */ /* 0x000fe2000bf25310 */
[----:B----4-:R-:W-:Y:S01]  /*09b0*/  UISETP.NE.U32.AND UP0, UPT, UR16, URZ, UPT ;  /* 0x000000ff1000728c */ /* 0x010fe2000bf05070 */
[C---:B------:R-:W-:Y:S02]  /*09c0*/  ISETP.GT.U32.OR P2, PT, R3.reuse, 0x1f, !P2 ;  /* 0x0000001f0300780c */ /* 0x040fe40005744470 */
[----:B------:R-:W-:Y:S01]  /*09d0*/  ISETP.GT.U32.OR P1, PT, R3, 0x1f, !P1 ;  /* 0x0000001f0300780c */ /* 0x000fe20004f24470 */
[----:B------:R-:W-:Y:S01]  /*09e0*/  UISETP.NE.AND.EX UP0, UPT, UR17, URZ, UPT, UP0 ;  /* 0x000000ff1100728c */ /* 0x000fe2000bf05300 */
[----:B------:R-:W-:-:S05]  /*09f0*/  MOV R16, UR5 ;  /* 0x0000000500107c02 */ /* 0x000fca0008000f00 */
[----:B------:R-:W-:Y:S01]  /*0a00*/  PLOP3.LUT P4, PT, PT, PT, UP0, 0x80, 0x8 ;  /* 0x000000000008781c */ /* 0x000fe20003f8f008 */
[----:B------:R-:W-:-:S03]  /*0a10*/  IMAD.MOV.U32 R19, RZ, RZ, RZ ;  /* 0x000000ffff137224 */ /* 0x000fc600078e00ff */
[----:B01----:R-:W0:Y:S01]  /*0a20*/  @!P2 LDC.64 R10, c[0x0][0x3a0] ;  /* 0x0000e800ff0aab82 */ /* 0x003e220000000a00 */
[----:B------:R-:W1:Y:S07]  /*0a30*/  @UP0 LDCU.64 UR6, c[0x0][0x418] ;  /* 0x00008300ff0607ac */ /* 0x000e6e0008000a00 */
[----:B------:R-:W3:Y:S01]  /*0a40*/  @!P1 LDC.64 R6, c[0x0][0x390] ;  /* 0x0000e400ff069b82 */ /* 0x000ee20000000a00 */
[----:B------:R-:W-:Y:S01]  /*0a50*/  @!P0 LEA R21, R16, R17, 0x5 ;  /* 0x0000001110158211 */ /* 0x000fe200078e28ff */
[----:B------:R-:W4:Y:S01]  /*0a60*/  LDCU.U8 UR5, c[0x0][0x404] ;  /* 0x00008080ff0577ac */ /* 0x000f220008000000 */
[----:B-1----:R-:W-:-:S03]  /*0a70*/  @UP0 UIMAD.WIDE.U32 UR6, UR10, 0x4, UR6 ;  /* 0x000000040a0608a5 */ /* 0x002fc6000f8e0006 */
[----:B--2---:R-:W-:Y:S02]  /*0a80*/  @!P0 IMAD.WIDE R12, R21, 0x4, R12 ;  /* 0x00000004150c8825 */ /* 0x004fe400078e020c */
[----:B------:R-:W1:Y:S02]  /*0a90*/  LDC R16, c[0x0][0x400] ;  /* 0x00010000ff107b82 */ /* 0x000e640000000800 */
[C---:B0-----:R-:W-:Y:S01]  /*0aa0*/  @!P2 IMAD.WIDE.U32 R10, R17.reuse, 0x4, R10 ;  /* 0x00000004110aa825 */ /* 0x041fe200078e000a */
[----:B------:R-:W-:Y:S01]  /*0ab0*/  MOV R14, UR6 ;  /* 0x00000006000e7c02 */ /* 0x000fe20008000f00 */
[----:B------:R-:W2:Y:S02]  /*0ac0*/  @!P0 LDG.E R13, desc[UR12][R12.64] ;  /* 0x0000000c0c0d8981 */ /* 0x000ea4000c1e1900 */
[----:B------:R-:W-:Y:S02]  /*0ad0*/  IMAD.U32 R15, RZ, RZ, UR7 ;  /* 0x00000007ff0f7e24 */ /* 0x000fe4000f8e00ff */
[----:B------:R-:W2:Y:S01]  /*0ae0*/  @!P2 LDG.E R19, desc[UR12][R10.64] ;  /* 0x0000000c0a13a981 */ /* 0x000ea2000c1e1900 */
[----:B---3--:R-:W-:-:S03]  /*0af0*/  @!P1 IMAD.WIDE.U32 R6, R17, 0x4, R6 ;  /* 0x0000000411069825 */ /* 0x008fc600078e0006 */
[----:B------:R-:W3:Y:S01]  /*0b00*/  @P4 LDG.E R14, desc[UR12][R14.64] ;  /* 0x0000000c0e0e4981 */ /* 0x000ee2000c1e1900 */
[----:B------:R-:W-:-:S06]  /*0b10*/  IMAD.MOV.U32 R17, RZ, RZ, RZ ;  /* 0x000000ffff117224 */ /* 0x000fcc00078e00ff */
[----:B------:R0:W3:Y:S01]  /*0b20*/  @!P1 LDG.E R17, desc[UR12][R6.64] ;  /* 0x0000000c06119981 */ /* 0x0000e2000c1e1900 */
[----:B------:R-:W0:Y:S01]  /*0b30*/  S2UR UR16, SR_CgaCtaId ;  /* 0x00000000001079c3 */ /* 0x000e220000008800 */
[----:B----4-:R-:W-:-:S04]  /*0b40*/  ISETP.NE.AND P2, PT, RZ, UR5, PT ;  /* 0x00000005ff007c0c */ /* 0x010fc8000bf45270 */
[C---:B-1----:R-:W-:Y:S02]  /*0b50*/  ISETP.GT.AND P1, PT, R16.reuse, RZ, !P2 ;  /* 0x000000ff1000720c */ /* 0x042fe40005724270 */
[----:B------:R-:W-:-:S04]  /*0b60*/  ISETP.LT.OR P2, PT, R16, 0x1, !P2 ;  /* 0x000000011000780c */ /* 0x000fc80005741670 */
[----:B------:R-:W-:Y:S01]  /*0b70*/  PLOP3.LUT P1, PT, P1, P2, PT, 0xf8, 0x8f ;  /* 0x00000000008f781c */ /* 0x000fe20000f25f70 */
[----:B------:R-:W-:Y:S02]  /*0b80*/  UMOV UR15, 0x400 ;  /* 0x00000400000f7882 */ /* 0x000fe40000000000 */
[----:B------:R-:W-:Y:S01]  /*0b90*/  UIADD3 UR6, UPT, UPT, UR15, 0xa0, URZ ;  /* 0x000000a00f067890 */ /* 0x000fe2000fffe0ff */
[----:B------:R-:W-:Y:S01]  /*0ba0*/  UMOV UR5, URZ ;  /* 0x000000ff00057c82 */ /* 0x000fe20008000000 */
[----:B0-----:R-:W-:Y:S02]  /*0bb0*/  IADD3 R6, PT, PT, -R4, UR18, RZ ;  /* 0x0000001204067c10 */ /* 0x001fe4000fffe1ff */
[----:B------:R-:W-:Y:S01]  /*0bc0*/  ULEA UR17, UR16, UR6, 0x18 ;  /* 0x0000000610117291 */ /* 0x000fe2000f8ec0ff */
[----:B--2--5:R-:W-:Y:S01]  /*0bd0*/  FADD.FTZ R8, R19, R8 ;  /* 0x0000000813087221 */ /* 0x024fe20000010000 */
[----:B---3--:R-:W-:-:S03]  /*0be0*/  @P4 R2UR UR5, R14 ;  /* 0x000000000e0542ca */ /* 0x008fc600000e0000 */
[----:B------:R-:W-:Y:S01]  /*0bf0*/  @!P0 FMUL.FTZ R8, R8, R13 ;  /* 0x0000000d08088220 */ /* 0x000fe20000410000 */
[----:B------:R-:W-:Y:S01]  /*0c00*/  FADD.FTZ R17, R17, R0 ;  /* 0x0000000011117221 */ /* 0x000fe20000010000 */
[----:B------:R-:W-:Y:S10]  /*0c10*/  @P1 BRA `(.L_x_2199) ;  /* 0x0000000000c41947 */ /* 0x000ff40003800000 */
        /* <DEDUP_REMOVED lines=10> */
[----:B0-----:R-:W-:Y:S02]  /*0cc0*/  IMAD.MOV.U32 R10, RZ, RZ, RZ ;  /* 0x000000ffff0a7224 */ /* 0x001fe400078e00ff */
[----:B-1----:R-:W-:-:S04]  /*0cd0*/  IMAD.MOV R14, RZ, RZ, -R11 ;  /* 0x000000ffff0e7224 */ /* 0x002fc800078e0a0b */
[----:B------:R-:W-:Y:S01]  /*0ce0*/  IMAD R13, R14, R7, RZ ;  /* 0x000000070e0d7224 */ /* 0x000fe200078e02ff */
[----:B------:R-:W-:-:S03]  /*0cf0*/  MOV R14, R15 ;  /* 0x0000000f000e7202 */ /* 0x000fc60000000f00 */
        /* <DEDUP_REMOVED lines=8> */
[----:B------:R-:W0:Y:S01]  /*0d80*/  S2R R7, SR_CgaCtaId ;  /* 0x0000000000077919 */ /* 0x000e220000008800 */
[----:B------:R-:W-:-:S04]  /*0d90*/  LOP3.LUT R0, R3, R12, RZ, 0x3c, !PT ;  /* 0x0000000c03007212 */ /* 0x000fc800078e3cff */
[----:B------:R-:W-:Y:S02]  /*0da0*/  ISETP.GE.AND P2, PT, R0, RZ, PT ;  /* 0x000000ff0000720c */ /* 0x000fe40003f46270 */
[----:B------:R-:W-:-:S04]  /*0db0*/  MOV R0, 0x400 ;  /* 0x0000040000007802 */ /* 0x000fc80000000f00 */
[----:B------:R-:W-:Y:S01]  /*0dc0*/  @P0 VIADD R11, R11, 0x1 ;  /* 0x000000010b0b0836 */ /* 0x000fe20000000000 */
[C---:B------:R-:W-:Y:S02]  /*0dd0*/  ISETP.GE.AND P0, PT, R3.reuse, R16, PT ;  /* 0x000000100300720c */ /* 0x040fe40003f06270 */
[----:B------:R-:W-:Y:S02]  /*0de0*/  IADD3 R0, PT, PT, R0, 0xa0, RZ ;  /* 0x000000a000007810 */ /* 0x000fe40007ffe0ff */
[----:B------:R-:W-:Y:S02]  /*0df0*/  ISETP.GT.U32.OR P0, PT, R3, 0x1f, P0 ;  /* 0x0000001f0300780c */ /* 0x000fe40000704470 */
[----:B------:R-:W-:Y:S02]  /*0e00*/  @!P2 IADD3 R11, PT, PT, -R11, RZ, RZ ;  /* 0x000000ff0b0ba210 */ /* 0x000fe40007ffe1ff */
[----:B------:R-:W-:-:S05]  /*0e10*/  @!P1 LOP3.LUT R11, RZ, R12, RZ, 0x33, !PT ;  /* 0x0000000cff0b9212 */ /* 0x000fca00078e33ff */
[----:B------:R-:W-:-:S04]  /*0e20*/  IMAD.MOV R10, RZ, RZ, -R11 ;  /* 0x000000ffff0a7224 */ /* 0x000fc800078e0a0b */
[----:B------:R-:W-:Y:S01]  /*0e30*/  IMAD R13, R12, R10, R3 ;  /* 0x0000000a0c0d7224 */ /* 0x000fe200078e0203 */
[----:B0-----:R-:W-:-:S03]  /*0e40*/  LEA R0, R7, R0, 0x18 ;  /* 0x0000000007007211 */ /* 0x001fc600078ec0ff */
[CCC-:B------:R-:W-:Y:S02]  /*0e50*/  @!P0 IMAD R10, R12.reuse, R11.reuse, R13.reuse ;  /* 0x0000000b0c0a8224 */ /* 0x1c0fe400078e020d */
[----:B------:R-:W-:Y:S02]  /*0e60*/  @!P0 IMAD R13, R12, R11, R13 ;  /* 0x0000000b0c0d8224 */ /* 0x000fe400078e020d */
[----:B------:R-:W-:Y:S01]  /*0e70*/  IMAD R7, R16, 0x4, R0 ;  /* 0x0000000410077824 */ /* 0x000fe200078e0200 */
[CC--:B------:R-:W-:Y:S02]  /*0e80*/  @!P0 LEA R12, R10.reuse, R0.reuse, 0x2 ;  /* 0x000000000a0c8211 */ /* 0x0c0fe400078e10ff */
[C---:B------:R-:W-:Y:S01]  /*0e90*/  @!P0 LEA R0, R13.reuse, R0, 0x2 ;  /* 0x000000000d008211 */ /* 0x040fe200078e10ff */
[--C-:B------:R-:W-:Y:S02]  /*0ea0*/  @!P0 IMAD R11, R10, 0x4, R7.reuse ;  /* 0x000000040a0b8824 */ /* 0x100fe400078e0207 */
[----:B------:R0:W-:Y:S01]  /*0eb0*/  @!P0 STS [R12], R17 ;  /* 0x000000110c008388 */ /* 0x0001e20000000800 */
[----:B------:R-:W-:-:S03]  /*0ec0*/  @!P0 IMAD R7, R13, 0x4, R7 ;  /* 0x000000040d078824 */ /* 0x000fc600078e0207 */
[----:B------:R0:W-:Y:S01]  /*0ed0*/  @!P0 STS [R11], R8 ;  /* 0x000000080b008388 */ /* 0x0001e20000000800 */
[----:B------:R-:W-:Y:S08]  /*0ee0*/  BAR.SYNC.DEFER_BLOCKING 0x0 ;  /* 0x0000000000007b1d */ /* 0x000ff00000010000 */
[----:B------:R-:W-:Y:S06]  /*0ef0*/  BAR.SYNC.DEFER_BLOCKING 0x0 ;  /* 0x0000000000007b1d */ /* 0x000fec0000010000 */
[----:B------:R0:W1:Y:S04]  /*0f00*/  @!P0 LDS R17, [R0] ;  /* 0x0000000000118984 */ /* 0x0000680000000800 */
[----:B------:R0:W2:Y:S01]  /*0f10*/  @!P0 LDS R8, [R7] ;  /* 0x0000000007088984 */ /* 0x0000a20000000800 */
[----:B------:R-:W-:Y:S06]  /*0f20*/  BAR.SYNC.DEFER_BLOCKING 0x0 ;  /* 0x0000000000007b1d */ /* 0x000fec0000010000 */
.L_x_2199:
[----:B0-----:R-:W-:Y:S02]  /*0f30*/  MOV R0, 0xff7fffff ;  /* 0xff7fffff00007802 */ /* 0x001fe40000000f00 */
[----:B------:R-:W-:Y:S01]  /*0f40*/  LEA R15, R6, UR17, 0x2 ;  /* 0x00000011060f7c11 */ /* 0x000fe2000f8e10ff */
[----:B------:R-:W-:Y:S06]  /*0f50*/  @P3 BRA `(.L_x_2200) ;  /* 0x0000000000b83947 */ /* 0x000fec0003800000 */
[----:B------:R-:W0:Y:S01]  /*0f60*/  LDC.64 R10, c[0x0][0x3b8] ;  /* 0x0000ee00ff0a7b82 */ /* 0x000e220000000a00 */
[----:B------:R-:W-:Y:S01]  /*0f70*/  UIMAD UR6, UR9, UR23, URZ ;  /* 0x00000017090672a4 */ /* 0x000fe2000f8e02ff */
[----:B------:R-:W-:Y:S02]  /*0f80*/  SHF.R.U32.HI R12, RZ, 0x2, R3 ;  /* 0x00000002ff0c7819 */ /* 0x000fe40000011603 */
[----:B------:R-:W-:-:S03]  /*0f90*/  LOP3.LUT R7, R3, 0x3, RZ, 0xc0, !PT ;  /* 0x0000000303077812 */ /* 0x000fc600078ec0ff */
[----:B------:R-:W-:Y:S01]  /*0fa0*/  IMAD.U32 R14, RZ, RZ, UR6 ;  /* 0x00000006ff0e7e24 */ /* 0x000fe2000f8e00ff */
[----:B------:R-:W-:Y:S01]  /*0fb0*/  UIADD3 UR6, UPT, UPT, UR15, 0x20, URZ ;  /* 0x000000200f067890 */ /* 0x000fe2000fffe0ff */
[----:B------:R-:W-:-:S03]  /*0fc0*/  IMAD R12, R12, R5, UR8 ;  /* 0x000000080c0c7e24 */ /* 0x000fc6000f8e0205 */
[----:B------:R-:W-:Y:S01]  /*0fd0*/  LEA R7, R14, R7, 0x5 ;  /* 0x000000070e077211 */ /* 0x000fe200078e28ff */
[----:B------:R-:W-:-:S04]  /*0fe0*/  ULEA UR6, UR16, UR6, 0x18 ;  /* 0x0000000610067291 */ /* 0x000fc8000f8ec0ff */
[----:B------:R-:W-:Y:S02]  /*0ff0*/  IMAD R7, R12, 0x4, R7 ;  /* 0x000000040c077824 */ /* 0x000fe400078e0207 */
[----:B------:R-:W-:Y:S01]  /*1000*/  LEA R12, R3, UR6, 0x2 ;  /* 0x00000006030c7c11 */ /* 0x000fe2000f8e10ff */
[----:B------:R-:W-:Y:S01]  /*1010*/  UMOV UR6, 0xffffffff ;  /* 0xffffffff00067882 */ /* 0x000fe20000000000 */
[----:B0-----:R-:W-:-:S03]  /*1020*/  IMAD.WIDE R10, R7, 0x4, R10 ;  /* 0x00000004070a7825 */ /* 0x001fc600078e020a */
[----:B-1----:R0:W-:Y:S01]  /*1030*/  STS [R12], R17 ;  /* 0x000000110c007388 */ /* 0x0021e20000000800 */
[----:B--2---:R-:W-:-:S03]  /*1040*/  FMUL.FTZ R7, R8, R17 ;  /* 0x0000001108077220 */ /* 0x004fc60000410000 */
[----:B------:R0:W-:Y:S01]  /*1050*/  STG.E desc[UR12][R10.64], R8 ;  /* 0x000000080a007986 */ /* 0x0001e2000c10190c */
[----:B------:R-:W-:Y:S05]  /*1060*/  BRA.DIV UR6, `(.L_x_2201) ;  /* 0x0000006a06e07947 */ /* 0x000fea000b800000 */
        /* <DEDUP_REMOVED lines=9> */
.L_x_2282:
        /* <DEDUP_REMOVED lines=10> */
[----:B------:R-:W2:Y:S01]  /*11a0*/  LDCU.64 UR6, c[0x0][0x438] ;  /* 0x00008700ff0677ac */ /* 0x000ea20008000a00 */
[----:B------:R-:W-:-:S04]  /*11b0*/  UIADD3 UR10, UPT, UPT, -UR5, UR18, URZ ;  /* 0x00000012050a7290 */ /* 0x000fc8000fffe1ff */
[----:B-1----:R-:W-:-:S04]  /*11c0*/  UIMAD UR11, UR19, UR14, UR10 ;  /* 0x0000000e130b72a4 */ /* 0x002fc8000f8e020a */
[----:B------:R-:W-:-:S04]  /*11d0*/  UIMAD UR11, UR11, UR14, UR10 ;  /* 0x0000000e0b0b72a4 */ /* 0x000fc8000f8e020a */
[----:B--2---:R-:W-:-:S06]  /*11e0*/  UIMAD.WIDE UR6, UR11, 0x4, UR6 ;  /* 0x000000040b0678a5 */ /* 0x004fcc000f8e0206 */
[----:B------:R-:W-:Y:S01]  /*11f0*/  IMAD.U32 R11, RZ, RZ, UR7 ;  /* 0x00000007ff0b7e24 */ /* 0x000fe2000f8e00ff */
[----:B------:R-:W-:-:S05]  /*1200*/  MOV R10, UR6 ;  /* 0x00000006000a7c02 */ /* 0x000fca0008000f00 */
[----:B------:R-:W2:Y:S02]  /*1210*/  LDG.E R11, desc[UR12][R10.64] ;  /* 0x0000000c0a0b7981 */ /* 0x000ea4000c1e1900 */
[----:B--2---:R-:W-:-:S07]  /*1220*/  FADD.FTZ R0, R0, R11 ;  /* 0x0000000b00007221 */ /* 0x004fce0000010000 */
.L_x_2202:
[----:B------:R3:W-:Y:S02]  /*1230*/  STS [R15], R0 ;  /* 0x000000000f007388 */ /* 0x0007e40000000800 */
.L_x_2200:
[----:B------:R-:W-:Y:S05]  /*1240*/  WARPSYNC.ALL ;  /* 0x0000000000007948 */ /* 0x000fea0003800000 */
[----:B------:R-:W-:Y:S01]  /*1250*/  IADD3 R6, PT, PT, R6, 0xf, RZ ;  /* 0x0000000f06067810 */ /* 0x000fe20007ffe0ff */
[----:B------:R-:W-:Y:S01]  /*1260*/  UIADD3 UR15, UPT, UPT, UR15, 0x20, URZ ;  /* 0x000000200f0f7890 */ /* 0x000fe2000fffe0ff */
[----:B------:R-:W-:Y:S01]  /*1270*/  SHF.R.U32.HI R11, RZ, 0x1, R3 ;  /* 0x00000001ff0b7819 */ /* 0x000fe20000011603 */
[----:B------:R-:W-:Y:S01]  /*1280*/  IMAD R2, R9, R2, UR19 ;  /* 0x0000001309027e24 */ /* 0x000fe2000f8e0202 */
[----:B------:R-:W-:Y:S01]  /*1290*/  SHF.R.S32.HI R7, RZ, 0x1f, R6 ;  /* 0x0000001fff077819 */ /* 0x000fe20000011406 */
[----:B------:R-:W4:Y:S01]  /*12a0*/  LDCU UR33, c[0x0][0x3f4] ;  /* 0x00007e80ff2177ac */ /* 0x000f220008000800 */
[----:B------:R-:W-:Y:S02]  /*12b0*/  BSSY B0, `(.L_x_2203) ;  /* 0x00000e2000007945 */ /* 0x000fe40003800000 */
[----:B------:R-:W-:Y:S01]  /*12c0*/  LEA.HI R7, R7, R6, RZ, 0x4 ;  /* 0x0000000607077211 */ /* 0x000fe200078f20ff */
[----:B------:R-:W0:Y:S01]  /*12d0*/  LDCU UR32, c[0x0][0x410] ;  /* 0x00008200ff2077ac */ /* 0x000e220008000800 */
[----:B------:R-:W-:-:S02]  /*12e0*/  SHF.L.U32 R2, R2, 0x5, RZ ;  /* 0x0000000502027819 */ /* 0x000fc400000006ff */
[----:B------:R-:W-:Y:S01]  /*12f0*/  LOP3.LUT R6, R7, 0xfffffff0, RZ, 0xc0, !PT ;  /* 0xfffffff007067812 */ /* 0x000fe200078ec0ff */
[----:B------:R-:W0:Y:S01]  /*1300*/  LDCU.64 UR26, c[0x0][0x3c8] ;  /* 0x00007900ff1a77ac */ /* 0x000e220008000a00 */
[----:B------:R-:W-:Y:S02]  /*1310*/  BAR.SYNC.DEFER_BLOCKING 0x0 ;  /* 0x0000000000007b1d */ /* 0x000fe40000010000 */
[----:B------:R-:W-:Y:S01]  /*1320*/  ISETP.GE.AND P0, PT, R11, R6, PT ;  /* 0x000000060b00720c */ /* 0x000fe20003f06270 */
[----:B------:R-:W-:Y:S01]  /*1330*/  IMAD.SHL.U32 R6, R3, 0x8, RZ ;  /* 0x0000000803067824 */ /* 0x000fe200078e00ff */
[----:B------:R-:W-:Y:S02]  /*1340*/  ULEA UR15, UR16, UR15, 0x18 ;  /* 0x0000000f100f7291 */ /* 0x000fe4000f8ec0ff */
[----:B------:R-:W0:Y:S02]  /*1350*/  LDCU.64 UR34, c[0x0][0x438] ;  /* 0x00008700ff2277ac */ /* 0x000e240008000a00 */
[----:B--2---:R-:W-:Y:S01]  /*1360*/  LOP3.LUT R8, R6, 0x8, RZ, 0xc0, !PT ;  /* 0x0000000806087812 */ /* 0x004fe200078ec0ff */
[----:B------:R-:W2:Y:S01]  /*1370*/  LDCU.64 UR30, c[0x0][0x3b8] ;  /* 0x00007700ff1e77ac */ /* 0x000ea20008000a00 */
[----:B------:R-:W0:Y:S05]  /*1380*/  LDCU.64 UR28, c[0x0][0x448] ;  /* 0x00008900ff1c77ac */ /* 0x000e2a0008000a00 */
[----:B----4-:R-:W-:Y:S05]  /*1390*/  @P0 BRA `(.L_x_2204) ;  /* 0x0000000c004c0947 */ /* 0x010fea0003800000 */
[----:B------:R-:W4:Y:S01]  /*13a0*/  LDCU.64 UR10, c[0x0][0x420] ;  /* 0x00008400ff0a77ac */ /* 0x000f220008000a00 */
[----:B------:R-:W5:Y:S01]  /*13b0*/  LDC R9, c[0x0][0x430] ;  /* 0x00010c00ff097b82 */ /* 0x000f620000000800 */
[----:B------:R-:W-:Y:S01]  /*13c0*/  IMAD.SHL.U32 R6, R3, 0x2, RZ ;  /* 0x0000000203067824 */ /* 0x000fe200078e00ff */
[----:B------:R-:W-:Y:S01]  /*13d0*/  IADD3 R3, PT, PT, R4, R11, RZ ;  /* 0x0000000b04037210 */ /* 0x000fe20007ffe0ff */
[----:B------:R-:W2:Y:S01]  /*13e0*/  LDCU UR14, c[0x0][0x440] ;  /* 0x00008800ff0e77ac */ /* 0x000ea20008000800 */
[----:B0-----:R-:W0:Y:S01]  /*13f0*/  LDS.64 R12, [R8+UR15] ;  /* 0x0000000f080c7984 */ /* 0x001e220008000a00 */
[----:B------:R-:W-:Y:S01]  /*1400*/  IMAD R5, R5, UR25, RZ ;  /* 0x0000001905057c24 */ /* 0x000fe2000f8e02ff */
[----:B------:R-:W-:Y:S01]  /*1410*/  LOP3.LUT R7, R6, 0x2, RZ, 0xc0, !PT ;  /* 0x0000000206077812 */ /* 0x000fe200078ec0ff */
[----:B------:R-:W5:Y:S01]  /*1420*/  LDCU UR7, c[0x0][0x408] ;  /* 0x00008100ff0777ac */ /* 0x000f620008000800 */
[----:B---3--:R-:W3:Y:S01]  /*1430*/  LDS.64 R14, [R8+UR15+0x10] ;  /* 0x0000100f080e7984 */ /* 0x008ee20008000a00 */
[----:B------:R-:W-:-:S02]  /*1440*/  LEA R6, R11, UR17, 0x2 ;  /* 0x000000110b067c11 */ /* 0x000fc4000f8e10ff */
[----:B------:R-:W-:Y:S01]  /*1450*/  IMAD R7, R2, UR23, R7 ;  /* 0x0000001702077c24 */ /* 0x000fe2000f8e0207 */
[----:B-1----:R-:W1:Y:S04]  /*1460*/  LDS.64 R16, [R8+UR15+0x20] ;  /* 0x0000200f08107984 */ /* 0x002e680008000a00 */
[----:B------:R-:W0:Y:S01]  /*1470*/  LDS.64 R18, [R8+UR15+0x30] ;  /* 0x0000300f08127984 */ /* 0x000e220008000a00 */
[----:B----4-:R-:W-:Y:S01]  /*1480*/  MOV R10, UR10 ;  /* 0x0000000a000a7c02 */ /* 0x010fe20008000f00 */
[----:B------:R-:W-:Y:S01]  /*1490*/  IMAD.U32 R28, RZ, RZ, UR11 ;  /* 0x0000000bff1c7e24 */ /* 0x000fe2000f8e00ff */
[----:B------:R-:W-:Y:S01]  /*14a0*/  ISETP.NE.U32.AND P0, PT, RZ, UR10, PT ;  /* 0x0000000aff007c0c */ /* 0x000fe2000bf05070 */
[----:B------:R-:W4:Y:S01]  /*14b0*/  LDS.64 R20, [R8+UR15+0x40] ;  /* 0x0000400f08147984 */ /* 0x000f220008000a00 */
[----:B--2---:R-:W-:-:S02]  /*14c0*/  UIMAD UR6, UR19, UR14, UR18 ;  /* 0x0000000e130672a4 */ /* 0x004fc4000f8e0212 */
[----:B------:R-:W-:Y:S01]  /*14d0*/  IMAD.U32 R30, RZ, RZ, UR14 ;  /* 0x0000000eff1e7e24 */ /* 0x000fe2000f8e00ff */
[--C-:B------:R-:W-:Y:S01]  /*14e0*/  IADD3 R4, P1, P2, R10, UR21, R3.reuse ;  /* 0x000000150a047c10 */ /* 0x100fe2000fa3e003 */
[----:B------:R-:W2:Y:S01]  /*14f0*/  LDS.64 R22, [R8+UR15+0x50] ;  /* 0x0000500f08167984 */ /* 0x000ea20008000a00 */
[----:B------:R-:W-:Y:S02]  /*1500*/  ISETP.NE.AND.EX P0, PT, RZ, UR11, PT, P0 ;  /* 0x0000000bff007c0c */ /* 0x000fe4000bf05300 */
[----:B------:R-:W-:Y:S01]  /*1510*/  IADD3.X R11, PT, PT, R28, UR22, RZ, P1, P2 ;  /* 0x000000161c0b7c10 */ /* 0x000fe20008fe44ff */
[----:B------:R-:W0:Y:S04]  /*1520*/  LDS.64 R24, [R8+UR15+0x60] ;  /* 0x0000600f08187984 */ /* 0x000e280008000a00 */
[----:B------:R5:W0:Y:S02]  /*1530*/  LDS.64 R26, [R8+UR15+0x70] ;  /* 0x0000700f081a7984 */ /* 0x000a240008000a00 */
[----:B-----5:R-:W-:Y:S01]  /*1540*/  IADD3 R8, PT, PT, R9, UR7, RZ ;  /* 0x0000000709087c10 */ /* 0x020fe2000fffe0ff */
[----:B---3--:R-:W-:-:S07]  /*1550*/  IMAD R9, R30, UR6, R3 ;  /* 0x000000061e097c24 */ /* 0x008fce000f8e0203 */
.L_x_2210:
[----:B------:R-:W3:Y:S01]  /*1560*/  I2F.RP R36, UR24 ;  /* 0x0000001800247d06 */ /* 0x000ee20008209400 */
[----:B------:R-:W1:Y:S01]  /*1570*/  LDC R10, c[0x0][0x3f4] ;  /* 0x0000fd00ff0a7b82 */ /* 0x000e620000000800 */
[----:B------:R-:W-:Y:S01]  /*1580*/  IMAD.MOV.U32 R28, RZ, RZ, RZ ;  /* 0x000000ffff1c7224 */ /* 0x000fe200078e00ff */
[----:B------:R-:W-:Y:S02]  /*1590*/  IABS R53, R3 ;  /* 0x0000000300357213 */ /* 0x000fe40000000000 */
[----:B------:R-:W-:-:S03]  /*15a0*/  ISETP.GE.AND P2, PT, R3, RZ, PT ;  /* 0x000000ff0300720c */ /* 0x000fc60003f46270 */
[----:B---3--:R-:W3:Y:S01]  /*15b0*/  MUFU.RCP R36, R36 ;  /* 0x0000002400247308 */ /* 0x008ee20000001000 */
[----:B-1----:R-:W-:Y:S01]  /*15c0*/  ISETP.NE.AND P3, PT, R10, RZ, PT ;  /* 0x000000ff0a00720c */ /* 0x002fe20003f65270 */
[----:B---3--:R-:W-:Y:S01]  /*15d0*/  VIADD R29, R36, 0xffffffe ;  /* 0x0ffffffe241d7836 */ /* 0x008fe20000000000 */
[----:B------:R-:W-:-:S05]  /*15e0*/  IABS R36, R10 ;  /* 0x0000000a00247213 */ /* 0x000fca0000000000 */
[----:B------:R-:W1:Y:S02]  /*15f0*/  F2I.FTZ.U32.TRUNC.NTZ R29, R29 ;  /* 0x0000001d001d7305 */ /* 0x000e64000021f000 */
[----:B-1----:R-:W-:-:S05]  /*1600*/  IADD3 R37, PT, PT, RZ, -R29, RZ ;  /* 0x8000001dff257210 */ /* 0x002fca0007ffe0ff */
[----:B------:R-:W-:-:S04]  /*1610*/  IMAD R37, R37, UR24, RZ ;  /* 0x0000001825257c24 */ /* 0x000fc8000f8e02ff */
[----:B------:R-:W-:-:S06]  /*1620*/  IMAD.HI.U32 R28, R29, R37, R28 ;  /* 0x000000251d1c7227 */ /* 0x000fcc00078e001c */
[----:B------:R-:W-:-:S05]  /*1630*/  IMAD.HI.U32 R28, R28, R53, RZ ;  /* 0x000000351c1c7227 */ /* 0x000fca00078e00ff */
[----:B------:R-:W-:-:S05]  /*1640*/  IADD3 R28, PT, PT, -R28, RZ, RZ ;  /* 0x000000ff1c1c7210 */ /* 0x000fca0007ffe1ff */
[----:B------:R-:W-:-:S05]  /*1650*/  IMAD R53, R36, R28, R53 ;  /* 0x0000001c24357224 */ /* 0x000fca00078e0235 */
[----:B------:R-:W-:-:S13]  /*1660*/  ISETP.LT.U32.AND P1, PT, R53, UR24, PT ;  /* 0x0000001835007c0c */ /* 0x000fda000bf21070 */
[----:B------:R-:W-:-:S05]  /*1670*/  @!P1 IMAD.IADD R53, R53, 0x1, -R36 ;  /* 0x0000000135359824 */ /* 0x000fca00078e0a24 */
[----:B------:R-:W-:-:S13]  /*1680*/  ISETP.LT.U32.AND P1, PT, R53, UR24, PT ;  /* 0x0000001835007c0c */ /* 0x000fda000bf21070 */
[----:B------:R-:W-:Y:S02]  /*1690*/  @!P1 IADD3 R53, PT, PT, R53, -R36, RZ ;  /* 0x8000002435359210 */ /* 0x000fe40007ffe0ff */
[----:B------:R-:W-:-:S03]  /*16a0*/  ISETP.GE.AND P1, PT, R3, UR18, PT ;  /* 0x0000001203007c0c */ /* 0x000fc6000bf26270 */
[----:B------:R-:W-:Y:S01]  /*16b0*/  @!P2 IMAD.MOV R53, RZ, RZ, -R53 ;  /* 0x000000ffff35a224 */ /* 0x000fe200078e0a35 */
[----:B------:R-:W-:-:S04]  /*16c0*/  @!P3 LOP3.LUT R53, RZ, R10, RZ, 0x33, !PT ;  /* 0x0000000aff35b212 */ /* 0x000fc800078e33ff */
[----:B------:R-:W-:-:S04]  /*16d0*/  IADD3 R29, P2, PT, R53, UR21, RZ ;  /* 0x00000015351d7c10 */ /* 0x000fc8000ff5e0ff */
[----:B------:R-:W-:Y:S01]  /*16e0*/  IADD3.X R36, PT, PT, RZ, UR22, RZ, P2, !PT ;  /* 0x00000016ff247c10 */ /* 0x000fe200097fe4ff */
[----:B------:R-:W1:Y:S01]  /*16f0*/  @!P1 LDC.64 R48, c[0x0][0x3b8] ;  /* 0x0000ee00ff309b82 */ /* 0x000e620000000a00 */
[----:B------:R-:W-:-:S04]  /*1700*/  LEA R28, P2, R29, UR26, 0x2 ;  /* 0x0000001a1d1c7c11 */ /* 0x000fc8000f8410ff */
[----:B------:R-:W-:-:S05]  /*1710*/  LEA.HI.X R29, R29, UR27, R36, 0x2, P2 ;  /* 0x0000001b1d1d7c11 */ /* 0x000fca00090f1424 */
[----:B------:R-:W3:Y:S04]  /*1720*/  @!P1 LDG.E R36, desc[UR12][R28.64] ;  /* 0x0000000c1c249981 */ /* 0x000ee8000c1e1900 */
[----:B0-----:R-:W4:Y:S04]  /*1730*/  @!P1 LDG.E R56, desc[UR12][R28.64] ;  /* 0x0000000c1c389981 */ /* 0x001f28000c1e1900 */
[----:B------:R-:W2:Y:S01]  /*1740*/  @!P1 LDG.E R50, desc[UR12][R28.64] ;  /* 0x0000000c1c329981 */ /* 0x000ea2000c1e1900 */
[C---:B------:R-:W-:Y:S01]  /*1750*/  IMAD.IADD R37, R53.reuse, 0x1, R10 ;  /* 0x0000000135257824 */ /* 0x040fe200078e020a */
[----:B------:R-:W-:Y:S01]  /*1760*/  SHF.R.S32.HI R52, RZ, 0x1f, R7 ;  /* 0x0000001fff347819 */ /* 0x000fe20000011407 */
[----:B------:R-:W-:Y:S01]  /*1770*/  @!P1 IMAD R51, R10, 0x2, R53 ;  /* 0x000000020a339824 */ /* 0x000fe200078e0235 */
[----:B------:R-:W2:Y:S01]  /*1780*/  @!P1 LDG.E R60, desc[UR12][R28.64] ;  /* 0x0000000c1c3c9981 */ /* 0x000ea2000c1e1900 */
[----:B------:R-:W-:-:S05]  /*1790*/  IADD3 R57, PT, PT, R53, R10, RZ ;  /* 0x0000000a35397210 */ /* 0x000fca0007ffe0ff */
[----:B------:R-:W-:Y:S02]  /*17a0*/  IMAD R57, R10, 0x4, R57 ;  /* 0x000000040a397824 */ /* 0x000fe400078e0239 */
[C---:B---3--:R-:W-:Y:S02]  /*17b0*/  @!P1 IMAD R36, R5.reuse, R36, RZ ;  /* 0x0000002405249224 */ /* 0x048fe400078e02ff */
[----:B----4-:R-:W-:-:S03]  /*17c0*/  @!P1 IMAD R56, R5, R56, RZ ;  /* 0x0000003805389224 */ /* 0x010fc600078e02ff */
[----:B------:R-:W-:Y:S01]  /*17d0*/  @!P1 SHF.L.U32 R36, R36, 0x5, RZ ;  /* 0x0000000524249819 */ /* 0x000fe200000006ff */
[----:B--2---:R-:W-:-:S03]  /*17e0*/  @!P1 IMAD R50, R5, R50, RZ ;  /* 0x0000003205329224 */ /* 0x004fc600078e02ff */
[----:B------:R-:W-:Y:S01]  /*17f0*/  @!P1 LEA R37, R37, R36, 0x2 ;  /* 0x0000002425259211 */ /* 0x000fe200078e10ff */
[----:B------:R-:W-:-:S03]  /*1800*/  @!P1 IMAD.U32 R36, R51, 0x4, R36 ;  /* 0x0000000433249824 */ /* 0x000fc600078e0024 */
[C---:B------:R-:W-:Y:S02]  /*1810*/  @!P1 IADD3 R55, P2, PT, R7.reuse, R37, RZ ;  /* 0x0000002507379210 */ /* 0x040fe40007f5e0ff */
[----:B------:R-:W-:Y:S02]  /*1820*/  @!P1 IADD3 R51, P3, PT, R7, R36, RZ ;  /* 0x0000002407339210 */ /* 0x000fe40007f7e0ff */
[-C--:B------:R-:W-:Y:S02]  /*1830*/  @!P1 LEA.HI.X.SX32 R58, R37, R52.reuse, 0x1, P2 ;  /* 0x00000034253a9211 */ /* 0x080fe400010f0eff */
[----:B------:R-:W-:Y:S02]  /*1840*/  @!P1 LEA.HI.X.SX32 R36, R36, R52, 0x1, P3 ;  /* 0x0000003424249211 */ /* 0x000fe400018f0eff */
[-C--:B-1----:R-:W-:Y:S02]  /*1850*/  @!P1 LEA R54, P2, R55, R48.reuse, 0x2 ;  /* 0x0000003037369211 */ /* 0x082fe400078410ff */
[----:B------:R-:W-:-:S02]  /*1860*/  @!P1 LEA R48, P3, R51, R48, 0x2 ;  /* 0x0000003033309211 */ /* 0x000fc400078610ff */
[-C--:B------:R-:W-:Y:S02]  /*1870*/  @!P1 LEA.HI.X R55, R55, R49.reuse, R58, 0x2, P2 ;  /* 0x0000003137379211 */ /* 0x080fe400010f143a */
[----:B------:R-:W-:Y:S02]  /*1880*/  @!P1 LEA.HI.X R49, R51, R49, R36, 0x2, P3 ;  /* 0x0000003133319211 */ /* 0x000fe400018f1424 */
[----:B------:R-:W1:Y:S01]  /*1890*/  @!P1 LDC.64 R36, c[0x0][0x3b8] ;  /* 0x0000ee00ff249b82 */ /* 0x000e620000000a00 */
[----:B------:R-:W-:Y:S01]  /*18a0*/  @!P1 LEA R51, R56, R53, 0x3 ;  /* 0x0000003538339211 */ /* 0x000fe200078e18ff */
[----:B------:R-:W-:Y:S01]  /*18b0*/  @!P1 IMAD R60, R5, R60, RZ ;  /* 0x0000003c053c9224 */ /* 0x000fe200078e02ff */
[----:B------:R-:W2:Y:S03]  /*18c0*/  @!P1 LDG.E.64 R30, desc[UR12][R54.64] ;  /* 0x0000000c361e9981 */ /* 0x000ea6000c1e1b00 */
[----:B------:R-:W-:Y:S01]  /*18d0*/  @!P1 IMAD.SHL.U32 R51, R51, 0x4, RZ ;  /* 0x0000000433339824 */ /* 0x000fe200078e00ff */
[----:B------:R3:W4:Y:S04]  /*18e0*/  @!P1 LDG.E.64 R34, desc[UR12][R48.64] ;  /* 0x0000000c30229981 */ /* 0x000728000c1e1b00 */
[----:B------:R-:W-:-:S04]  /*18f0*/  @!P1 IADD3 R56, P2, PT, R7, R51, RZ ;  /* 0x0000003307389210 */ /* 0x000fc80007f5e0ff */
[----:B------:R-:W-:Y:S02]  /*1900*/  @!P1 LEA.HI.X.SX32 R51, R51, R52, 0x1, P2 ;  /* 0x0000003433339211 */ /* 0x000fe400010f0eff */
[----:B-1----:R-:W-:-:S04]  /*1910*/  @!P1 LEA R58, P2, R56, R36, 0x2 ;  /* 0x00000024383a9211 */ /* 0x002fc800078410ff */
[----:B------:R-:W-:Y:S02]  /*1920*/  @!P1 LEA.HI.X R59, R56, R37, R51, 0x2, P2 ;  /* 0x00000025383b9211 */ /* 0x000fe400010f1433 */
[----:B------:R-:W1:Y:S01]  /*1930*/  @!P1 LDC.64 R36, c[0x0][0x3b8] ;  /* 0x0000ee00ff249b82 */ /* 0x000e620000000a00 */
[----:B------:R-:W-:Y:S02]  /*1940*/  @!P1 LEA R51, R50, R57, 0x3 ;  /* 0x0000003932339211 */ /* 0x000fe400078e18ff */
[----:B------:R-:W-:Y:S01]  /*1950*/  SHF.R.S32.HI R56, RZ, 0x1f, R7 ;  /* 0x0000001fff387819 */ /* 0x000fe20000011407 */
[----:B------:R-:W0:Y:S02]  /*1960*/  @!P1 LDG.E.64 R32, desc[UR12][R58.64] ;  /* 0x0000000c3a209981 */ /* 0x000e24000c1e1b00 */
[----:B------:R-:W-:-:S05]  /*1970*/  @!P1 IMAD.SHL.U32 R51, R51, 0x4, RZ ;  /* 0x0000000433339824 */ /* 0x000fca00078e00ff */
[----:B------:R-:W-:-:S04]  /*1980*/  @!P1 IADD3 R50, P2, PT, R7, R51, RZ ;  /* 0x0000003307329210 */ /* 0x000fc80007f5e0ff */
[----:B------:R-:W-:Y:S02]  /*1990*/  @!P1 LEA.HI.X.SX32 R51, R51, R56, 0x1, P2 ;  /* 0x0000003833339211 */ /* 0x000fe400010f0eff */
[----:B-1----:R-:W-:-:S04]  /*19a0*/  @!P1 LEA R36, P2, R50, R36, 0x2 ;  /* 0x0000002432249211 */ /* 0x002fc800078410ff */
[----:B------:R-:W-:Y:S02]  /*19b0*/  @!P1 LEA.HI.X R37, R50, R37, R51, 0x2, P2 ;  /* 0x0000002532259211 */ /* 0x000fe400010f1433 */
[----:B------:R-:W1:Y:S01]  /*19c0*/  @!P1 LDC.64 R50, c[0x0][0x3b8] ;  /* 0x0000ee00ff329b82 */ /* 0x000e620000000a00 */
[----:B------:R-:W-:Y:S01]  /*19d0*/  IADD3 R57, PT, PT, R57, R10, RZ ;  /* 0x0000000a39397210 */ /* 0x000fe20007ffe0ff */
[----:B---3--:R-:W-:Y:S01]  /*19e0*/  @P0 IMAD.MOV.U32 R49, RZ, RZ, R11 ;  /* 0x000000ffff310224 */ /* 0x008fe200078e000b */
[----:B------:R-:W-:Y:S01]  /*19f0*/  @P0 MOV R48, R4 ;  /* 0x0000000400300202 */ /* 0x000fe20000000f00 */
[----:B------:R3:W5:Y:S02]  /*1a00*/  @!P1 LDG.E.64 R38, desc[UR12][R36.64] ;  /* 0x0000000c24269981 */ /* 0x000764000c1e1b00 */
[----:B------:R-:W-:-:S05]  /*1a10*/  @!P1 IMAD R60, R60, 0x8, R57 ;  /* 0x000000083c3c9824 */ /* 0x000fca00078e0239 */
[----:B------:R-:W-:-:S04]  /*1a20*/  @!P1 SHF.L.U32 R60, R60, 0x2, RZ ;  /* 0x000000023c3c9819 */ /* 0x000fc800000006ff */
[----:B------:R-:W-:-:S04]  /*1a30*/  @!P1 IADD3 R61, P2, PT, R7, R60, RZ ;  /* 0x0000003c073d9210 */ /* 0x000fc80007f5e0ff */
[----:B------:R-:W-:Y:S02]  /*1a40*/  @!P1 LEA.HI.X.SX32 R54, R60, R56, 0x1, P2 ;  /* 0x000000383c369211 */ /* 0x000fe400010f0eff */
[----:B-1----:R-:W-:-:S04]  /*1a50*/  @!P1 LEA R60, P2, R61, R50, 0x2 ;  /* 0x000000323d3c9211 */ /* 0x002fc800078410ff */
[----:B------:R-:W-:Y:S02]  /*1a60*/  @!P1 LEA.HI.X R61, R61, R51, R54, 0x2, P2 ;  /* 0x000000333d3d9211 */ /* 0x000fe400010f1436 */
[----:B------:R-:W3:Y:S01]  /*1a70*/  @!P1 LDG.E R54, desc[UR12][R28.64] ;  /* 0x0000000c1c369981 */ /* 0x000ee2000c1e1900 */
[----:B------:R-:W1:Y:S01]  /*1a80*/  @!P1 LDC.64 R50, c[0x0][0x3b8] ;  /* 0x0000ee00ff329b82 */ /* 0x000e620000000a00 */
[----:B------:R-:W-:Y:S02]  /*1a90*/  @!P1 IMAD.IADD R57, R57, 0x1, R10 ;  /* 0x0000000139399824 */ /* 0x000fe400078e020a */
[----:B------:R0:W5:Y:S01]  /*1aa0*/  @!P1 LDG.E.64 R40, desc[UR12][R60.64] ;  /* 0x0000000c3c289981 */ /* 0x000162000c1e1b00 */
[----:B---3--:R-:W-:-:S05]  /*1ab0*/  @!P1 IMAD R54, R5, R54, RZ ;  /* 0x0000003605369224 */ /* 0x008fca00078e02ff */
[----:B------:R-:W-:-:S05]  /*1ac0*/  @!P1 LEA R54, R54, R57, 0x3 ;  /* 0x0000003936369211 */ /* 0x000fca00078e18ff */
[----:B------:R-:W-:-:S05]  /*1ad0*/  @!P1 IMAD.SHL.U32 R54, R54, 0x4, RZ ;  /* 0x0000000436369824 */ /* 0x000fca00078e00ff */
[----:B------:R-:W-:-:S04]  /*1ae0*/  @!P1 IADD3 R55, P2, PT, R7, R54, RZ ;  /* 0x0000003607379210 */ /* 0x000fc80007f5e0ff */
[----:B------:R-:W-:Y:S02]  /*1af0*/  @!P1 LEA.HI.X.SX32 R54, R54, R56, 0x1, P2 ;  /* 0x0000003836369211 */ /* 0x000fe400010f0eff */
[----:B-1----:R-:W-:-:S04]  /*1b00*/  @!P1 LEA R50, P2, R55, R50, 0x2 ;  /* 0x0000003237329211 */ /* 0x002fc800078410ff */
[----:B------:R-:W-:Y:S02]  /*1b10*/  @!P1 LEA.HI.X R51, R55, R51, R54, 0x2, P2 ;  /* 0x0000003337339211 */ /* 0x000fe400010f1436 */
[----:B------:R1:W5:Y:S04]  /*1b20*/  @P0 LDG.E.U8 R54, desc[UR12][R48.64] ;  /* 0x0000000c30360981 */ /* 0x000368000c1e1100 */
[----:B------:R1:W5:Y:S01]  /*1b30*/  @!P1 LDG.E.64 R42, desc[UR12][R50.64] ;  /* 0x0000000c322a9981 */ /* 0x000362000c1e1b00 */
[----:B------:R-:W3:Y:S01]  /*1b40*/  S2R R55, SR_TID.X ;  /* 0x0000000000377919 */ /* 0x000ee20000002100 */
[----:B--2---:R-:W-:Y:S01]  /*1b50*/  FMUL.FTZ R57, R14, R30 ;  /* 0x0000001e0e397220 */ /* 0x004fe20000410000 */
[----:B------:R-:W-:Y:S01]  /*1b60*/  FMUL.FTZ R56, R15, R31 ;  /* 0x0000001f0f387220 */ /* 0x000fe20000410000 */
[----:B------:R-:W-:Y:S02]  /*1b70*/  BSSY.RECONVERGENT B1, `(.L_x_2205) ;  /* 0x0000019000017945 */ /* 0x000fe40003800200 */
[----:B0-----:R-:W-:Y:S01]  /*1b80*/  FFMA.FTZ R57, R12, R32, R57 ;  /* 0x000000200c397223 */ /* 0x001fe20000010039 */
[----:B------:R-:W-:-:S03]  /*1b90*/  FFMA.FTZ R56, R13, R33, R56 ;  /* 0x000000210d387223 */ /* 0x000fc60000010038 */
[----:B----4-:R-:W-:Y:S01]  /*1ba0*/  FFMA.FTZ R57, R16, R34, R57 ;  /* 0x0000002210397223 */ /* 0x010fe20000010039 */
[----:B------:R-:W-:Y:S01]  /*1bb0*/  FFMA.FTZ R56, R17, R35, R56 ;  /* 0x0000002311387223 */ /* 0x000fe20000010038 */
[----:B-1----:R-:W-:Y:S06]  /*1bc0*/  @P1 BRA `(.L_x_2206) ;  /* 0x00000000004c1947 */ /* 0x002fec0003800000 */
[----:B------:R-:W2:Y:S01]  /*1bd0*/  LDG.E R28, desc[UR12][R28.64] ;  /* 0x0000000c1c1c7981 */ /* 0x000ea2000c1e1900 */
[----:B------:R-:W-:Y:S02]  /*1be0*/  IADD3 R45, PT, PT, R53, R10, RZ ;  /* 0x0000000a352d7210 */ /* 0x000fe40007ffe0ff */
[----:B------:R-:W-:-:S03]  /*1bf0*/  LEA R53, R10, R53, 0x2 ;  /* 0x000000350a357211 */ /* 0x000fc600078e10ff */
[----:B------:R-:W-:Y:S02]  /*1c00*/  IMAD R36, R10, 0x2, R45 ;  /* 0x000000020a247824 */ /* 0x000fe400078e022d */
[----:B--2---:R-:W-:-:S04]  /*1c10*/  IMAD R37, R5, R28, RZ ;  /* 0x0000001c05257224 */ /* 0x004fc800078e02ff */
[C---:B------:R-:W-:Y:S01]  /*1c20*/  IMAD R10, R37.reuse, 0x8, R36 ;  /* 0x00000008250a7824 */ /* 0x040fe200078e0224 */
[----:B------:R-:W-:-:S03]  /*1c30*/  LEA R36, R37, R53, 0x3 ;  /* 0x0000003525247211 */ /* 0x000fc600078e18ff */
        /* <DEDUP_REMOVED lines=12> */
.L_x_2206:
[----:B------:R-:W-:Y:S05]  /*1d00*/  BSYNC.RECONVERGENT B1 ;  /* 0x0000000000017941 */ /* 0x000fea0003800200 */
.L_x_2205:
[----:B-----5:R-:W-:Y:S01]  /*1d10*/  FFMA.FTZ R57, R18, R46, R57 ;  /* 0x0000002e12397223 */ /* 0x020fe20000010039 */
[----:B------:R-:W-:Y:S01]  /*1d20*/  FFMA.FTZ R56, R19, R47, R56 ;  /* 0x0000002f13387223 */ /* 0x000fe20000010038 */
[----:B------:R-:W-:Y:S01]  /*1d30*/  UMOV UR6, 0xffffffff ;  /* 0xffffffff00067882 */ /* 0x000fe20000000000 */
[----:B------:R-:W-:Y:S01]  /*1d40*/  ISETP.NE.AND P2, PT, R54, RZ, P0 ;  /* 0x000000ff3600720c */ /* 0x000fe20000745270 */
[----:B------:R-:W-:Y:S01]  /*1d50*/  FFMA.FTZ R57, R20, R44, R57 ;  /* 0x0000002c14397223 */ /* 0x000fe20000010039 */
[----:B------:R-:W-:Y:S01]  /*1d60*/  FFMA.FTZ R56, R21, R45, R56 ;  /* 0x0000002d15387223 */ /* 0x000fe20000010038 */
[----:B---3--:R-:W-:Y:S02]  /*1d70*/  LOP3.LUT R55, R55, 0x1, RZ, 0xc0, !PT ;  /* 0x0000000137377812 */ /* 0x008fe400078ec0ff */
        /* <DEDUP_REMOVED lines=9> */
.L_x_2285:
        /* <DEDUP_REMOVED lines=11> */
[----:B------:R-:W2:Y:S01]  /*1ec0*/  @P1 LDC.64 R28, c[0x0][0x438] ;  /* 0x00010e00ff1c1b82 */ /* 0x000ea20000000a00 */
[----:B-1----:R-:W-:-:S06]  /*1ed0*/  @UP0 UIMAD.WIDE.U32 UR6, UR19, 0x4, UR6 ;  /* 0x00000004130608a5 */ /* 0x002fcc000f8e0006 */
[----:B------:R-:W-:Y:S01]  /*1ee0*/  IMAD.U32 R36, RZ, RZ, UR6 ;  /* 0x00000006ff247e24 */ /* 0x000fe2000f8e00ff */
[----:B------:R-:W-:Y:S01]  /*1ef0*/  MOV R37, UR7 ;  /* 0x0000000700257c02 */ /* 0x000fe20008000f00 */
[----:B--2---:R-:W-:-:S04]  /*1f00*/  @P1 IMAD.WIDE R28, R9, 0x4, R28 ;  /* 0x00000004091c1825 */ /* 0x004fc800078e021c */
[----:B------:R-:W2:Y:S04]  /*1f10*/  @P4 LDG.E R36, desc[UR12][R36.64] ;  /* 0x0000000c24244981 */ /* 0x000ea8000c1e1900 */
[----:B------:R-:W3:Y:S01]  /*1f20*/  @P1 LDG.E R29, desc[UR12][R28.64] ;  /* 0x0000000c1c1d1981 */ /* 0x000ee2000c1e1900 */
[----:B------:R-:W-:-:S04]  /*1f30*/  @P4 ISETP.GE.AND P3, PT, R3, R8, PT ;  /* 0x000000080300420c */ /* 0x000fc80003f66270 */
[----:B------:R-:W-:-:S04]  /*1f40*/  @P4 SEL R10, RZ, UR5, P3 ;  /* 0x00000005ff0a4c07 */ /* 0x000fc80009800000 */
[----:B------:R-:W-:-:S04]  /*1f50*/  @P4 IADD3 R10, PT, PT, R3, -UR18, R10 ;  /* 0x80000012030a4c10 */ /* 0x000fc8000fffe00a */
[----:B------:R-:W-:Y:S01]  /*1f60*/  @P4 I2FP.F32.S32 R49, R10 ;  /* 0x0000000a00314245 */ /* 0x000fe20000201400 */
[----:B---3--:R-:W-:-:S04]  /*1f70*/  @P1 FADD.FTZ R48, R48, R29 ;  /* 0x0000001d30301221 */ /* 0x008fc80000010000 */
[----:B--2---:R-:W-:-:S05]  /*1f80*/  @P4 FFMA.FTZ R48, R49, R36, R48 ;  /* 0x0000002431304223 */ /* 0x004fca0000010030 */
[----:B------:R1:W-:Y:S01]  /*1f90*/  STS [R6], R48 ;  /* 0x0000003006007388 */ /* 0x0003e20000000800 */
[----:B------:R-:W-:-:S07]  /*1fa0*/  @!P2 FMNMX.FTZ R0, R0, R48, !PT ;  /* 0x000000300000a209 */ /* 0x000fce0007810000 */
.L_x_2209:
[----:B------:R-:W-:Y:S05]  /*1fb0*/  BSYNC.RECONVERGENT B1 ;  /* 0x0000000000017941 */ /* 0x000fea0003800200 */
.L_x_2208:
[----:B------:R-:W-:Y:S01]  /*1fc0*/  IMAD.U32 R10, RZ, RZ, UR33 ;  /* 0x00000021ff0a7e24 */ /* 0x000fe2000f8e00ff */
[----:B------:R-:W-:Y:S01]  /*1fd0*/  UIADD3 UR6, UPT, UPT, UR18, 0x1, URZ ;  /* 0x0000000112067890 */ /* 0x000fe2000fffe0ff */
[----:B------:R-:W-:Y:S01]  /*1fe0*/  IADD3 R3, PT, PT, R3, 0x40, RZ ;  /* 0x0000004003037810 */ /* 0x000fe20007ffe0ff */
[----:B------:R-:W-:Y:S01]  /*1ff0*/  VIADD R9, R9, 0x40 ;  /* 0x0000004009097836 */ /* 0x000fe20000000000 */
[----:B------:R-:W-:Y:S02]  /*2000*/  IADD3 R4, P2, PT, R4, 0x40, RZ ;  /* 0x0000004004047810 */ /* 0x000fe40007f5e0ff */
[----:B------:R-:W-:Y:S02]  /*2010*/  IADD3 R10, PT, PT, RZ, -R10, RZ ;  /* 0x8000000aff0a7210 */ /* 0x000fe40007ffe0ff */
[----:B-1----:R-:W-:Y:S02]  /*2020*/  IADD3 R6, PT, PT, R6, 0x100, RZ ;  /* 0x0000010006067810 */ /* 0x002fe40007ffe0ff */
[----:B------:R-:W-:-:S02]  /*2030*/  VIADDMNMX R10, R10, UR6, RZ, !PT ;  /* 0x000000060a0a7c46 */ /* 0x000fc4000f8001ff */
[----:B------:R-:W-:Y:S02]  /*2040*/  IADD3.X R11, PT, PT, RZ, R11, RZ, P2, !PT ;  /* 0x0000000bff0b7210 */ /* 0x000fe400017fe4ff */
[----:B------:R-:W-:-:S05]  /*2050*/  IADD3 R28, PT, PT, -R10, UR18, RZ ;  /* 0x000000120a1c7c10 */ /* 0x000fca000fffe1ff */
[----:B------:R-:W-:-:S05]  /*2060*/  VIADD R28, R28, 0xf ;  /* 0x0000000f1c1c7836 */ /* 0x000fca0000000000 */
[----:B------:R-:W-:-:S04]  /*2070*/  SHF.R.S32.HI R29, RZ, 0x1f, R28 ;  /* 0x0000001fff1d7819 */ /* 0x000fc8000001141c */
[----:B------:R-:W-:-:S04]  /*2080*/  LEA.HI R29, R29, R28, RZ, 0x4 ;  /* 0x0000001c1d1d7211 */ /* 0x000fc800078f20ff */
[----:B------:R-:W-:-:S05]  /*2090*/  LOP3.LUT R29, R29, 0xfffffff0, RZ, 0xc0, !PT ;  /* 0xfffffff01d1d7812 */ /* 0x000fca00078ec0ff */
[----:B------:R-:W-:-:S05]  /*20a0*/  IMAD.IADD R10, R10, 0x1, R29 ;  /* 0x000000010a0a7824 */ /* 0x000fca00078e021d */
[----:B------:R-:W-:-:S13]  /*20b0*/  ISETP.GE.AND P1, PT, R3, R10, PT ;  /* 0x0000000a0300720c */ /* 0x000fda0003f26270 */
[----:B------:R-:W-:Y:S05]  /*20c0*/  @!P1 BRA `(.L_x_2210) ;  /* 0xfffffff400249947 */ /* 0x000fea000383ffff */
.L_x_2204:
[----:B0-2---:R-:W-:Y:S05]  /*20d0*/  BSYNC B0 ;  /* 0x0000000000007941 */ /* 0x005fea0003800000 */
.L_x_2203:
[----:B------:R-:W0:Y:S01]  /*20e0*/  LDCU UR6, c[0x0][0x3f4] ;  /* 0x00007e80ff0677ac */ /* 0x000e220008000800 */
[----:B------:R-:W2:Y:S01]  /*20f0*/  S2R R28, SR_TID.X ;  /* 0x00000000001c7919 */ /* 0x000ea20000002100 */
[----:B------:R-:W-:-:S05]  /*2100*/  IMAD.U32 R3, RZ, RZ, UR18 ;  /* 0x00000012ff037e24 */ /* 0x000fca000f8e00ff */
[----:B------:R-:W-:-:S04]  /*2110*/  IADD3 R3, PT, PT, R3, 0x1, RZ ;  /* 0x0000000103037810 */ /* 0x000fc80007ffe0ff */
[----:B0-----:R-:W-:Y:S01]  /*2120*/  VIADDMNMX R29, R3, -UR6, RZ, !PT ;  /* 0x80000006031d7c46 */ /* 0x001fe2000f8001ff */
        /* <DEDUP_REMOVED lines=9> */
.L_x_2291:
[----:B---3--:R-:W3:Y:S01]  /*21c0*/  S2R R15, SR_CgaCtaId ;  /* 0x00000000000f7919 */ /* 0x008ee20000008800 */
[----:B------:R-:W-:Y:S01]  /*21d0*/  MOV R14, 0x400 ;  /* 0x00000400000e7802 */ /* 0x000fe20000000f00 */
[----:B------:R-:W-:Y:S05]  /*21e0*/  WARPSYNC.ALL ;  /* 0x0000000000007948 */ /* 0x000fea0003800000 */
[----:B--2---:R-:W-:Y:S02]  /*21f0*/  LOP3.LUT P0, R4, R28, 0x1f, RZ, 0xc0, !PT ;  /* 0x0000001f1c047812 */ /* 0x004fe4000780c0ff */
[----:B------:R-:W-:Y:S02]  /*2200*/  SHF.R.U32.HI R0, RZ, 0x3, R28 ;  /* 0x00000003ff007819 */ /* 0x000fe4000001161c */
[----:B----4-:R-:W-:-:S02]  /*2210*/  FMNMX.FTZ R48, R6, R48, !PT ;  /* 0x0000003006307209 */ /* 0x010fc40007810000 */
[----:B---3--:R-:W-:-:S05]  /*2220*/  LEA R7, R15, R14, 0x18 ;  /* 0x0000000e0f077211 */ /* 0x008fca00078ec0ff */
[----:B------:R-:W-:-:S05]  /*2230*/  IMAD.IADD R5, R0, 0x1, R7 ;  /* 0x0000000100057824 */ /* 0x000fca00078e0207 */
[----:B------:R-:W-:Y:S01]  /*2240*/  @!P0 STS [R5], R48 ;  /* 0x0000003005008388 */ /* 0x000fe20000000800 */
[----:B------:R-:W-:Y:S01]  /*2250*/  BAR.SYNC.DEFER_BLOCKING 0x0 ;  /* 0x0000000000007b1d */ /* 0x000fe20000010000 */
[C---:B------:R-:W-:Y:S01]  /*2260*/  ISETP.GT.U32.AND P0, PT, R4.reuse, 0x3, PT ;  /* 0x000000030400780c */ /* 0x040fe20003f04070 */
[----:B------:R-:W-:Y:S01]  /*2270*/  IMAD.MOV.U32 R10, RZ, RZ, -0x800001 ;  /* 0xff7fffffff0a7424 */ /* 0x000fe200078e00ff */
[----:B------:R-:W-:-:S03]  /*2280*/  LEA R7, R4, R7, 0x2 ;  /* 0x0000000704077211 */ /* 0x000fc600078e10ff */
[----:B------:R-:W-:Y:S08]  /*2290*/  BSSY.RECONVERGENT B0, `(.L_x_2212) ;  /* 0x0000170000007945 */ /* 0x000ff00003800200 */
[----:B------:R-:W2:Y:S04]  /*22a0*/  @!P0 LDS R10, [R7] ;  /* 0x00000000070a8984 */ /* 0x000ea80000000800 */
[----:B--2---:R-:W2:Y:S02]  /*22b0*/  SHFL.BFLY PT, R9, R10, 0x2, 0x1f ;  /* 0x0c401f000a097f89 */ /* 0x004ea400000e0000 */
[----:B--2---:R-:W-:Y:S01]  /*22c0*/  FMNMX.FTZ R11, R9, R10, !PT ;  /* 0x0000000a090b7209 */ /* 0x004fe20007810000 */
[----:B------:R-:W-:-:S04]  /*22d0*/  IMAD.MOV.U32 R9, RZ, RZ, RZ ;  /* 0x000000ffff097224 */ /* 0x000fc800078e00ff */
[----:B0-----:R-:W0:Y:S02]  /*22e0*/  SHFL.BFLY PT, R6, R11, 0x1, 0x1f ;  /* 0x0c201f000b067f89 */ /* 0x001e2400000e0000 */
[----:B0-----:R-:W-:Y:S02]  /*22f0*/  FMNMX.FTZ R8, R11, R6, !PT ;  /* 0x000000060b087209 */ /* 0x001fe40007810000 */
[----:B------:R-:W-:-:S04]  /*2300*/  IADD3 R6, PT, PT, R29, R28, RZ ;  /* 0x0000001c1d067210 */ /* 0x000fc80007ffe0ff */
[----:B------:R-:W-:Y:S01]  /*2310*/  ISETP.GT.AND P0, PT, R6, UR18, PT ;  /* 0x0000001206007c0c */ /* 0x000fe2000bf04270 */
[----:B------:R-:W0:-:S12]  /*2320*/  SHFL.IDX PT, R8, R8, RZ, 0x1f ;  /* 0x00001fff08087589 */ /* 0x000e1800000e0000 */
[----:B------:R-:W-:Y:S05]  /*2330*/  @P0 BRA `(.L_x_2213) ;  /* 0x0000001400940947 */ /* 0x000fea0003800000 */
[----:B------:R-:W2:Y:S02]  /*2340*/  LDC.64 R10, c[0x0][0x420] ;  /* 0x00010800ff0a7b82 */ /* 0x000ea40000000a00 */
[----:B--2---:R-:W-:-:S04]  /*2350*/  ISETP.NE.U32.AND P0, PT, R10, RZ, PT ;  /* 0x000000ff0a00720c */ /* 0x004fc80003f05070 */
        /* <DEDUP_REMOVED lines=15> */
[----:B------:R-:W-:Y:S01]  /*2450*/  LOP3.LUT R11, R9, 0x3, RZ, 0xc0, !PT ;  /* 0x00000003090b7812 */ /* 0x000fe200078ec0ff */
[----:B------:R-:W-:Y:S01]  /*2460*/  IMAD.MOV.U32 R9, RZ, RZ, RZ ;  /* 0x000000ffff097224 */ /* 0x000fe200078e00ff */
[----:B------:R-:W-:Y:S01]  /*2470*/  MOV R10, R6 ;  /* 0x00000006000a7202 */ /* 0x000fe20000000f00 */
[----:B------:R-:W-:Y:S01]  /*2480*/  IMAD R12, R28, 0x4, R13 ;  /* 0x000000041c0c7824 */ /* 0x000fe200078e020d */
[----:B------:R-:W-:-:S07]  /*2490*/  IADD3 R11, PT, PT, -R11, RZ, RZ ;  /* 0x000000ff0b0b7210 */ /* 0x000fce0007ffe1ff */
.L_x_2217:
        /* <DEDUP_REMOVED lines=11> */
.L_x_2216:
[----:B------:R-:W-:Y:S05]  /*2550*/  BSYNC.RECONVERGENT B1 ;  /* 0x0000000000017941 */ /* 0x000fea0003800200 */
.L_x_2215:
[----:B------:R-:W-:Y:S05]  /*2560*/  @!P1 BRA `(.L_x_2213) ;  /* 0x0000001400089947 */ /* 0x000fea0003800000 */
[----:B------:R-:W-:Y:S01]  /*2570*/  IMAD.SHL.U32 R11, R29, 0x4, RZ ;  /* 0x000000041d0b7824 */ /* 0x000fe200078e00ff */
[----:B------:R-:W-:-:S04]  /*2580*/  IADD3 R14, PT, PT, R14, 0xa0, RZ ;  /* 0x000000a00e0e7810 */ /* 0x000fc80007ffe0ff */
[----:B------:R-:W-:Y:S02]  /*2590*/  LEA R12, R15, R14, 0x18 ;  /* 0x0000000e0f0c7211 */ /* 0x000fe400078ec0ff */
[C---:B------:R-:W-:Y:S02]  /*25a0*/  LEA R11, R10.reuse, -R11, 0x2 ;  /* 0x8000000b0a0b7211 */ /* 0x040fe400078e10ff */
[----:B------:R-:W-:-:S03]  /*25b0*/  IADD3 R10, PT, PT, R10, 0x200, RZ ;  /* 0x000002000a0a7810 */ /* 0x000fc60007ffe0ff */
[----:B------:R-:W-:Y:S01]  /*25c0*/  IMAD.IADD R12, R12, 0x1, R11 ;  /* 0x000000010c0c7824 */ /* 0x000fe200078e020b */
[----:B------:R-:W-:-:S04]  /*25d0*/  ISETP.GT.AND P0, PT, R10, UR18, PT ;  /* 0x000000120a007c0c */ /* 0x000fc8000bf04270 */
[----:B------:R-:W0:Y:S04]  /*25e0*/  LDS R11, [R12] ;  /* 0x000000000c0b7984 */ /* 0x000e280000000800 */
[----:B------:R-:W2:Y:S04]  /*25f0*/  LDS R13, [R12+0x200] ;  /* 0x000200000c0d7984 */ /* 0x000ea80000000800 */
[----:B------:R-:W3:Y:S04]  /*2600*/  LDS R15, [R12+0x400] ;  /* 0x000400000c0f7984 */ /* 0x000ee80000000800 */
[----:B-1----:R-:W1:Y:S01]  /*2610*/  LDS R17, [R12+0x600] ;  /* 0x000600000c117984 */ /* 0x002e620000000800 */
[C---:B0-----:R-:W-:Y:S01]  /*2620*/  FADD.FTZ R11, -R8.reuse, R11 ;  /* 0x0000000b080b7221 */ /* 0x041fe20000010100 */
[----:B--2---:R-:W-:-:S03]  /*2630*/  FADD.FTZ R13, -R8, R13 ;  /* 0x0000000d080d7221 */ /* 0x004fc60000010100 */
[----:B------:R-:W-:Y:S01]  /*2640*/  FMUL.FTZ R11, R11, 1.4426950216293334961 ;  /* 0x3fb8aa3b0b0b7820 */ /* 0x000fe20000410000 */
[----:B---3--:R-:W-:Y:S01]  /*2650*/  FADD.FTZ R15, -R8, R15 ;  /* 0x0000000f080f7221 */ /* 0x008fe20000010100 */
[----:B------:R-:W-:-:S04]  /*2660*/  FMUL.FTZ R13, R13, 1.4426950216293334961 ;  /* 0x3fb8aa3b0d0d7820 */ /* 0x000fc80000410000 */
[----:B------:R-:W0:Y:S01]  /*2670*/  MUFU.EX2 R11, R11 ;  /* 0x0000000b000b7308 */ /* 0x000e220000000800 */
[----:B-1----:R-:W-:Y:S01]  /*2680*/  FADD.FTZ R17, -R8, R17 ;  /* 0x0000001108117221 */ /* 0x002fe20000010100 */
        /* <DEDUP_REMOVED lines=14> */
[----:B----4-:R-:W-:Y:S01]  /*2770*/  IMAD.MOV.U32 R11, RZ, RZ, R10 ;  /* 0x000000ffff0b7224 */ /* 0x010fe200078e000a */
[----:B------:R-:W-:Y:S01]  /*2780*/  BSSY.RECONVERGENT B1, `(.L_x_2218) ;  /* 0x000006d000017945 */ /* 0x000fe20003800200 */
[----:B------:R-:W-:-:S03]  /*2790*/  PLOP3.LUT P0, PT, PT, PT, PT, 0x80, 0x8 ;  /* 0x000000000008781c */ /* 0x000fc60003f0f070 */
[----:B------:R-:W-:-:S04]  /*27a0*/  IADD3 R10, PT, PT, -R11, UR18, RZ ;  /* 0x000000120b0a7c10 */ /* 0x000fc8000fffe1ff */
[----:B------:R-:W-:Y:S02]  /*27b0*/  ISETP.GT.AND P1, PT, R10, 0x5ff, PT ;  /* 0x000005ff0a00780c */ /* 0x000fe40003f24270 */
[----:B------:R-:W-:-:S11]  /*27c0*/  IADD3 R10, PT, PT, R12, 0xc00, RZ ;  /* 0x00000c000c0a7810 */ /* 0x000fd60007ffe0ff */
[----:B------:R-:W-:Y:S05]  /*27d0*/  @!P1 BRA `(.L_x_2219) ;  /* 0x00000004009c9947 */ /* 0x000fea0003800000 */
[----:B------:R-:W-:Y:S01]  /*27e0*/  IMAD.U32 R12, RZ, RZ, UR18 ;  /* 0x00000012ff0c7e24 */ /* 0x000fe2000f8e00ff */
[----:B------:R-:W-:-:S04]  /*27f0*/  PLOP3.LUT P0, PT, PT, PT, PT, 0x8, 0x80 ;  /* 0x000000000080781c */ /* 0x000fc80003f0e170 */
[----:B------:R-:W-:-:S09]  /*2800*/  IADD3 R12, PT, PT, R12, -0x5ff, RZ ;  /* 0xfffffa010c0c7810 */ /* 0x000fd20007ffe0ff */
.L_x_2220:
        /* <DEDUP_REMOVED lines=11> */
[----:B------:R-:W5:Y:S01]  /*28c0*/  LDS R33, [R10+0xc00] ;  /* 0x000c00000a217984 */ /* 0x000f620000000800 */
[----:B0-----:R-:W-:-:S03]  /*28d0*/  FADD.FTZ R14, -R8, R13 ;  /* 0x0000000d080e7221 */ /* 0x001fc60000010100 */
[----:B------:R-:W0:Y:S01]  /*28e0*/  LDS R37, [R10+0x1000] ;  /* 0x001000000a257984 */ /* 0x000e220000000800 */
[----:B-1----:R-:W-:-:S03]  /*28f0*/  FADD.FTZ R16, -R8, R15 ;  /* 0x0000000f08107221 */ /* 0x002fc60000010100 */
[----:B------:R-:W1:Y:S01]  /*2900*/  LDS R17, [R10+0x1200] ;  /* 0x001200000a117984 */ /* 0x000e620000000800 */
[----:B------:R-:W-:Y:S01]  /*2910*/  FMUL.FTZ R14, R14, 1.4426950216293334961 ;  /* 0x3fb8aa3b0e0e7820 */ /* 0x000fe20000410000 */
[----:B------:R-:W-:Y:S02]  /*2920*/  FMUL.FTZ R16, R16, 1.4426950216293334961 ;  /* 0x3fb8aa3b10107820 */ /* 0x000fe40000410000 */
[----:B------:R-:W1:Y:S01]  /*2930*/  LDS R13, [R10+0x1400] ;  /* 0x001400000a0d7984 */ /* 0x000e620000000800 */
[C---:B--2---:R-:W-:Y:S02]  /*2940*/  FADD.FTZ R18, -R8.reuse, R19 ;  /* 0x0000001308127221 */ /* 0x044fe40000010100 */
[----:B------:R-:W2:Y:S01]  /*2950*/  MUFU.EX2 R14, R14 ;  /* 0x0000000e000e7308 */ /* 0x000ea20000000800 */
[----:B------:R-:W1:Y:S01]  /*2960*/  LDS R15, [R10+0x1600] ;  /* 0x001600000a0f7984 */ /* 0x000e620000000800 */
[----:B---3--:R-:W-:Y:S01]  /*2970*/  FADD.FTZ R20, -R8, R21 ;  /* 0x0000001508147221 */ /* 0x008fe20000010100 */
[----:B------:R-:W-:Y:S01]  /*2980*/  FMUL.FTZ R18, R18, 1.4426950216293334961 ;  /* 0x3fb8aa3b12127820 */ /* 0x000fe20000410000 */
[----:B------:R-:W3:Y:S01]  /*2990*/  MUFU.EX2 R16, R16 ;  /* 0x0000001000107308 */ /* 0x000ee20000000800 */
[----:B------:R-:W1:Y:S01]  /*29a0*/  LDS R19, [R10+0x1800] ;  /* 0x001800000a137984 */ /* 0x000e620000000800 */
[----:B----4-:R-:W-:Y:S01]  /*29b0*/  FADD.FTZ R22, -R8, R23 ;  /* 0x0000001708167221 */ /* 0x010fe20000010100 */
[----:B------:R-:W-:Y:S01]  /*29c0*/  FMUL.FTZ R20, R20, 1.4426950216293334961 ;  /* 0x3fb8aa3b14147820 */ /* 0x000fe20000410000 */
[----:B------:R4:W3:Y:S01]  /*29d0*/  MUFU.EX2 R23, R18 ;  /* 0x0000001200177308 */ /* 0x0008e20000000800 */
[----:B------:R-:W1:Y:S01]  /*29e0*/  LDS R21, [R10+0x1a00] ;  /* 0x001a00000a157984 */ /* 0x000e620000000800 */
[----:B-----5:R-:W-:Y:S01]  /*29f0*/  FADD.FTZ R24, -R8, R25 ;  /* 0x0000001908187221 */ /* 0x020fe20000010100 */
[----:B------:R-:W-:Y:S01]  /*2a00*/  FMUL.FTZ R22, R22, 1.4426950216293334961 ;  /* 0x3fb8aa3b16167820 */ /* 0x000fe20000410000 */
[----:B------:R5:W0:Y:S01]  /*2a10*/  MUFU.EX2 R25, R20 ;  /* 0x0000001400197308 */ /* 0x000a220000000800 */
[----:B--2---:R-:W-:Y:S01]  /*2a20*/  FADD.FTZ R9, R14, R9 ;  /* 0x000000090e097221 */ /* 0x004fe20000010000 */
[----:B------:R-:W-:Y:S01]  /*2a30*/  FMUL.FTZ R24, R24, 1.4426950216293334961 ;  /* 0x3fb8aa3b18187820 */ /* 0x000fe20000410000 */
[C---:B------:R-:W-:Y:S01]  /*2a40*/  FADD.FTZ R26, -R8.reuse, R27 ;  /* 0x0000001b081a7221 */ /* 0x040fe20000010100 */
[C---:B----4-:R-:W-:Y:S01]  /*2a50*/  FADD.FTZ R18, -R8.reuse, R35 ;  /* 0x0000002308127221 */ /* 0x050fe20000010100 */
[----:B------:R2:W4:Y:S01]  /*2a60*/  MUFU.EX2 R27, R22 ;  /* 0x00000016001b7308 */ /* 0x0005220000000800 */
[----:B------:R4:W-:Y:S01]  /*2a70*/  STS [R10+-0x400], R14 ;  /* 0xfffc000e0a007388 */ /* 0x0009e20000000800 */
[----:B------:R-:W-:Y:S01]  /*2a80*/  FADD.FTZ R30, -R8, R31 ;  /* 0x0000001f081e7221 */ /* 0x000fe20000010100 */
[----:B-----5:R-:W-:Y:S01]  /*2a90*/  FMUL.FTZ R20, R18, 1.4426950216293334961 ;  /* 0x3fb8aa3b12147820 */ /* 0x020fe20000410000 */
[----:B---3--:R-:W-:Y:S01]  /*2aa0*/  FADD.FTZ R18, R9, R16 ;  /* 0x0000001009127221 */ /* 0x008fe20000010000 */
[----:B------:R-:W-:Y:S01]  /*2ab0*/  FMUL.FTZ R26, R26, 1.4426950216293334961 ;  /* 0x3fb8aa3b1a1a7820 */ /* 0x000fe20000410000 */
[----:B------:R-:W3:Y:S01]  /*2ac0*/  MUFU.EX2 R31, R24 ;  /* 0x00000018001f7308 */ /* 0x000ee20000000800 */
[----:B------:R-:W-:Y:S01]  /*2ad0*/  FADD.FTZ R32, -R8, R33 ;  /* 0x0000002108207221 */ /* 0x000fe20000010100 */
[----:B------:R-:W-:Y:S01]  /*2ae0*/  FADD.FTZ R18, R18, R23 ;  /* 0x0000001712127221 */ /* 0x000fe20000010000 */
[----:B------:R-:W-:Y:S01]  /*2af0*/  FMUL.FTZ R30, R30, 1.4426950216293334961 ;  /* 0x3fb8aa3b1e1e7820 */ /* 0x000fe20000410000 */
[----:B------:R-:W5:Y:S01]  /*2b00*/  MUFU.EX2 R33, R26 ;  /* 0x0000001a00217308 */ /* 0x000f620000000800 */
[----:B------:R-:W-:Y:S01]  /*2b10*/  FMUL.FTZ R32, R32, 1.4426950216293334961 ;  /* 0x3fb8aa3b20207820 */ /* 0x000fe20000410000 */
[----:B0-----:R-:W-:Y:S01]  /*2b20*/  FADD.FTZ R18, R18, R25 ;  /* 0x0000001912127221 */ /* 0x001fe20000010000 */
[C---:B--2---:R-:W-:Y:S01]  /*2b30*/  FADD.FTZ R22, -R8.reuse, R37 ;  /* 0x0000002508167221 */ /* 0x044fe20000010100 */
[----:B------:R-:W0:Y:S01]  /*2b40*/  MUFU.EX2 R35, R30 ;  /* 0x0000001e00237308 */ /* 0x000e220000000800 */
[----:B-1----:R-:W-:Y:S01]  /*2b50*/  FADD.FTZ R17, -R8, R17 ;  /* 0x0000001108117221 */ /* 0x002fe20000010100 */
[----:B----4-:R-:W-:Y:S01]  /*2b60*/  FADD.FTZ R18, R18, R27 ;  /* 0x0000001b12127221 */ /* 0x010fe20000010000 */
[----:B------:R-:W-:Y:S01]  /*2b70*/  FMUL.FTZ R22, R22, 1.4426950216293334961 ;  /* 0x3fb8aa3b16167820 */ /* 0x000fe20000410000 */
[----:B------:R-:W1:Y:S01]  /*2b80*/  MUFU.EX2 R37, R32 ;  /* 0x0000002000257308 */ /* 0x000e620000000800 */
[----:B------:R-:W-:Y:S01]  /*2b90*/  FMUL.FTZ R17, R17, 1.4426950216293334961 ;  /* 0x3fb8aa3b11117820 */ /* 0x000fe20000410000 */
[----:B---3--:R-:W-:Y:S01]  /*2ba0*/  FADD.FTZ R18, R18, R31 ;  /* 0x0000001f12127221 */ /* 0x008fe20000010000 */
[C---:B------:R-:W-:Y:S01]  /*2bb0*/  FADD.FTZ R24, -R8.reuse, R13 ;  /* 0x0000000d08187221 */ /* 0x040fe20000010100 */
[----:B------:R-:W2:Y:S01]  /*2bc0*/  MUFU.EX2 R9, R20 ;  /* 0x0000001400097308 */ /* 0x000ea20000000800 */
[----:B------:R-:W-:Y:S01]  /*2bd0*/  FADD.FTZ R15, -R8, R15 ;  /* 0x0000000f080f7221 */ /* 0x000fe20000010100 */
[----:B-----5:R-:W-:Y:S01]  /*2be0*/  FADD.FTZ R18, R18, R33 ;  /* 0x0000002112127221 */ /* 0x020fe20000010000 */
[----:B------:R-:W-:Y:S01]  /*2bf0*/  FMUL.FTZ R24, R24, 1.4426950216293334961 ;  /* 0x3fb8aa3b18187820 */ /* 0x000fe20000410000 */
[----:B------:R-:W3:Y:S01]  /*2c00*/  MUFU.EX2 R13, R22 ;  /* 0x00000016000d7308 */ /* 0x000ee20000000800 */
[----:B------:R-:W-:Y:S01]  /*2c10*/  FADD.FTZ R19, -R8, R19 ;  /* 0x0000001308137221 */ /* 0x000fe20000010100 */
[----:B0-----:R-:W-:Y:S01]  /*2c20*/  FADD.FTZ R18, R18, R35 ;  /* 0x0000002312127221 */ /* 0x001fe20000010000 */
[----:B------:R-:W-:Y:S01]  /*2c30*/  FMUL.FTZ R14, R15, 1.4426950216293334961 ;  /* 0x3fb8aa3b0f0e7820 */ /* 0x000fe20000410000 */
[----:B------:R-:W0:Y:S01]  /*2c40*/  MUFU.EX2 R17, R17 ;  /* 0x0000001100117308 */ /* 0x000e220000000800 */
[----:B------:R4:W-:Y:S01]  /*2c50*/  STS [R10+-0x200], R16 ;  /* 0xfffe00100a007388 */ /* 0x0009e20000000800 */
[----:B-1----:R-:W-:Y:S01]  /*2c60*/  FADD.FTZ R18, R18, R37 ;  /* 0x0000002512127221 */ /* 0x002fe20000010000 */
[----:B------:R-:W-:Y:S01]  /*2c70*/  FADD.FTZ R21, -R8, R21 ;  /* 0x0000001508157221 */ /* 0x000fe20000010100 */
[----:B------:R-:W1:Y:S01]  /*2c80*/  MUFU.EX2 R15, R24 ;  /* 0x00000018000f7308 */ /* 0x000e620000000800 */
[----:B------:R-:W-:Y:S01]  /*2c90*/  STS [R10], R23 ;  /* 0x000000170a007388 */ /* 0x000fe20000000800 */
[----:B--2---:R-:W-:Y:S01]  /*2ca0*/  FADD.FTZ R18, R18, R9 ;  /* 0x0000000912127221 */ /* 0x004fe20000010000 */
[----:B------:R-:W-:-:S02]  /*2cb0*/  FMUL.FTZ R20, R21, 1.4426950216293334961 ;  /* 0x3fb8aa3b15147820 */ /* 0x000fc40000410000 */
[----:B------:R-:W-:Y:S01]  /*2cc0*/  STS [R10+0x200], R25 ;  /* 0x000200190a007388 */ /* 0x000fe20000000800 */
[----:B---3--:R-:W-:Y:S01]  /*2cd0*/  FADD.FTZ R18, R18, R13 ;  /* 0x0000000d12127221 */ /* 0x008fe20000010000 */
[----:B----4-:R-:W-:Y:S01]  /*2ce0*/  FMUL.FTZ R16, R19, 1.4426950216293334961 ;  /* 0x3fb8aa3b13107820 */ /* 0x010fe20000410000 */
[----:B------:R-:W-:Y:S01]  /*2cf0*/  MUFU.EX2 R39, R20 ;  /* 0x0000001400277308 */ /* 0x000fe20000000800 */
[----:B------:R-:W-:Y:S01]  /*2d00*/  STS [R10+0x400], R27 ;  /* 0x0004001b0a007388 */ /* 0x000fe20000000800 */
[----:B0-----:R-:W-:Y:S02]  /*2d10*/  FADD.FTZ R18, R18, R17 ;  /* 0x0000001112127221 */ /* 0x001fe40000010000 */
[----:B------:R-:W0:Y:S01]  /*2d20*/  MUFU.EX2 R19, R14 ;  /* 0x0000000e00137308 */ /* 0x000e220000000800 */
[----:B------:R-:W-:Y:S01]  /*2d30*/  STS [R10+0x600], R31 ;  /* 0x0006001f0a007388 */ /* 0x000fe20000000800 */
[----:B-1----:R-:W-:Y:S02]  /*2d40*/  FADD.FTZ R18, R18, R15 ;  /* 0x0000000f12127221 */ /* 0x002fe40000010000 */
        /* <DEDUP_REMOVED lines=14> */
[----:B0-----:R-:W-:Y:S01]  /*2e30*/  IADD3 R10, PT, PT, R10, 0x2000, RZ ;  /* 0x000020000a0a7810 */ /* 0x001fe20007ffe0ff */
[----:B------:R-:W-:Y:S06]  /*2e40*/  @!P1 BRA `(.L_x_2220) ;  /* 0xfffffff800709947 */ /* 0x000fec000383ffff */
.L_x_2219:
[----:B------:R-:W-:Y:S05]  /*2e50*/  BSYNC.RECONVERGENT B1 ;  /* 0x0000000000017941 */ /* 0x000fea0003800200 */
.L_x_2218:
        /* <DEDUP_REMOVED lines=55> */
.L_x_2222:
[----:B------:R-:W-:Y:S05]  /*31d0*/  BSYNC.RECONVERGENT B1 ;  /* 0x0000000000017941 */ /* 0x000fea0003800200 */
.L_x_2221:
[----:B------:R-:W-:-:S13]  /*31e0*/  ISETP.GT.AND P1, PT, R11, UR18, PT ;  /* 0x000000120b007c0c */ /* 0x000fda000bf24270 */
        /* <DEDUP_REMOVED lines=26> */
.L_x_2214:
        /* <DEDUP_REMOVED lines=13> */
[----:B-1----:R-:W-:Y:S02]  /*3460*/  IADD3 R17, P0, P2, R10, UR21, R6 ;  /* 0x000000150a117c10 */ /* 0x002fe4000fa1e006 */
[----:B------:R-:W-:Y:S01]  /*3470*/  LOP3.LUT R10, R9, 0x3, RZ, 0xc0, !PT ;  /* 0x00000003090a7812 */ /* 0x000fe200078ec0ff */
[----:B------:R-:W-:Y:S01]  /*3480*/  HFMA2 R9, -RZ, RZ, 0, 0 ;  /* 0x00000000ff097431 */ /* 0x000fe200000001ff */
[----:B------:R-:W-:Y:S02]  /*3490*/  LEA R13, R15, R14, 0x18 ;  /* 0x0000000e0f0d7211 */ /* 0x000fe400078ec0ff */
[----:B------:R-:W-:Y:S01]  /*34a0*/  IADD3.X R11, PT, PT, R11, UR22, RZ, P0, P2 ;  /* 0x000000160b0b7c10 */ /* 0x000fe200087e44ff */
[----:B------:R-:W-:Y:S01]  /*34b0*/  IMAD.MOV R14, RZ, RZ, -R10 ;  /* 0x000000ffff0e7224 */ /* 0x000fe200078e0a0a */
[----:B------:R-:W-:-:S07]  /*34c0*/  LEA R13, R28, R13, 0x2 ;  /* 0x0000000d1c0d7211 */ /* 0x000fce00078e10ff */
.L_x_2225:
        /* <DEDUP_REMOVED lines=17> */
.L_x_2224:
[----:B------:R-:W-:Y:S05]  /*35e0*/  BSYNC.RECONVERGENT B1 ;  /* 0x0000000000017941 */ /* 0x000fea0003800200 */
.L_x_2223:
[----:B------:R-:W-:Y:S05]  /*35f0*/  @!P1 BRA `(.L_x_2213) ;  /* 0x0000000000e49947 */ /* 0x000fea0003800000 */
[----:B------:R-:W2:Y:S01]  /*3600*/  S2R R13, SR_CgaCtaId ;  /* 0x00000000000d7919 */ /* 0x000ea20000008800 */
[----:B------:R-:W3:Y:S01]  /*3610*/  LDCU.64 UR6, c[0x0][0x420] ;  /* 0x00008400ff0677ac */ /* 0x000ee20008000a00 */
[----:B------:R-:W-:Y:S02]  /*3620*/  MOV R10, 0x400 ;  /* 0x00000400000a7802 */ /* 0x000fe40000000f00 */
[----:B------:R-:W-:-:S03]  /*3630*/  SHF.L.U32 R11, R29, 0x2, RZ ;  /* 0x000000021d0b7819 */ /* 0x000fc600000006ff */
[----:B------:R-:W-:Y:S01]  /*3640*/  VIADD R10, R10, 0xa0 ;  /* 0x000000a00a0a7836 */ /* 0x000fe20000000000 */
[----:B---3--:R-:W-:Y:S01]  /*3650*/  MOV R15, UR6 ;  /* 0x00000006000f7c02 */ /* 0x008fe20008000f00 */
[----:B------:R-:W-:-:S03]  /*3660*/  IMAD.U32 R14, RZ, RZ, UR7 ;  /* 0x00000007ff0e7e24 */ /* 0x000fc6000f8e00ff */
[----:B------:R-:W-:-:S04]  /*3670*/  IADD3 R15, P0, P1, R15, UR21, R12 ;  /* 0x000000150f0f7c10 */ /* 0x000fc8000f91e00c */
[----:B------:R-:W-:Y:S02]  /*3680*/  IADD3 R15, P2, PT, R15, 0x100, RZ ;  /* 0x000001000f0f7810 */ /* 0x000fe40007f5e0ff */
[----:B--2---:R-:W-:Y:S02]  /*3690*/  LEA R13, R13, R10, 0x18 ;  /* 0x0000000a0d0d7211 */ /* 0x004fe400078ec0ff */
[----:B------:R-:W-:Y:S02]  /*36a0*/  LEA R10, R12, -R11, 0x2 ;  /* 0x8000000b0c0a7211 */ /* 0x000fe400078e10ff */
[----:B------:R-:W-:Y:S02]  /*36b0*/  IADD3.X R11, PT, PT, R14, UR22, RZ, P0, P1 ;  /* 0x000000160e0b7c10 */ /* 0x000fe400087e24ff */
[----:B------:R-:W-:-:S03]  /*36c0*/  IADD3 R13, PT, PT, R10, 0x400, R13 ;  /* 0x000004000a0d7810 */ /* 0x000fc60007ffe00d */
[----:B------:R-:W-:-:S07]  /*36d0*/  IMAD.X R11, RZ, RZ, R11, P2 ;  /* 0x000000ffff0b7224 */ /* 0x000fce00010e060b */
.L_x_2226:
[----:B------:R-:W-:-:S05]  /*36e0*/  MOV R10, R15 ;  /* 0x0000000f000a7202 */ /* 0x000fca0000000f00 */
[----:B-1----:R-:W2:Y:S04]  /*36f0*/  LDG.E.U8 R17, desc[UR12][R10.64+-0x100] ;  /* 0xffff000c0a117981 */ /* 0x002ea8000c1e1100 */
[----:B------:R-:W3:Y:S04]  /*3700*/  LDG.E.U8 R14, desc[UR12][R10.64+-0x80] ;  /* 0xffff800c0a0e7981 */ /* 0x000ee8000c1e1100 */
[----:B------:R-:W4:Y:S04]  /*3710*/  LDG.E.U8 R15, desc[UR12][R10.64] ;  /* 0x0000000c0a0f7981 */ /* 0x000f28000c1e1100 */
[----:B------:R-:W5:Y:S01]  /*3720*/  LDG.E.U8 R16, desc[UR12][R10.64+0x80] ;  /* 0x0000800c0a107981 */ /* 0x000f62000c1e1100 */
[----:B------:R-:W-:Y:S01]  /*3730*/  IMAD.MOV.U32 R18, RZ, RZ, RZ ;  /* 0x000000ffff127224 */ /* 0x000fe200078e00ff */
[----:B------:R-:W-:Y:S01]  /*3740*/  MOV R20, RZ ;  /* 0x000000ff00147202 */ /* 0x000fe20000000f00 */
[----:B------:R-:W-:Y:S01]  /*3750*/  VIADD R12, R12, 0x200 ;  /* 0x000002000c0c7836 */ /* 0x000fe20000000000 */
[----:B--2---:R-:W-:-:S02]  /*3760*/  ISETP.NE.AND P0, PT, R17, RZ, PT ;  /* 0x000000ff1100720c */ /* 0x004fc40003f05270 */
[----:B---3--:R-:W-:Y:S01]  /*3770*/  ISETP.NE.AND P1, PT, R14, RZ, PT ;  /* 0x000000ff0e00720c */ /* 0x008fe20003f25270 */
[----:B------:R-:W-:Y:S01]  /*3780*/  IMAD.MOV.U32 R14, RZ, RZ, RZ ;  /* 0x000000ffff0e7224 */ /* 0x000fe200078e00ff */
[----:B----4-:R-:W-:Y:S02]  /*3790*/  ISETP.NE.AND P2, PT, R15, RZ, PT ;  /* 0x000000ff0f00720c */ /* 0x010fe40003f45270 */
[----:B-----5:R-:W-:-:S07]  /*37a0*/  ISETP.NE.AND P3, PT, R16, RZ, PT ;  /* 0x000000ff1000720c */ /* 0x020fce0003f65270 */
        /* <DEDUP_REMOVED lines=11> */
[----:B------:R-:W-:Y:S01]  /*3860*/  ISETP.GT.AND P0, PT, R12, UR18, PT ;  /* 0x000000120c007c0c */ /* 0x000fe2000bf04270 */
        /* <DEDUP_REMOVED lines=18> */
.L_x_2213:
[----:B------:R-:W-:Y:S05]  /*3990*/  BSYNC.RECONVERGENT B0 ;  /* 0x0000000000007941 */ /* 0x000fea0003800200 */
.L_x_2212:
[----:B0-----:R-:W0:Y:S01]  /*39a0*/  SHFL.BFLY PT, R8, R9, 0x10, 0x1f ;  /* 0x0e001f0009087f89 */ /* 0x001e2200000e0000 */
[C---:B------:R-:W-:Y:S01]  /*39b0*/  ISETP.NE.AND P0, PT, R4.reuse, RZ, PT ;  /* 0x000000ff0400720c */ /* 0x040fe20003f05270 */
[----:B------:R-:W2:Y:S01]  /*39c0*/  LDCU.U8 UR11, c[0x0][0x48c] ;  /* 0x00009180ff0b77ac */ /* 0x000ea20008000000 */
[----:B------:R-:W-:Y:S01]  /*39d0*/  ISETP.GT.U32.AND P1, PT, R4, 0x3, PT ;  /* 0x000000030400780c */ /* 0x000fe20003f24070 */
[----:B------:R-:W-:Y:S01]  /*39e0*/  UMOV UR6, URZ ;  /* 0x000000ff00067c82 */ /* 0x000fe20008000000 */
[----:B------:R-:W-:Y:S01]  /*39f0*/  UMOV UR7, URZ ;  /* 0x000000ff00077c82 */ /* 0x000fe20008000000 */
[----:B--2---:R-:W-:Y:S01]  /*3a00*/  UISETP.NE.AND UP0, UPT, UR11, URZ, UPT ;  /* 0x000000ff0b00728c */ /* 0x004fe2000bf05270 */
[----:B0-----:R-:W-:-:S05]  /*3a10*/  FADD.FTZ R8, R8, R9 ;  /* 0x0000000908087221 */ /* 0x001fca0000010000 */
[----:B----4-:R-:W0:Y:S02]  /*3a20*/  SHFL.BFLY PT, R11, R8, 0x8, 0x1f ;  /* 0x0d001f00080b7f89 */ /* 0x010e2400000e0000 */
        /* <DEDUP_REMOVED lines=9> */
[----:B------:R-:W-:-:S05]  /*3ac0*/  ISETP.GT.AND P0, PT, R6, UR18, PT ;  /* 0x0000001206007c0c */ /* 0x000fca000bf04270 */
        /* <DEDUP_REMOVED lines=9> */
[----:B------:R-:W2:Y:S01]  /*3b60*/  LDCU UR5, c[0x0][0x488] ;  /* 0x00009100ff0577ac */ /* 0x000ea20008000800 */
[----:B------:R-:W2:Y:S01]  /*3b70*/  LDCU UR6, c[0x0][0x40c] ;  /* 0x00008180ff0677ac */ /* 0x000ea20008000800 */
[----:B------:R-:W3:Y:S01]  /*3b80*/  LDCU UR7, c[0x0][0x3f4] ;  /* 0x00007e80ff0777ac */ /* 0x000ee20008000800 */
[----:B--2---:R-:W-:-:S04]  /*3b90*/  UIMAD UR5, UR9, UR5, UR6 ;  /* 0x00000005090572a4 */ /* 0x004fc8000f8e0206 */
[----:B---3--:R-:W-:-:S04]  /*3ba0*/  UIMAD UR6, UR5, UR7, URZ ;  /* 0x00000007050672a4 */ /* 0x008fc8000f8e02ff */
[----:B------:R-:W-:-:S12]  /*3bb0*/  USHF.R.S32.HI UR7, URZ, 0x1f, UR6 ;  /* 0x0000001fff077899 */ /* 0x000fd80008011406 */
.L_x_2227:
        /* <DEDUP_REMOVED lines=12> */
[----:B------:R-:W2:Y:S01]  /*3c80*/  S2UR UR10, SR_CgaCtaId ;  /* 0x00000000000a79c3 */ /* 0x000ea20000008800 */
        /* <DEDUP_REMOVED lines=8> */
[----:B--2---:R-:W-:-:S06]  /*3d10*/  ULEA UR5, UR10, UR5, 0x18 ;  /* 0x000000050a057291 */ /* 0x004fcc000f8ec0ff */
[----:B------:R-:W-:-:S07]  /*3d20*/  LEA R3, R28, UR5, 0x2 ;  /* 0x000000051c037c11 */ /* 0x000fce000f8e10ff */
.L_x_2233:
[----:B------:R-:W0:Y:S01]  /*3d30*/  LDS R5, [R3] ;  /* 0x0000000003057984 */ /* 0x000e220000000800 */
[----:B------:R-:W-:-:S05]  /*3d40*/  VIADD R7, R7, 0x1 ;  /* 0x0000000107077836 */ /* 0x000fca0000000000 */
[----:B------:R-:W-:Y:S01]  /*3d50*/  ISETP.NE.AND P0, PT, R7, RZ, PT ;  /* 0x000000ff0700720c */ /* 0x000fe20003f05270 */
[----:B0-----:R-:W-:-:S05]  /*3d60*/  FMUL.FTZ R8, R5, R4 ;  /* 0x0000000405087220 */ /* 0x001fca0000410000 */
[----:B------:R0:W-:Y:S02]  /*3d70*/  STS [R3], R8 ;  /* 0x0000000803007388 */ /* 0x0001e40000000800 */
[----:B0-----:R-:W-:-:S05]  /*3d80*/  IADD3 R3, PT, PT, R3, 0x200, RZ ;  /* 0x0000020003037810 */ /* 0x001fca0007ffe0ff */
[----:B------:R-:W-:Y:S05]  /*3d90*/  @P0 BRA `(.L_x_2233) ;  /* 0xfffffffc00e40947 */ /* 0x000fea000383ffff */
.L_x_2232:
[----:B------:R-:W-:Y:S05]  /*3da0*/  BSYNC.RECONVERGENT B1 ;  /* 0x0000000000017941 */ /* 0x000fea0003800200 */
.L_x_2231:
[----:B------:R-:W-:Y:S05]  /*3db0*/  @!P1 BRA `(.L_x_2229) ;  /* 0x0000001400189947 */ /* 0x000fea0003800000 */
[----:B------:R-:W2:Y:S01]  /*3dc0*/  S2UR UR10, SR_CgaCtaId ;  /* 0x00000000000a79c3 */ /* 0x000ea20000008800 */
[----:B------:R-:W-:Y:S01]  /*3dd0*/  UMOV UR5, 0x400 ;  /* 0x0000040000057882 */ /* 0x000fe20000000000 */
[----:B------:R-:W-:Y:S01]  /*3de0*/  IMAD.SHL.U32 R3, R29, 0x4, RZ ;  /* 0x000000041d037824 */ /* 0x000fe200078e00ff */
[----:B------:R-:W-:-:S04]  /*3df0*/  UIADD3 UR5, UPT, UPT, UR5, 0xa0, URZ ;  /* 0x000000a005057890 */ /* 0x000fc8000fffe0ff */
[C---:B------:R-:W-:Y:S01]  /*3e00*/  LEA R3, R6.reuse, -R3, 0x2 ;  /* 0x8000000306037211 */ /* 0x040fe200078e10ff */
[----:B------:R-:W-:-:S05]  /*3e10*/  VIADD R6, R6, 0x200 ;  /* 0x0000020006067836 */ /* 0x000fca0000000000 */
[----:B------:R-:W-:Y:S01]  /*3e20*/  ISETP.GT.AND P0, PT, R6, UR18, PT ;  /* 0x0000001206007c0c */ /* 0x000fe2000bf04270 */
[----:B--2---:R-:W-:-:S09]  /*3e30*/  ULEA UR5, UR10, UR5, 0x18 ;  /* 0x000000050a057291 */ /* 0x004fd2000f8ec0ff */
[----:B------:R-:W0:Y:S04]  /*3e40*/  LDS R5, [R3+UR5] ;  /* 0x0000000503057984 */ /* 0x000e280008000800 */
[----:B------:R-:W2:Y:S04]  /*3e50*/  LDS R7, [R3+UR5+0x200] ;  /* 0x0002000503077984 */ /* 0x000ea80008000800 */
[----:B------:R-:W3:Y:S04]  /*3e60*/  LDS R9, [R3+UR5+0x400] ;  /* 0x0004000503097984 */ /* 0x000ee80008000800 */
[----:B------:R-:W4:Y:S01]  /*3e70*/  LDS R11, [R3+UR5+0x600] ;  /* 0x00060005030b7984 */ /* 0x000f220008000800 */
[-C--:B0-----:R-:W-:Y:S01]  /*3e80*/  FMUL.FTZ R8, R5, R4.reuse ;  /* 0x0000000405087220 */ /* 0x081fe20000410000 */
[----:B------:R-:W-:Y:S01]  /*3e90*/  IADD3 R5, PT, PT, R3, UR5, RZ ;  /* 0x0000000503057c10 */ /* 0x000fe2000fffe0ff */
[----:B--2---:R-:W-:-:S03]  /*3ea0*/  FMUL.FTZ R10, R7, R4 ;  /* 0x00000004070a7220 */ /* 0x004fc60000410000 */
[----:B------:R2:W-:Y:S01]  /*3eb0*/  STS [R3+UR5], R8 ;  /* 0x0000000803007988 */ /* 0x0005e20008000805 */
[----:B---3--:R-:W-:-:S03]  /*3ec0*/  FMUL.FTZ R12, R9, R4 ;  /* 0x00000004090c7220 */ /* 0x008fc60000410000 */
[----:B------:R2:W-:Y:S01]  /*3ed0*/  STS [R3+UR5+0x200], R10 ;  /* 0x0002000a03007988 */ /* 0x0005e20008000805 */
[----:B----4-:R-:W-:-:S03]  /*3ee0*/  FMUL.FTZ R14, R11, R4 ;  /* 0x000000040b0e7220 */ /* 0x010fc60000410000 */
[----:B------:R2:W-:Y:S04]  /*3ef0*/  STS [R3+UR5+0x400], R12 ;  /* 0x0004000c03007988 */ /* 0x0005e80008000805 */
[----:B------:R2:W-:Y:S01]  /*3f00*/  STS [R3+UR5+0x600], R14 ;  /* 0x0006000e03007988 */ /* 0x0005e20008000805 */
[----:B------:R-:W-:Y:S05]  /*3f10*/  @P0 BRA `(.L_x_2229) ;  /* 0x0000001000c00947 */ /* 0x000fea0003800000 */
[----:B--2---:R-:W-:Y:S01]  /*3f20*/  IADD3 R3, PT, PT, -R6, UR18, RZ ;  /* 0x0000001206037c10 */ /* 0x004fe2000fffe1ff */
[----:B------:R-:W-:Y:S01]  /*3f30*/  BSSY.RECONVERGENT B1, `(.L_x_2234) ;  /* 0x000003c000017945 */ /* 0x000fe20003800200 */
[----:B------:R-:W-:Y:S02]  /*3f40*/  PLOP3.LUT P0, PT, PT, PT, PT, 0x80, 0x8 ;  /* 0x000000000008781c */ /* 0x000fe40003f0f070 */
[----:B------:R-:W-:Y:S01]  /*3f50*/  ISETP.GT.AND P1, PT, R3, 0x5ff, PT ;  /* 0x000005ff0300780c */ /* 0x000fe20003f24270 */
[----:B------:R-:W-:-:S12]  /*3f60*/  VIADD R3, R5, 0xc00 ;  /* 0x00000c0005037836 */ /* 0x000fd80000000000 */
[----:B------:R-:W-:Y:S05]  /*3f70*/  @!P1 BRA `(.L_x_2235) ;  /* 0x0000000000dc9947 */ /* 0x000fea0003800000 */
[----:B------:R-:W-:Y:S02]  /*3f80*/  MOV R39, UR18 ;  /* 0x0000001200277c02 */ /* 0x000fe40008000f00 */
[----:B------:R-:W-:-:S03]  /*3f90*/  PLOP3.LUT P0, PT, PT, PT, PT, 0x8, 0x80 ;  /* 0x000000000080781c */ /* 0x000fc60003f0e170 */
[----:B------:R-:W-:-:S10]  /*3fa0*/  VIADD R39, R39, 0xfffffa01 ;  /* 0xfffffa0127277836 */ /* 0x000fd40000000000 */
.L_x_2236:
[----:B------:R-:W0:Y:S01]  /*3fb0*/  LDS R5, [R3+-0x400] ;  /* 0xfffc000003057984 */ /* 0x000e220000000800 */
[----:B------:R-:W-:-:S03]  /*3fc0*/  IADD3 R6, PT, PT, R6, 0x800, RZ ;  /* 0x0000080006067810 */ /* 0x000fc60007ffe0ff */
[----:B------:R-:W2:Y:S01]  /*3fd0*/  LDS R7, [R3+-0x200] ;  /* 0xfffe000003077984 */ /* 0x000ea20000000800 */
[----:B------:R-:W-:-:S03]  /*3fe0*/  ISETP.GE.AND P1, PT, R6, R39, PT ;  /* 0x000000270600720c */ /* 0x000fc60003f26270 */
[----:B------:R-:W3:Y:S04]  /*3ff0*/  LDS R9, [R3] ;  /* 0x0000000003097984 */ /* 0x000ee80000000800 */
[----:B------:R-:W4:Y:S04]  /*4000*/  LDS R11, [R3+0x200] ;  /* 0x00020000030b7984 */ /* 0x000f280000000800 */
[----:B------:R-:W5:Y:S04]  /*4010*/  LDS R13, [R3+0x400] ;  /* 0x00040000030d7984 */ /* 0x000f680000000800 */
[----:B------:R-:W5:Y:S04]  /*4020*/  LDS R15, [R3+0x600] ;  /* 0x00060000030f7984 */ /* 0x000f680000000800 */
        /* <DEDUP_REMOVED lines=13> */
[----:B-----5:R-:W-:-:S03]  /*4100*/  FMUL.FTZ R16, R4, R13 ;  /* 0x0000000d04107220 */ /* 0x020fc60000410000 */
[----:B------:R-:W5:Y:S01]  /*4110*/  LDS R37, [R3+0x1a00] ;  /* 0x001a000003257984 */ /* 0x000f620000000800 */
        /* <DEDUP_REMOVED lines=29> */
.L_x_2235:
[----:B------:R-:W-:Y:S05]  /*42f0*/  BSYNC.RECONVERGENT B1 ;  /* 0x0000000000017941 */ /* 0x000fea0003800200 */
.L_x_2234:
        /* <DEDUP_REMOVED lines=10> */
[----:B------:R-:W5:Y:S04]  /*43a0*/  LDS R13, [R3+0x400] ;  /* 0x00040000030d7984 */ /* 0x000f680000000800 */
[----:B------:R-:W5:Y:S04]  /*43b0*/  LDS R15, [R3+0x600] ;  /* 0x00060000030f7984 */ /* 0x000f680000000800 */
        /* <DEDUP_REMOVED lines=9> */
[----:B-----5:R-:W-:-:S03]  /*4450*/  FMUL.FTZ R16, R4, R13 ;  /* 0x0000000d04107220 */ /* 0x020fc60000410000 */
        /* <DEDUP_REMOVED lines=9> */
.L_x_2238:
[----:B------:R-:W-:Y:S05]  /*44f0*/  BSYNC.RECONVERGENT B1 ;  /* 0x0000000000017941 */ /* 0x000fea0003800200 */
.L_x_2237:
[----:B------:R-:W-:-:S13]  /*4500*/  ISETP.GT.AND P1, PT, R6, UR18, PT ;  /* 0x0000001206007c0c */ /* 0x000fda000bf24270 */
[----:B------:R-:W-:Y:S05]  /*4510*/  @!P0 BRA P1, `(.L_x_2229) ;  /* 0x0000000c00408947 */ /* 0x000fea0000800000 */
[----:B------:R-:W0:Y:S04]  /*4520*/  LDS R5, [R3+-0x400] ;  /* 0xfffc000003057984 */ /* 0x000e280000000800 */
[----:B------:R-:W2:Y:S04]  /*4530*/  LDS R7, [R3+-0x200] ;  /* 0xfffe000003077984 */ /* 0x000ea80000000800 */
[----:B------:R-:W3:Y:S04]  /*4540*/  LDS R9, [R3] ;  /* 0x0000000003097984 */ /* 0x000ee80000000800 */
[----:B------:R-:W4:Y:S01]  /*4550*/  LDS R11, [R3+0x200] ;  /* 0x00020000030b7984 */ /* 0x000f220000000800 */
[C---:B0-----:R-:W-:Y:S01]  /*4560*/  FMUL.FTZ R6, R4.reuse, R5 ;  /* 0x0000000504067220 */ /* 0x041fe20000410000 */
        /* <DEDUP_REMOVED lines=8> */
.L_x_2230:
        /* <DEDUP_REMOVED lines=20> */
[----:B---3--:R-:W-:-:S04]  /*4730*/  LEA R10, P0, R11, UR14, 0x2 ;  /* 0x0000000e0b0a7c11 */ /* 0x008fc8000f8010ff */
[----:B------:R-:W-:Y:S01]  /*4740*/  LEA.HI.X R11, R11, UR15, R8, 0x2, P0 ;  /* 0x0000000f0b0b7c11 */ /* 0x000fe200080f1408 */
[----:B--2---:R-:W-:-:S06]  /*4750*/  ULEA UR5, UR10, UR5, 0x18 ;  /* 0x000000050a057291 */ /* 0x004fcc000f8ec0ff */
[----:B------:R-:W-:-:S07]  /*4760*/  LEA R3, R28, UR5, 0x2 ;  /* 0x000000051c037c11 */ /* 0x000fce000f8e10ff */
.L_x_2241:
[----:B------:R-:W0:Y:S01]  /*4770*/  LDS R7, [R3] ;  /* 0x0000000003077984 */ /* 0x000e220000000800 */
[----:B------:R-:W-:Y:S01]  /*4780*/  MOV R8, R10 ;  /* 0x0000000a00087202 */ /* 0x000fe20000000f00 */
[----:B------:R-:W-:Y:S01]  /*4790*/  IMAD.MOV.U32 R9, RZ, RZ, R11 ;  /* 0x000000ffff097224 */ /* 0x000fe200078e000b */
[----:B------:R-:W-:Y:S02]  /*47a0*/  IADD3 R5, PT, PT, R5, 0x1, RZ ;  /* 0x0000000105057810 */ /* 0x000fe40007ffe0ff */
[----:B------:R-:W-:Y:S02]  /*47b0*/  IADD3 R10, P2, PT, R10, 0x200, RZ ;  /* 0x000002000a0a7810 */ /* 0x000fe40007f5e0ff */
[----:B------:R-:W-:-:S03]  /*47c0*/  ISETP.NE.AND P0, PT, R5, RZ, PT ;  /* 0x000000ff0500720c */ /* 0x000fc60003f05270 */
[----:B------:R-:W-:Y:S02]  /*47d0*/  IMAD.X R11, RZ, RZ, R11, P2 ;  /* 0x000000ffff0b7224 */ /* 0x000fe400010e060b */
[----:B0-----:R-:W-:-:S05]  /*47e0*/  FMUL.FTZ R7, R7, R4 ;  /* 0x0000000407077220 */ /* 0x001fca0000410000 */
[----:B------:R-:W-:Y:S04]  /*47f0*/  STG.E desc[UR12][R8.64], R7 ;  /* 0x0000000708007986 */ /* 0x000fe8000c10190c */
[----:B------:R0:W-:Y:S02]  /*4800*/  STS [R3], R7 ;  /* 0x0000000703007388 */ /* 0x0001e40000000800 */
[----:B0-----:R-:W-:Y:S01]  /*4810*/  IADD3 R3, PT, PT, R3, 0x200, RZ ;  /* 0x0000020003037810 */ /* 0x001fe20007ffe0ff */
[----:B------:R-:W-:Y:S06]  /*4820*/  @P0 BRA `(.L_x_2241) ;  /* 0xfffffffc00d00947 */ /* 0x000fec000383ffff */
.L_x_2240:
[----:B------:R-:W-:Y:S05]  /*4830*/  BSYNC.RECONVERGENT B1 ;  /* 0x0000000000017941 */ /* 0x000fea0003800200 */
.L_x_2239:
[----:B------:R-:W-:Y:S05]  /*4840*/  @!P1 BRA `(.L_x_2229) ;  /* 0x0000000800749947 */ /* 0x000fea0003800000 */
[----:B------:R-:W2:Y:S01]  /*4850*/  S2R R10, SR_CgaCtaId ;  /* 0x00000000000a7919 */ /* 0x000ea20000008800 */
[----:B------:R-:W3:Y:S01]  /*4860*/  LDCU.64 UR14, c[0x0][0x480] ;  /* 0x00009000ff0e77ac */ /* 0x000ee20008000a00 */
[C---:B------:R-:W-:Y:S01]  /*4870*/  IADD3 R5, P0, PT, R6.reuse, UR6, RZ ;  /* 0x0000000606057c10 */ /* 0x040fe2000ff1e0ff */
[----:B------:R-:W-:Y:S01]  /*4880*/  BSSY.RECONVERGENT B1, `(.L_x_2242) ;  /* 0x000005b000017945 */ /* 0x000fe20003800200 */
[----:B------:R-:W-:Y:S02]  /*4890*/  IADD3 R11, PT, PT, -R6, UR18, RZ ;  /* 0x00000012060b7c10 */ /* 0x000fe4000fffe1ff */
[----:B------:R-:W-:Y:S01]  /*48a0*/  MOV R3, 0x400 ;  /* 0x0000040000037802 */ /* 0x000fe20000000f00 */
[----:B------:R-:W-:Y:S01]  /*48b0*/  IMAD.X R8, RZ, RZ, UR7, P0 ;  /* 0x00000007ff087e24 */ /* 0x000fe200080e06ff */
[----:B------:R-:W-:Y:S02]  /*48c0*/  ISETP.GT.AND P1, PT, R11, 0x5ff, PT ;  /* 0x000005ff0b00780c */ /* 0x000fe40003f24270 */
[----:B---3--:R-:W-:-:S04]  /*48d0*/  LEA R9, P0, R5, UR14, 0x2 ;  /* 0x0000000e05097c11 */ /* 0x008fc8000f8010ff */
[----:B------:R-:W-:Y:S02]  /*48e0*/  LEA.HI.X R7, R5, UR15, R8, 0x2, P0 ;  /* 0x0000000f05077c11 */ /* 0x000fe400080f1408 */
[----:B------:R-:W-:Y:S01]  /*48f0*/  IADD3 R5, PT, PT, R3, 0xa0, RZ ;  /* 0x000000a003057810 */ /* 0x000fe20007ffe0ff */
[----:B------:R-:W-:Y:S01]  /*4900*/  IMAD.SHL.U32 R3, R29, 0x4, RZ ;  /* 0x000000041d037824 */ /* 0x000fe200078e00ff */
[----:B------:R-:W-:-:S04]  /*4910*/  IADD3 R8, P0, PT, R9, 0x400, RZ ;  /* 0x0000040009087810 */ /* 0x000fc80007f1e0ff */
[----:B------:R-:W-:Y:S01]  /*4920*/  LEA R3, R6, -R3, 0x2 ;  /* 0x8000000306037211 */ /* 0x000fe200078e10ff */
[----:B------:R-:W-:Y:S01]  /*4930*/  IMAD.X R9, RZ, RZ, R7, P0 ;  /* 0x000000ffff097224 */ /* 0x000fe200000e0607 */
[----:B--2---:R-:W-:Y:S02]  /*4940*/  LEA R10, R10, R5, 0x18 ;  /* 0x000000050a0a7211 */ /* 0x004fe400078ec0ff */
[----:B------:R-:W-:Y:S02]  /*4950*/  PLOP3.LUT P0, PT, PT, PT, PT, 0x80, 0x8 ;  /* 0x000000000008781c */ /* 0x000fe40003f0f070 */
[----:B------:R-:W-:Y:S01]  /*4960*/  IADD3 R3, PT, PT, R3, 0x400, R10 ;  /* 0x0000040003037810 */ /* 0x000fe20007ffe00a */
[----:B------:R-:W-:Y:S10]  /*4970*/  @!P1 BRA `(.L_x_2243) ;  /* 0x00000004002c9947 */ /* 0x000ff40003800000 */
[----:B------:R-:W-:Y:S02]  /*4980*/  MOV R41, UR18 ;  /* 0x0000001200297c02 */ /* 0x000fe40008000f00 */
[----:B------:R-:W-:-:S03]  /*4990*/  PLOP3.LUT P0, PT, PT, PT, PT, 0x8, 0x80 ;  /* 0x000000000080781c */ /* 0x000fc60003f0e170 */
[----:B------:R-:W-:-:S10]  /*49a0*/  VIADD R41, R41, 0xfffffa01 ;  /* 0xfffffa0129297836 */ /* 0x000fd40000000000 */
.L_x_2244:
[----:B------:R-:W0:Y:S01]  /*49b0*/  LDS R5, [R3+-0x400] ;  /* 0xfffc000003057984 */ /* 0x000e220000000800 */
[----:B------:R-:W-:-:S03]  /*49c0*/  IADD3 R6, PT, PT, R6, 0x800, RZ ;  /* 0x0000080006067810 */ /* 0x000fc60007ffe0ff */
[----:B------:R-:W2:Y:S01]  /*49d0*/  LDS R7, [R3+-0x200] ;  /* 0xfffe000003077984 */ /* 0x000ea20000000800 */
[----:B------:R-:W-:-:S03]  /*49e0*/  ISETP.GE.AND P1, PT, R6, R41, PT ;  /* 0x000000290600720c */ /* 0x000fc60003f26270 */
[----:B------:R-:W3:Y:S04]  /*49f0*/  LDS R11, [R3] ;  /* 0x00000000030b7984 */ /* 0x000ee80000000800 */
[----:B------:R-:W4:Y:S04]  /*4a00*/  LDS R13, [R3+0x200] ;  /* 0x00020000030d7984 */ /* 0x000f280000000800 */
[----:B------:R-:W5:Y:S04]  /*4a10*/  LDS R15, [R3+0x400] ;  /* 0x00040000030f7984 */ /* 0x000f680000000800 */
        /* <DEDUP_REMOVED lines=25> */
[----:B-1----:R-:W-:Y:S01]  /*4bb0*/  IADD3 R5, P2, PT, R8, 0x2000, RZ ;  /* 0x0000200008057810 */ /* 0x002fe20007f5e0ff */
[C---:B------:R-:W-:Y:S02]  /*4bc0*/  FMUL.FTZ R27, R4.reuse, R27 ;  /* 0x0000001b041b7220 */ /* 0x040fe40000410000 */
[----:B------:R-:W-:Y:S02]  /*4bd0*/  STG.E desc[UR12][R8.64], R11 ;  /* 0x0000000b08007986 */ /* 0x000fe4000c10190c */
[----:B------:R-:W-:Y:S02]  /*4be0*/  IMAD.X R10, RZ, RZ, R9, P2 ;  /* 0x000000ffff0a7224 */ /* 0x000fe400010e0609 */
[C---:B0-----:R-:W-:Y:S01]  /*4bf0*/  FMUL.FTZ R31, R4.reuse, R31 ;  /* 0x0000001f041f7220 */ /* 0x041fe20000410000 */
[----:B------:R-:W-:Y:S01]  /*4c00*/  STS [R3], R11 ;  /* 0x0000000b03007388 */ /* 0x000fe20000000800 */
[----:B--2---:R-:W-:-:S03]  /*4c10*/  FMUL.FTZ R33, R4, R33 ;  /* 0x0000002104217220 */ /* 0x004fc60000410000 */
[----:B------:R-:W-:Y:S01]  /*4c20*/  STG.E desc[UR12][R8.64+0x200], R13 ;  /* 0x0002000d08007986 */ /* 0x000fe2000c10190c */
[----:B---3--:R-:W-:-:S03]  /*4c30*/  FMUL.FTZ R35, R4, R35 ;  /* 0x0000002304237220 */ /* 0x008fc60000410000 */
[----:B------:R-:W-:Y:S01]  /*4c40*/  STS [R3+0x200], R13 ;  /* 0x0002000d03007388 */ /* 0x000fe20000000800 */
[----:B----4-:R-:W-:-:S03]  /*4c50*/  FMUL.FTZ R37, R4, R37 ;  /* 0x0000002504257220 */ /* 0x010fc60000410000 */
[----:B------:R-:W-:Y:S01]  /*4c60*/  STG.E desc[UR12][R8.64+0x400], R15 ;  /* 0x0004000f08007986 */ /* 0x000fe2000c10190c */
[----:B-----5:R-:W-:-:S03]  /*4c70*/  FMUL.FTZ R39, R4, R39 ;  /* 0x0000002704277220 */ /* 0x020fc60000410000 */
        /* <DEDUP_REMOVED lines=27> */
.L_x_2243:
[----:B------:R-:W-:Y:S05]  /*4e30*/  BSYNC.RECONVERGENT B1 ;  /* 0x0000000000017941 */ /* 0x000fea0003800200 */
.L_x_2242:
        /* <DEDUP_REMOVED lines=21> */
[----:B-----5:R-:W-:-:S03]  /*4f90*/  FMUL.FTZ R15, R4, R15 ;  /* 0x0000000f040f7220 */ /* 0x020fc60000410000 */
[----:B------:R-:W-:Y:S01]  /*4fa0*/  STS [R3+-0x200], R7 ;  /* 0xfffe000703007388 */ /* 0x000fe20000000800 */
[----:B0-----:R-:W-:Y:S01]  /*4fb0*/  IADD3 R5, P1, PT, R8, 0x1000, RZ ;  /* 0x0000100008057810 */ /* 0x001fe20007f3e0ff */
[C---:B-1----:R-:W-:Y:S02]  /*4fc0*/  FMUL.FTZ R17, R4.reuse, R17 ;  /* 0x0000001104117220 */ /* 0x042fe40000410000 */
        /* <DEDUP_REMOVED lines=18> */
.L_x_2246:
[----:B------:R-:W-:Y:S05]  /*50f0*/  BSYNC.RECONVERGENT B1 ;  /* 0x0000000000017941 */ /* 0x000fea0003800200 */
.L_x_2245:
[----:B------:R-:W-:-:S13]  /*5100*/  ISETP.LE.OR P0, PT, R6, UR18, P0 ;  /* 0x0000001206007c0c */ /* 0x000fda0008703670 */
        /* <DEDUP_REMOVED lines=17> */
.L_x_2229:
[----:B------:R-:W-:Y:S05]  /*5220*/  BSYNC.RECONVERGENT B0 ;  /* 0x0000000000007941 */ /* 0x000fea0003800200 */
.L_x_2228:
[----:B------:R-:W3:Y:S01]  /*5230*/  LDCU.64 UR6, c[0x0][0x3b0] ;  /* 0x00007600ff0677ac */ /* 0x000ee20008000a00 */
[----:B------:R-:W-:Y:S01]  /*5240*/  SHF.L.U32 R31, R28, 0x2, RZ ;  /* 0x000000021c1f7819 */ /* 0x000fe200000006ff */
[----:B0-----:R-:W-:Y:S01]  /*5250*/  IMAD.U32 R4, RZ, RZ, UR19 ;  /* 0x00000013ff047e24 */ /* 0x001fe2000f8e00ff */
[----:B--2---:R-:W0:Y:S01]  /*5260*/  LDC.64 R10, c[0x0][0x3c0] ;  /* 0x0000f000ff0a7b82 */ /* 0x004e220000000a00 */
[----:B------:R-:W-:Y:S01]  /*5270*/  USHF.R.S32.HI UR5, URZ, 0x1f, UR18 ;  /* 0x0000001fff057899 */ /* 0x000fe20008011412 */
[----:B------:R-:W-:Y:S02]  /*5280*/  LOP3.LUT R31, R31, 0x1c, RZ, 0xc0, !PT ;  /* 0x0000001c1f1f7812 */ /* 0x000fe400078ec0ff */
[----:B------:R-:W-:Y:S02]  /*5290*/  CS2R R6, SRZ ;  /* 0x0000000000067805 */ /* 0x000fe4000001ff00 */
[----:B------:R-:W-:Y:S01]  /*52a0*/  IADD3 R32, PT, PT, R29, R0, RZ ;  /* 0x000000001d207210 */ /* 0x000fe20007ffe0ff */
[----:B------:R-:W-:Y:S01]  /*52b0*/  ULEA.HI UR5, UR5, UR18, URZ, 0x4 ;  /* 0x0000001205057291 */ /* 0x000fe2000f8f20ff */
[----:B------:R-:W2:Y:S03]  /*52c0*/  LDCU.64 UR10, c[0x0][0x3c8] ;  /* 0x00007900ff0a77ac */ /* 0x000ea60008000a00 */
[----:B------:R-:W-:Y:S01]  /*52d0*/  ULOP3.LUT UR5, UR5, 0xfffffff0, URZ, 0xc0, !UPT ;  /* 0xfffffff005057892 */ /* 0x000fe2000f8ec0ff */
[----:B---3--:R-:W-:-:S03]  /*52e0*/  ISETP.NE.U32.AND P0, PT, RZ, UR6, PT ;  /* 0x00000006ff007c0c */ /* 0x008fc6000bf05070 */
[----:B------:R-:W-:Y:S01]  /*52f0*/  UIADD3 UR5, UPT, UPT, -UR5, UR18, URZ ;  /* 0x0000001205057290 */ /* 0x000fe2000fffe1ff */
[----:B------:R-:W3:Y:S01]  /*5300*/  LDCU UR6, c[0x0][0x3f4] ;  /* 0x00007e80ff0677ac */ /* 0x000ee20008000800 */
[----:B------:R-:W-:-:S04]  /*5310*/  ISETP.NE.AND.EX P0, PT, RZ, UR7, PT, P0 ;  /* 0x00000007ff007c0c */ /* 0x000fc8000bf05300 */
[----:B------:R-:W-:-:S13]  /*5320*/  ISETP.NE.OR P0, PT, R0, UR5, !P0 ;  /* 0x0000000500007c0c */ /* 0x000fda000c705670 */
[----:B------:R-:W4:Y:S01]  /*5330*/  @!P0 LDC.64 R8, c[0x0][0x3b0] ;  /* 0x0000ec00ff088b82 */ /* 0x000f220000000a00 */
[----:B------:R-:W-:Y:S01]  /*5340*/  @!P0 LEA R3, R4, R31, 0x5 ;  /* 0x0000001f04038211 */ /* 0x000fe200078e28ff */
[----:B---3--:R-:W-:Y:S01]  /*5350*/  IMAD.U32 R30, RZ, RZ, UR6 ;  /* 0x00000006ff1e7e24 */ /* 0x008fe2000f8e00ff */
[----:B------:R-:W-:-:S04]  /*5360*/  CS2R R4, SRZ ;  /* 0x0000000000047805 */ /* 0x000fc8000001ff00 */
[----:B------:R-:W-:Y:S01]  /*5370*/  VIMNMX R35, PT, PT, R30, UR18, PT ;  /* 0x000000121e237c48 */ /* 0x000fe2000bfe0100 */
[----:B----4-:R-:W-:-:S05]  /*5380*/  @!P0 IMAD.WIDE.U32 R8, R3, 0x4, R8 ;  /* 0x0000000403088825 */ /* 0x010fca00078e0008 */
[----:B------:R3:W5:Y:S01]  /*5390*/  @!P0 LDG.E.128 R4, desc[UR12][R8.64] ;  /* 0x0000000c08048981 */ /* 0x000762000c1e1d00 */
[----:B------:R-:W-:Y:S01]  /*53a0*/  BAR.SYNC.DEFER_BLOCKING 0x0 ;  /* 0x0000000000007b1d */ /* 0x000fe20000010000 */
[----:B------:R-:W-:Y:S01]  /*53b0*/  ISETP.GE.AND P0, PT, R32, R35, PT ;  /* 0x000000232000720c */ /* 0x000fe20003f06270 */
[----:B------:R-:W-:Y:S01]  /*53c0*/  IMAD R3, R2, R30, R31 ;  /* 0x0000001e02037224 */ /* 0x000fe200078e021f */
[----:B------:R-:W-:-:S03]  /*53d0*/  USHF.L.U32 UR9, UR9, 0x5, URZ ;  /* 0x0000000509097899 */ /* 0x000fc600080006ff */
[----:B------:R-:W-:Y:S01]  /*53e0*/  BSSY.RECONVERGENT B0, `(.L_x_2247) ;  /* 0x000008f000007945 */ /* 0x000fe20003800200 */
[----:B0-----:R-:W-:Y:S01]  /*53f0*/  IMAD.WIDE R2, R3, 0x4, R10 ;  /* 0x0000000403027825 */ /* 0x001fe200078e020a */
[----:B------:R-:W-:Y:S02]  /*5400*/  CS2R R10, SRZ ;  /* 0x00000000000a7805 */ /* 0x000fe4000001ff00 */
[----:B---3--:R-:W-:-:S04]  /*5410*/  CS2R R8, SRZ ;  /* 0x0000000000087805 */ /* 0x008fc8000001ff00 */
[----:B--2---:R-:W-:Y:S05]  /*5420*/  @P0 BRA `(.L_x_2248) ;  /* 0x0000000800280947 */ /* 0x004fea0003800000 */
[----:B------:R-:W-:Y:S01]  /*5430*/  VIADDMNMX R35, R32, 0x10, R35, !PT ;  /* 0x0000001020237846 */ /* 0x000fe20007800123 */
[----:B------:R-:W0:Y:S01]  /*5440*/  LDCU UR6, c[0x0][0x3f8] ;  /* 0x00007f00ff0677ac */ /* 0x000e220008000800 */
[----:B------:R-:W-:Y:S01]  /*5450*/  LOP3.LUT R8, RZ, R29, RZ, 0x33, !PT ;  /* 0x0000001dff087212 */ /* 0x000fe200078e33ff */
[----:B------:R-:W-:Y:S01]  /*5460*/  BSSY.RECONVERGENT B1, `(.L_x_2249) ;  /* 0x0000049000017945 */ /* 0x000fe20003800200 */
[----:B------:R-:W-:Y:S01]  /*5470*/  IMAD.MOV.U32 R34, RZ, RZ, R32 ;  /* 0x000000ffff227224 */ /* 0x000fe200078e0020 */
[----:B------:R-:W-:Y:S02]  /*5480*/  CS2R R10, SRZ ;  /* 0x00000000000a7805 */ /* 0x000fe4000001ff00 */
[----:B------:R-:W-:Y:S02]  /*5490*/  IADD3 R35, PT, PT, -R0, R35, R8 ;  /* 0x0000002300237210 */ /* 0x000fe40007ffe108 */
[----:B------:R-:W-:Y:S02]  /*54a0*/  CS2R R8, SRZ ;  /* 0x0000000000087805 */ /* 0x000fe4000001ff00 */
[----:B------:R-:W-:-:S02]  /*54b0*/  ISETP.GE.U32.AND P0, PT, R35, 0x30, PT ;  /* 0x000000302300780c */ /* 0x000fc40003f06070 */
[----:B------:R-:W-:-:S04]  /*54c0*/  LEA.HI R36, R35, 0x1, RZ, 0x1c ;  /* 0x0000000123247811 */ /* 0x000fc800078fe0ff */
[----:B------:R-:W-:Y:S01]  /*54d0*/  LOP3.LUT P1, R40, R36, 0x3, RZ, 0xc0, !PT ;  /* 0x0000000324287812 */ /* 0x000fe2000782c0ff */
[----:B0-----:R-:W-:-:S06]  /*54e0*/  IMAD R33, R30, UR6, RZ ;  /* 0x000000061e217c24 */ /* 0x001fcc000f8e02ff */
[----:B------:R-:W-:Y:S06]  /*54f0*/  @!P0 BRA `(.L_x_2250) ;  /* 0x0000000000fc8947 */ /* 0x000fec0003800000 */
[----:B------:R-:W0:Y:S01]  /*5500*/  S2UR UR7, SR_CgaCtaId ;  /* 0x00000000000779c3 */ /* 0x000e220000008800 */
[----:B------:R-:W-:Y:S01]  /*5510*/  UMOV UR6, 0x400 ;  /* 0x0000040000067882 */ /* 0x000fe20000000000 */
[----:B------:R-:W-:Y:S01]  /*5520*/  LOP3.LUT R36, R36, 0x1ffffffc, RZ, 0xc0, !PT ;  /* 0x1ffffffc24247812 */ /* 0x000fe200078ec0ff */
[----:B------:R-:W-:Y:S01]  /*5530*/  UIADD3 UR6, UPT, UPT, UR6, 0xa0, URZ ;  /* 0x000000a006067890 */ /* 0x000fe2000fffe0ff */
[----:B------:R-:W-:Y:S01]  /*5540*/  HFMA2 R8, -RZ, RZ, 0, 0 ;  /* 0x00000000ff087431 */ /* 0x000fe200000001ff */
[----:B------:R-:W-:Y:S01]  /*5550*/  SHF.L.U32 R37, R29, 0x5, RZ ;  /* 0x000000051d257819 */ /* 0x000fe200000006ff */
[----:B------:R-:W-:Y:S02]  /*5560*/  IMAD.MOV.U32 R34, RZ, RZ, R32 ;  /* 0x000000ffff227224 */ /* 0x000fe400078e0020 */
[----:B------:R-:W-:Y:S01]  /*5570*/  IMAD.MOV R36, RZ, RZ, -R36 ;  /* 0x000000ffff247224 */ /* 0x000fe200078e0a24 */
[----:B0-----:R-:W-:-:S06]  /*5580*/  ULEA UR6, UR7, UR6, 0x18 ;  /* 0x0000000607067291 */ /* 0x001fcc000f8ec0ff */
[----:B------:R-:W-:-:S04]  /*5590*/  LEA R38, R0, UR6, 0x2 ;  /* 0x0000000600267c11 */ /* 0x000fc8000f8e10ff */
[----:B------:R-:W-:-:S07]  /*55a0*/  IADD3 R38, PT, PT, R38, 0x80, RZ ;  /* 0x0000008026267810 */ /* 0x000fce0007ffe0ff */
.L_x_2251:
[----:B------:R-:W-:Y:S01]  /*55b0*/  IADD3 R13, P0, PT, R34, UR21, RZ ;  /* 0x00000015220d7c10 */ /* 0x000fe2000ff1e0ff */
[----:B------:R-:W-:Y:S01]  /*55c0*/  IMAD.SHL.U32 R15, R33, 0x20, RZ ;  /* 0x00000020210f7824 */ /* 0x000fe200078e00ff */
[----:B-1----:R-:W-:Y:S01]  /*55d0*/  LEA R17, R0, R37, 0x5 ;  /* 0x0000002500117211 */ /* 0x002fe200078e28ff */
[----:B------:R-:W0:Y:S02]  /*55e0*/  LDS R39, [R38+-0x80] ;  /* 0xffff800026277984 */ /* 0x000e240000000800 */
[----:B------:R-:W-:Y:S01]  /*55f0*/  IMAD.X R14, RZ, RZ, UR22, P0 ;  /* 0x00000016ff0e7e24 */ /* 0x000fe200080e06ff */
[C---:B------:R-:W-:Y:S01]  /*5600*/  LEA R12, P0, R13.reuse, UR10, 0x2 ;  /* 0x0000000a0d0c7c11 */ /* 0x040fe2000f8010ff */
[----:B------:R-:W1:Y:S03]  /*5610*/  LDS R42, [R38+-0x40] ;  /* 0xffffc000262a7984 */ /* 0x000e660000000800 */
[----:B------:R-:W-:Y:S01]  /*5620*/  LEA.HI.X R13, R13, UR11, R14, 0x2, P0 ;  /* 0x0000000b0d0d7c11 */ /* 0x000fe200080f140e */
[----:B------:R-:W2:Y:S04]  /*5630*/  LDS R43, [R38] ;  /* 0x00000000262b7984 */ /* 0x000ea80000000800 */
[----:B------:R-:W3:Y:S04]  /*5640*/  LDG.E R16, desc[UR12][R12.64+0x40] ;  /* 0x0000400c0c107981 */ /* 0x000ee8000c1e1900 */
[----:B------:R-:W4:Y:S04]  /*5650*/  LDG.E R14, desc[UR12][R12.64] ;  /* 0x0000000c0c0e7981 */ /* 0x000f28000c1e1900 */
[----:B------:R-:W2:Y:S04]  /*5660*/  LDG.E R18, desc[UR12][R12.64+0x80] ;  /* 0x0000800c0c127981 */ /* 0x000ea8000c1e1900 */
[----:B------:R-:W2:Y:S01]  /*5670*/  LDG.E R20, desc[UR12][R12.64+0xc0] ;  /* 0x0000c00c0c147981 */ /* 0x000ea2000c1e1900 */
[----:B------:R-:W-:-:S03]  /*5680*/  SHF.L.U32 R21, R33, 0x5, RZ ;  /* 0x0000000521157819 */ /* 0x000fc600000006ff */
[----:B------:R0:W1:Y:S01]  /*5690*/  LDS R44, [R38+0x40] ;  /* 0x00004000262c7984 */ /* 0x0000620000000800 */
[-CC-:B---3--:R-:W-:Y:S02]  /*56a0*/  IMAD R16, R16, R15.reuse, R17.reuse ;  /* 0x0000000f10107224 */ /* 0x188fe400078e0211 */
[--C-:B----4-:R-:W-:Y:S02]  /*56b0*/  IMAD R15, R14, R15, R17.reuse ;  /* 0x0000000f0e0f7224 */ /* 0x110fe400078e0211 */
[----:B------:R-:W-:Y:S02]  /*56c0*/  VIADD R19, R16, 0x200 ;  /* 0x0000020010137836 */ /* 0x000fe40000000000 */
[----:B--2---:R-:W-:Y:S02]  /*56d0*/  IMAD R18, R18, R21, R17 ;  /* 0x0000001512127224 */ /* 0x004fe400078e0211 */
[----:B------:R-:W-:-:S04]  /*56e0*/  IMAD.WIDE R14, R15, 0x4, R2 ;  /* 0x000000040f0e7825 */ /* 0x000fc800078e0202 */
[----:B------:R-:W-:Y:S01]  /*56f0*/  IMAD R20, R20, R21, R17 ;  /* 0x0000001514147224 */ /* 0x000fe200078e0211 */
[----:B------:R-:W-:Y:S01]  /*5700*/  IADD3 R21, PT, PT, R18, 0x400, RZ ;  /* 0x0000040012157810 */ /* 0x000fe20007ffe0ff */
[--C-:B------:R-:W-:Y:S01]  /*5710*/  IMAD.WIDE R16, R19, 0x4, R2.reuse ;  /* 0x0000000413107825 */ /* 0x100fe200078e0202 */
[----:B------:R-:W2:Y:S03]  /*5720*/  LDG.E.128 R12, desc[UR12][R14.64] ;  /* 0x0000000c0e0c7981 */ /* 0x000ea6000c1e1d00 */
[----:B------:R-:W-:Y:S02]  /*5730*/  VIADD R25, R20, 0x600 ;  /* 0x0000060014197836 */ /* 0x000fe40000000000 */
[--C-:B------:R-:W-:Y:S01]  /*5740*/  IMAD.WIDE R20, R21, 0x4, R2.reuse ;  /* 0x0000000415147825 */ /* 0x100fe200078e0202 */
[----:B------:R-:W1:Y:S03]  /*5750*/  LDG.E.128 R16, desc[UR12][R16.64] ;  /* 0x0000000c10107981 */ /* 0x000e66000c1e1d00 */
[----:B------:R-:W-:-:S02]  /*5760*/  IMAD.WIDE R24, R25, 0x4, R2 ;  /* 0x0000000419187825 */ /* 0x000fc400078e0202 */
[----:B------:R-:W3:Y:S04]  /*5770*/  LDG.E.128 R20, desc[UR12][R20.64] ;  /* 0x0000000c14147981 */ /* 0x000ee8000c1e1d00 */
[----:B------:R-:W4:Y:S01]  /*5780*/  LDG.E.128 R24, desc[UR12][R24.64] ;  /* 0x0000000c18187981 */ /* 0x000f22000c1e1d00 */
[----:B------:R-:W-:Y:S01]  /*5790*/  IADD3 R36, PT, PT, R36, 0x4, RZ ;  /* 0x0000000424247810 */ /* 0x000fe20007ffe0ff */
[----:B------:R-:W-:Y:S01]  /*57a0*/  VIADD R34, R34, 0x40 ;  /* 0x0000004022227836 */ /* 0x000fe20000000000 */
[----:B------:R-:W-:Y:S01]  /*57b0*/  IADD3 R37, PT, PT, R37, 0x800, RZ ;  /* 0x0000080025257810 */ /* 0x000fe20007ffe0ff */
[----:B0-----:R-:W-:Y:S01]  /*57c0*/  VIADD R38, R38, 0x100 ;  /* 0x0000010026267836 */ /* 0x001fe20000000000 */
[----:B------:R-:W-:Y:S01]  /*57d0*/  ISETP.NE.AND P0, PT, R36, RZ, PT ;  /* 0x000000ff2400720c */ /* 0x000fe20003f05270 */
[-C--:B--2---:R-:W-:Y:S01]  /*57e0*/  FFMA.FTZ R41, R12, R39.reuse, R8 ;  /* 0x000000270c297223 */ /* 0x084fe20000010008 */
[-C--:B------:R-:W-:Y:S01]  /*57f0*/  FFMA.FTZ R8, R13, R39.reuse, R9 ;  /* 0x000000270d087223 */ /* 0x080fe20000010009 */
[-C--:B------:R-:W-:Y:S01]  /*5800*/  FFMA.FTZ R9, R14, R39.reuse, R10 ;  /* 0x000000270e097223 */ /* 0x080fe2000001000a */
[----:B------:R-:W-:-:S03]  /*5810*/  FFMA.FTZ R10, R15, R39, R11 ;  /* 0x000000270f0a7223 */ /* 0x000fc6000001000b */
        /* <DEDUP_REMOVED lines=13> */
.L_x_2250:
[----:B------:R-:W-:Y:S05]  /*58f0*/  BSYNC.RECONVERGENT B1 ;  /* 0x0000000000017941 */ /* 0x000fea0003800200 */
.L_x_2249:
[----:B------:R-:W-:Y:S05]  /*5900*/  @!P1 BRA `(.L_x_2248) ;  /* 0x0000000000f09947 */ /* 0x000fea0003800000 */
[----:B------:R-:W-:Y:S01]  /*5910*/  ISETP.NE.AND P1, PT, R40, 0x1, PT ;  /* 0x000000012800780c */ /* 0x000fe20003f25270 */
[----:B------:R-:W-:Y:S01]  /*5920*/  BSSY.RECONVERGENT B1, `(.L_x_2252) ;  /* 0x0000024000017945 */ /* 0x000fe20003800200 */
[----:B------:R-:W-:-:S11]  /*5930*/  LOP3.LUT P0, RZ, R35, 0x10, RZ, 0xc0, !PT ;  /* 0x0000001023ff7812 */ /* 0x000fd6000780c0ff */
[----:B------:R-:W-:Y:S05]  /*5940*/  @!P1 BRA `(.L_x_2253) ;  /* 0x0000000000849947 */ /* 0x000fea0003800000 */
[----:B------:R-:W0:Y:S01]  /*5950*/  LDCU.64 UR6, c[0x0][0x3c8] ;  /* 0x00007900ff0677ac */ /* 0x000e220008000a00 */
[----:B------:R-:W-:-:S04]  /*5960*/  IADD3 R12, P1, PT, R34, UR21, RZ ;  /* 0x00000015220c7c10 */ /* 0x000fc8000ff3e0ff */
[----:B------:R-:W-:Y:S02]  /*5970*/  IADD3.X R13, PT, PT, RZ, UR22, RZ, P1, !PT ;  /* 0x00000016ff0d7c10 */ /* 0x000fe40008ffe4ff */
[----:B0-----:R-:W-:-:S04]  /*5980*/  LEA R20, P1, R12, UR6, 0x2 ;  /* 0x000000060c147c11 */ /* 0x001fc8000f8210ff */
[----:B------:R-:W-:-:S05]  /*5990*/  LEA.HI.X R21, R12, UR7, R13, 0x2, P1 ;  /* 0x000000070c157c11 */ /* 0x000fca00088f140d */
[----:B------:R-:W2:Y:S04]  /*59a0*/  LDG.E R14, desc[UR12][R20.64+0x40] ;  /* 0x0000400c140e7981 */ /* 0x000ea8000c1e1900 */
[----:B------:R0:W3:Y:S01]  /*59b0*/  LDG.E R12, desc[UR12][R20.64] ;  /* 0x0000000c140c7981 */ /* 0x0000e2000c1e1900 */
[----:B------:R-:W-:Y:S01]  /*59c0*/  SHF.L.U32 R15, R33, 0x5, RZ ;  /* 0x00000005210f7819 */ /* 0x000fe200000006ff */
[----:B------:R-:W-:Y:S01]  /*59d0*/  IMAD.SHL.U32 R13, R34, 0x20, RZ ;  /* 0x00000020220d7824 */ /* 0x000fe200078e00ff */
[----:B------:R-:W4:Y:S01]  /*59e0*/  S2UR UR7, SR_CgaCtaId ;  /* 0x00000000000779c3 */ /* 0x000f220000008800 */
[----:B------:R-:W-:Y:S02]  /*59f0*/  UMOV UR6, 0x400 ;  /* 0x0000040000067882 */ /* 0x000fe40000000000 */
[----:B------:R-:W-:Y:S01]  /*5a00*/  UIADD3 UR6, UPT, UPT, UR6, 0xa0, URZ ;  /* 0x000000a006067890 */ /* 0x000fe2000fffe0ff */
[----:B0-----:R-:W-:-:S03]  /*5a10*/  IADD3 R20, PT, PT, -R29, R34, RZ ;  /* 0x000000221d147210 */ /* 0x001fc60007ffe1ff */
[----:B----4-:R-:W-:Y:S01]  /*5a20*/  ULEA UR6, UR7, UR6, 0x18 ;  /* 0x0000000607067291 */ /* 0x010fe2000f8ec0ff */
[-CC-:B--2---:R-:W-:Y:S02]  /*5a30*/  IMAD R14, R14, R15.reuse, R13.reuse ;  /* 0x0000000f0e0e7224 */ /* 0x184fe400078e020d */
[----:B---3--:R-:W-:Y:S02]  /*5a40*/  IMAD R13, R12, R15, R13 ;  /* 0x0000000f0c0d7224 */ /* 0x008fe400078e020d */
[----:B-1----:R-:W-:Y:S02]  /*5a50*/  VIADD R17, R14, 0x200 ;  /* 0x000002000e117836 */ /* 0x002fe40000000000 */
[----:B------:R-:W-:-:S04]  /*5a60*/  IMAD.WIDE R12, R13, 0x4, R2 ;  /* 0x000000040d0c7825 */ /* 0x000fc800078e0202 */
[----:B------:R-:W-:Y:S02]  /*5a70*/  IMAD.WIDE R16, R17, 0x4, R2 ;  /* 0x0000000411107825 */ /* 0x000fe400078e0202 */
[----:B------:R-:W2:Y:S04]  /*5a80*/  LDG.E.128 R12, desc[UR12][R12.64] ;  /* 0x0000000c0c0c7981 */ /* 0x000ea8000c1e1d00 */
[----:B------:R-:W3:Y:S01]  /*5a90*/  LDG.E.128 R16, desc[UR12][R16.64] ;  /* 0x0000000c10107981 */ /* 0x000ee2000c1e1d00 */
[----:B------:R-:W-:Y:S01]  /*5aa0*/  LEA R20, R20, UR6, 0x2 ;  /* 0x0000000614147c11 */ /* 0x000fe2000f8e10ff */
[----:B------:R-:W-:-:S04]  /*5ab0*/  VIADD R34, R34, 0x20 ;  /* 0x0000002022227836 */ /* 0x000fc80000000000 */
        /* <DEDUP_REMOVED lines=10> */
.L_x_2253:
[----:B------:R-:W-:Y:S05]  /*5b60*/  BSYNC.RECONVERGENT B1 ;  /* 0x0000000000017941 */ /* 0x000fea0003800200 */
.L_x_2252:
[----:B------:R-:W-:Y:S05]  /*5b70*/  @P0 BRA `(.L_x_2248) ;  /* 0x0000000000540947 */ /* 0x000fea0003800000 */
[----:B------:R-:W0:Y:S01]  /*5b80*/  LDCU.64 UR6, c[0x0][0x3c8] ;  /* 0x00007900ff0677ac */ /* 0x000e220008000a00 */
[----:B------:R-:W-:-:S04]  /*5b90*/  IADD3 R12, P0, PT, R34, UR21, RZ ;  /* 0x00000015220c7c10 */ /* 0x000fc8000ff1e0ff */
[----:B------:R-:W-:Y:S02]  /*5ba0*/  IADD3.X R13, PT, PT, RZ, UR22, RZ, P0, !PT ;  /* 0x00000016ff0d7c10 */ /* 0x000fe400087fe4ff */
[----:B0-----:R-:W-:-:S04]  /*5bb0*/  LEA R14, P0, R12, UR6, 0x2 ;  /* 0x000000060c0e7c11 */ /* 0x001fc8000f8010ff */
[----:B------:R-:W-:-:S05]  /*5bc0*/  LEA.HI.X R15, R12, UR7, R13, 0x2, P0 ;  /* 0x000000070c0f7c11 */ /* 0x000fca00080f140d */
[----:B------:R-:W2:Y:S01]  /*5bd0*/  LDG.E R14, desc[UR12][R14.64] ;  /* 0x0000000c0e0e7981 */ /* 0x000ea2000c1e1900 */
[----:B------:R-:W0:Y:S01]  /*5be0*/  S2UR UR7, SR_CgaCtaId ;  /* 0x00000000000779c3 */ /* 0x000e220000008800 */
[----:B------:R-:W-:Y:S02]  /*5bf0*/  UMOV UR6, 0x400 ;  /* 0x0000040000067882 */ /* 0x000fe40000000000 */
[----:B------:R-:W-:Y:S01]  /*5c00*/  UIADD3 UR6, UPT, UPT, UR6, 0xa0, URZ ;  /* 0x000000a006067890 */ /* 0x000fe2000fffe0ff */
[----:B------:R-:W-:-:S03]  /*5c10*/  IADD3 R20, PT, PT, -R29, R34, RZ ;  /* 0x000000221d147210 */ /* 0x000fc60007ffe1ff */
[----:B0-----:R-:W-:-:S06]  /*5c20*/  ULEA UR6, UR7, UR6, 0x18 ;  /* 0x0000000607067291 */ /* 0x001fcc000f8ec0ff */
[----:B------:R-:W-:-:S06]  /*5c30*/  LEA R20, R20, UR6, 0x2 ;  /* 0x0000000614147c11 */ /* 0x000fcc000f8e10ff */
[----:B------:R-:W0:Y:S01]  /*5c40*/  LDS R20, [R20] ;  /* 0x0000000014147984 */ /* 0x000e220000000800 */
[----:B--2---:R-:W-:-:S04]  /*5c50*/  IMAD R13, R33, R14, R34 ;  /* 0x0000000e210d7224 */ /* 0x004fc800078e0222 */
[----:B------:R-:W-:-:S04]  /*5c60*/  IMAD.SHL.U32 R13, R13, 0x20, RZ ;  /* 0x000000200d0d7824 */ /* 0x000fc800078e00ff */
[----:B------:R-:W-:-:S05]  /*5c70*/  IMAD.WIDE R12, R13, 0x4, R2 ;  /* 0x000000040d0c7825 */ /* 0x000fca00078e0202 */
[----:B-1----:R-:W0:Y:S02]  /*5c80*/  LDG.E.128 R16, desc[UR12][R12.64] ;  /* 0x0000000c0c107981 */ /* 0x002e24000c1e1d00 */
[-C--:B0-----:R-:W-:Y:S01]  /*5c90*/  FFMA.FTZ R8, R16, R20.reuse, R8 ;  /* 0x0000001410087223 */ /* 0x081fe20000010008 */
[-C--:B------:R-:W-:Y:S01]  /*5ca0*/  FFMA.FTZ R9, R17, R20.reuse, R9 ;  /* 0x0000001411097223 */ /* 0x080fe20000010009 */
[-C--:B------:R-:W-:Y:S01]  /*5cb0*/  FFMA.FTZ R10, R18, R20.reuse, R10 ;  /* 0x00000014120a7223 */ /* 0x080fe2000001000a */
[----:B------:R-:W-:-:S07]  /*5cc0*/  FFMA.FTZ R11, R19, R20, R11 ;  /* 0x00000014130b7223 */ /* 0x000fce000001000b */
.L_x_2248:
[----:B------:R-:W-:Y:S05]  /*5cd0*/  BSYNC.RECONVERGENT B0 ;  /* 0x0000000000007941 */ /* 0x000fea0003800200 */
.L_x_2247:
[----:B------:R-:W-:Y:S01]  /*5ce0*/  ISETP.GE.AND P0, PT, R32, UR18, PT ;  /* 0x0000001220007c0c */ /* 0x000fe2000bf06270 */
[----:B------:R-:W0:Y:S01]  /*5cf0*/  LDCU.64 UR10, c[0x0][0x3c8] ;  /* 0x00007900ff0a77ac */ /* 0x000e220008000a00 */
[----:B------:R-:W-:Y:S11]  /*5d00*/  BSSY.RECONVERGENT B2, `(.L_x_2254) ;  /* 0x0000151000027945 */ /* 0x000ff60003800200 */
[----:B------:R-:W-:Y:S05]  /*5d10*/  @P0 BRA `(.L_x_2255) ;  /* 0x00000014003c0947 */ /* 0x000fea0003800000 */
[----:B------:R-:W-:Y:S01]  /*5d20*/  IMAD.MOV.U32 R13, RZ, RZ, 0x10 ;  /* 0x00000010ff0d7424 */ /* 0x000fe200078e00ff */
[----:B------:R-:W-:Y:S01]  /*5d30*/  LOP3.LUT R16, RZ, R29, RZ, 0x33, !PT ;  /* 0x0000001dff107212 */ /* 0x000fe200078e33ff */
[----:B------:R-:W1:Y:S01]  /*5d40*/  LDCU UR6, c[0x0][0x3f8] ;  /* 0x00007f00ff0677ac */ /* 0x000e620008000800 */
[----:B------:R-:W-:Y:S02]  /*5d50*/  BSSY.RECONVERGENT B1, `(.L_x_2256) ;  /* 0x00000bc000017945 */ /* 0x000fe40003800200 */
[----:B------:R-:W-:-:S04]  /*5d60*/  VIADDMNMX R13, R32, R13, UR18, !PT ;  /* 0x00000012200d7e46 */ /* 0x000fc8000f80010d */
[----:B------:R-:W-:-:S04]  /*5d70*/  IADD3 R16, PT, PT, -R0, R13, R16 ;  /* 0x0000000d00107210 */ /* 0x000fc80007ffe110 */
[C---:B------:R-:W-:Y:S02]  /*5d80*/  ISETP.GE.U32.AND P0, PT, R16.reuse, 0x30, PT ;  /* 0x000000301000780c */ /* 0x040fe40003f06070 */
[----:B------:R-:W-:Y:S01]  /*5d90*/  LEA.HI R18, R16, 0x1, RZ, 0x1c ;  /* 0x0000000110127811 */ /* 0x000fe200078fe0ff */
[----:B-1----:R-:W-:-:S10]  /*5da0*/  IMAD R17, R30, UR6, RZ ;  /* 0x000000061e117c24 */ /* 0x002fd4000f8e02ff */
        /* <DEDUP_REMOVED lines=12> */
.L_x_2267:
[C---:B------:R-:W-:Y:S01]  /*5e70*/  IADD3 R15, PT, PT, R19.reuse, -0x20, RZ ;  /* 0xffffffe0130f7810 */ /* 0x040fe20007ffe0ff */
[----:B------:R-:W-:Y:S01]  /*5e80*/  VIADD R20, R20, 0x4 ;  /* 0x0000000414147836 */ /* 0x000fe20000000000 */
[C---:B------:R-:W-:Y:S01]  /*5e90*/  IADD3 R23, PT, PT, R19.reuse, 0x10, RZ ;  /* 0x0000001013177810 */ /* 0x040fe20007ffe0ff */
[----:B------:R-:W-:Y:S01]  /*5ea0*/  VIADD R25, R19, 0xfffffff0 ;  /* 0xfffffff013197836 */ /* 0x000fe20000000000 */
        /* <DEDUP_REMOVED lines=14> */
[----:B------:R1:W2:Y:S02]  /*5f90*/  F2I.FTZ.U32.TRUNC.NTZ R13, R22 ;  /* 0x00000016000d7305 */ /* 0x0002a4000021f000 */
[----:B-1----:R-:W1:Y:S01]  /*5fa0*/  LDS R22, [R21+-0x80] ;  /* 0xffff800015167984 */ /* 0x002e620000000800 */
        /* <DEDUP_REMOVED lines=14> */
[----:B------:R-:W-:-:S05]  /*6090*/  IADD3 R13, P4, PT, R12, UR21, RZ ;  /* 0x000000150c0d7c10 */ /* 0x000fca000ff9e0ff */
[----:B------:R-:W-:Y:S01]  /*60a0*/  IMAD.X R14, RZ, RZ, UR22, P4 ;  /* 0x00000016ff0e7e24 */ /* 0x000fe2000a0e06ff */
        /* <DEDUP_REMOVED lines=11> */
.L_x_2260:
[----:B0-----:R-:W-:Y:S05]  /*6160*/  BSYNC.RECONVERGENT B3 ;  /* 0x0000000000037941 */ /* 0x001fea0003800200 */
.L_x_2259:
        /* <DEDUP_REMOVED lines=10> */
[----:B0-----:R-:W0:Y:S01]  /*6210*/  LDS R22, [R21+-0x40] ;  /* 0xffffc00015167984 */ /* 0x001e220000000800 */
[----:B-1----:R-:W-:-:S05]  /*6220*/  IADD3 R12, PT, PT, RZ, -R13, RZ ;  /* 0x8000000dff0c7210 */ /* 0x002fca0007ffe0ff */
        /* <DEDUP_REMOVED lines=26> */
.L_x_2262:
[----:B------:R-:W-:Y:S05]  /*63d0*/  BSYNC.RECONVERGENT B3 ;  /* 0x0000000000037941 */ /* 0x000fea0003800200 */
.L_x_2261:
        /* <DEDUP_REMOVED lines=10> */
[----:B0-----:R-:W0:Y:S01]  /*6480*/  LDS R22, [R21] ;  /* 0x0000000015167984 */ /* 0x001e220000000800 */
        /* <DEDUP_REMOVED lines=27> */
.L_x_2264:
[----:B------:R-:W-:Y:S05]  /*6640*/  BSYNC.RECONVERGENT B3 ;  /* 0x0000000000037941 */ /* 0x000fea0003800200 */
.L_x_2263:
        /* <DEDUP_REMOVED lines=14> */
[----:B------:R-:W-:Y:S02]  /*6730*/  MOV R13, R24 ;  /* 0x00000018000d7202 */ /* 0x000fe40000000f00 */
[----:B------:R-:W0:Y:S03]  /*6740*/  LDS R24, [R21+0x40] ;  /* 0x0000400015187984 */ /* 0x000e260000000800 */
        /* <DEDUP_REMOVED lines=22> */
.L_x_2266:
[----:B------:R-:W-:Y:S05]  /*68b0*/  BSYNC.RECONVERGENT B3 ;  /* 0x0000000000037941 */ /* 0x000fea0003800200 */
.L_x_2265:
[----:B------:R-:W-:Y:S01]  /*68c0*/  VIADD R19, R19, 0x40 ;  /* 0x0000004013137836 */ /* 0x000fe20000000000 */
[----:B------:R-:W-:Y:S01]  /*68d0*/  IADD3 R21, PT, PT, R21, 0x100, RZ ;  /* 0x0000010015157810 */ /* 0x000fe20007ffe0ff */
[----:B------:R-:W-:Y:S06]  /*68e0*/  @P0 BRA `(.L_x_2267) ;  /* 0xfffffff400600947 */ /* 0x000fec000383ffff */
[----:B------:R-:W-:Y:S05]  /*68f0*/  BSYNC.RECONVERGENT B0 ;  /* 0x0000000000007941 */ /* 0x000fea0003800200 */
.L_x_2258:
[----:B------:R-:W-:-:S07]  /*6900*/  VIADD R32, R19, 0xffffffe0 ;  /* 0xffffffe013207836 */ /* 0x000fce0000000000 */
.L_x_2257:
[----:B0-----:R-:W-:Y:S05]  /*6910*/  BSYNC.RECONVERGENT B1 ;  /* 0x0000000000017941 */ /* 0x001fea0003800200 */
.L_x_2256:
        /* <DEDUP_REMOVED lines=10> */
[----:B------:R-:W-:Y:S01]  /*69c0*/  IADD3 R19, PT, PT, R32, 0x10, RZ ;  /* 0x0000001020137810 */ /* 0x000fe20007ffe0ff */
        /* <DEDUP_REMOVED lines=17> */
[----:B------:R-:W-:-:S04]  /*6ae0*/  IMAD.HI.U32 R12, R13, R21, R12 ;  /* 0x000000150d0c7227 */ /* 0x000fc800078e000c */
[----:B------:R-:W-:Y:S02]  /*6af0*/  IMAD.MOV.U32 R13, RZ, RZ, R22 ;  /* 0x000000ffff0d7224 */ /* 0x000fe400078e0016 */
[----:B------:R-:W1:Y:S02]  /*6b00*/  LDS R22, [R18] ;  /* 0x0000000012167984 */ /* 0x000e640000000800 */
        /* <DEDUP_REMOVED lines=10> */
[----:B------:R-:W-:Y:S02]  /*6bb0*/  IADD3.X R14, PT, PT, RZ, UR22, RZ, P1, !PT ;  /* 0x00000016ff0e7c10 */ /* 0x000fe40008ffe4ff */
[----:B0-----:R-:W-:-:S04]  /*6bc0*/  LEA R20, P1, R13, UR6, 0x2 ;  /* 0x000000060d147c11 */ /* 0x001fc8000f8210ff */
[----:B------:R-:W-:-:S05]  /*6bd0*/  LEA.HI.X R21, R13, UR7, R14, 0x2, P1 ;  /* 0x000000070d157c11 */ /* 0x000fca00088f140e */
[----:B------:R-:W2:Y:S02]  /*6be0*/  LDG.E R20, desc[UR12][R20.64] ;  /* 0x0000000c14147981 */ /* 0x000ea4000c1e1900 */
[----:B--2---:R-:W-:-:S04]  /*6bf0*/  IMAD R13, R17, R20, R12 ;  /* 0x00000014110d7224 */ /* 0x004fc800078e020c */
[----:B------:R-:W-:-:S04]  /*6c00*/  IMAD.SHL.U32 R13, R13, 0x20, RZ ;  /* 0x000000200d0d7824 */ /* 0x000fc800078e00ff */
[----:B------:R-:W-:-:S06]  /*6c10*/  IMAD.WIDE R12, R13, 0x4, R2 ;  /* 0x000000040d0c7825 */ /* 0x000fcc00078e0202 */
[----:B------:R-:W1:Y:S02]  /*6c20*/  LDG.E.128 R12, desc[UR12][R12.64] ;  /* 0x0000000c0c0c7981 */ /* 0x000e64000c1e1d00 */
[-C--:B-1----:R-:W-:Y:S01]  /*6c30*/  FFMA.FTZ R8, R12, R22.reuse, R8 ;  /* 0x000000160c087223 */ /* 0x082fe20000010008 */
[-C--:B------:R-:W-:Y:S01]  /*6c40*/  FFMA.FTZ R9, R13, R22.reuse, R9 ;  /* 0x000000160d097223 */ /* 0x080fe20000010009 */
[-C--:B------:R-:W-:Y:S01]  /*6c50*/  FFMA.FTZ R10, R14, R22.reuse, R10 ;  /* 0x000000160e0a7223 */ /* 0x080fe2000001000a */
[----:B------:R-:W-:-:S07]  /*6c60*/  FFMA.FTZ R11, R15, R22, R11 ;  /* 0x000000160f0b7223 */ /* 0x000fce000001000b */
.L_x_2271:
[----:B------:R-:W-:Y:S05]  /*6c70*/  BSYNC.RECONVERGENT B1 ;  /* 0x0000000000017941 */ /* 0x000fea0003800200 */
.L_x_2270:
[----:B------:R-:W-:Y:S04]  /*6c80*/  BSSY.RECONVERGENT B1, `(.L_x_2272) ;  /* 0x0000027000017945 */ /* 0x000fe80003800200 */
[----:B------:R-:W-:Y:S05]  /*6c90*/  @!P0 BRA `(.L_x_2273) ;  /* 0x0000000000948947 */ /* 0x000fea0003800000 */
[----:B------:R-:W-:Y:S01]  /*6ca0*/  IABS R15, R30 ;  /* 0x0000001e000f7213 */ /* 0x000fe20000000000 */
[----:B------:R-:W0:Y:S01]  /*6cb0*/  LDCU.64 UR6, c[0x0][0x3c8] ;  /* 0x00007900ff0677ac */ /* 0x000e220008000a00 */
[----:B------:R-:W-:Y:S01]  /*6cc0*/  IABS R22, R19 ;  /* 0x0000001300167213 */ /* 0x000fe20000000000 */
[----:B------:R-:W1:Y:S01]  /*6cd0*/  LDS R18, [R18+0x40] ;  /* 0x0000400012127984 */ /* 0x000e620000000800 */
        /* <DEDUP_REMOVED lines=27> */
[----:B------:R-:W-:-:S05]  /*6e90*/  IMAD.WIDE R12, R13, 0x4, R2 ;  /* 0x000000040d0c7825 */ /* 0x000fca00078e0202 */
[----:B------:R-:W1:Y:S02]  /*6ea0*/  LDG.E.128 R20, desc[UR12][R12.64] ;  /* 0x0000000c0c147981 */ /* 0x000e64000c1e1d00 */
[-C--:B-1----:R-:W-:Y:S01]  /*6eb0*/  FFMA.FTZ R8, R20, R18.reuse, R8 ;  /* 0x0000001214087223 */ /* 0x082fe20000010008 */
[-C--:B------:R-:W-:Y:S01]  /*6ec0*/  FFMA.FTZ R9, R21, R18.reuse, R9 ;  /* 0x0000001215097223 */ /* 0x080fe20000010009 */
[-C--:B------:R-:W-:Y:S01]  /*6ed0*/  FFMA.FTZ R10, R22, R18.reuse, R10 ;  /* 0x00000012160a7223 */ /* 0x080fe2000001000a */
[----:B------:R-:W-:-:S07]  /*6ee0*/  FFMA.FTZ R11, R23, R18, R11 ;  /* 0x00000012170b7223 */ /* 0x000fce000001000b */
.L_x_2273:
[----:B------:R-:W-:Y:S05]  /*6ef0*/  BSYNC.RECONVERGENT B1 ;  /* 0x0000000000017941 */ /* 0x000fea0003800200 */
.L_x_2272:
[----:B------:R-:W-:-:S07]  /*6f00*/  IADD3 R32, PT, PT, R32, 0x20, RZ ;  /* 0x0000002020207810 */ /* 0x000fce0007ffe0ff */
.L_x_2269:
[----:B------:R-:W-:Y:S05]  /*6f10*/  BSYNC.RECONVERGENT B0 ;  /* 0x0000000000007941 */ /* 0x000fea0003800200 */
.L_x_2268:
[----:B------:R-:W-:-:S04]  /*6f20*/  LOP3.LUT P0, RZ, R16, 0x10, RZ, 0xc0, !PT ;  /* 0x0000001010ff7812 */ /* 0x000fc8000780c0ff */
[----:B------:R-:W-:-:S13]  /*6f30*/  ISETP.LT.OR P0, PT, R32, R30, P0 ;  /* 0x0000001e2000720c */ /* 0x000fda0000701670 */
[----:B------:R-:W-:Y:S05]  /*6f40*/  @P0 BRA `(.L_x_2255) ;  /* 0x0000000000b00947 */ /* 0x000fea0003800000 */
[----:B------:R-:W-:Y:S01]  /*6f50*/  IABS R15, R30 ;  /* 0x0000001e000f7213 */ /* 0x000fe20000000000 */
[----:B------:R-:W0:Y:S01]  /*6f60*/  LDCU.64 UR6, c[0x0][0x3c8] ;  /* 0x00007900ff0677ac */ /* 0x000e220008000a00 */
        /* <DEDUP_REMOVED lines=19> */
[----:B------:R-:W-:-:S05]  /*70a0*/  MOV R14, R12 ;  /* 0x0000000c000e7202 */ /* 0x000fca0000000f00 */
[----:B------:R-:W-:Y:S01]  /*70b0*/  @!P1 IMAD.MOV R14, RZ, RZ, -R14 ;  /* 0x000000ffff0e9224 */ /* 0x000fe200078e0a0e */
[----:B------:R-:W-:-:S04]  /*70c0*/  @!P2 LOP3.LUT R14, RZ, R30, RZ, 0x33, !PT ;  /* 0x0000001eff0ea212 */ /* 0x000fc800078e33ff */
        /* <DEDUP_REMOVED lines=15> */
[----:B------:R-:W0:Y:S02]  /*71c0*/  LDG.E.128 R16, desc[UR12][R2.64] ;  /* 0x0000000c02107981 */ /* 0x000e24000c1e1d00 */
[-C--:B0-----:R-:W-:Y:S01]  /*71d0*/  FFMA.FTZ R8, R16, R32.reuse, R8 ;  /* 0x0000002010087223 */ /* 0x081fe20000010008 */
[-C--:B------:R-:W-:Y:S01]  /*71e0*/  FFMA.FTZ R9, R17, R32.reuse, R9 ;  /* 0x0000002011097223 */ /* 0x080fe20000010009 */
[-C--:B------:R-:W-:Y:S01]  /*71f0*/  FFMA.FTZ R10, R18, R32.reuse, R10 ;  /* 0x00000020120a7223 */ /* 0x080fe2000001000a */
[----:B------:R-:W-:-:S07]  /*7200*/  FFMA.FTZ R11, R19, R32, R11 ;  /* 0x00000020130b7223 */ /* 0x000fce000001000b */
.L_x_2255:
[----:B0-----:R-:W-:Y:S05]  /*7210*/  BSYNC.RECONVERGENT B2 ;  /* 0x0000000000027941 */ /* 0x001fea0003800200 */
.L_x_2254:
[----:B------:R-:W-:Y:S01]  /*7220*/  ISETP.NE.AND P0, PT, R0, UR5, PT ;  /* 0x0000000500007c0c */ /* 0x000fe2000bf05270 */
[----:B------:R-:W-:-:S12]  /*7230*/  BSSY.RECONVERGENT B0, `(.L_x_2274) ;  /* 0x0000040000007945 */ /* 0x000fd80003800200 */
[----:B------:R-:W-:Y:S05]  /*7240*/  @P0 BRA `(.L_x_2275) ;  /* 0x0000000000f80947 */ /* 0x000fea0003800000 */
[----:B------:R-:W0:Y:S01]  /*7250*/  LDC R2, c[0x0][0x478] ;  /* 0x00011e00ff027b82 */ /* 0x000e220000000800 */
[----:B-1----:R-:W-:Y:S01]  /*7260*/  VIADD R17, R31, UR20 ;  /* 0x000000141f117c36 */ /* 0x002fe20008000000 */
[----:B------:R-:W1:Y:S01]  /*7270*/  LDCU.64 UR6, c[0x0][0x460] ;  /* 0x00008c00ff0677ac */ /* 0x000e620008000a00 */
[----:B0-----:R-:W-:-:S13]  /*7280*/  ISETP.NE.AND P1, PT, R2, 0x2, PT ;  /* 0x000000020200780c */ /* 0x001fda0003f25270 */
[----:B------:R-:W0:Y:S08]  /*7290*/  @!P1 LDC.64 R2, c[0x0][0x3a8] ;  /* 0x0000ea00ff029b82 */ /* 0x000e300000000a00 */
[----:B------:R-:W2:Y:S01]  /*72a0*/  @!P1 LDC.64 R14, c[0x0][0x468] ;  /* 0x00011a00ff0e9b82 */ /* 0x000ea20000000a00 */
[----:B-1----:R-:W-:-:S07]  /*72b0*/  UISETP.NE.U32.AND UP0, UPT, UR6, URZ, UPT ;  /* 0x000000ff0600728c */ /* 0x002fce000bf05070 */
[----:B------:R-:W1:Y:S01]  /*72c0*/  @P1 LDC.64 R12, c[0x0][0x3a8] ;  /* 0x0000ea00ff0c1b82 */ /* 0x000e620000000a00 */
[----:B0-----:R-:W-:-:S04]  /*72d0*/  @!P1 IADD3 R2, P0, PT, R17, R2, RZ ;  /* 0x0000000211029210 */ /* 0x001fc80007f1e0ff */
[----:B------:R-:W-:Y:S01]  /*72e0*/  @!P1 LEA.HI.X.SX32 R3, R17, R3, 0x1, P0 ;  /* 0x0000000311039211 */ /* 0x000fe200000f0eff */
[----:B--2---:R0:W2:Y:S04]  /*72f0*/  @!P1 LDG.E R15, desc[UR12][R14.64+0x8] ;  /* 0x0000080c0e0f9981 */ /* 0x0040a8000c1e1900 */
[----:B------:R-:W3:Y:S01]  /*7300*/  @!P1 LDG.E R18, desc[UR12][R2.64] ;  /* 0x0000000c02129981 */ /* 0x000ee2000c1e1900 */
[----:B------:R-:W-:-:S11]  /*7310*/  UISETP.NE.AND.EX UP0, UPT, UR7, URZ, UPT, UP0 ;  /* 0x000000ff0700728c */ /* 0x000fd6000bf05300 */
[----:B------:R-:W4:Y:S01]  /*7320*/  @UP0 LDCU UR5, c[0x0][0x3f8] ;  /* 0x00007f00ff0507ac */ /* 0x000f220008000800 */
[----:B------:R-:W0:Y:S01]  /*7330*/  @UP0 LDCU.64 UR6, c[0x0][0x458] ;  /* 0x00008b00ff0607ac */ /* 0x000e220008000a00 */
[----:B------:R-:W-:Y:S01]  /*7340*/  PLOP3.LUT P2, PT, PT, PT, UP0, 0x80, 0x8 ;  /* 0x000000000008781c */ /* 0x000fe20003f4f008 */
[----:B-1----:R-:W-:Y:S01]  /*7350*/  @P1 IMAD.WIDE R2, R17, 0x4, R12 ;  /* 0x0000000411021825 */ /* 0x002fe200078e020c */
[----:B----4-:R-:W-:-:S06]  /*7360*/  @UP0 UIMAD UR5, UR4, UR5, UR19 ;  /* 0x00000005040502a4 */ /* 0x010fcc000f8e0213 */
[----:B0-----:R-:W-:Y:S01]  /*7370*/  MOV R14, UR5 ;  /* 0x00000005000e7c02 */ /* 0x001fe20008000f00 */
[----:B------:R-:W-:Y:S01]  /*7380*/  IMAD.U32 R16, RZ, RZ, UR6 ;  /* 0x00000006ff107e24 */ /* 0x000fe2000f8e00ff */
[----:B------:R-:W-:Y:S01]  /*7390*/  MOV R17, UR7 ;  /* 0x0000000700117c02 */ /* 0x000fe20008000f00 */
[----:B------:R-:W0:Y:S01]  /*73a0*/  S2R R21, SR_CgaCtaId ;  /* 0x0000000000157919 */ /* 0x000e220000008800 */
[----:B------:R-:W-:Y:S01]  /*73b0*/  IADD3 R29, PT, PT, -R29, UR18, RZ ;  /* 0x000000121d1d7c10 */ /* 0x000fe2000fffe1ff */
[----:B------:R-:W-:Y:S01]  /*73c0*/  @P2 IMAD R19, R14, 0x20, R31 ;  /* 0x000000200e132824 */ /* 0x000fe200078e021f */
[----:B------:R-:W1:Y:S03]  /*73d0*/  LDCU.64 UR6, c[0x0][0x3c0] ;  /* 0x00007800ff0677ac */ /* 0x000e660008000a00 */
[----:B------:R-:W-:Y:S01]  /*73e0*/  @P2 IMAD.WIDE R16, R19, 0x4, R16 ;  /* 0x0000000413102825 */ /* 0x000fe200078e0210 */
[----:B---3--:R-:W2:Y:S08]  /*73f0*/  @!P1 I2F.S8 R20, R18 ;  /* 0x0000001200149306 */ /* 0x008eb00000001400 */
[----:B------:R-:W3:Y:S08]  /*7400*/  @!P1 I2F.S8 R22, R18.B1 ;  /* 0x1000001200169306 */ /* 0x000ef00000001400 */
[----:B------:R-:W4:Y:S08]  /*7410*/  @!P1 I2F.S8 R24, R18.B2 ;  /* 0x2000001200189306 */ /* 0x000f300000001400 */
[----:B------:R1:W0:Y:S01]  /*7420*/  @!P1 I2F.S8 R26, R18.B3 ;  /* 0x30000012001a9306 */ /* 0x0002220000001400 */
[C---:B--2---:R-:W-:Y:S01]  /*7430*/  @!P1 FMUL.FTZ R12, R15.reuse, R20 ;  /* 0x000000140f0c9220 */ /* 0x044fe20000410000 */
[C---:B---3--:R-:W-:Y:S01]  /*7440*/  @!P1 FMUL.FTZ R13, R15.reuse, R22 ;  /* 0x000000160f0d9220 */ /* 0x048fe20000410000 */
[C---:B----4-:R-:W-:Y:S01]  /*7450*/  @!P1 FMUL.FTZ R14, R15.reuse, R24 ;  /* 0x000000180f0e9220 */ /* 0x050fe20000410000 */
[----:B-1----:R-:W2:Y:S01]  /*7460*/  @P2 LDG.E.128 R16, desc[UR12][R16.64] ;  /* 0x0000000c10102981 */ /* 0x002ea2000c1e1d00 */
[----:B0-----:R-:W-:-:S06]  /*7470*/  @!P1 FMUL.FTZ R15, R15, R26 ;  /* 0x0000001a0f0f9220 */ /* 0x001fcc0000410000 */
[----:B------:R0:W3:Y:S01]  /*7480*/  @P1 LDG.E.128 R12, desc[UR12][R2.64] ;  /* 0x0000000c020c1981 */ /* 0x0000e2000c1e1d00 */
[----:B------:R-:W-:-:S04]  /*7490*/  MOV R20, 0x400 ;  /* 0x0000040000147802 */ /* 0x000fc80000000f00 */
[----:B------:R-:W-:-:S04]  /*74a0*/  IADD3 R20, PT, PT, R20, 0xa0, RZ ;  /* 0x000000a014147810 */ /* 0x000fc80007ffe0ff */
[----:B------:R-:W-:-:S05]  /*74b0*/  LEA R20, R21, R20, 0x18 ;  /* 0x0000001415147211 */ /* 0x000fca00078ec0ff */
[----:B------:R-:W-:Y:S01]  /*74c0*/  IMAD R20, R29, 0x4, R20 ;  /* 0x000000041d147824 */ /* 0x000fe200078e0214 */
[----:B------:R-:W-:Y:S01]  /*74d0*/  USHF.L.U32 UR5, UR8, 0x5, URZ ;  /* 0x0000000508057899 */ /* 0x000fe200080006ff */
[----:B------:R-:W-:-:S03]  /*74e0*/  IMAD R30, R30, UR9, R31 ;  /* 0x000000091e1e7c24 */ /* 0x000fc6000f8e021f */
[----:B------:R-:W1:Y:S02]  /*74f0*/  LDS R21, [R20] ;  /* 0x0000000014157984 */ /* 0x000e640000000800 */
[----:B0-----:R-:W-:Y:S02]  /*7500*/  SHF.R.S32.HI R2, RZ, 0x1f, R30 ;  /* 0x0000001fff027819 */ /* 0x001fe4000001141e */
[----:B------:R-:W-:Y:S02]  /*7510*/  IADD3 R30, P0, PT, R30, UR5, RZ ;  /* 0x000000051e1e7c10 */ /* 0x000fe4000ff1e0ff */
[----:B------:R-:W-:-:S04]  /*7520*/  MOV R3, UR5 ;  /* 0x0000000500037c02 */ /* 0x000fc80008000f00 */
        /* <DEDUP_REMOVED lines=16> */
.L_x_2275:
[----:B------:R-:W-:Y:S05]  /*7630*/  BSYNC.RECONVERGENT B0 ;  /* 0x0000000000007941 */ /* 0x000fea0003800200 */
.L_x_2274:
[----:B------:R-:W2:Y:S08]  /*7640*/  S2UR UR6, SR_CgaCtaId ;  /* 0x00000000000679c3 */ /* 0x000eb00000008800 */
[----:B------:R-:W-:Y:S01]  /*7650*/  BAR.SYNC.DEFER_BLOCKING 0x0 ;  /* 0x0000000000007b1d */ /* 0x000fe20000010000 */
[C---:B0-----:R-:W-:Y:S01]  /*7660*/  LOP3.LUT R2, R28.reuse, 0x3c0, RZ, 0xc0, !PT ;  /* 0x000003c01c027812 */ /* 0x041fe200078ec0ff */
[----:B------:R-:W-:Y:S01]  /*7670*/  IMAD.SHL.U32 R3, R31, 0x4, RZ ;  /* 0x000000041f037824 */ /* 0x000fe200078e00ff */
[----:B------:R-:W-:-:S02]  /*7680*/  ISETP.GT.U32.AND P1, PT, R28, 0x3f, PT ;  /* 0x0000003f1c00780c */ /* 0x000fc40003f24070 */
[----:B------:R-:W-:Y:S01]  /*7690*/  ISETP.NE.AND P0, PT, R2, 0x40, PT ;  /* 0x000000400200780c */ /* 0x000fe20003f05270 */
[----:B------:R-:W-:Y:S01]  /*76a0*/  UMOV UR5, 0x400 ;  /* 0x0000040000057882 */ /* 0x000fe20000000000 */
[----:B------:R-:W-:Y:S01]  /*76b0*/  LEA R0, R0, R3, 0x7 ;  /* 0x0000000300007211 */ /* 0x000fe200078e38ff */
[----:B------:R-:W-:Y:S01]  /*76c0*/  UIADD3 UR5, UPT, UPT, UR5, 0xa0, URZ ;  /* 0x000000a005057890 */ /* 0x000fe2000fffe0ff */
[C---:B------:R-:W-:Y:S02]  /*76d0*/  LOP3.LUT R2, R28.reuse, 0x3e0, RZ, 0xc0, !PT ;  /* 0x000003e01c027812 */ /* 0x040fe400078ec0ff */
[----:B------:R-:W-:Y:S01]  /*76e0*/  ISETP.GT.U32.AND P2, PT, R28, 0x1f, PT ;  /* 0x0000001f1c00780c */ /* 0x000fe20003f44070 */
[----:B--2---:R-:W-:-:S09]  /*76f0*/  ULEA UR5, UR6, UR5, 0x18 ;  /* 0x0000000506057291 */ /* 0x004fd2000f8ec0ff */
[----:B------:R-:W-:Y:S01]  /*7700*/  @!P0 STS.128 [R0+UR5+-0x400], R8 ;  /* 0xfffc000800008988 */ /* 0x000fe20008000c05 */
[----:B------:R-:W-:Y:S01]  /*7710*/  BAR.SYNC.DEFER_BLOCKING 0x0 ;  /* 0x0000000000007b1d */ /* 0x000fe20000010000 */
[----:B------:R-:W-:Y:S02]  /*7720*/  ISETP.NE.AND P0, PT, R2, 0x20, PT ;  /* 0x000000200200780c */ /* 0x000fe40003f05270 */
[----:B------:R-:W-:-:S03]  /*7730*/  LOP3.LUT R2, R28, 0x3f0, RZ, 0xc0, !PT ;  /* 0x000003f01c027812 */ /* 0x000fc600078ec0ff */
[----:B-----5:R-:W0:Y:S02]  /*7740*/  @!P1 LDS.128 R4, [R0+UR5] ;  /* 0x0000000500049984 */ /* 0x020e240008000c00 */
        /* <DEDUP_REMOVED lines=69> */
.L_x_2276:
[----:B------:R-:W0:Y:S01]  /*7ba0*/  LDC.64 R2, c[0x0][0x380] ;  /* 0x0000e000ff027b82 */ /* 0x000e220000000a00 */
[----:B------:R-:W-:-:S05]  /*7bb0*/  IADD3 R31, PT, PT, R31, UR9, RZ ;  /* 0x000000091f1f7c10 */ /* 0x000fca000fffe0ff */
[----:B0-----:R-:W-:-:S05]  /*7bc0*/  IMAD.WIDE R2, R31, 0x4, R2 ;  /* 0x000000041f027825 */ /* 0x001fca00078e0202 */
[----:B------:R-:W-:Y:S01]  /*7bd0*/  STG.E.128 desc[UR12][R2.64], R8 ;  /* 0x0000000802007986 */ /* 0x000fe2000c101d0c */
[----:B------:R-:W-:Y:S05]  /*7be0*/  EXIT ;  /* 0x000000000000794d */ /* 0x000fea0003800000 */
.L_x_2201:
[----:B------:R-:W-:Y:S02]  /*7bf0*/  IMAD.MOV.U32 R49, RZ, RZ, R7 ;  /* 0x000000ffff317224 */ /* 0x000fe400078e0007 */
[----:B------:R-:W-:Y:S02]  /*7c00*/  HFMA2 R36, -RZ, RZ, 0, 9.5367431640625e-07 ;  /* 0x00000010ff247431 */ /* 0x000fe400000001ff */
[----:B------:R-:W-:Y:S01]  /*7c10*/  IMAD.MOV.U32 R37, RZ, RZ, 0x1f ;  /* 0x0000001fff257424 */ /* 0x000fe200078e00ff */
[----:B0-----:R-:W-:-:S07]  /*7c20*/  MOV R10, 0xffffffff ;  /* 0xffffffff000a7802 */ /* 0x001fce0000000f00 */
[----:B------:R-:W-:Y:S05]  /*7c30*/  WARPSYNC.COLLECTIVE R10, `(.L_x_2277) ;  /* 0x000000000a087348 */ /* 0x000fea0003c00000 */
[----:B------:R0:W1:Y:S02]  /*7c40*/  SHFL.BFLY P3, R48, R49, R36, R37 ;  /* 0x0c00002431307389 */ /* 0x0000640000060025 */
[----:B01----:R-:W-:Y:S05]  /*7c50*/  ENDCOLLECTIVE ;  /* 0x000000000000791b */ /* 0x003fea0003800000 */
.L_x_2277:
[----:B------:R-:W-:Y:S02]  /*7c60*/  HFMA2 R36, -RZ, RZ, 0, 4.76837158203125e-07 ;  /* 0x00000008ff247431 */ /* 0x000fe400000001ff */
[----:B------:R-:W-:-:S04]  /*7c70*/  FADD.FTZ R8, R7, R48 ;  /* 0x0000003007087221 */ /* 0x000fc80000010000 */
[----:B------:R-:W-:-:S07]  /*7c80*/  IMAD.MOV.U32 R49, RZ, RZ, R8 ;  /* 0x000000ffff317224 */ /* 0x000fce00078e0008 */
[----:B------:R-:W-:Y:S05]  /*7c90*/  WARPSYNC.COLLECTIVE R10, `(.L_x_2278) ;  /* 0x000000000a087348 */ /* 0x000fea0003c00000 */
[----:B------:R0:W1:Y:S02]  /*7ca0*/  SHFL.BFLY P3, R48, R49, R36, R37 ;  /* 0x0c00002431307389 */ /* 0x0000640000060025 */
[----:B01----:R-:W-:Y:S05]  /*7cb0*/  ENDCOLLECTIVE ;  /* 0x000000000000791b */ /* 0x003fea0003800000 */
.L_x_2278:
[----:B------:R-:W-:Y:S01]  /*7cc0*/  MOV R36, 0x4 ;  /* 0x0000000400247802 */ /* 0x000fe20000000f00 */
[----:B------:R-:W-:-:S04]  /*7cd0*/  FADD.FTZ R11, R8, R48 ;  /* 0x00000030080b7221 */ /* 0x000fc80000010000 */
[----:B------:R-:W-:-:S07]  /*7ce0*/  IMAD.MOV.U32 R49, RZ, RZ, R11 ;  /* 0x000000ffff317224 */ /* 0x000fce00078e000b */
[----:B------:R-:W-:Y:S05]  /*7cf0*/  WARPSYNC.COLLECTIVE R10, `(.L_x_2279) ;  /* 0x000000000a087348 */ /* 0x000fea0003c00000 */
[----:B------:R0:W1:Y:S02]  /*7d00*/  SHFL.BFLY P3, R48, R49, R36, R37 ;  /* 0x0c00002431307389 */ /* 0x0000640000060025 */
[----:B01----:R-:W-:Y:S05]  /*7d10*/  ENDCOLLECTIVE ;  /* 0x000000000000791b */ /* 0x003fea0003800000 */
.L_x_2279:
[----:B------:R-:W-:Y:S02]  /*7d20*/  HFMA2 R36, -RZ, RZ, 0, 1.1920928955078125e-07 ;  /* 0x00000002ff247431 */ /* 0x000fe400000001ff */
[----:B------:R-:W-:-:S04]  /*7d30*/  FADD.FTZ R12, R11, R48 ;  /* 0x000000300b0c7221 */ /* 0x000fc80000010000 */
[----:B------:R-:W-:-:S07]  /*7d40*/  IMAD.MOV.U32 R49, RZ, RZ, R12 ;  /* 0x000000ffff317224 */ /* 0x000fce00078e000c */
[----:B------:R-:W-:Y:S05]  /*7d50*/  WARPSYNC.COLLECTIVE R10, `(.L_x_2280) ;  /* 0x000000000a087348 */ /* 0x000fea0003c00000 */
[----:B------:R0:W1:Y:S02]  /*7d60*/  SHFL.BFLY P3, R48, R49, R36, R37 ;  /* 0x0c00002431307389 */ /* 0x0000640000060025 */
[----:B01----:R-:W-:Y:S05]  /*7d70*/  ENDCOLLECTIVE ;  /* 0x000000000000791b */ /* 0x003fea0003800000 */
.L_x_2280:
[----:B------:R-:W-:Y:S01]  /*7d80*/  MOV R36, 0x1 ;  /* 0x0000000100247802 */ /* 0x000fe20000000f00 */
[----:B------:R-:W-:-:S04]  /*7d90*/  FADD.FTZ R13, R12, R48 ;  /* 0x000000300c0d7221 */ /* 0x000fc80000010000 */
[----:B------:R-:W-:-:S07]  /*7da0*/  IMAD.MOV.U32 R49, RZ, RZ, R13 ;  /* 0x000000ffff317224 */ /* 0x000fce00078e000d */
[----:B------:R-:W-:Y:S05]  /*7db0*/  WARPSYNC.COLLECTIVE R10, `(.L_x_2281) ;  /* 0x000000000a087348 */ /* 0x000fea0003c00000 */
[----:B------:R0:W1:Y:S02]  /*7dc0*/  SHFL.BFLY P3, R48, R49, R36, R37 ;  /* 0x0c00002431307389 */ /* 0x0000640000060025 */
[----:B01----:R-:W-:Y:S05]  /*7dd0*/  ENDCOLLECTIVE ;  /* 0x000000000000791b */ /* 0x003fea0003800000 */
.L_x_2281:
[----:B------:R-:W-:Y:S05]  /*7de0*/  BRA `(.L_x_2282) ;  /* 0xffffff9000c47947 */ /* 0x000fea000383ffff */
.L_x_2207:
[----:B------:R-:W-:Y:S01]  /*7df0*/  HFMA2 R36, -RZ, RZ, 0, 5.9604644775390625e-08 ;  /* 0x00000001ff247431 */ /* 0x000fe200000001ff */
[----:B------:R-:W-:Y:S01]  /*7e00*/  BSSY B1, `(.L_x_2283) ;  /* 0x0000007000017945 */ /* 0x000fe20003800000 */
[----:B------:R-:W-:Y:S01]  /*7e10*/  IMAD.MOV.U32 R49, RZ, RZ, R56 ;  /* 0x000000ffff317224 */ /* 0x000fe200078e0038 */
[----:B------:R-:W-:Y:S01]  /*7e20*/  MOV R10, 0xffffffff ;  /* 0xffffffff000a7802 */ /* 0x000fe20000000f00 */
[----:B------:R-:W-:-:S07]  /*7e30*/  IMAD.MOV.U32 R37, RZ, RZ, 0x1f ;  /* 0x0000001fff257424 */ /* 0x000fce00078e00ff */
[----:B------:R-:W-:Y:S05]  /*7e40*/  WARPSYNC.COLLECTIVE R10, `(.L_x_2284) ;  /* 0x000000000a087348 */ /* 0x000fea0003c00000 */
[----:B------:R0:W1:Y:S02]  /*7e50*/  SHFL.BFLY P3, R48, R49, R36, R37 ;  /* 0x0c00002431307389 */ /* 0x0000640000060025 */
[----:B01----:R-:W-:Y:S05]  /*7e60*/  ENDCOLLECTIVE ;  /* 0x000000000000791b */ /* 0x003fea0003800000 */
.L_x_2284:
[----:B------:R-:W-:Y:S05]  /*7e70*/  BSYNC B1 ;  /* 0x0000000000017941 */ /* 0x000fea0003800000 */
.L_x_2283:
[----:B------:R-:W-:Y:S05]  /*7e80*/  BRA `(.L_x_2285) ;  /* 0xffffff9c00e07947 */ /* 0x000fea000383ffff */
.L_x_2211:
[----:B------:R-:W-:Y:S01]  /*7e90*/  HFMA2 R36, -RZ, RZ, 0, 9.5367431640625e-07 ;  /* 0x00000010ff247431 */ /* 0x000fe200000001ff */
[----:B------:R-:W-:Y:S01]  /*7ea0*/  BSSY B0, `(.L_x_2286) ;  /* 0x0000007000007945 */ /* 0x000fe20003800000 */
[----:B------:R-:W-:Y:S01]  /*7eb0*/  IMAD.MOV.U32 R49, RZ, RZ, R0 ;  /* 0x000000ffff317224 */ /* 0x000fe200078e0000 */
[----:B------:R-:W-:Y:S01]  /*7ec0*/  MOV R10, 0xffffffff ;  /* 0xffffffff000a7802 */ /* 0x000fe20000000f00 */
[----:B------:R-:W-:-:S07]  /*7ed0*/  IMAD.MOV.U32 R37, RZ, RZ, 0x1f ;  /* 0x0000001fff257424 */ /* 0x000fce00078e00ff */
[----:B-123--:R-:W-:Y:S05]  /*7ee0*/  WARPSYNC.COLLECTIVE R10, `(.L_x_2287) ;  /* 0x000000000a087348 */ /* 0x00efea0003c00000 */
[----:B------:R0:W4:Y:S02]  /*7ef0*/  SHFL.BFLY P3, R48, R49, R36, R37 ;  /* 0x0c00002431307389 */ /* 0x0001240000060025 */
[----:B01234-:R-:W-:Y:S05]  /*7f00*/  ENDCOLLECTIVE ;  /* 0x000000000000791b */ /* 0x01ffea0003800000 */
.L_x_2287:
[----:B------:R-:W-:Y:S05]  /*7f10*/  BSYNC B0 ;  /* 0x0000000000007941 */ /* 0x000fea0003800000 */
.L_x_2286:
        /* <DEDUP_REMOVED lines=8> */
.L_x_2288:
[----:B------:R-:W-:Y:S01]  /*7fa0*/  HFMA2 R36, -RZ, RZ, 0, 2.384185791015625e-07 ;  /* 0x00000004ff247431 */ /* 0x000fe200000001ff */
[----:B------:R-:W-:-:S05]  /*7fb0*/  FMNMX.FTZ R5, R4, R48, !PT ;  /* 0x0000003004057209 */ /* 0x000fca0007810000 */
[----:B------:R-:W-:-:S07]  /*7fc0*/  IMAD.MOV.U32 R49, RZ, RZ, R5 ;  /* 0x000000ffff317224 */ /* 0x000fce00078e0005 */
[----:B------:R-:W-:Y:S05]  /*7fd0*/  WARPSYNC.COLLECTIVE R10, `(.L_x_2289) ;  /* 0x000000000a087348 */ /* 0x000fea0003c00000 */
[----:B------:R0:W1:Y:S02]  /*7fe0*/  SHFL.BFLY P3, R48, R49, R36, R37 ;  /* 0x0c00002431307389 */ /* 0x0000640000060025 */
[----:B01----:R-:W-:Y:S05]  /*7ff0*/  ENDCOLLECTIVE ;  /* 0x000000000000791b */ /* 0x003fea0003800000 */
.L_x_2289:
[----:B------:R-:W-:Y:S02]  /*8000*/  MOV R36, 0x2 ;  /* 0x0000000200247802 */ /* 0x000fe40000000f00 */
[----:B------:R-:W-:-:S05]  /*8010*/  FMNMX.FTZ R6, R5, R48, !PT ;  /* 0x0000003005067209 */ /* 0x000fca0007810000 */
[----:B------:R-:W-:-:S07]  /*8020*/  IMAD.MOV.U32 R49, RZ, RZ, R6 ;  /* 0x000000ffff317224 */ /* 0x000fce00078e0006 */
[----:B------:R-:W-:Y:S05]  /*8030*/  WARPSYNC.COLLECTIVE R10, `(.L_x_2290) ;  /* 0x000000000a087348 */ /* 0x000fea0003c00000 */
[----:B------:R0:W1:Y:S02]  /*8040*/  SHFL.BFLY P3, R48, R49, R36, R37 ;  /* 0x0c00002431307389 */ /* 0x0000640000060025 */
[----:B01----:R-:W-:Y:S05]  /*8050*/  ENDCOLLECTIVE ;  /* 0x000000000000791b */ /* 0x003fea0003800000 */
.L_x_2290:
[----:B------:R-:W-:Y:S05]  /*8060*/  BRA `(.L_x_2291) ;  /* 0xffffffa000547947 */ /* 0x000fea000383ffff */
.L_x_2292:
        /* <DEDUP_REMOVED lines=9> */
.L_x_2701:


//--------------------- .text._ZN4mmha33masked_multihead_attention_kernelIfLi32ELi32ELi4ELi8ELi64ELb0ELb1EEEv26Multihead_attention_paramsIT_XT5_EE --------------------------
	.section	.text._ZN4mmha33masked_multihead_attention_kernelIfLi32ELi32ELi4ELi8ELi64ELb0ELb1EEEv26Multihead_attention_paramsIT_XT5_EE,"ax",@progbits
	.align	128
        .global         _ZN4mmha33masked_multihead_attention_kernelIfLi32ELi32ELi4ELi8ELi64ELb0ELb1EEEv26Multihead_attention_paramsIT_XT5_EE
        .type           _ZN4mmha33masked_multihead_attention_kernelIfLi32ELi32ELi4ELi8ELi64ELb0ELb1EEEv26Multihead_attention_paramsIT_XT5_EE,@function
        .size           _ZN4mmha33masked_multihead_attention_kernelIfLi32ELi32ELi4ELi8ELi64ELb0ELb1EEEv26Multihead_attention_paramsIT_XT5_EE,(.L_x_2702 - _ZN4mmha33masked_multihead_attention_kernelIfLi32ELi32ELi4ELi8ELi64ELb0ELb1EEEv26Multihead_attention_paramsIT_XT5_EE)
        .other          _ZN4mmha33masked_multihead_attention_kernelIfLi32ELi32ELi4ELi8ELi64ELb0ELb1EEEv26Multihead_attention_paramsIT_XT5_EE,@"STO_CUDA_ENTRY STV_DEFAULT"
_ZN4mmha33masked_multihead_attention_kernelIfLi32ELi32ELi4ELi8ELi64ELb0ELb1EEEv26Multihead_attention_paramsIT_XT5_EE:
.text._ZN4mmha33masked_multihead_attention_kernelIfLi32ELi32ELi4ELi8ELi64ELb0ELb1EEEv26Multihead_attention_paramsIT_XT5_EE:
        /* <DEDUP_REMOVED lines=12> */
.L_x_2293:
[----:B------:R-:W0:Y:S08]  /*00c0*/  LDC R3, c[0x0][0x3f0] ;  /* 0x0000fc00ff037b82 */ /* 0x000e300000000800 */
[----:B------:R-:W2:Y:S01]  /*00d0*/  LDC.64 R6, c[0x0][0x4a0] ;  /* 0x00012800ff067b82 */ /* 0x000ea20000000a00 */
[----:B0-----:R-:W-:-:S04]  /*00e0*/  IABS R15, R3 ;  /* 0x00000003000f7213 */ /* 0x001fc80000000000 */
[----:B------:R-:W0:Y:S01]  /*00f0*/  I2F.RP R0, R15 ;  /* 0x0000000f00007306 */ /* 0x000e220000209400 */
[----:B--2---:R-:W-:-:S04]  /*0100*/  ISETP.NE.U32.AND P0, PT, R6, RZ, PT ;  /* 0x000000ff0600720c */ /* 0x004fc80003f05070 */
[----:B------:R-:W-:-:S03]  /*0110*/  ISETP.NE.AND.EX P0, PT, R7, RZ, PT, P0 ;  /* 0x000000ff0700720c */ /* 0x000fc60003f05300 */
[----:B0-----:R-:W0:Y:S10]  /*0120*/  MUFU.RCP R0, R0 ;  /* 0x0000000000007308 */ /* 0x001e340000001000 */
[----:B------:R-:W2:Y:S01]  /*0130*/  @P0 LDC.64 R6, c[0x0][0x4a0] ;  /* 0x00012800ff060b82 */ /* 0x000ea20000000a00 */
[----:B------:R-:W-:-:S07]  /*0140*/  IMAD.MOV.U32 R33, RZ, RZ, RZ ;  /* 0x000000ffff217224 */ /* 0x000fce00078e00ff */
[----:B------:R-:W3:Y:S01]  /*0150*/  @P0 LDC R17, c[0x0][0x430] ;  /* 0x00010c00ff110b82 */ /* 0x000ee20000000800 */
[----:B0-----:R-:W-:Y:S01]  /*0160*/  VIADD R8, R0, 0xffffffe ;  /* 0x0ffffffe00087836 */ /* 0x001fe20000000000 */
[----:B-1----:R-:W-:-:S03]  /*0170*/  IABS R0, R5 ;  /* 0x0000000500007213 */ /* 0x002fc60000000000 */
[----:B------:R0:W1:Y:S01]  /*0180*/  F2I.FTZ.U32.TRUNC.NTZ R9, R8 ;  /* 0x0000000800097305 */ /* 0x000062000021f000 */
[----:B--2---:R-:W-:-:S04]  /*0190*/  @P0 IMAD.WIDE.U32 R6, R5, 0x4, R6 ;  /* 0x0000000405060825 */ /* 0x004fc800078e0006 */
[----:B0-----:R-:W-:Y:S01]  /*01a0*/  IMAD.MOV.U32 R8, RZ, RZ, RZ ;  /* 0x000000ffff087224 */ /* 0x001fe200078e00ff */
[----:B-1----:R-:W-:-:S05]  /*01b0*/  IADD3 R2, PT, PT, RZ, -R9, RZ ;  /* 0x80000009ff027210 */ /* 0x002fca0007ffe0ff */
[----:B------:R-:W-:Y:S02]  /*01c0*/  IMAD R11, R2, R15, RZ ;  /* 0x0000000f020b7224 */ /* 0x000fe400078e02ff */
[----:B------:R0:W3:Y:S02]  /*01d0*/  @P0 LDG.E R2, desc[UR6][R6.64] ;  /* 0x0000000606020981 */ /* 0x0000e4000c1e1900 */
        /* <DEDUP_REMOVED lines=8> */
[----:B------:R-:W-:-:S05]  /*0260*/  @!P3 IMAD.IADD R0, R0, 0x1, -R15 ;  /* 0x000000010000b824 */ /* 0x000fca00078e0a0f */
[----:B------:R-:W-:Y:S02]  /*0270*/  ISETP.GE.U32.AND P2, PT, R0, R15, PT ;  /* 0x0000000f0000720c */ /* 0x000fe40003f46070 */
[----:B------:R-:W-:Y:S01]  /*0280*/  LOP3.LUT R0, R5, R3, RZ, 0x3c, !PT ;  /* 0x0000000305007212 */ /* 0x000fe200078e3cff */
[----:B------:R-:W0:Y:S01]  /*0290*/  @P1 LDC.64 R8, c[0x0][0x460] ;  /* 0x00011800ff081b82 */ /* 0x000e220000000a00 */
[----:B------:R-:W-:Y:S02]  /*02a0*/  @!P3 IADD3 R13, PT, PT, R13, 0x1, RZ ;  /* 0x000000010d0db810 */ /* 0x000fe40007ffe0ff */
[----:B------:R-:W-:Y:S02]  /*02b0*/  ISETP.GE.AND P4, PT, R0, RZ, PT ;  /* 0x000000ff0000720c */ /* 0x000fe40003f86270 */
[----:B------:R-:W-:-:S05]  /*02c0*/  ISETP.NE.AND P3, PT, R3, RZ, PT ;  /* 0x000000ff0300720c */ /* 0x000fca0003f65270 */
[----:B------:R-:W-:-:S06]  /*02d0*/  @P2 VIADD R13, R13, 0x1 ;  /* 0x000000010d0d2836 */ /* 0x000fcc0000000000 */
[----:B------:R-:W-:Y:S02]  /*02e0*/  @!P4 IADD3 R13, PT, PT, -R13, RZ, RZ ;  /* 0x000000ff0d0dc210 */ /* 0x000fe40007ffe1ff */
[----:B------:R-:W-:-:S05]  /*02f0*/  @!P3 LOP3.LUT R13, RZ, R3, RZ, 0x33, !PT ;  /* 0x00000003ff0db212 */ /* 0x000fca00078e33ff */
[----:B0-----:R-:W-:Y:S02]  /*0300*/  @P1 IMAD.WIDE R6, R13, 0x4, R8 ;  /* 0x000000040d061825 */ /* 0x001fe400078e0208 */
[----:B------:R-:W0:Y:S03]  /*0310*/  LDC R9, c[0x0][0x3f4] ;  /* 0x0000fd00ff097b82 */ /* 0x000e260000000800 */
[----:B------:R1:W5:Y:S05]  /*0320*/  @P1 LDG.E R33, desc[UR6][R6.64] ;  /* 0x0000000606211981 */ /* 0x00036a000c1e1900 */
[----:B------:R-:W2:Y:S01]  /*0330*/  @!P0 LDC R35, c[0x0][0x40c] ;  /* 0x00010300ff238b82 */ /* 0x000ea20000000800 */
[----:B------:R-:W4:Y:S07]  /*0340*/  S2R R0, SR_CTAID.X ;  /* 0x0000000000007919 */ /* 0x000f2e0000002500 */
[----:B------:R-:W2:Y:S01]  /*0350*/  LDC R8, c[0x0][0x3e8] ;  /* 0x0000fa00ff087b82 */ /* 0x000ea20000000800 */
[----:B0-----:R-:W-:-:S04]  /*0360*/  IABS R29, R9 ;  /* 0x00000009001d7213 */ /* 0x001fc80000000000 */
[----:B------:R-:W0:Y:S08]  /*0370*/  I2F.RP R4, R29 ;  /* 0x0000001d00047306 */ /* 0x000e300000209400 */
[----:B0-----:R-:W0:Y:S02]  /*0380*/  MUFU.RCP R4, R4 ;  /* 0x0000000400047308 */ /* 0x001e240000001000 */
[----:B0-----:R-:W-:-:S02]  /*0390*/  IADD3 R14, PT, PT, R4, 0xffffffe, RZ ;  /* 0x0ffffffe040e7810 */ /* 0x001fc40007ffe0ff */
[----:B------:R-:W4:Y:S04]  /*03a0*/  LDC R4, c[0x0][0x3f8] ;  /* 0x0000fe00ff047b82 */ /* 0x000f280000000800 */
[----:B------:R0:W1:Y:S02]  /*03b0*/  F2I.FTZ.U32.TRUNC.NTZ R15, R14 ;  /* 0x0000000e000f7305 */ /* 0x000064000021f000 */
[----:B0-----:R-:W-:Y:S02]  /*03c0*/  IMAD.MOV.U32 R14, RZ, RZ, RZ ;  /* 0x000000ffff0e7224 */ /* 0x001fe400078e00ff */
[----:B-1----:R-:W-:-:S04]  /*03d0*/  IMAD.MOV R6, RZ, RZ, -R15 ;  /* 0x000000ffff067224 */ /* 0x002fc800078e0a0f */
[----:B------:R-:W-:-:S04]  /*03e0*/  IMAD R7, R6, R29, RZ ;  /* 0x0000001d06077224 */ /* 0x000fc800078e02ff */
[----:B------:R-:W-:Y:S02]  /*03f0*/  IMAD.HI.U32 R15, R15, R7, R14 ;  /* 0x000000070f0f7227 */ /* 0x000fe400078e000e */
[----:B------:R-:W0:Y:S02]  /*0400*/  S2R R7, SR_TID.X ;  /* 0x0000000000077919 */ /* 0x000e240000002100 */
[----:B----4-:R-:W-:Y:S01]  /*0410*/  IMAD R34, R5, R4, R0 ;  /* 0x0000000405227224 */ /* 0x010fe200078e0200 */
[----:B------:R-:W-:Y:S01]  /*0420*/  BSSY.RECONVERGENT B0, `(.L_x_2294) ;  /* 0x000001e000007945 */ /* 0x000fe20003800200 */
[----:B0-----:R-:W-:Y:S02]  /*0430*/  ISETP.GT.U32.AND P3, PT, R7, 0x1f, PT ;  /* 0x0000001f0700780c */ /* 0x001fe40003f64070 */
[----:B---3--:R-:W-:-:S04]  /*0440*/  @P0 IADD3 R35, PT, PT, R2, R17, RZ ;  /* 0x0000001102230210 */ /* 0x008fc80007ffe0ff */
[----:B--2---:R-:W-:-:S05]  /*0450*/  IABS R6, R35 ;  /* 0x0000002300067213 */ /* 0x004fca0000000000 */
[----:B------:R-:W-:-:S05]  /*0460*/  IMAD.HI.U32 R15, R15, R6, RZ ;  /* 0x000000060f0f7227 */ /* 0x000fca00078e00ff */
[----:B------:R-:W-:Y:S02]  /*0470*/  IADD3 R15, PT, PT, -R15, RZ, RZ ;  /* 0x000000ff0f0f7210 */ /* 0x000fe40007ffe1ff */
[----:B------:R-:W-:-:S03]  /*0480*/  ISETP.NE.AND P0, PT, R8, RZ, PT ;  /* 0x000000ff0800720c */ /* 0x000fc60003f05270 */
[----:B------:R-:W-:-:S05]  /*0490*/  IMAD R6, R29, R15, R6 ;  /* 0x0000000f1d067224 */ /* 0x000fca00078e0206 */
[----:B------:R-:W-:-:S05]  /*04a0*/  ISETP.GT.U32.AND P1, PT, R29, R6, PT ;  /* 0x000000061d00720c */ /* 0x000fca0003f24070 */
[----:B------:R-:W-:Y:S02]  /*04b0*/  @P0 IMAD.SHL.U32 R2, R0, 0x20, RZ ;  /* 0x0000002000020824 */ /* 0x000fe400078e00ff */
[----:B------:R-:W-:Y:S02]  /*04c0*/  @!P0 IMAD.SHL.U32 R36, R34, 0x20, RZ ;  /* 0x0000002022248824 */ /* 0x000fe400078e00ff */
[----:B------:R-:W-:Y:S02]  /*04d0*/  @P0 IMAD R36, R5, R8, R2 ;  /* 0x0000000805240224 */ /* 0x000fe400078e0202 */
[----:B------:R-:W-:Y:S02]  /*04e0*/  HFMA2 R8, -RZ, RZ, 0, 0 ;  /* 0x00000000ff087431 */ /* 0x000fe400000001ff */
[----:B------:R-:W-:Y:S01]  /*04f0*/  @!P1 IADD3 R6, PT, PT, R6, -R29, RZ ;  /* 0x8000001d06069210 */ /* 0x000fe20007ffe0ff */
[----:B------:R-:W-:-:S03]  /*0500*/  IMAD.IADD R23, R36, 0x1, R7 ;  /* 0x0000000124177824 */ /* 0x000fc600078e0207 */
        /* <DEDUP_REMOVED lines=15> */
.L_x_2295:
[----:B------:R-:W-:Y:S05]  /*0600*/  BSYNC.RECONVERGENT B0 ;  /* 0x0000000000007941 */ /* 0x000fea0003800200 */
.L_x_2294:
[----:B------:R-:W1:Y:S01]  /*0610*/  LDCU UR4, c[0x0][0x478] ;  /* 0x00008f00ff0477ac */ /* 0x000e620008000800 */
[----:B------:R-:W-:Y:S01]  /*0620*/  ISETP.GE.AND P2, PT, R35, RZ, PT ;  /* 0x000000ff2300720c */ /* 0x000fe20003f46270 */
[----:B------:R-:W-:Y:S01]  /*0630*/  IMAD R37, R5, R9, RZ ;  /* 0x0000000905257224 */ /* 0x000fe200078e02ff */
[----:B------:R-:W-:Y:S01]  /*0640*/  ISETP.NE.AND P0, PT, R9, RZ, PT ;  /* 0x000000ff0900720c */ /* 0x000fe20003f05270 */
[----:B------:R-:W-:Y:S01]  /*0650*/  VIADD R14, R35, 0x1 ;  /* 0x00000001230e7836 */ /* 0x000fe20000000000 */
[----:B------:R-:W-:Y:S02]  /*0660*/  @!P1 IADD3 R6, PT, PT, R6, -R29, RZ ;  /* 0x8000001d06069210 */ /* 0x000fe40007ffe0ff */
[----:B------:R-:W-:Y:S02]  /*0670*/  LEA R21, R0, R7, 0x5 ;  /* 0x0000000700157211 */ /* 0x000fe400078e28ff */
[----:B------:R-:W-:Y:S01]  /*0680*/  SHF.R.S32.HI R38, RZ, 0x1f, R37 ;  /* 0x0000001fff267819 */ /* 0x000fe20000011425 */
[----:B------:R-:W-:Y:S01]  /*0690*/  IMAD.MOV.U32 R2, RZ, RZ, R6 ;  /* 0x000000ffff027224 */ /* 0x000fe200078e0006 */
[----:B------:R-:W-:Y:S01]  /*06a0*/  VIADDMNMX R14, R14, -R9, RZ, !PT ;  /* 0x800000090e0e7246 */ /* 0x000fe200078001ff */
[----:B------:R-:W-:-:S03]  /*06b0*/  IMAD R6, R13, R4, RZ ;  /* 0x000000040d067224 */ /* 0x000fc600078e02ff */
        /* <DEDUP_REMOVED lines=13> */
.L_x_2296:
[----:B------:R-:W-:Y:S01]  /*0790*/  BSSY.RECONVERGENT B0, `(.L_x_2297) ;  /* 0x0000006000007945 */ /* 0x000fe20003800200 */
[----:B------:R-:W-:-:S03]  /*07a0*/  IMAD.MOV.U32 R15, RZ, RZ, RZ ;  /* 0x000000ffff0f7224 */ /* 0x000fc600078e00ff */
[----:B------:R-:W-:Y:S05]  /*07b0*/  @P3 BRA `(.L_x_2298) ;  /* 0x00000000000c3947 */ /* 0x000fea0003800000 */
[----:B------:R-:W1:Y:S02]  /*07c0*/  LDC.64 R12, c[0x0][0x398] ;  /* 0x0000e600ff0c7b82 */ /* 0x000e640000000a00 */
[----:B-1----:R-:W-:-:S05]  /*07d0*/  IMAD.WIDE R12, R23, 0x4, R12 ;  /* 0x00000004170c7825 */ /* 0x002fca00078e020c */
[----:B------:R1:W5:Y:S02]  /*07e0*/  LDG.E R15, desc[UR6][R12.64] ;  /* 0x000000060c0f7981 */ /* 0x000364000c1e1900 */
.L_x_2298:
[----:B------:R-:W-:Y:S05]  /*07f0*/  BSYNC.RECONVERGENT B0 ;  /* 0x0000000000007941 */ /* 0x000fea0003800200 */
.L_x_2297:
[----:B------:R-:W2:Y:S01]  /*0800*/  LDCU.64 UR8, c[0x0][0x3a0] ;  /* 0x00007400ff0877ac */ /* 0x000ea20008000a00 */
[----:B------:R-:W3:Y:S01]  /*0810*/  LDC.64 R22, c[0x0][0x418] ;  /* 0x00010600ff167b82 */ /* 0x000ee20000000a00 */
[----:B------:R-:W-:Y:S01]  /*0820*/  ISETP.EQ.U32.AND P0, PT, R10, RZ, PT ;  /* 0x000000ff0a00720c */ /* 0x000fe20003f02070 */
[----:B------:R-:W-:Y:S01]  /*0830*/  IMAD.MOV.U32 R24, RZ, RZ, RZ ;  /* 0x000000ffff187224 */ /* 0x000fe200078e00ff */
[----:B------:R-:W4:Y:S02]  /*0840*/  LDCU.64 UR4, c[0x0][0x390] ;  /* 0x00007200ff0477ac */ /* 0x000f240008000a00 */
[----:B------:R-:W-:Y:S02]  /*0850*/  ISETP.EQ.OR.EX P0, PT, R11, RZ, P3, P0 ;  /* 0x000000ff0b00720c */ /* 0x000fe40001f02700 */
[----:B--2---:R-:W-:-:S11]  /*0860*/  ISETP.NE.U32.AND P1, PT, RZ, UR8, PT ;  /* 0x00000008ff007c0c */ /* 0x004fd6000bf25070 */
[----:B-1----:R-:W1:Y:S01]  /*0870*/  @!P0 LDC.64 R12, c[0x0][0x450] ;  /* 0x00011400ff0c8b82 */ /* 0x002e620000000a00 */
[----:B-----5:R-:W-:Y:S01]  /*0880*/  @!P0 IMAD R20, R33, R4, RZ ;  /* 0x0000000421148224 */ /* 0x020fe200078e02ff */
[----:B----4-:R-:W-:Y:S01]  /*0890*/  ISETP.NE.U32.AND P2, PT, RZ, UR4, PT ;  /* 0x00000004ff007c0c */ /* 0x010fe2000bf45070 */
[----:B------:R-:W-:Y:S01]  /*08a0*/  IMAD.MOV.U32 R28, RZ, RZ, RZ ;  /* 0x000000ffff1c7224 */ /* 0x000fe200078e00ff */
[----:B------:R-:W-:Y:S01]  /*08b0*/  ISETP.NE.AND.EX P1, PT, RZ, UR9, PT, P1 ;  /* 0x00000009ff007c0c */ /* 0x000fe2000bf25310 */
[----:B------:R-:W2:Y:S01]  /*08c0*/  LDCU.U8 UR4, c[0x0][0x404] ;  /* 0x00008080ff0477ac */ /* 0x000ea20008000000 */
[----:B------:R-:W-:Y:S02]  /*08d0*/  ISETP.NE.AND.EX P2, PT, RZ, UR5, PT, P2 ;  /* 0x00000005ff007c0c */ /* 0x000fe4000bf45320 */
[C---:B------:R-:W-:Y:S02]  /*08e0*/  ISETP.GT.U32.OR P1, PT, R7.reuse, 0x1f, !P1 ;  /* 0x0000001f0700780c */ /* 0x040fe40004f24470 */
[----:B------:R-:W-:-:S02]  /*08f0*/  ISETP.GT.U32.OR P2, PT, R7, 0x1f, !P2 ;  /* 0x0000001f0700780c */ /* 0x000fc40005744470 */
[----:B---3--:R-:W-:-:S04]  /*0900*/  ISETP.NE.U32.AND P4, PT, R22, RZ, PT ;  /* 0x000000ff1600720c */ /* 0x008fc80003f85070 */
[----:B------:R-:W-:Y:S02]  /*0910*/  ISETP.NE.AND.EX P4, PT, R23, RZ, PT, P4 ;  /* 0x000000ff1700720c */ /* 0x000fe40003f85340 */
[----:B------:R-:W-:-:S03]  /*0920*/  @!P0 LEA R23, R20, R21, 0x5 ;  /* 0x0000001514178211 */ /* 0x000fc600078e28ff */
[----:B0-----:R-:W0:Y:S02]  /*0930*/  @!P1 LDC.64 R16, c[0x0][0x3a0] ;  /* 0x0000e800ff109b82 */ /* 0x001e240000000a00 */
[----:B-1----:R-:W-:-:S05]  /*0940*/  @!P0 IMAD.WIDE R12, R23, 0x4, R12 ;  /* 0x00000004170c8825 */ /* 0x002fca00078e020c */
[----:B------:R1:W3:Y:S01]  /*0950*/  @!P0 LDG.E R25, desc[UR6][R12.64] ;  /* 0x000000060c198981 */ /* 0x0002e2000c1e1900 */
[----:B------:R-:W4:Y:S08]  /*0960*/  @!P2 LDC.64 R18, c[0x0][0x390] ;  /* 0x0000e400ff12ab82 */ /* 0x000f300000000a00 */
[----:B------:R-:W2:Y:S01]  /*0970*/  @P4 LDC.64 R10, c[0x0][0x418] ;  /* 0x00010600ff0a4b82 */ /* 0x000ea20000000a00 */
[----:B0-----:R-:W-:-:S05]  /*0980*/  @!P1 IMAD.WIDE.U32 R16, R21, 0x4, R16 ;  /* 0x0000000415109825 */ /* 0x001fca00078e0010 */
[----:B------:R-:W3:Y:S01]  /*0990*/  @!P1 LDG.E R24, desc[UR6][R16.64] ;  /* 0x0000000610189981 */ /* 0x000ee2000c1e1900 */
[----:B----4-:R-:W-:-:S04]  /*09a0*/  @!P2 IMAD.WIDE.U32 R20, R21, 0x4, R18 ;  /* 0x000000041514a825 */ /* 0x010fc800078e0012 */
[----:B------:R-:W-:Y:S01]  /*09b0*/  HFMA2 R19, -RZ, RZ, 0, 0 ;  /* 0x00000000ff137431 */ /* 0x000fe200000001ff */
[----:B------:R-:W0:Y:S05]  /*09c0*/  LDC R18, c[0x0][0x400] ;  /* 0x00010000ff127b82 */ /* 0x000e2a0000000800 */
[----:B------:R-:W4:Y:S01]  /*09d0*/  @!P2 LDG.E R19, desc[UR6][R20.64] ;  /* 0x000000061413a981 */ /* 0x000f22000c1e1900 */
[----:B--2---:R-:W-:-:S05]  /*09e0*/  @P4 IMAD.WIDE.U32 R22, R5, 0x4, R10 ;  /* 0x0000000405164825 */ /* 0x004fca00078e000a */
[----:B------:R2:W5:Y:S01]  /*09f0*/  @P4 LDG.E R28, desc[UR6][R22.64] ;  /* 0x00000006161c4981 */ /* 0x000562000c1e1900 */
[----:B------:R-:W2:Y:S01]  /*0a00*/  S2R R10, SR_CgaCtaId ;  /* 0x00000000000a7919 */ /* 0x000ea20000008800 */
[----:B------:R-:W-:-:S04]  /*0a10*/  ISETP.NE.AND P2, PT, RZ, UR4, PT ;  /* 0x00000004ff007c0c */ /* 0x000fc8000bf45270 */
[C---:B0-----:R-:W-:Y:S02]  /*0a20*/  ISETP.GT.AND P1, PT, R18.reuse, RZ, !P2 ;  /* 0x000000ff1200720c */ /* 0x041fe40005724270 */
[----:B------:R-:W-:-:S04]  /*0a30*/  ISETP.LT.OR P2, PT, R18, 0x1, !P2 ;  /* 0x000000011200780c */ /* 0x000fc80005741670 */
[----:B------:R-:W-:Y:S02]  /*0a40*/  PLOP3.LUT P1, PT, P1, P2, PT, 0xf8, 0x8f ;  /* 0x00000000008f781c */ /* 0x000fe40000f25f70 */
[----:B------:R-:W-:-:S04]  /*0a50*/  MOV R11, 0x400 ;  /* 0x00000400000b7802 */ /* 0x000fc80000000f00 */
[----:B------:R-:W-:Y:S01]  /*0a60*/  IADD3 R5, PT, PT, R11, 0x90, RZ ;  /* 0x000000900b057810 */ /* 0x000fe20007ffe0ff */
[----:B-1----:R-:W-:Y:S02]  /*0a70*/  IMAD.IADD R13, R35, 0x1, -R14 ;  /* 0x00000001230d7824 */ /* 0x002fe400078e0a0e */
[----:B---3--:R-:W-:-:S04]  /*0a80*/  FADD.FTZ R12, R24, R15 ;  /* 0x0000000f180c7221 */ /* 0x008fc80000010000 */
[----:B------:R-:W-:Y:S01]  /*0a90*/  @!P0 FMUL.FTZ R12, R12, R25 ;  /* 0x000000190c0c8220 */ /* 0x000fe20000410000 */
[----:B----4-:R-:W-:Y:S01]  /*0aa0*/  FADD.FTZ R15, R19, R8 ;  /* 0x00000008130f7221 */ /* 0x010fe20000010000 */
[----:B--2---:R-:W-:Y:S01]  /*0ab0*/  LEA R8, R10, R5, 0x18 ;  /* 0x000000050a087211 */ /* 0x004fe200078ec0ff */
        /* <DEDUP_REMOVED lines=28> */
[C---:B------:R-:W-:Y:S02]  /*0c80*/  ISETP.GE.AND P0, PT, R7.reuse, R18, PT ;  /* 0x000000120700720c */ /* 0x040fe40003f06270 */
[----:B0-----:R-:W-:Y:S01]  /*0c90*/  LEA R5, R16, R5, 0x18 ;  /* 0x0000000510057211 */ /* 0x001fe200078ec0ff */
[----:B------:R-:W-:Y:S01]  /*0ca0*/  IMAD.MOV.U32 R19, RZ, RZ, R17 ;  /* 0x000000ffff137224 */ /* 0x000fe200078e0011 */
[----:B------:R-:W-:-:S03]  /*0cb0*/  ISETP.GT.U32.OR P0, PT, R7, 0x1f, P0 ;  /* 0x0000001f0700780c */ /* 0x000fc60000704470 */
[----:B------:R-:W-:Y:S01]  /*0cc0*/  IMAD R18, R18, 0x4, R5 ;  /* 0x0000000412127824 */ /* 0x000fe200078e0205 */
[----:B------:R-:W-:Y:S02]  /*0cd0*/  @!P2 IADD3 R19, PT, PT, -R19, RZ, RZ ;  /* 0x000000ff1313a210 */ /* 0x000fe40007ffe1ff */
[----:B------:R-:W-:-:S05]  /*0ce0*/  @!P1 LOP3.LUT R19, RZ, R20, RZ, 0x33, !PT ;  /* 0x00000014ff139212 */ /* 0x000fca00078e33ff */
[----:B------:R-:W-:-:S04]  /*0cf0*/  IMAD.MOV R17, RZ, RZ, -R19 ;  /* 0x000000ffff117224 */ /* 0x000fc800078e0a13 */
[----:B------:R-:W-:-:S04]  /*0d00*/  IMAD R17, R20, R17, R7 ;  /* 0x0000001114117224 */ /* 0x000fc800078e0207 */
[CCC-:B------:R-:W-:Y:S02]  /*0d10*/  @!P0 IMAD R16, R20.reuse, R19.reuse, R17.reuse ;  /* 0x0000001314108224 */ /* 0x1c0fe400078e0211 */
[----:B------:R-:W-:Y:S02]  /*0d20*/  @!P0 IMAD R19, R20, R19, R17 ;  /* 0x0000001314138224 */ /* 0x000fe400078e0211 */
[C-C-:B------:R-:W-:Y:S01]  /*0d30*/  @!P0 IMAD R17, R16.reuse, 0x4, R18.reuse ;  /* 0x0000000410118824 */ /* 0x140fe200078e0212 */
[-C--:B------:R-:W-:Y:S01]  /*0d40*/  @!P0 LEA R20, R16, R5.reuse, 0x2 ;  /* 0x0000000510148211 */ /* 0x080fe200078e10ff */
[C---:B------:R-:W-:Y:S01]  /*0d50*/  @!P0 IMAD R18, R19.reuse, 0x4, R18 ;  /* 0x0000000413128824 */ /* 0x040fe200078e0212 */
[----:B------:R-:W-:-:S03]  /*0d60*/  @!P0 LEA R5, R19, R5, 0x2 ;  /* 0x0000000513058211 */ /* 0x000fc600078e10ff */
[----:B------:R0:W-:Y:S04]  /*0d70*/  @!P0 STS [R20], R15 ;  /* 0x0000000f14008388 */ /* 0x0001e80000000800 */
[----:B------:R0:W-:Y:S01]  /*0d80*/  @!P0 STS [R17], R12 ;  /* 0x0000000c11008388 */ /* 0x0001e20000000800 */
[----:B------:R-:W-:Y:S08]  /*0d90*/  BAR.SYNC.DEFER_BLOCKING 0x0 ;  /* 0x0000000000007b1d */ /* 0x000ff00000010000 */
[----:B------:R-:W-:Y:S06]  /*0da0*/  BAR.SYNC.DEFER_BLOCKING 0x0 ;  /* 0x0000000000007b1d */ /* 0x000fec0000010000 */
[----:B------:R0:W1:Y:S04]  /*0db0*/  @!P0 LDS R15, [R5] ;  /* 0x00000000050f8984 */ /* 0x0000680000000800 */
[----:B------:R0:W2:Y:S01]  /*0dc0*/  @!P0 LDS R12, [R18] ;  /* 0x00000000120c8984 */ /* 0x0000a20000000800 */
[----:B------:R-:W-:Y:S06]  /*0dd0*/  BAR.SYNC.DEFER_BLOCKING 0x0 ;  /* 0x0000000000007b1d */ /* 0x000fec0000010000 */
.L_x_2299:
[----:B0-----:R-:W-:Y:S01]  /*0de0*/  MOV R5, 0xff7fffff ;  /* 0xff7fffff00057802 */ /* 0x001fe20000000f00 */
[----:B------:R-:W-:Y:S01]  /*0df0*/  IMAD R24, R13, 0x4, R8 ;  /* 0x000000040d187824 */ /* 0x000fe200078e0208 */
[----:B------:R-:W-:Y:S06]  /*0e00*/  @P3 BRA `(.L_x_2300) ;  /* 0x0000000000ac3947 */ /* 0x000fec0003800000 */
[----:B------:R-:W0:Y:S01]  /*0e10*/  LDC.64 R16, c[0x0][0x3b8] ;  /* 0x0000ee00ff107b82 */ /* 0x000e220000000a00 */
[----:B------:R-:W-:Y:S01]  /*0e20*/  SHF.R.U32.HI R18, RZ, 0x2, R7 ;  /* 0x00000002ff127819 */ /* 0x000fe20000011607 */
[-C--:B------:R-:W-:Y:S01]  /*0e30*/  IMAD R21, R34, R9.reuse, RZ ;  /* 0x0000000922157224 */ /* 0x080fe200078e02ff */
[----:B------:R-:W-:Y:S01]  /*0e40*/  LOP3.LUT R20, R7, 0x3, RZ, 0xc0, !PT ;  /* 0x0000000307147812 */ /* 0x000fe200078ec0ff */
[----:B------:R-:W-:Y:S01]  /*0e50*/  UMOV UR4, 0xffffffff ;  /* 0xffffffff00047882 */ /* 0x000fe20000000000 */
[----:B------:R-:W-:Y:S01]  /*0e60*/  IADD3 R19, PT, PT, R11, 0x10, RZ ;  /* 0x000000100b137810 */ /* 0x000fe20007ffe0ff */
[----:B------:R-:W-:Y:S02]  /*0e70*/  IMAD R22, R18, R9, R2 ;  /* 0x0000000912167224 */ /* 0x000fe400078e0202 */
[----:B-12---:R-:W-:Y:S01]  /*0e80*/  FMUL.FTZ R23, R12, R15 ;  /* 0x0000000f0c177220 */ /* 0x006fe20000410000 */
[----:B------:R-:W-:Y:S01]  /*0e90*/  IMAD R21, R21, 0x20, R20 ;  /* 0x0000002015157824 */ /* 0x000fe200078e0214 */
[----:B------:R-:W-:-:S04]  /*0ea0*/  LEA R18, R10, R19, 0x18 ;  /* 0x000000130a127211 */ /* 0x000fc800078ec0ff */
[----:B------:R-:W-:Y:S01]  /*0eb0*/  LEA R21, R22, R21, 0x2 ;  /* 0x0000001516157211 */ /* 0x000fe200078e10ff */
[----:B------:R-:W-:-:S05]  /*0ec0*/  IMAD R18, R7, 0x4, R18 ;  /* 0x0000000407127824 */ /* 0x000fca00078e0212 */
[----:B------:R1:W-:Y:S01]  /*0ed0*/  STS [R18], R15 ;  /* 0x0000000f12007388 */ /* 0x0003e20000000800 */
[----:B0-----:R-:W-:-:S05]  /*0ee0*/  IMAD.WIDE R16, R21, 0x4, R16 ;  /* 0x0000000415107825 */ /* 0x001fca00078e0210 */
[----:B------:R1:W-:Y:S01]  /*0ef0*/  STG.E desc[UR6][R16.64], R12 ;  /* 0x0000000c10007986 */ /* 0x0003e2000c101906 */
        /* <DEDUP_REMOVED lines=10> */
.L_x_2382:
        /* <DEDUP_REMOVED lines=11> */
[----:B-----5:R-:W-:-:S05]  /*1050*/  IADD3 R15, PT, PT, -R28, R35, RZ ;  /* 0x000000231c0f7210 */ /* 0x020fca0007ffe1ff */
[----:B-1----:R-:W-:-:S04]  /*1060*/  IMAD R12, R0, UR4, R15 ;  /* 0x00000004000c7c24 */ /* 0x002fc8000f8e020f */
[----:B------:R-:W-:-:S04]  /*1070*/  IMAD R15, R12, UR4, R15 ;  /* 0x000000040c0f7c24 */ /* 0x000fc8000f8e020f */
[----:B0-----:R-:W-:-:S06]  /*1080*/  IMAD.WIDE R16, R15, 0x4, R16 ;  /* 0x000000040f107825 */ /* 0x001fcc00078e0210 */
[----:B------:R-:W2:Y:S02]  /*1090*/  LDG.E R16, desc[UR6][R16.64] ;  /* 0x0000000610107981 */ /* 0x000ea4000c1e1900 */
[----:B--2---:R-:W-:-:S07]  /*10a0*/  FADD.FTZ R5, R5, R16 ;  /* 0x0000001005057221 */ /* 0x004fce0000010000 */
.L_x_2302:
[----:B------:R3:W-:Y:S02]  /*10b0*/  STS [R24], R5 ;  /* 0x0000000518007388 */ /* 0x0007e40000000800 */
.L_x_2300:
[----:B------:R-:W-:Y:S05]  /*10c0*/  WARPSYNC.ALL ;  /* 0x0000000000007948 */ /* 0x000fea0003800000 */
[----:B------:R-:W-:Y:S01]  /*10d0*/  VIADD R13, R13, 0x7 ;  /* 0x000000070d0d7836 */ /* 0x000fe20000000000 */
[----:B------:R-:W-:Y:S01]  /*10e0*/  SHF.R.U32.HI R19, RZ, 0x2, R7 ;  /* 0x00000002ff137819 */ /* 0x000fe20000011607 */
[----:B------:R-:W-:Y:S01]  /*10f0*/  IMAD R6, R6, R3, R0 ;  /* 0x0000000306067224 */ /* 0x000fe200078e0200 */
[----:B------:R-:W4:Y:S01]  /*1100*/  LDCU UR15, c[0x0][0x3f4] ;  /* 0x00007e80ff0f77ac */ /* 0x000f220008000800 */
[----:B------:R-:W-:Y:S01]  /*1110*/  BSSY B0, `(.L_x_2303) ;  /* 0x00000d0000007945 */ /* 0x000fe20003800000 */
[----:B--2---:R-:W-:Y:S01]  /*1120*/  SHF.R.S32.HI R12, RZ, 0x1f, R13 ;  /* 0x0000001fff0c7819 */ /* 0x004fe2000001140d */
[----:B------:R-:W2:Y:S03]  /*1130*/  LDCU UR14, c[0x0][0x410] ;  /* 0x00008200ff0e77ac */ /* 0x000ea60008000800 */
[----:B------:R-:W-:Y:S01]  /*1140*/  LEA.HI R12, R12, R13, RZ, 0x3 ;  /* 0x0000000d0c0c7211 */ /* 0x000fe200078f18ff */
[----:B------:R-:W0:Y:S03]  /*1150*/  LDCU.64 UR10, c[0x0][0x3c8] ;  /* 0x00007900ff0a77ac */ /* 0x000e260008000a00 */
[----:B------:R-:W-:Y:S01]  /*1160*/  LOP3.LUT R12, R12, 0xfffffff8, RZ, 0xc0, !PT ;  /* 0xfffffff80c0c7812 */ /* 0x000fe200078ec0ff */
[----:B------:R-:W0:Y:S01]  /*1170*/  LDCU.64 UR16, c[0x0][0x438] ;  /* 0x00008700ff1077ac */ /* 0x000e220008000a00 */
[----:B------:R-:W-:Y:S02]  /*1180*/  BAR.SYNC.DEFER_BLOCKING 0x0 ;  /* 0x0000000000007b1d */ /* 0x000fe40000010000 */
[----:B------:R-:W-:-:S02]  /*1190*/  ISETP.GE.AND P0, PT, R19, R12, PT ;  /* 0x0000000c1300720c */ /* 0x000fc40003f06270 */
[----:B------:R-:W-:Y:S02]  /*11a0*/  SHF.L.U32 R12, R6, 0x5, RZ ;  /* 0x00000005060c7819 */ /* 0x000fe400000006ff */
[----:B------:R-:W0:Y:S09]  /*11b0*/  LDCU.64 UR12, c[0x0][0x3b8] ;  /* 0x00007700ff0c77ac */ /* 0x000e320008000a00 */
[----:B--2-4-:R-:W-:Y:S05]  /*11c0*/  @P0 BRA `(.L_x_2304) ;  /* 0x0000000c00100947 */ /* 0x014fea0003800000 */
[----:B------:R-:W2:Y:S01]  /*11d0*/  LDC R6, c[0x0][0x430] ;  /* 0x00010c00ff067b82 */ /* 0x000ea20000000800 */
[----:B------:R-:W4:Y:S01]  /*11e0*/  LDCU UR5, c[0x0][0x440] ;  /* 0x00008800ff0577ac */ /* 0x000f220008000800 */
[----:B------:R-:W-:Y:S01]  /*11f0*/  VIADD R11, R11, 0x10 ;  /* 0x000000100b0b7836 */ /* 0x000fe20000000000 */
[----:B------:R-:W-:Y:S01]  /*1200*/  LOP3.LUT R7, R7, 0x3, RZ, 0xc0, !PT ;  /* 0x0000000307077812 */ /* 0x000fe200078ec0ff */
[----:B------:R-:W-:Y:S01]  /*1210*/  IMAD.IADD R14, R14, 0x1, R19 ;  /* 0x000000010e0e7824 */ /* 0x000fe200078e0213 */
[----:B------:R-:W1:Y:S01]  /*1220*/  LDCU.64 UR8, c[0x0][0x420] ;  /* 0x00008400ff0877ac */ /* 0x000e620008000a00 */
[----:B------:R-:W-:Y:S02]  /*1230*/  LEA R8, R19, R8, 0x2 ;  /* 0x0000000813087211 */ /* 0x000fe400078e10ff */
[----:B------:R-:W-:Y:S01]  /*1240*/  LEA R10, R10, R11, 0x18 ;  /* 0x0000000b0a0a7211 */ /* 0x000fe200078ec0ff */
[----:B------:R-:W2:Y:S01]  /*1250*/  LDCU UR4, c[0x0][0x408] ;  /* 0x00008100ff0477ac */ /* 0x000ea20008000800 */
[----:B------:R-:W-:-:S02]  /*1260*/  IMAD R11, R4, R9, RZ ;  /* 0x00000009040b7224 */ /* 0x000fc400078e02ff */
[----:B------:R-:W-:Y:S01]  /*1270*/  LEA R3, R7, R10, 0x2 ;  /* 0x0000000a07037211 */ /* 0x000fe200078e10ff */
[----:B------:R-:W-:-:S04]  /*1280*/  IMAD R9, R12, R9, R7 ;  /* 0x000000090c097224 */ /* 0x000fc800078e0207 */
[----:B------:R-:W4:Y:S04]  /*1290*/  LDS R27, [R3] ;  /* 0x00000000031b7984 */ /* 0x000f280000000800 */
[----:B------:R-:W4:Y:S01]  /*12a0*/  LDS R26, [R3+0x10] ;  /* 0x00001000031a7984 */ /* 0x000f220000000800 */
[----:B-1----:R-:W-:-:S03]  /*12b0*/  ISETP.NE.U32.AND P0, PT, RZ, UR8, PT ;  /* 0x00000008ff007c0c */ /* 0x002fc6000bf05070 */
[----:B------:R-:W1:Y:S01]  /*12c0*/  LDS R25, [R3+0x20] ;  /* 0x0000200003197984 */ /* 0x000e620000000800 */
[----:B------:R-:W-:Y:S01]  /*12d0*/  IADD3 R10, P1, P2, R37, UR8, R14 ;  /* 0x00000008250a7c10 */ /* 0x000fe2000fa3e00e */
[----:B--2---:R-:W-:Y:S01]  /*12e0*/  VIADD R6, R6, UR4 ;  /* 0x0000000406067c36 */ /* 0x004fe20008000000 */
[----:B------:R-:W-:Y:S01]  /*12f0*/  ISETP.NE.AND.EX P0, PT, RZ, UR9, PT, P0 ;  /* 0x00000009ff007c0c */ /* 0x000fe2000bf05300 */
[----:B---3--:R-:W2:Y:S01]  /*1300*/  LDS R24, [R3+0x30] ;  /* 0x0000300003187984 */ /* 0x008ea20000000800 */
[----:B------:R-:W-:-:S03]  /*1310*/  IADD3.X R7, PT, PT, R38, UR9, RZ, P1, P2 ;  /* 0x0000000926077c10 */ /* 0x000fc60008fe44ff */
[----:B0-----:R-:W0:Y:S04]  /*1320*/  LDS R17, [R3+0x40] ;  /* 0x0000400003117984 */ /* 0x001e280000000800 */
[----:B------:R-:W3:Y:S04]  /*1330*/  LDS R16, [R3+0x50] ;  /* 0x0000500003107984 */ /* 0x000ee80000000800 */
[----:B------:R-:W0:Y:S04]  /*1340*/  LDS R15, [R3+0x60] ;  /* 0x00006000030f7984 */ /* 0x000e280000000800 */
[----:B------:R4:W0:Y:S02]  /*1350*/  LDS R13, [R3+0x70] ;  /* 0x00007000030d7984 */ /* 0x0008240000000800 */
[----:B----4-:R-:W-:-:S04]  /*1360*/  IMAD R3, R0, UR5, R35 ;  /* 0x0000000500037c24 */ /* 0x010fc8000f8e0223 */
[----:B------:R-:W-:Y:S01]  /*1370*/  IMAD R4, R3, UR5, R14 ;  /* 0x0000000503047c24 */ /* 0x000fe2000f8e020e */
[----:B-1----:R-:W-:-:S07]  /*1380*/  SHF.R.S32.HI R3, RZ, 0x1f, R9 ;  /* 0x0000001fff037819 */ /* 0x002fce0000011409 */
.L_x_2310:
[----:B------:R-:W1:Y:S01]  /*1390*/  I2F.RP R20, R29 ;  /* 0x0000001d00147306 */ /* 0x000e620000209400 */
[----:B------:R-:W4:Y:S01]  /*13a0*/  LDC R43, c[0x0][0x3f4] ;  /* 0x0000fd00ff2b7b82 */ /* 0x000f220000000800 */
[----:B------:R-:W-:Y:S02]  /*13b0*/  IABS R45, R14 ;  /* 0x0000000e002d7213 */ /* 0x000fe40000000000 */
[----:B------:R-:W-:-:S04]  /*13c0*/  ISETP.GE.AND P2, PT, R14, RZ, PT ;  /* 0x000000ff0e00720c */ /* 0x000fc80003f46270 */
[----:B-1----:R-:W1:Y:S01]  /*13d0*/  MUFU.RCP R20, R20 ;  /* 0x0000001400147308 */ /* 0x002e620000001000 */
[----:B----4-:R-:W-:Y:S02]  /*13e0*/  ISETP.NE.AND P3, PT, R43, RZ, PT ;  /* 0x000000ff2b00720c */ /* 0x010fe40003f65270 */
[----:B-1----:R-:W-:Y:S02]  /*13f0*/  IADD3 R19, PT, PT, R20, 0xffffffe, RZ ;  /* 0x0ffffffe14137810 */ /* 0x002fe40007ffe0ff */
[----:B------:R-:W-:-:S04]  /*1400*/  IABS R20, R43 ;  /* 0x0000002b00147213 */ /* 0x000fc80000000000 */
[----:B------:R-:W1:Y:S02]  /*1410*/  F2I.FTZ.U32.TRUNC.NTZ R19, R19 ;  /* 0x0000001300137305 */ /* 0x000e64000021f000 */
[----:B-1----:R-:W-:-:S04]  /*1420*/  IMAD.MOV R18, RZ, RZ, -R19 ;  /* 0x000000ffff127224 */ /* 0x002fc800078e0a13 */
[----:B------:R-:W-:Y:S02]  /*1430*/  IMAD R21, R18, R29, RZ ;  /* 0x0000001d12157224 */ /* 0x000fe400078e02ff */
[----:B------:R-:W-:-:S05]  /*1440*/  HFMA2 R18, -RZ, RZ, 0, 0 ;  /* 0x00000000ff127431 */ /* 0x000fca00000001ff */
[----:B------:R-:W-:-:S06]  /*1450*/  IMAD.HI.U32 R18, R19, R21, R18 ;  /* 0x0000001513127227 */ /* 0x000fcc00078e0012 */
[----:B------:R-:W-:-:S04]  /*1460*/  IMAD.HI.U32 R18, R18, R45, RZ ;  /* 0x0000002d12127227 */ /* 0x000fc800078e00ff */
[----:B------:R-:W-:-:S04]  /*1470*/  IMAD.MOV R18, RZ, RZ, -R18 ;  /* 0x000000ffff127224 */ /* 0x000fc800078e0a12 */
[----:B------:R-:W-:-:S05]  /*1480*/  IMAD R45, R20, R18, R45 ;  /* 0x00000012142d7224 */ /* 0x000fca00078e022d */
[----:B------:R-:W-:-:S13]  /*1490*/  ISETP.GT.U32.AND P1, PT, R29, R45, PT ;  /* 0x0000002d1d00720c */ /* 0x000fda0003f24070 */
[----:B------:R-:W-:-:S04]  /*14a0*/  @!P1 IADD3 R45, PT, PT, R45, -R20, RZ ;  /* 0x800000142d2d9210 */ /* 0x000fc80007ffe0ff */
[----:B------:R-:W-:-:S13]  /*14b0*/  ISETP.GT.U32.AND P1, PT, R29, R45, PT ;  /* 0x0000002d1d00720c */ /* 0x000fda0003f24070 */
[----:B------:R-:W-:Y:S01]  /*14c0*/  @!P1 IMAD.IADD R45, R45, 0x1, -R20 ;  /* 0x000000012d2d9824 */ /* 0x000fe200078e0a14 */
[----:B------:R-:W-:-:S04]  /*14d0*/  ISETP.GE.AND P1, PT, R14, R35, PT ;  /* 0x000000230e00720c */ /* 0x000fc80003f26270 */
[----:B------:R-:W-:Y:S02]  /*14e0*/  @!P2 IADD3 R45, PT, PT, -R45, RZ, RZ ;  /* 0x000000ff2d2da210 */ /* 0x000fe40007ffe1ff */
[----:B------:R-:W-:-:S04]  /*14f0*/  @!P3 LOP3.LUT R45, RZ, R43, RZ, 0x33, !PT ;  /* 0x0000002bff2db212 */ /* 0x000fc800078e33ff */
[----:B------:R-:W-:-:S05]  /*1500*/  IADD3 R19, P2, PT, R37, R45, RZ ;  /* 0x0000002d25137210 */ /* 0x000fca0007f5e0ff */
[----:B------:R-:W-:Y:S01]  /*1510*/  IMAD.X R20, RZ, RZ, R38, P2 ;  /* 0x000000ffff147224 */ /* 0x000fe200010e0626 */
[----:B------:R-:W-:-:S04]  /*1520*/  LEA R18, P2, R19, UR10, 0x2 ;  /* 0x0000000a13127c11 */ /* 0x000fc8000f8410ff */
[----:B------:R-:W-:Y:S02]  /*1530*/  LEA.HI.X R19, R19, UR11, R20, 0x2, P2 ;  /* 0x0000000b13137c11 */ /* 0x000fe400090f1414 */
[----:B------:R-:W1:Y:S03]  /*1540*/  @!P1 LDC.64 R20, c[0x0][0x3b8] ;  /* 0x0000ee00ff149b82 */ /* 0x000e660000000a00 */
[----:B------:R-:W4:Y:S01]  /*1550*/  @!P1 LDG.E R22, desc[UR6][R18.64] ;  /* 0x0000000612169981 */ /* 0x000f22000c1e1900 */
[----:B------:R-:W-:Y:S02]  /*1560*/  IADD3 R50, PT, PT, R45, R43, RZ ;  /* 0x0000002b2d327210 */ /* 0x000fe40007ffe0ff */
[----:B------:R-:W-:Y:S01]  /*1570*/  @!P1 LEA R48, R43, R45, 0x1 ;  /* 0x0000002d2b309211 */ /* 0x000fe200078e08ff */
[----:B------:R-:W2:Y:S04]  /*1580*/  @!P1 LDG.E R49, desc[UR6][R18.64] ;  /* 0x0000000612319981 */ /* 0x000ea8000c1e1900 */
[----:B-----5:R-:W5:Y:S04]  /*1590*/  @!P1 LDG.E R51, desc[UR6][R18.64] ;  /* 0x0000000612339981 */ /* 0x020f68000c1e1900 */
[----:B------:R-:W5:Y:S01]  /*15a0*/  @!P1 LDG.E R52, desc[UR6][R18.64] ;  /* 0x0000000612349981 */ /* 0x000f62000c1e1900 */
[----:B----4-:R-:W-:-:S04]  /*15b0*/  @!P1 IMAD R22, R11, R22, RZ ;  /* 0x000000160b169224 */ /* 0x010fc800078e02ff */
[----:B------:R-:W-:-:S04]  /*15c0*/  @!P1 IMAD.SHL.U32 R23, R22, 0x20, RZ ;  /* 0x0000002016179824 */ /* 0x000fc800078e00ff */
[----:B------:R-:W-:Y:S01]  /*15d0*/  @!P1 IMAD R22, R50, 0x4, R23 ;  /* 0x0000000432169824 */ /* 0x000fe200078e0217 */
[----:B------:R-:W-:-:S04]  /*15e0*/  @!P1 LEA R48, R48, R23, 0x2 ;  /* 0x0000001730309211 */ /* 0x000fc800078e10ff */
[----:B------:R-:W-:-:S04]  /*15f0*/  @!P1 IADD3 R23, P2, PT, R9, R22, RZ ;  /* 0x0000001609179210 */ /* 0x000fc80007f5e0ff */
[----:B------:R-:W-:Y:S02]  /*1600*/  @!P1 LEA.HI.X.SX32 R22, R22, R3, 0x1, P2 ;  /* 0x0000000316169211 */ /* 0x000fe400010f0eff */
[----:B-1----:R-:W-:-:S04]  /*1610*/  @!P1 LEA R46, P2, R23, R20, 0x2 ;  /* 0x00000014172e9211 */ /* 0x002fc800078410ff */
[----:B------:R-:W-:Y:S02]  /*1620*/  @!P1 LEA.HI.X R47, R23, R21, R22, 0x2, P2 ;  /* 0x00000015172f9211 */ /* 0x000fe400010f1416 */
[----:B------:R-:W-:Y:S01]  /*1630*/  @!P1 IADD3 R23, P2, PT, R9, R48, RZ ;  /* 0x0000003009179210 */ /* 0x000fe20007f5e0ff */
[----:B--2---:R-:W-:Y:S02]  /*1640*/  @!P1 IMAD R49, R11, R49, RZ ;  /* 0x000000310b319224 */ /* 0x004fe400078e02ff */
[----:B------:R1:W5:Y:S01]  /*1650*/  @!P1 LDG.E R31, desc[UR6][R46.64] ;  /* 0x000000062e1f9981 */ /* 0x000362000c1e1900 */
[----:B------:R-:W-:Y:S02]  /*1660*/  @!P1 LEA.HI.X.SX32 R48, R48, R3, 0x1, P2 ;  /* 0x0000000330309211 */ /* 0x000fe400010f0eff */
[----:B------:R-:W-:-:S04]  /*1670*/  @!P1 LEA R22, P2, R23, R20, 0x2 ;  /* 0x0000001417169211 */ /* 0x000fc800078410ff */
[----:B------:R-:W-:Y:S02]  /*1680*/  @!P1 LEA.HI.X R23, R23, R21, R48, 0x2, P2 ;  /* 0x0000001517179211 */ /* 0x000fe400010f1430 */
[----:B------:R2:W5:Y:S01]  /*1690*/  @!P1 LDG.E R48, desc[UR6][R18.64] ;  /* 0x0000000612309981 */ /* 0x000562000c1e1900 */
[----:B------:R-:W1:Y:S03]  /*16a0*/  @!P1 LDC.64 R20, c[0x0][0x3b8] ;  /* 0x0000ee00ff149b82 */ /* 0x000e660000000a00 */
[----:B------:R2:W5:Y:S01]  /*16b0*/  @!P1 LDG.E R30, desc[UR6][R22.64] ;  /* 0x00000006161e9981 */ /* 0x000562000c1e1900 */
[----:B------:R-:W-:-:S05]  /*16c0*/  @!P1 IMAD R49, R49, 0x8, R45 ;  /* 0x0000000831319824 */ /* 0x000fca00078e022d */
[----:B------:R-:W-:-:S04]  /*16d0*/  @!P1 SHF.L.U32 R49, R49, 0x2, RZ ;  /* 0x0000000231319819 */ /* 0x000fc800000006ff */
[----:B------:R-:W-:Y:S01]  /*16e0*/  @!P1 IADD3 R53, P2, PT, R9, R49, RZ ;  /* 0x0000003109359210 */ /* 0x000fe20007f5e0ff */
[----:B------:R-:W-:Y:S03]  /*16f0*/  BSSY.RECONVERGENT B1, `(.L_x_2305) ;  /* 0x0000017000017945 */ /* 0x000fe60003800200 */
[----:B------:R-:W-:Y:S02]  /*1700*/  @!P1 LEA.HI.X.SX32 R49, R49, R3, 0x1, P2 ;  /* 0x0000000331319211 */ /* 0x000fe400010f0eff */
[----:B-1----:R-:W-:-:S04]  /*1710*/  @!P1 LEA R46, P2, R53, R20, 0x2 ;  /* 0x00000014352e9211 */ /* 0x002fc800078410ff */
[----:B------:R-:W-:Y:S01]  /*1720*/  @!P1 LEA.HI.X R47, R53, R21, R49, 0x2, P2 ;  /* 0x00000015352f9211 */ /* 0x000fe200010f1431 */
[----:B--2---:R-:W-:Y:S08]  /*1730*/  @P1 BRA `(.L_x_2306) ;  /* 0x0000000000481947 */ /* 0x004ff00003800000 */
[----:B------:R-:W2:Y:S01]  /*1740*/  LDG.E R18, desc[UR6][R18.64] ;  /* 0x0000000612127981 */ /* 0x000ea2000c1e1900 */
[C---:B------:R-:W-:Y:S01]  /*1750*/  IMAD R20, R43.reuse, 0x2, R50 ;  /* 0x000000022b147824 */ /* 0x040fe200078e0232 */
[----:B------:R-:W-:Y:S01]  /*1760*/  LEA R45, R43, R45, 0x2 ;  /* 0x0000002d2b2d7211 */ /* 0x000fe200078e10ff */
        /* <DEDUP_REMOVED lines=12> */
[----:B------:R-:W-:-:S03]  /*1830*/  LEA.HI.X R19, R23, UR13, R22, 0x2, P3 ;  /* 0x0000000d17137c11 */ /* 0x000fc600098f1416 */
[----:B------:R1:W5:Y:S04]  /*1840*/  LDG.E R39, desc[UR6][R20.64] ;  /* 0x0000000614277981 */ /* 0x000368000c1e1900 */
[----:B------:R1:W5:Y:S02]  /*1850*/  LDG.E R32, desc[UR6][R18.64] ;  /* 0x0000000612207981 */ /* 0x000364000c1e1900 */
.L_x_2306:
[----:B------:R-:W-:Y:S05]  /*1860*/  BSYNC.RECONVERGENT B1 ;  /* 0x0000000000017941 */ /* 0x000fea0003800200 */
.L_x_2305:
[----:B-1----:R-:W1:Y:S01]  /*1870*/  @!P1 LDC.64 R18, c[0x0][0x3b8] ;  /* 0x0000ee00ff129b82 */ /* 0x002e620000000a00 */
[----:B-----5:R-:W-:Y:S01]  /*1880*/  @!P1 IMAD R51, R11, R51, RZ ;  /* 0x000000330b339224 */ /* 0x020fe200078e02ff */
[----:B------:R2:W4:Y:S01]  /*1890*/  @!P1 LDG.E R40, desc[UR6][R46.64] ;  /* 0x000000062e289981 */ /* 0x000522000c1e1900 */
[----:B------:R-:W-:-:S05]  /*18a0*/  IMAD R50, R43, 0x4, R50 ;  /* 0x000000042b327824 */ /* 0x000fca00078e0232 */
[----:B------:R-:W-:-:S05]  /*18b0*/  @!P1 LEA R20, R51, R50, 0x3 ;  /* 0x0000003233149211 */ /* 0x000fca00078e18ff */
[----:B------:R-:W-:-:S05]  /*18c0*/  @!P1 IMAD.SHL.U32 R20, R20, 0x4, RZ ;  /* 0x0000000414149824 */ /* 0x000fca00078e00ff */
[----:B------:R-:W-:-:S04]  /*18d0*/  @!P1 IADD3 R22, P2, PT, R9, R20, RZ ;  /* 0x0000001409169210 */ /* 0x000fc80007f5e0ff */
[----:B------:R-:W-:Y:S02]  /*18e0*/  @!P1 LEA.HI.X.SX32 R23, R20, R3, 0x1, P2 ;  /* 0x0000000314179211 */ /* 0x000fe400010f0eff */
[----:B-1----:R-:W-:Y:S01]  /*18f0*/  @!P1 LEA R18, P2, R22, R18, 0x2 ;  /* 0x0000001216129211 */ /* 0x002fe200078410ff */
[----:B------:R-:W1:Y:S01]  /*1900*/  @!P1 LDC.64 R20, c[0x0][0x3b8] ;  /* 0x0000ee00ff149b82 */ /* 0x000e620000000a00 */
[----:B------:R-:W-:Y:S01]  /*1910*/  @!P1 IMAD R45, R11, R52, RZ ;  /* 0x000000340b2d9224 */ /* 0x000fe200078e02ff */
[----:B------:R-:W-:Y:S02]  /*1920*/  IADD3 R50, PT, PT, R50, R43, RZ ;  /* 0x0000002b32327210 */ /* 0x000fe40007ffe0ff */
[----:B------:R-:W-:-:S04]  /*1930*/  @!P1 LEA.HI.X R19, R22, R19, R23, 0x2, P2 ;  /* 0x0000001316139211 */ /* 0x000fc800010f1417 */
[----:B------:R-:W0:Y:S01]  /*1940*/  @!P1 LDC.64 R22, c[0x0][0x3b8] ;  /* 0x0000ee00ff169b82 */ /* 0x000e220000000a00 */
[----:B------:R-:W-:Y:S01]  /*1950*/  @!P1 LEA R45, R45, R50, 0x3 ;  /* 0x000000322d2d9211 */ /* 0x000fe200078e18ff */
[----:B------:R-:W-:Y:S01]  /*1960*/  @!P1 IMAD.IADD R43, R50, 0x1, R43 ;  /* 0x00000001322b9824 */ /* 0x000fe200078e022b */
[----:B------:R3:W4:Y:S01]  /*1970*/  @!P1 LDG.E R41, desc[UR6][R18.64] ;  /* 0x0000000612299981 */ /* 0x000722000c1e1900 */
[----:B------:R-:W-:Y:S02]  /*1980*/  @!P1 IMAD R48, R11, R48, RZ ;  /* 0x000000300b309224 */ /* 0x000fe400078e02ff */
[----:B--2---:R-:W-:-:S03]  /*1990*/  @!P1 IMAD.SHL.U32 R46, R45, 0x4, RZ ;  /* 0x000000042d2e9824 */ /* 0x004fc600078e00ff */
[----:B------:R-:W-:Y:S02]  /*19a0*/  @!P1 LEA R43, R48, R43, 0x3 ;  /* 0x0000002b302b9211 */ /* 0x000fe400078e18ff */
[----:B------:R-:W-:-:S03]  /*19b0*/  @!P1 IADD3 R45, P2, PT, R9, R46, RZ ;  /* 0x0000002e092d9210 */ /* 0x000fc60007f5e0ff */
[----:B------:R-:W-:Y:S01]  /*19c0*/  @!P1 IMAD.SHL.U32 R48, R43, 0x4, RZ ;  /* 0x000000042b309824 */ /* 0x000fe200078e00ff */
[----:B------:R-:W-:Y:S02]  /*19d0*/  @!P1 LEA.HI.X.SX32 R46, R46, R3, 0x1, P2 ;  /* 0x000000032e2e9211 */ /* 0x000fe400010f0eff */
[----:B-1----:R-:W-:Y:S02]  /*19e0*/  @!P1 LEA R20, P2, R45, R20, 0x2 ;  /* 0x000000142d149211 */ /* 0x002fe400078410ff */
[----:B------:R-:W-:Y:S02]  /*19f0*/  @!P1 IADD3 R43, P3, PT, R9, R48, RZ ;  /* 0x00000030092b9210 */ /* 0x000fe40007f7e0ff */
[----:B------:R-:W-:Y:S02]  /*1a00*/  @!P1 LEA.HI.X R21, R45, R21, R46, 0x2, P2 ;  /* 0x000000152d159211 */ /* 0x000fe400010f142e */
[----:B------:R-:W-:Y:S02]  /*1a10*/  @!P1 LEA.HI.X.SX32 R48, R48, R3, 0x1, P3 ;  /* 0x0000000330309211 */ /* 0x000fe400018f0eff */
[C---:B0-----:R-:W-:Y:S01]  /*1a20*/  @!P1 LEA R22, P2, R43.reuse, R22, 0x2 ;  /* 0x000000162b169211 */ /* 0x041fe200078410ff */
[----:B---3--:R-:W-:Y:S01]  /*1a30*/  @P0 IMAD.MOV.U32 R19, RZ, RZ, R7 ;  /* 0x000000ffff130224 */ /* 0x008fe200078e0007 */
[----:B------:R-:W-:Y:S01]  /*1a40*/  @P0 MOV R18, R10 ;  /* 0x0000000a00120202 */ /* 0x000fe20000000f00 */
[----:B------:R-:W2:Y:S01]  /*1a50*/  @!P1 LDG.E R42, desc[UR6][R20.64] ;  /* 0x00000006142a9981 */ /* 0x000ea2000c1e1900 */
[----:B------:R-:W-:-:S03]  /*1a60*/  @!P1 LEA.HI.X R23, R43, R23, R48, 0x2, P2 ;  /* 0x000000172b179211 */ /* 0x000fc600010f1430 */
[----:B------:R-:W3:Y:S04]  /*1a70*/  @P0 LDG.E.U8 R45, desc[UR6][R18.64] ;  /* 0x00000006122d0981 */ /* 0x000ee8000c1e1100 */
[----:B------:R-:W3:Y:S01]  /*1a80*/  @!P1 LDG.E R44, desc[UR6][R22.64] ;  /* 0x00000006162c9981 */ /* 0x000ee2000c1e1900 */
[----:B------:R-:W0:Y:S01]  /*1a90*/  S2R R47, SR_TID.X ;  /* 0x00000000002f7919 */ /* 0x000e220000002100 */
[----:B------:R-:W-:Y:S01]  /*1aa0*/  FMUL.FTZ R46, R26, R31 ;  /* 0x0000001f1a2e7220 */ /* 0x000fe20000410000 */
[----:B------:R-:W-:Y:S01]  /*1ab0*/  UMOV UR4, 0xffffffff ;  /* 0xffffffff00047882 */ /* 0x000fe20000000000 */
[----:B0-----:R-:W-:Y:S02]  /*1ac0*/  LOP3.LUT R47, R47, 0x3, RZ, 0xc0, !PT ;  /* 0x000000032f2f7812 */ /* 0x001fe400078ec0ff */
[----:B----4-:R-:W-:-:S04]  /*1ad0*/  FFMA.FTZ R46, R27, R40, R46 ;  /* 0x000000281b2e7223 */ /* 0x010fc8000001002e */
[----:B------:R-:W-:-:S04]  /*1ae0*/  FFMA.FTZ R43, R25, R30, R46 ;  /* 0x0000001e192b7223 */ /* 0x000fc8000001002e */
[----:B------:R-:W-:-:S04]  /*1af0*/  FFMA.FTZ R46, R24, R39, R43 ;  /* 0x00000027182e7223 */ /* 0x000fc8000001002b */
[----:B------:R-:W-:-:S04]  /*1b00*/  FFMA.FTZ R43, R17, R32, R46 ;  /* 0x00000020112b7223 */ /* 0x000fc8000001002e */
[----:B------:R-:W-:-:S04]  /*1b10*/  FFMA.FTZ R46, R16, R41, R43 ;  /* 0x00000029102e7223 */ /* 0x000fc8000001002b */
[----:B--2---:R-:W-:Y:S01]  /*1b20*/  FFMA.FTZ R46, R15, R42, R46 ;  /* 0x0000002a0f2e7223 */ /* 0x004fe2000001002e */
[----:B---3--:R-:W-:-:S03]  /*1b30*/  ISETP.NE.AND P3, PT, R45, RZ, P0 ;  /* 0x000000ff2d00720c */ /* 0x008fc60000765270 */
[----:B------:R-:W-:Y:S01]  /*1b40*/  FFMA.FTZ R18, R13, R44, R46 ;  /* 0x0000002c0d127223 */ /* 0x000fe2000001002e */
[----:B------:R-:W-:Y:S09]  /*1b50*/  BRA.DIV UR4, `(.L_x_2307) ;  /* 0x0000005e04747947 */ /* 0x000ff2000b800000 */
[----:B------:R-:W0:Y:S02]  /*1b60*/  SHFL.BFLY PT, R22, R18, 0x2, 0x1f ;  /* 0x0c401f0012167f89 */ /* 0x000e2400000e0000 */
[----:B0-----:R-:W-:-:S05]  /*1b70*/  FADD.FTZ R18, R18, R22 ;  /* 0x0000001612127221 */ /* 0x001fca0000010000 */
[----:B------:R0:W1:Y:S02]  /*1b80*/  SHFL.BFLY PT, R22, R18, 0x1, 0x1f ;  /* 0x0c201f0012167f89 */ /* 0x00006400000e0000 */
.L_x_2386:
        /* <DEDUP_REMOVED lines=24> */
.L_x_2309:
[----:B------:R-:W-:Y:S05]  /*1d10*/  BSYNC.RECONVERGENT B1 ;  /* 0x0000000000017941 */ /* 0x000fea0003800200 */
.L_x_2308:
[C---:B0-----:R-:W-:Y:S01]  /*1d20*/  IADD3 R18, PT, PT, R35.reuse, 0x1, RZ ;  /* 0x0000000123127810 */ /* 0x041fe20007ffe0ff */
[----:B------:R-:W-:Y:S01]  /*1d30*/  VIADD R14, R14, 0x10 ;  /* 0x000000100e0e7836 */ /* 0x000fe20000000000 */
[----:B------:R-:W-:Y:S01]  /*1d40*/  IADD3 R10, P2, PT, R10, 0x10, RZ ;  /* 0x000000100a0a7810 */ /* 0x000fe20007f5e0ff */
[----:B-1----:R-:W-:Y:S01]  /*1d50*/  VIADD R8, R8, 0x40 ;  /* 0x0000004008087836 */ /* 0x002fe20000000000 */
[----:B------:R-:W-:Y:S02]  /*1d60*/  VIADDMNMX R18, R18, -UR15, RZ, !PT ;  /* 0x8000000f12127c46 */ /* 0x000fe4000f8001ff */
[----:B------:R-:W-:Y:S01]  /*1d70*/  IADD3 R4, PT, PT, R4, 0x10, RZ ;  /* 0x0000001004047810 */ /* 0x000fe20007ffe0ff */
[----:B------:R-:W-:Y:S02]  /*1d80*/  IMAD.X R7, RZ, RZ, R7, P2 ;  /* 0x000000ffff077224 */ /* 0x000fe400010e0607 */
[----:B------:R-:W-:-:S05]  /*1d90*/  IMAD.IADD R19, R35, 0x1, -R18 ;  /* 0x0000000123137824 */ /* 0x000fca00078e0a12 */
[----:B------:R-:W-:-:S04]  /*1da0*/  IADD3 R19, PT, PT, R19, 0x7, RZ ;  /* 0x0000000713137810 */ /* 0x000fc80007ffe0ff */
[----:B------:R-:W-:-:S04]  /*1db0*/  SHF.R.S32.HI R20, RZ, 0x1f, R19 ;  /* 0x0000001fff147819 */ /* 0x000fc80000011413 */
[----:B------:R-:W-:-:S04]  /*1dc0*/  LEA.HI R20, R20, R19, RZ, 0x3 ;  /* 0x0000001314147211 */ /* 0x000fc800078f18ff */
[----:B------:R-:W-:-:S04]  /*1dd0*/  LOP3.LUT R19, R20, 0xfffffff8, RZ, 0xc0, !PT ;  /* 0xfffffff814137812 */ /* 0x000fc800078ec0ff */
[----:B------:R-:W-:-:S04]  /*1de0*/  IADD3 R19, PT, PT, R18, R19, RZ ;  /* 0x0000001312137210 */ /* 0x000fc80007ffe0ff */
[----:B------:R-:W-:-:S13]  /*1df0*/  ISETP.GE.AND P1, PT, R14, R19, PT ;  /* 0x000000130e00720c */ /* 0x000fda0003f26270 */
[----:B------:R-:W-:Y:S05]  /*1e00*/  @!P1 BRA `(.L_x_2310) ;  /* 0xfffffff400609947 */ /* 0x000fea000383ffff */
.L_x_2304:
[----:B0-----:R-:W-:Y:S05]  /*1e10*/  BSYNC B0 ;  /* 0x0000000000007941 */ /* 0x001fea0003800000 */
.L_x_2303:
[----:B------:R-:W0:Y:S01]  /*1e20*/  LDCU UR4, c[0x0][0x3f4] ;  /* 0x00007e80ff0477ac */ /* 0x000e220008000800 */
[----:B------:R-:W2:Y:S01]  /*1e30*/  S2R R3, SR_TID.X ;  /* 0x0000000000037919 */ /* 0x000ea20000002100 */
        /* <DEDUP_REMOVED lines=8> */
[----:B------:R0:W4:Y:S02]  /*1ec0*/  SHFL.BFLY PT, R22, R8, 0x4, 0x1f ;  /* 0x0c801f0008167f89 */ /* 0x00012400000e0000 */
.L_x_2391:
[----:B------:R-:W1:Y:S01]  /*1ed0*/  S2R R17, SR_CgaCtaId ;  /* 0x0000000000117919 */ /* 0x000e620000008800 */
[----:B------:R-:W-:Y:S01]  /*1ee0*/  MOV R20, 0x400 ;  /* 0x0000040000147802 */ /* 0x000fe20000000f00 */
[----:B------:R-:W-:Y:S05]  /*1ef0*/  WARPSYNC.ALL ;  /* 0x0000000000007948 */ /* 0x000fea0003800000 */
[----:B--2---:R-:W-:Y:S02]  /*1f00*/  LOP3.LUT P0, R7, R3, 0x1f, RZ, 0xc0, !PT ;  /* 0x0000001f03077812 */ /* 0x004fe4000780c0ff */
[----:B---3--:R-:W-:Y:S02]  /*1f10*/  SHF.R.U32.HI R5, RZ, 0x3, R3 ;  /* 0x00000003ff057819 */ /* 0x008fe40000011603 */
[----:B----4-:R-:W-:-:S02]  /*1f20*/  FMNMX.FTZ R22, R8, R22, !PT ;  /* 0x0000001608167209 */ /* 0x010fc40007810000 */
[----:B-1----:R-:W-:-:S05]  /*1f30*/  LEA R10, R17, R20, 0x18 ;  /* 0x00000014110a7211 */ /* 0x002fca00078ec0ff */
[----:B------:R-:W-:-:S05]  /*1f40*/  IMAD.IADD R9, R5, 0x1, R10 ;  /* 0x0000000105097824 */ /* 0x000fca00078e020a */
[----:B------:R-:W-:Y:S01]  /*1f50*/  @!P0 STS [R9], R22 ;  /* 0x0000001609008388 */ /* 0x000fe20000000800 */
[----:B------:R-:W-:Y:S01]  /*1f60*/  BAR.SYNC.DEFER_BLOCKING 0x0 ;  /* 0x0000000000007b1d */ /* 0x000fe20000010000 */
[C---:B------:R-:W-:Y:S01]  /*1f70*/  ISETP.GT.U32.AND P0, PT, R7.reuse, 0x1, PT ;  /* 0x000000010700780c */ /* 0x040fe20003f04070 */
[----:B------:R-:W-:Y:S01]  /*1f80*/  IMAD.MOV.U32 R14, RZ, RZ, -0x800001 ;  /* 0xff7fffffff0e7424 */ /* 0x000fe200078e00ff */
[----:B------:R-:W-:Y:S01]  /*1f90*/  LEA R10, R7, R10, 0x2 ;  /* 0x0000000a070a7211 */ /* 0x000fe200078e10ff */
[----:B------:R-:W-:Y:S01]  /*1fa0*/  IMAD.MOV.U32 R13, RZ, RZ, RZ ;  /* 0x000000ffff0d7224 */ /* 0x000fe200078e00ff */
[----:B0-----:R-:W-:Y:S01]  /*1fb0*/  IADD3 R8, PT, PT, R4, R3, RZ ;  /* 0x0000000304087210 */ /* 0x001fe20007ffe0ff */
[----:B------:R-:W-:Y:S08]  /*1fc0*/  BSSY.RECONVERGENT B0, `(.L_x_2312) ;  /* 0x0000169000007945 */ /* 0x000ff00003800200 */
[----:B------:R-:W0:Y:S01]  /*1fd0*/  @!P0 LDS R14, [R10] ;  /* 0x000000000a0e8984 */ /* 0x000e220000000800 */
[----:B------:R-:W-:-:S03]  /*1fe0*/  ISETP.GT.AND P0, PT, R8, R35, PT ;  /* 0x000000230800720c */ /* 0x000fc60003f04270 */
        /* <DEDUP_REMOVED lines=26> */
.L_x_2317:
        /* <DEDUP_REMOVED lines=11> */
.L_x_2316:
[----:B------:R-:W-:Y:S05]  /*2240*/  BSYNC.RECONVERGENT B1 ;  /* 0x0000000000017941 */ /* 0x000fea0003800200 */
.L_x_2315:
[----:B------:R-:W-:Y:S05]  /*2250*/  @!P1 BRA `(.L_x_2313) ;  /* 0x0000001000fc9947 */ /* 0x000fea0003800000 */
[----:B------:R-:W-:Y:S01]  /*2260*/  IMAD.SHL.U32 R15, R4, 0x4, RZ ;  /* 0x00000004040f7824 */ /* 0x000fe200078e00ff */
[----:B------:R-:W-:-:S04]  /*2270*/  IADD3 R20, PT, PT, R20, 0x90, RZ ;  /* 0x0000009014147810 */ /* 0x000fc80007ffe0ff */
[----:B------:R-:W-:Y:S02]  /*2280*/  LEA R20, R17, R20, 0x18 ;  /* 0x0000001411147211 */ /* 0x000fe400078ec0ff */
[C---:B------:R-:W-:Y:S02]  /*2290*/  LEA R15, R14.reuse, -R15, 0x2 ;  /* 0x8000000f0e0f7211 */ /* 0x040fe400078e10ff */
[----:B------:R-:W-:-:S03]  /*22a0*/  IADD3 R14, PT, PT, R14, 0x100, RZ ;  /* 0x000001000e0e7810 */ /* 0x000fc60007ffe0ff */
[----:B------:R-:W-:Y:S01]  /*22b0*/  IMAD.IADD R15, R20, 0x1, R15 ;  /* 0x00000001140f7824 */ /* 0x000fe200078e020f */
[----:B------:R-:W-:-:S04]  /*22c0*/  ISETP.GT.AND P0, PT, R14, R35, PT ;  /* 0x000000230e00720c */ /* 0x000fc80003f04270 */
[----:B------:R-:W0:Y:S04]  /*22d0*/  LDS R16, [R15] ;  /* 0x000000000f107984 */ /* 0x000e280000000800 */
[----:B------:R-:W1:Y:S04]  /*22e0*/  LDS R18, [R15+0x100] ;  /* 0x000100000f127984 */ /* 0x000e680000000800 */
[----:B------:R-:W2:Y:S04]  /*22f0*/  LDS R20, [R15+0x200] ;  /* 0x000200000f147984 */ /* 0x000ea80000000800 */
        /* <DEDUP_REMOVED lines=25> */
[----:B------:R-:W-:-:S04]  /*2490*/  IADD3 R14, PT, PT, -R16, R35, RZ ;  /* 0x00000023100e7210 */ /* 0x000fc80007ffe1ff */
[----:B------:R-:W-:Y:S01]  /*24a0*/  ISETP.GT.AND P1, PT, R14, 0x2ff, PT ;  /* 0x000002ff0e00780c */ /* 0x000fe20003f24270 */
[----:B------:R-:W-:-:S12]  /*24b0*/  VIADD R14, R15, 0x600 ;  /* 0x000006000f0e7836 */ /* 0x000fd80000000000 */
[----:B------:R-:W-:Y:S05]  /*24c0*/  @!P1 BRA `(.L_x_2319) ;  /* 0x0000000400989947 */ /* 0x000fea0003800000 */
[----:B------:R-:W-:Y:S02]  /*24d0*/  PLOP3.LUT P0, PT, PT, PT, PT, 0x8, 0x80 ;  /* 0x000000000080781c */ /* 0x000fe40003f0e170 */
[----:B------:R-:W-:-:S11]  /*24e0*/  IADD3 R15, PT, PT, R35, -0x2ff, RZ ;  /* 0xfffffd01230f7810 */ /* 0x000fd60007ffe0ff */
.L_x_2320:
        /* <DEDUP_REMOVED lines=8> */
[----:B-----5:R-:W4:Y:S04]  /*2570*/  LDS R28, [R14+0x700] ;  /* 0x000700000e1c7984 */ /* 0x020f280000000800 */
[----:B------:R-:W4:Y:S04]  /*2580*/  LDS R46, [R14+0x400] ;  /* 0x000400000e2e7984 */ /* 0x000f280000000800 */
[----:B------:R-:W4:Y:S04]  /*2590*/  LDS R40, [R14+0x500] ;  /* 0x000500000e287984 */ /* 0x000f280000000800 */
[----:B------:R-:W4:Y:S01]  /*25a0*/  LDS R32, [R14+0x600] ;  /* 0x000600000e207984 */ /* 0x000f220000000800 */
[----:B0-----:R-:W-:-:S03]  /*25b0*/  FADD.FTZ R17, -R11, R18 ;  /* 0x000000120b117221 */ /* 0x001fc60000010100 */
[----:B------:R-:W0:Y:S01]  /*25c0*/  LDS R26, [R14+0x800] ;  /* 0x000800000e1a7984 */ /* 0x000e220000000800 */
[----:B-1----:R-:W-:Y:S01]  /*25d0*/  FADD.FTZ R21, -R11, R20 ;  /* 0x000000140b157221 */ /* 0x002fe20000010100 */
[----:B------:R-:W-:Y:S02]  /*25e0*/  FMUL.FTZ R19, R17, 1.4426950216293334961 ;  /* 0x3fb8aa3b11137820 */ /* 0x000fe40000410000 */
[----:B------:R-:W1:Y:S01]  /*25f0*/  LDS R22, [R14+0x900] ;  /* 0x000900000e167984 */ /* 0x000e620000000800 */
[----:B--2---:R-:W-:Y:S01]  /*2600*/  FADD.FTZ R17, -R11, R24 ;  /* 0x000000180b117221 */ /* 0x004fe20000010100 */
[----:B------:R-:W-:Y:S02]  /*2610*/  FMUL.FTZ R23, R21, 1.4426950216293334961 ;  /* 0x3fb8aa3b15177820 */ /* 0x000fe40000410000 */
[----:B------:R-:W2:Y:S01]  /*2620*/  LDS R18, [R14+0xa00] ;  /* 0x000a00000e127984 */ /* 0x000ea20000000800 */
[----:B------:R-:W4:Y:S01]  /*2630*/  MUFU.EX2 R19, R19 ;  /* 0x0000001300137308 */ /* 0x000f220000000800 */
[----:B---3--:R-:W-:Y:S01]  /*2640*/  FADD.FTZ R21, -R11, R30 ;  /* 0x0000001e0b157221 */ /* 0x008fe20000010100 */
[----:B------:R-:W-:Y:S01]  /*2650*/  FMUL.FTZ R17, R17, 1.4426950216293334961 ;  /* 0x3fb8aa3b11117820 */ /* 0x000fe20000410000 */
[----:B------:R-:W3:Y:S01]  /*2660*/  LDS R20, [R14+0xb00] ;  /* 0x000b00000e147984 */ /* 0x000ee20000000800 */
[----:B------:R-:W0:Y:S01]  /*2670*/  MUFU.EX2 R23, R23 ;  /* 0x0000001700177308 */ /* 0x000e220000000800 */
[----:B----4-:R-:W-:Y:S01]  /*2680*/  FADD.FTZ R42, -R11, R42 ;  /* 0x0000002a0b2a7221 */ /* 0x010fe20000010100 */
[----:B------:R-:W-:Y:S01]  /*2690*/  FMUL.FTZ R21, R21, 1.4426950216293334961 ;  /* 0x3fb8aa3b15157820 */ /* 0x000fe20000410000 */
[----:B------:R-:W4:Y:S01]  /*26a0*/  LDS R24, [R14+0xc00] ;  /* 0x000c00000e187984 */ /* 0x000f220000000800 */
[----:B------:R-:W0:Y:S01]  /*26b0*/  MUFU.EX2 R17, R17 ;  /* 0x0000001100117308 */ /* 0x000e220000000800 */
[C---:B------:R-:W-:Y:S01]  /*26c0*/  FADD.FTZ R44, -R11.reuse, R44 ;  /* 0x0000002c0b2c7221 */ /* 0x040fe20000010100 */
[----:B------:R-:W-:Y:S01]  /*26d0*/  FMUL.FTZ R25, R42, 1.4426950216293334961 ;  /* 0x3fb8aa3b2a197820 */ /* 0x000fe20000410000 */
[----:B------:R-:W4:Y:S01]  /*26e0*/  LDS R30, [R14+0xd00] ;  /* 0x000d00000e1e7984 */ /* 0x000f220000000800 */
[----:B------:R-:W0:Y:S01]  /*26f0*/  MUFU.EX2 R21, R21 ;  /* 0x0000001500157308 */ /* 0x000e220000000800 */
[----:B------:R-:W-:Y:S01]  /*2700*/  FADD.FTZ R39, -R11, R28 ;  /* 0x0000001c0b277221 */ /* 0x000fe20000010100 */
[----:B------:R-:W-:Y:S01]  /*2710*/  FMUL.FTZ R27, R44, 1.4426950216293334961 ;  /* 0x3fb8aa3b2c1b7820 */ /* 0x000fe20000410000 */
[----:B------:R-:W-:Y:S01]  /*2720*/  FADD.FTZ R28, R19, R13 ;  /* 0x0000000d131c7221 */ /* 0x000fe20000010000 */
[----:B------:R-:W1:Y:S01]  /*2730*/  MUFU.EX2 R25, R25 ;  /* 0x0000001900197308 */ /* 0x000e620000000800 */
[----:B------:R-:W-:Y:S01]  /*2740*/  FADD.FTZ R46, -R11, R46 ;  /* 0x0000002e0b2e7221 */ /* 0x000fe20000010100 */
[----:B------:R-:W-:Y:S01]  /*2750*/  FMUL.FTZ R39, R39, 1.4426950216293334961 ;  /* 0x3fb8aa3b27277820 */ /* 0x000fe20000410000 */
[----:B0-----:R-:W-:Y:S01]  /*2760*/  FADD.FTZ R28, R28, R23 ;  /* 0x000000171c1c7221 */ /* 0x001fe20000010000 */
[----:B------:R-:W0:Y:S01]  /*2770*/  MUFU.EX2 R27, R27 ;  /* 0x0000001b001b7308 */ /* 0x000e220000000800 */
[C---:B------:R-:W-:Y:S01]  /*2780*/  FADD.FTZ R40, -R11.reuse, R40 ;  /* 0x000000280b287221 */ /* 0x040fe20000010100 */
[----:B------:R-:W-:Y:S01]  /*2790*/  FMUL.FTZ R29, R46, 1.4426950216293334961 ;  /* 0x3fb8aa3b2e1d7820 */ /* 0x000fe20000410000 */
[----:B------:R-:W-:Y:S01]  /*27a0*/  FADD.FTZ R28, R28, R17 ;  /* 0x000000111c1c7221 */ /* 0x000fe20000010000 */
[----:B------:R-:W-:Y:S01]  /*27b0*/  MUFU.EX2 R39, R39 ;  /* 0x0000002700277308 */ /* 0x000fe20000000800 */
[----:B------:R-:W-:Y:S01]  /*27c0*/  FMUL.FTZ R31, R40, 1.4426950216293334961 ;  /* 0x3fb8aa3b281f7820 */ /* 0x000fe20000410000 */
[C---:B------:R-:W-:Y:S01]  /*27d0*/  FADD.FTZ R32, -R11.reuse, R32 ;  /* 0x000000200b207221 */ /* 0x040fe20000010100 */
[----:B------:R-:W-:Y:S01]  /*27e0*/  FADD.FTZ R28, R28, R21 ;  /* 0x000000151c1c7221 */ /* 0x000fe20000010000 */
[----:B------:R-:W3:Y:S01]  /*27f0*/  MUFU.EX2 R29, R29 ;  /* 0x0000001d001d7308 */ /* 0x000ee20000000800 */
[----:B------:R3:W-:Y:S01]  /*2800*/  STS [R14+-0x200], R19 ;  /* 0xfffe00130e007388 */ /* 0x0007e20000000800 */
[----:B------:R-:W-:Y:S01]  /*2810*/  FMUL.FTZ R32, R32, 1.4426950216293334961 ;  /* 0x3fb8aa3b20207820 */ /* 0x000fe20000410000 */
[----:B-1----:R-:W-:Y:S01]  /*2820*/  FADD.FTZ R28, R28, R25 ;  /* 0x000000191c1c7221 */ /* 0x002fe20000010000 */
[----:B------:R-:W1:Y:S01]  /*2830*/  MUFU.EX2 R31, R31 ;  /* 0x0000001f001f7308 */ /* 0x000e620000000800 */
[C---:B------:R-:W-:Y:S01]  /*2840*/  FADD.FTZ R26, -R11.reuse, R26 ;  /* 0x0000001a0b1a7221 */ /* 0x040fe20000010100 */
[----:B------:R1:W-:Y:S01]  /*2850*/  STS [R14+-0x100], R23 ;  /* 0xffff00170e007388 */ /* 0x0003e20000000800 */
[----:B0-----:R-:W-:Y:S01]  /*2860*/  FADD.FTZ R28, R28, R27 ;  /* 0x0000001b1c1c7221 */ /* 0x001fe20000010000 */
[----:B------:R-:W0:Y:S01]  /*2870*/  MUFU.EX2 R13, R32 ;  /* 0x00000020000d7308 */ /* 0x000e220000000800 */
[C---:B------:R-:W-:Y:S01]  /*2880*/  FADD.FTZ R22, -R11.reuse, R22 ;  /* 0x000000160b167221 */ /* 0x040fe20000010100 */
[----:B------:R-:W-:Y:S01]  /*2890*/  FMUL.FTZ R26, R26, 1.4426950216293334961 ;  /* 0x3fb8aa3b1a1a7820 */ /* 0x000fe20000410000 */
[C---:B--2---:R-:W-:Y:S01]  /*28a0*/  FADD.FTZ R18, -R11.reuse, R18 ;  /* 0x000000120b127221 */ /* 0x044fe20000010100 */
[----:B------:R-:W-:Y:S01]  /*28b0*/  STS [R14], R17 ;  /* 0x000000110e007388 */ /* 0x000fe20000000800 */
[----:B------:R-:W-:Y:S01]  /*28c0*/  FMUL.FTZ R22, R22, 1.4426950216293334961 ;  /* 0x3fb8aa3b16167820 */ /* 0x000fe20000410000 */
[----:B---3--:R-:W-:Y:S01]  /*28d0*/  FADD.FTZ R28, R28, R29 ;  /* 0x0000001d1c1c7221 */ /* 0x008fe20000010000 */
[----:B------:R-:W2:Y:S01]  /*28e0*/  MUFU.EX2 R19, R26 ;  /* 0x0000001a00137308 */ /* 0x000ea20000000800 */
[C---:B------:R-:W-:Y:S01]  /*28f0*/  FADD.FTZ R20, -R11.reuse, R20 ;  /* 0x000000140b147221 */ /* 0x040fe20000010100 */
[----:B------:R-:W-:Y:S01]  /*2900*/  FMUL.FTZ R18, R18, 1.4426950216293334961 ;  /* 0x3fb8aa3b12127820 */ /* 0x000fe20000410000 */
[----:B-1----:R-:W-:Y:S01]  /*2910*/  FADD.FTZ R28, R28, R31 ;  /* 0x0000001f1c1c7221 */ /* 0x002fe20000010000 */
[----:B------:R-:W1:Y:S01]  /*2920*/  MUFU.EX2 R23, R22 ;  /* 0x0000001600177308 */ /* 0x000e620000000800 */
[C---:B----4-:R-:W-:Y:S01]  /*2930*/  FADD.FTZ R24, -R11.reuse, R24 ;  /* 0x000000180b187221 */ /* 0x050fe20000010100 */
[----:B------:R-:W-:Y:S01]  /*2940*/  FMUL.FTZ R20, R20, 1.4426950216293334961 ;  /* 0x3fb8aa3b14147820 */ /* 0x000fe20000410000 */
[----:B0-----:R-:W-:Y:S01]  /*2950*/  FADD.FTZ R28, R28, R13 ;  /* 0x0000000d1c1c7221 */ /* 0x001fe20000010000 */
[----:B------:R-:W0:Y:S01]  /*2960*/  MUFU.EX2 R41, R18 ;  /* 0x0000001200297308 */ /* 0x000e220000000800 */
[----:B------:R-:W-:Y:S01]  /*2970*/  FADD.FTZ R30, -R11, R30 ;  /* 0x0000001e0b1e7221 */ /* 0x000fe20000010100 */
[----:B------:R-:W-:Y:S01]  /*2980*/  FMUL.FTZ R24, R24, 1.4426950216293334961 ;  /* 0x3fb8aa3b18187820 */ /* 0x000fe20000410000 */
[----:B------:R-:W-:Y:S01]  /*2990*/  FADD.FTZ R28, R28, R39 ;  /* 0x000000271c1c7221 */ /* 0x000fe20000010000 */
[----:B------:R-:W3:Y:S01]  /*29a0*/  MUFU.EX2 R43, R20 ;  /* 0x00000014002b7308 */ /* 0x000ee20000000800 */
[----:B------:R-:W-:Y:S01]  /*29b0*/  FMUL.FTZ R30, R30, 1.4426950216293334961 ;  /* 0x3fb8aa3b1e1e7820 */ /* 0x000fe20000410000 */
[----:B------:R-:W-:Y:S01]  /*29c0*/  STS [R14+0x100], R21 ;  /* 0x000100150e007388 */ /* 0x000fe20000000800 */
[----:B--2---:R-:W-:Y:S01]  /*29d0*/  FADD.FTZ R28, R28, R19 ;  /* 0x000000131c1c7221 */ /* 0x004fe20000010000 */
[----:B------:R-:W2:Y:S02]  /*29e0*/  MUFU.EX2 R45, R24 ;  /* 0x00000018002d7308 */ /* 0x000ea40000000800 */
[----:B------:R-:W-:Y:S01]  /*29f0*/  STS [R14+0x200], R25 ;  /* 0x000200190e007388 */ /* 0x000fe20000000800 */
[----:B-1----:R-:W-:Y:S01]  /*2a00*/  FADD.FTZ R28, R28, R23 ;  /* 0x000000171c1c7221 */ /* 0x002fe20000010000 */
[----:B------:R-:W1:Y:S02]  /*2a10*/  MUFU.EX2 R47, R30 ;  /* 0x0000001e002f7308 */ /* 0x000e640000000800 */
[----:B------:R-:W-:Y:S01]  /*2a20*/  STS [R14+0x300], R27 ;  /* 0x0003001b0e007388 */ /* 0x000fe20000000800 */
[----:B0-----:R-:W-:-:S03]  /*2a30*/  FADD.FTZ R28, R28, R41 ;  /* 0x000000291c1c7221 */ /* 0x001fc60000010000 */
[----:B------:R-:W-:Y:S01]  /*2a40*/  STS [R14+0x400], R29 ;  /* 0x0004001d0e007388 */ /* 0x000fe20000000800 */
[----:B---3--:R-:W-:-:S03]  /*2a50*/  FADD.FTZ R28, R28, R43 ;  /* 0x0000002b1c1c7221 */ /* 0x008fc60000010000 */
[----:B------:R-:W-:Y:S01]  /*2a60*/  STS [R14+0x500], R31 ;  /* 0x0005001f0e007388 */ /* 0x000fe20000000800 */
[----:B--2---:R-:W-:-:S03]  /*2a70*/  FADD.FTZ R28, R28, R45 ;  /* 0x0000002d1c1c7221 */ /* 0x004fc60000010000 */
[----:B------:R1:W-:Y:S04]  /*2a80*/  STS [R14+0x600], R13 ;  /* 0x0006000d0e007388 */ /* 0x0003e80000000800 */
[----:B------:R-:W-:Y:S04]  /*2a90*/  STS [R14+0x700], R39 ;  /* 0x000700270e007388 */ /* 0x000fe80000000800 */
[----:B------:R-:W-:Y:S01]  /*2aa0*/  STS [R14+0x800], R19 ;  /* 0x000800130e007388 */ /* 0x000fe20000000800 */
[----:B-1----:R-:W-:-:S03]  /*2ab0*/  FADD.FTZ R13, R28, R47 ;  /* 0x0000002f1c0d7221 */ /* 0x002fc60000010000 */
[----:B------:R-:W-:Y:S04]  /*2ac0*/  STS [R14+0x900], R23 ;  /* 0x000900170e007388 */ /* 0x000fe80000000800 */
[----:B------:R-:W-:Y:S04]  /*2ad0*/  STS [R14+0xa00], R41 ;  /* 0x000a00290e007388 */ /* 0x000fe80000000800 */
[----:B------:R-:W-:Y:S04]  /*2ae0*/  STS [R14+0xb00], R43 ;  /* 0x000b002b0e007388 */ /* 0x000fe80000000800 */
[----:B------:R-:W-:Y:S04]  /*2af0*/  STS [R14+0xc00], R45 ;  /* 0x000c002d0e007388 */ /* 0x000fe80000000800 */
[----:B------:R0:W-:Y:S02]  /*2b00*/  STS [R14+0xd00], R47 ;  /* 0x000d002f0e007388 */ /* 0x0001e40000000800 */
[----:B0-----:R-:W-:Y:S01]  /*2b10*/  IADD3 R14, PT, PT, R14, 0x1000, RZ ;  /* 0x000010000e0e7810 */ /* 0x001fe20007ffe0ff */
[----:B------:R-:W-:Y:S06]  /*2b20*/  @!P1 BRA `(.L_x_2320) ;  /* 0xfffffff800709947 */ /* 0x000fec000383ffff */
.L_x_2319:
[----:B------:R-:W-:Y:S05]  /*2b30*/  BSYNC.RECONVERGENT B1 ;  /* 0x0000000000017941 */ /* 0x000fea0003800200 */
.L_x_2318:
        /* <DEDUP_REMOVED lines=11> */
[----:B-----5:R-:W4:Y:S04]  /*2bf0*/  LDS R28, [R14+0x300] ;  /* 0x000300000e1c7984 */ /* 0x020f280000000800 */
        /* <DEDUP_REMOVED lines=43> */
.L_x_2322:
[----:B------:R-:W-:Y:S05]  /*2eb0*/  BSYNC.RECONVERGENT B1 ;  /* 0x0000000000017941 */ /* 0x000fea0003800200 */
.L_x_2321:
        /* <DEDUP_REMOVED lines=27> */
.L_x_2314:
        /* <DEDUP_REMOVED lines=12> */
[----:B------:R-:W-:Y:S02]  /*3130*/  IADD3 R21, P0, P2, R37, R14, R8 ;  /* 0x0000000e25157210 */ /* 0x000fe40007a1e008 */
[----:B------:R-:W-:Y:S02]  /*3140*/  LEA R20, R17, R20, 0x18 ;  /* 0x0000001411147211 */ /* 0x000fe400078ec0ff */
[----:B------:R-:W-:Y:S01]  /*3150*/  LOP3.LUT R14, R13, 0x3, RZ, 0xc0, !PT ;  /* 0x000000030d0e7812 */ /* 0x000fe200078ec0ff */
[----:B------:R-:W-:Y:S01]  /*3160*/  IMAD.MOV.U32 R13, RZ, RZ, RZ ;  /* 0x000000ffff0d7224 */ /* 0x000fe200078e00ff */
[----:B------:R-:W-:Y:S01]  /*3170*/  IADD3.X R15, PT, PT, R38, R15, RZ, P0, P2 ;  /* 0x0000000f260f7210 */ /* 0x000fe200007e44ff */
[----:B------:R-:W-:Y:S01]  /*3180*/  IMAD R17, R3, 0x4, R20 ;  /* 0x0000000403117824 */ /* 0x000fe200078e0214 */
[----:B------:R-:W-:-:S02]  /*3190*/  MOV R16, R8 ;  /* 0x0000000800107202 */ /* 0x000fc40000000f00 */
[----:B------:R-:W-:-:S07]  /*31a0*/  IADD3 R18, PT, PT, -R14, RZ, RZ ;  /* 0x000000ff0e127210 */ /* 0x000fce0007ffe1ff */
.L_x_2325:
[----:B------:R-:W-:-:S06]  /*31b0*/  IMAD.MOV.U32 R14, RZ, RZ, R21 ;  /* 0x000000ffff0e7224 */ /* 0x000fcc00078e0015 */
[----:B------:R1:W2:Y:S01]  /*31c0*/  LDG.E.U8 R14, desc[UR6][R14.64] ;  /* 0x000000060e0e7981 */ /* 0x0002a2000c1e1100 */
[----:B------:R-:W-:Y:S01]  /*31d0*/  VIADD R18, R18, 0x1 ;  /* 0x0000000112127836 */ /* 0x000fe20000000000 */
[----:B------:R-:W-:Y:S02]  /*31e0*/  IADD3 R21, P2, PT, R21, 0x40, RZ ;  /* 0x0000004015157810 */ /* 0x000fe40007f5e0ff */
[----:B------:R-:W-:-:S03]  /*31f0*/  IADD3 R16, PT, PT, R16, 0x40, RZ ;  /* 0x0000004010107810 */ /* 0x000fc60007ffe0ff */
[----:B-1----:R-:W-:Y:S01]  /*3200*/  IMAD.X R15, RZ, RZ, R15, P2 ;  /* 0x000000ffff0f7224 */ /* 0x002fe200010e060f */
[----:B--2---:R-:W-:-:S13]  /*3210*/  ISETP.NE.AND P0, PT, R14, RZ, PT ;  /* 0x000000ff0e00720c */ /* 0x004fda0003f05270 */
        /* <DEDUP_REMOVED lines=8> */
[----:B0-----:R-:W-:-:S10]  /*32a0*/  IADD3 R17, PT, PT, R17, 0x100, RZ ;  /* 0x0000010011117810 */ /* 0x001fd40007ffe0ff */
[----:B------:R-:W-:Y:S05]  /*32b0*/  @P0 BRA `(.L_x_2325) ;  /* 0xfffffffc00bc0947 */ /* 0x000fea000383ffff */
.L_x_2324:
[----:B------:R-:W-:Y:S05]  /*32c0*/  BSYNC.RECONVERGENT B1 ;  /* 0x0000000000017941 */ /* 0x000fea0003800200 */
.L_x_2323:
[----:B------:R-:W-:Y:S05]  /*32d0*/  @!P1 BRA `(.L_x_2313) ;  /* 0x0000000000dc9947 */ /* 0x000fea0003800000 */
[----:B------:R-:W1:Y:S01]  /*32e0*/  S2R R18, SR_CgaCtaId ;  /* 0x0000000000127919 */ /* 0x000e620000008800 */
[----:B------:R-:W2:Y:S01]  /*32f0*/  LDCU.64 UR4, c[0x0][0x420] ;  /* 0x00008400ff0477ac */ /* 0x000ea20008000a00 */
[----:B------:R-:W-:Y:S01]  /*3300*/  MOV R14, 0x400 ;  /* 0x00000400000e7802 */ /* 0x000fe20000000f00 */
[----:B------:R-:W-:-:S03]  /*3310*/  IMAD.SHL.U32 R15, R4, 0x4, RZ ;  /* 0x00000004040f7824 */ /* 0x000fc600078e00ff */
[----:B------:R-:W-:Y:S01]  /*3320*/  IADD3 R17, PT, PT, R14, 0x90, RZ ;  /* 0x000000900e117810 */ /* 0x000fe20007ffe0ff */
[----:B------:R-:W-:Y:S01]  /*3330*/  IMAD R14, R16, 0x4, -R15 ;  /* 0x00000004100e7824 */ /* 0x000fe200078e0a0f */
[----:B--2---:R-:W-:-:S04]  /*3340*/  IADD3 R19, P0, P1, R37, UR4, R16 ;  /* 0x0000000425137c10 */ /* 0x004fc8000f91e010 */
[----:B------:R-:W-:Y:S02]  /*3350*/  IADD3 R19, P2, PT, R19, 0x80, RZ ;  /* 0x0000008013137810 */ /* 0x000fe40007f5e0ff */
[----:B------:R-:W-:-:S04]  /*3360*/  IADD3.X R15, PT, PT, R38, UR5, RZ, P0, P1 ;  /* 0x00000005260f7c10 */ /* 0x000fc800087e24ff */
[----:B------:R-:W-:Y:S02]  /*3370*/  IADD3.X R15, PT, PT, RZ, R15, RZ, P2, !PT ;  /* 0x0000000fff0f7210 */ /* 0x000fe400017fe4ff */
[----:B-1----:R-:W-:-:S04]  /*3380*/  LEA R17, R18, R17, 0x18 ;  /* 0x0000001112117211 */ /* 0x002fc800078ec0ff */
[----:B------:R-:W-:-:S07]  /*3390*/  IADD3 R17, PT, PT, R14, 0x200, R17 ;  /* 0x000002000e117810 */ /* 0x000fce0007ffe011 */
.L_x_2326:
        /* <DEDUP_REMOVED lines=15> */
[----:B------:R-:W-:-:S03]  /*3490*/  HFMA2 R18, -RZ, RZ, 0, 0 ;  /* 0x00000000ff127431 */ /* 0x000fc600000001ff */
[----:B------:R-:W-:Y:S01]  /*34a0*/  @!P0 FMUL.FTZ R19, R19, 1.4426950216293334961 ;  /* 0x3fb8aa3b13138820 */ /* 0x000fe20000410000 */
[----:B-1----:R-:W-:Y:S01]  /*34b0*/  @!P1 FADD.FTZ R21, -R11, R20 ;  /* 0x000000140b159221 */ /* 0x002fe20000010100 */
[----:B------:R-:W-:Y:S02]  /*34c0*/  IMAD.MOV.U32 R20, RZ, RZ, RZ ;  /* 0x000000ffff147224 */ /* 0x000fe400078e00ff */
[----:B------:R0:W1:Y:S01]  /*34d0*/  @!P0 MUFU.EX2 R18, R19 ;  /* 0x0000001300128308 */ /* 0x0000620000000800 */
[----:B------:R-:W-:Y:S01]  /*34e0*/  @!P1 FMUL.FTZ R21, R21, 1.4426950216293334961 ;  /* 0x3fb8aa3b15159820 */ /* 0x000fe20000410000 */
[C---:B--2---:R-:W-:Y:S01]  /*34f0*/  @!P2 FADD.FTZ R23, -R11.reuse, R22 ;  /* 0x000000160b17a221 */ /* 0x044fe20000010100 */
[----:B------:R-:W-:Y:S01]  /*3500*/  MOV R22, RZ ;  /* 0x000000ff00167202 */ /* 0x000fe20000000f00 */
[----:B---3--:R-:W-:Y:S01]  /*3510*/  @!P3 FADD.FTZ R25, -R11, R24 ;  /* 0x000000180b19b221 */ /* 0x008fe20000010100 */
[----:B------:R-:W2:Y:S01]  /*3520*/  @!P1 MUFU.EX2 R20, R21 ;  /* 0x0000001500149308 */ /* 0x000ea20000000800 */
        /* <DEDUP_REMOVED lines=9> */
[----:B------:R-:W-:Y:S02]  /*35c0*/  IMAD.X R15, RZ, RZ, R15, P1 ;  /* 0x000000ffff0f7224 */ /* 0x000fe400008e060f */
        /* <DEDUP_REMOVED lines=8> */
.L_x_2313:
[----:B------:R-:W-:Y:S05]  /*3650*/  BSYNC.RECONVERGENT B0 ;  /* 0x0000000000007941 */ /* 0x000fea0003800200 */
.L_x_2312:
        /* <DEDUP_REMOVED lines=8> */
[----:B----4-:R-:W0:Y:S02]  /*36e0*/  SHFL.BFLY PT, R16, R11, 0x4, 0x1f ;  /* 0x0c801f000b107f89 */ /* 0x010e2400000e0000 */
[----:B0-----:R-:W-:-:S05]  /*36f0*/  FADD.FTZ R16, R11, R16 ;  /* 0x000000100b107221 */ /* 0x001fca0000010000 */
[----:B------:R-:W0:Y:S02]  /*3700*/  SHFL.BFLY PT, R15, R16, 0x2, 0x1f ;  /* 0x0c401f00100f7f89 */ /* 0x000e2400000e0000 */
[----:B0-----:R-:W-:-:S05]  /*3710*/  FADD.FTZ R15, R16, R15 ;  /* 0x0000000f100f7221 */ /* 0x001fca0000010000 */
[----:B------:R-:W0:Y:S02]  /*3720*/  SHFL.BFLY PT, R18, R15, 0x1, 0x1f ;  /* 0x0c201f000f127f89 */ /* 0x000e2400000e0000 */
[----:B0-----:R-:W-:Y:S01]  /*3730*/  FADD.FTZ R18, R15, R18 ;  /* 0x000000120f127221 */ /* 0x001fe20000010000 */
[----:B------:R-:W-:-:S04]  /*3740*/  CS2R R14, SRZ ;  /* 0x00000000000e7805 */ /* 0x000fc8000001ff00 */
[----:B------:R-:W-:Y:S01]  /*3750*/  @!P0 STS [R9+0x8], R18 ;  /* 0x0000081209008388 */ /* 0x000fe20000000800 */
[----:B------:R-:W-:Y:S01]  /*3760*/  BAR.SYNC.DEFER_BLOCKING 0x0 ;  /* 0x0000000000007b1d */ /* 0x000fe20000010000 */
[----:B------:R-:W-:-:S05]  /*3770*/  ISETP.GT.AND P0, PT, R8, R35, PT ;  /* 0x000000230800720c */ /* 0x000fca0003f04270 */
[----:B------:R-:W0:Y:S04]  /*3780*/  @!P1 LDS R18, [R10+0x8] ;  /* 0x000008000a129984 */ /* 0x000e280000000800 */
[----:B0-----:R-:W0:Y:S02]  /*3790*/  SHFL.BFLY PT, R7, R18, 0x1, 0x1f ;  /* 0x0c201f0012077f89 */ /* 0x001e2400000e0000 */
        /* <DEDUP_REMOVED lines=11> */
.L_x_2327:
        /* <DEDUP_REMOVED lines=23> */
.L_x_2333:
[----:B------:R-:W0:Y:S01]  /*39c0*/  LDS R14, [R6] ;  /* 0x00000000060e7984 */ /* 0x000e220000000800 */
[----:B------:R-:W-:-:S04]  /*39d0*/  IADD3 R10, PT, PT, R10, 0x1, RZ ;  /* 0x000000010a0a7810 */ /* 0x000fc80007ffe0ff */
[----:B------:R-:W-:Y:S01]  /*39e0*/  ISETP.NE.AND P0, PT, R10, RZ, PT ;  /* 0x000000ff0a00720c */ /* 0x000fe20003f05270 */
[----:B0-----:R-:W-:-:S05]  /*39f0*/  FMUL.FTZ R9, R14, R7 ;  /* 0x000000070e097220 */ /* 0x001fca0000410000 */
[----:B------:R0:W-:Y:S02]  /*3a00*/  STS [R6], R9 ;  /* 0x0000000906007388 */ /* 0x0001e40000000800 */
[----:B0-----:R-:W-:-:S05]  /*3a10*/  VIADD R6, R6, 0x100 ;  /* 0x0000010006067836 */ /* 0x001fca0000000000 */
[----:B------:R-:W-:Y:S05]  /*3a20*/  @P0 BRA `(.L_x_2333) ;  /* 0xfffffffc00e40947 */ /* 0x000fea000383ffff */
.L_x_2332:
[----:B------:R-:W-:Y:S05]  /*3a30*/  BSYNC.RECONVERGENT B1 ;  /* 0x0000000000017941 */ /* 0x000fea0003800200 */
.L_x_2331:
[----:B------:R-:W-:Y:S05]  /*3a40*/  @!P1 BRA `(.L_x_2329) ;  /* 0x0000001400109947 */ /* 0x000fea0003800000 */
[----:B------:R-:W1:Y:S01]  /*3a50*/  S2UR UR5, SR_CgaCtaId ;  /* 0x00000000000579c3 */ /* 0x000e620000008800 */
[----:B------:R-:W-:Y:S01]  /*3a60*/  UMOV UR4, 0x400 ;  /* 0x0000040000047882 */ /* 0x000fe20000000000 */
[----:B------:R-:W-:Y:S01]  /*3a70*/  SHF.L.U32 R9, R4, 0x2, RZ ;  /* 0x0000000204097819 */ /* 0x000fe200000006ff */
[----:B------:R-:W-:-:S04]  /*3a80*/  UIADD3 UR4, UPT, UPT, UR4, 0x90, URZ ;  /* 0x0000009004047890 */ /* 0x000fc8000fffe0ff */
[C---:B------:R-:W-:Y:S01]  /*3a90*/  IMAD R6, R8.reuse, 0x4, -R9 ;  /* 0x0000000408067824 */ /* 0x040fe200078e0a09 */
[----:B------:R-:W-:-:S04]  /*3aa0*/  IADD3 R8, PT, PT, R8, 0x100, RZ ;  /* 0x0000010008087810 */ /* 0x000fc80007ffe0ff */
[----:B------:R-:W-:Y:S01]  /*3ab0*/  ISETP.GT.AND P0, PT, R8, R35, PT ;  /* 0x000000230800720c */ /* 0x000fe20003f04270 */
[----:B-1----:R-:W-:-:S06]  /*3ac0*/  ULEA UR4, UR5, UR4, 0x18 ;  /* 0x0000000405047291 */ /* 0x002fcc000f8ec0ff */
[----:B------:R-:W-:-:S03]  /*3ad0*/  VIADD R9, R6, UR4 ;  /* 0x0000000406097c36 */ /* 0x000fc60008000000 */
        /* <DEDUP_REMOVED lines=13> */
[----:B-1----:R-:W-:Y:S01]  /*3bb0*/  IADD3 R6, PT, PT, -R8, R35, RZ ;  /* 0x0000002308067210 */ /* 0x002fe20007ffe1ff */
[----:B------:R-:W-:Y:S01]  /*3bc0*/  BSSY.RECONVERGENT B1, `(.L_x_2334) ;  /* 0x000003b000017945 */ /* 0x000fe20003800200 */
[----:B------:R-:W-:Y:S02]  /*3bd0*/  PLOP3.LUT P0, PT, PT, PT, PT, 0x80, 0x8 ;  /* 0x000000000008781c */ /* 0x000fe40003f0f070 */
[----:B------:R-:W-:Y:S01]  /*3be0*/  ISETP.GT.AND P1, PT, R6, 0x2ff, PT ;  /* 0x000002ff0600780c */ /* 0x000fe20003f24270 */
[----:B------:R-:W-:-:S12]  /*3bf0*/  VIADD R6, R9, 0x600 ;  /* 0x0000060009067836 */ /* 0x000fd80000000000 */
[----:B------:R-:W-:Y:S05]  /*3c00*/  @!P1 BRA `(.L_x_2335) ;  /* 0x0000000000d89947 */ /* 0x000fea0003800000 */
[----:B------:R-:W-:Y:S02]  /*3c10*/  PLOP3.LUT P0, PT, PT, PT, PT, 0x8, 0x80 ;  /* 0x000000000080781c */ /* 0x000fe40003f0e170 */
[----:B------:R-:W-:-:S11]  /*3c20*/  IADD3 R29, PT, PT, R35, -0x2ff, RZ ;  /* 0xfffffd01231d7810 */ /* 0x000fd60007ffe0ff */
.L_x_2336:
        /* <DEDUP_REMOVED lines=8> */
[----:B------:R-:W-:Y:S04]  /*3cb0*/  LDS R24, [R6+0x400] ;  /* 0x0004000006187984 */ /* 0x000fe80000000800 */
[----:B------:R-:W4:Y:S04]  /*3cc0*/  LDS R26, [R6+0x500] ;  /* 0x00050000061a7984 */ /* 0x000f280000000800 */
[----:B-----5:R-:W4:Y:S04]  /*3cd0*/  LDS R28, [R6+0x600] ;  /* 0x00060000061c7984 */ /* 0x020f280000000800 */
        /* <DEDUP_REMOVED lines=13> */
[----:B------:R0:W-:Y:S04]  /*3db0*/  STS [R6+-0x200], R9 ;  /* 0xfffe000906007388 */ /* 0x0001e80000000800 */
[----:B------:R1:W-:Y:S01]  /*3dc0*/  STS [R6+-0x100], R11 ;  /* 0xffff000b06007388 */ /* 0x0003e20000000800 */
[----:B------:R-:W-:-:S03]  /*3dd0*/  FMUL.FTZ R21, R7, R26 ;  /* 0x0000001a07157220 */ /* 0x000fc60000410000 */
[----:B------:R1:W-:Y:S01]  /*3de0*/  STS [R6], R13 ;  /* 0x0000000d06007388 */ /* 0x0003e20000000800 */
[C---:B------:R-:W-:Y:S01]  /*3df0*/  FMUL.FTZ R23, R7.reuse, R28 ;  /* 0x0000001c07177220 */ /* 0x040fe20000410000 */
[C---:B0-----:R-:W-:Y:S02]  /*3e00*/  FMUL.FTZ R9, R7.reuse, R24 ;  /* 0x0000001807097220 */ /* 0x041fe40000410000 */
[----:B------:R2:W-:Y:S01]  /*3e10*/  STS [R6+0x100], R15 ;  /* 0x0001000f06007388 */ /* 0x0005e20000000800 */
[----:B------:R-:W-:-:S03]  /*3e20*/  FMUL.FTZ R25, R7, R30 ;  /* 0x0000001e07197220 */ /* 0x000fc60000410000 */
[----:B------:R3:W-:Y:S01]  /*3e30*/  STS [R6+0x200], R17 ;  /* 0x0002001106007388 */ /* 0x0007e20000000800 */
[----:B------:R-:W-:-:S03]  /*3e40*/  FMUL.FTZ R27, R7, R32 ;  /* 0x00000020071b7220 */ /* 0x000fc60000410000 */
[----:B------:R4:W-:Y:S01]  /*3e50*/  STS [R6+0x300], R19 ;  /* 0x0003001306007388 */ /* 0x0009e20000000800 */
[C---:B-1----:R-:W-:Y:S01]  /*3e60*/  FMUL.FTZ R11, R7.reuse, R40 ;  /* 0x00000028070b7220 */ /* 0x042fe20000410000 */
[C---:B------:R-:W-:Y:S02]  /*3e70*/  FMUL.FTZ R13, R7.reuse, R42 ;  /* 0x0000002a070d7220 */ /* 0x040fe40000410000 */
        /* <DEDUP_REMOVED lines=15> */
.L_x_2335:
[----:B------:R-:W-:Y:S05]  /*3f70*/  BSYNC.RECONVERGENT B1 ;  /* 0x0000000000017941 */ /* 0x000fea0003800200 */
.L_x_2334:
        /* <DEDUP_REMOVED lines=31> */
.L_x_2338:
[----:B------:R-:W-:Y:S05]  /*4170*/  BSYNC.RECONVERGENT B1 ;  /* 0x0000000000017941 */ /* 0x000fea0003800200 */
.L_x_2337:
        /* <DEDUP_REMOVED lines=15> */
.L_x_2330:
        /* <DEDUP_REMOVED lines=17> */
[----:B------:R-:W-:-:S04]  /*4380*/  LOP3.LUT R9, R9, 0xc0, RZ, 0xc0, !PT ;  /* 0x000000c009097812 */ /* 0x000fc800078ec0ff */
[----:B------:R-:W-:Y:S01]  /*4390*/  IADD3 R8, PT, PT, R8, R9, RZ ;  /* 0x0000000908087210 */ /* 0x000fe20007ffe0ff */
[----:B------:R-:W-:Y:S01]  /*43a0*/  IMAD.MOV R9, RZ, RZ, -R6 ;  /* 0x000000ffff097224 */ /* 0x000fe200078e0a06 */
[----:B--2---:R-:W-:-:S04]  /*43b0*/  LEA R16, P0, R17, UR10, 0x2 ;  /* 0x0000000a11107c11 */ /* 0x004fc8000f8010ff */
[----:B------:R-:W-:Y:S01]  /*43c0*/  LEA.HI.X R17, R17, UR11, R10, 0x2, P0 ;  /* 0x0000000b11117c11 */ /* 0x000fe200080f140a */
[----:B-1----:R-:W-:-:S06]  /*43d0*/  ULEA UR4, UR5, UR4, 0x18 ;  /* 0x0000000405047291 */ /* 0x002fcc000f8ec0ff */
[----:B------:R-:W-:-:S07]  /*43e0*/  LEA R6, R3, UR4, 0x2 ;  /* 0x0000000403067c11 */ /* 0x000fce000f8e10ff */
.L_x_2341:
        /* <DEDUP_REMOVED lines=12> */
.L_x_2340:
[----:B------:R-:W-:Y:S05]  /*44b0*/  BSYNC.RECONVERGENT B1 ;  /* 0x0000000000017941 */ /* 0x000fea0003800200 */
.L_x_2339:
[----:B------:R-:W-:Y:S05]  /*44c0*/  @!P1 BRA `(.L_x_2329) ;  /* 0x0000000800709947 */ /* 0x000fea0003800000 */
[----:B-1----:R-:W1:Y:S01]  /*44d0*/  S2R R11, SR_CgaCtaId ;  /* 0x00000000000b7919 */ /* 0x002e620000008800 */
[----:B------:R-:W2:Y:S01]  /*44e0*/  LDCU.64 UR4, c[0x0][0x480] ;  /* 0x00009000ff0477ac */ /* 0x000ea20008000a00 */
[C---:B------:R-:W-:Y:S01]  /*44f0*/  IADD3 R9, P0, PT, R8.reuse, R14, RZ ;  /* 0x0000000e08097210 */ /* 0x040fe20007f1e0ff */
[----:B------:R-:W-:Y:S01]  /*4500*/  BSSY.RECONVERGENT B1, `(.L_x_2342) ;  /* 0x000005a000017945 */ /* 0x000fe20003800200 */
[----:B------:R-:W-:Y:S02]  /*4510*/  IADD3 R13, PT, PT, -R8, R35, RZ ;  /* 0x00000023080d7210 */ /* 0x000fe40007ffe1ff */
[----:B------:R-:W-:Y:S01]  /*4520*/  MOV R6, 0x400 ;  /* 0x0000040000067802 */ /* 0x000fe20000000f00 */
[----:B------:R-:W-:Y:S01]  /*4530*/  IMAD.X R14, RZ, RZ, R15, P0 ;  /* 0x000000ffff0e7224 */ /* 0x000fe200000e060f */
[----:B------:R-:W-:-:S03]  /*4540*/  ISETP.GT.AND P1, PT, R13, 0x2ff, PT ;  /* 0x000002ff0d00780c */ /* 0x000fc60003f24270 */
[----:B------:R-:W-:Y:S01]  /*4550*/  VIADD R6, R6, 0x90 ;  /* 0x0000009006067836 */ /* 0x000fe20000000000 */
[----:B--2---:R-:W-:-:S04]  /*4560*/  LEA R10, P0, R9, UR4, 0x2 ;  /* 0x00000004090a7c11 */ /* 0x004fc8000f8010ff */
[----:B------:R-:W-:Y:S02]  /*4570*/  LEA.HI.X R14, R9, UR5, R14, 0x2, P0 ;  /* 0x00000005090e7c11 */ /* 0x000fe400080f140e */
[----:B------:R-:W-:Y:S02]  /*4580*/  SHF.L.U32 R9, R4, 0x2, RZ ;  /* 0x0000000204097819 */ /* 0x000fe400000006ff */
[----:B------:R-:W-:Y:S02]  /*4590*/  IADD3 R10, P0, PT, R10, 0x200, RZ ;  /* 0x000002000a0a7810 */ /* 0x000fe40007f1e0ff */
[----:B-1----:R-:W-:Y:S01]  /*45a0*/  LEA R13, R11, R6, 0x18 ;  /* 0x000000060b0d7211 */ /* 0x002fe200078ec0ff */
[----:B------:R-:W-:Y:S01]  /*45b0*/  IMAD R6, R8, 0x4, -R9 ;  /* 0x0000000408067824 */ /* 0x000fe200078e0a09 */
[----:B------:R-:W-:Y:S02]  /*45c0*/  IADD3.X R11, PT, PT, RZ, R14, RZ, P0, !PT ;  /* 0x0000000eff0b7210 */ /* 0x000fe400007fe4ff */
[----:B------:R-:W-:-:S02]  /*45d0*/  PLOP3.LUT P0, PT, PT, PT, PT, 0x80, 0x8 ;  /* 0x000000000008781c */ /* 0x000fc40003f0f070 */
[----:B------:R-:W-:Y:S01]  /*45e0*/  IADD3 R6, PT, PT, R6, 0x200, R13 ;  /* 0x0000020006067810 */ /* 0x000fe20007ffe00d */
[----:B------:R-:W-:Y:S10]  /*45f0*/  @!P1 BRA `(.L_x_2343) ;  /* 0x0000000400289947 */ /* 0x000ff40003800000 */
[----:B------:R-:W-:Y:S01]  /*4600*/  PLOP3.LUT P0, PT, PT, PT, PT, 0x8, 0x80 ;  /* 0x000000000080781c */ /* 0x000fe20003f0e170 */
[----:B------:R-:W-:-:S12]  /*4610*/  VIADD R25, R35, 0xfffffd01 ;  /* 0xfffffd0123197836 */ /* 0x000fd80000000000 */
.L_x_2344:
[----:B------:R-:W0:Y:S01]  /*4620*/  LDS R14, [R6+-0x200] ;  /* 0xfffe0000060e7984 */ /* 0x000e220000000800 */
[----:B------:R-:W-:-:S03]  /*4630*/  IADD3 R8, PT, PT, R8, 0x400, RZ ;  /* 0x0000040008087810 */ /* 0x000fc60007ffe0ff */
[----:B------:R-:W1:Y:S01]  /*4640*/  LDS R16, [R6+-0x100] ;  /* 0xffff000006107984 */ /* 0x000e620000000800 */
[----:B------:R-:W-:-:S03]  /*4650*/  ISETP.GE.AND P1, PT, R8, R25, PT ;  /* 0x000000190800720c */ /* 0x000fc60003f26270 */
[----:B------:R-:W2:Y:S04]  /*4660*/  LDS R18, [R6] ;  /* 0x0000000006127984 */ /* 0x000ea80000000800 */
[----:B------:R-:W-:Y:S04]  /*4670*/  LDS R30, [R6+0x600] ;  /* 0x00060000061e7984 */ /* 0x000fe80000000800 */
[----:B------:R-:W3:Y:S04]  /*4680*/  LDS R20, [R6+0x100] ;  /* 0x0001000006147984 */ /* 0x000ee80000000800 */
[----:B------:R-:W4:Y:S04]  /*4690*/  LDS R22, [R6+0x200] ;  /* 0x0002000006167984 */ /* 0x000f280000000800 */
[----:B------:R-:W4:Y:S04]  /*46a0*/  LDS R24, [R6+0x300] ;  /* 0x0003000006187984 */ /* 0x000f280000000800 */
[----:B------:R-:W4:Y:S04]  /*46b0*/  LDS R26, [R6+0x400] ;  /* 0x00040000061a7984 */ /* 0x000f280000000800 */
[----:B-----5:R-:W4:Y:S04]  /*46c0*/  LDS R28, [R6+0x500] ;  /* 0x00050000061c7984 */ /* 0x020f280000000800 */
[----:B------:R-:W4:Y:S01]  /*46d0*/  LDS R32, [R6+0x700] ;  /* 0x0007000006207984 */ /* 0x000f220000000800 */
        /* <DEDUP_REMOVED lines=11> */
[----:B------:R-:W-:-:S03]  /*4790*/  FMUL.FTZ R21, R7, R24 ;  /* 0x0000001807157220 */ /* 0x000fc60000410000 */
        /* <DEDUP_REMOVED lines=8> */
[----:B0-----:R-:W-:-:S03]  /*4820*/  FMUL.FTZ R9, R7, R28 ;  /* 0x0000001c07097220 */ /* 0x001fc60000410000 */
        /* <DEDUP_REMOVED lines=24> */
[----:B-1----:R-:W-:-:S03]  /*49b0*/  IMAD.X R15, RZ, RZ, R11, P2 ;  /* 0x000000ffff0f7224 */ /* 0x002fc600010e060b */
        /* <DEDUP_REMOVED lines=14> */
.L_x_2343:
[----:B------:R-:W-:Y:S05]  /*4aa0*/  BSYNC.RECONVERGENT B1 ;  /* 0x0000000000017941 */ /* 0x000fea0003800200 */
.L_x_2342:
        /* <DEDUP_REMOVED lines=13> */
[----:B-----5:R-:W4:Y:S01]  /*4b80*/  LDS R28, [R6+0x500] ;  /* 0x00050000061c7984 */ /* 0x020f220000000800 */
        /* <DEDUP_REMOVED lines=8> */
[----:B------:R1:W-:Y:S01]  /*4c10*/  STS [R6+-0x200], R9 ;  /* 0xfffe000906007388 */ /* 0x0003e20000000800 */
[----:B0-----:R-:W-:Y:S01]  /*4c20*/  IADD3 R13, P1, PT, R10, 0x800, RZ ;  /* 0x000008000a0d7810 */ /* 0x001fe20007f3e0ff */
[C---:B------:R-:W-:Y:S02]  /*4c30*/  FMUL.FTZ R21, R7.reuse, R24 ;  /* 0x0000001807157220 */ /* 0x040fe40000410000 */
[----:B------:R-:W-:Y:S01]  /*4c40*/  STG.E desc[UR6][R10.64], R15 ;  /* 0x0000000f0a007986 */ /* 0x000fe2000c101906 */
[----:B------:R-:W-:Y:S01]  /*4c50*/  IADD3.X R14, PT, PT, RZ, R11, RZ, P1, !PT ;  /* 0x0000000bff0e7210 */ /* 0x000fe20000ffe4ff */
[C---:B------:R-:W-:Y:S02]  /*4c60*/  FMUL.FTZ R23, R7.reuse, R26 ;  /* 0x0000001a07177220 */ /* 0x040fe40000410000 */
[----:B------:R-:W-:Y:S01]  /*4c70*/  STS [R6], R15 ;  /* 0x0000000f06007388 */ /* 0x000fe20000000800 */
[----:B-1----:R-:W-:-:S03]  /*4c80*/  FMUL.FTZ R9, R7, R28 ;  /* 0x0000001c07097220 */ /* 0x002fc60000410000 */
        /* <DEDUP_REMOVED lines=13> */
.L_x_2346:
[----:B------:R-:W-:Y:S05]  /*4d60*/  BSYNC.RECONVERGENT B1 ;  /* 0x0000000000017941 */ /* 0x000fea0003800200 */
.L_x_2345:
        /* <DEDUP_REMOVED lines=18> */
.L_x_2329:
[----:B------:R-:W-:Y:S05]  /*4e90*/  BSYNC.RECONVERGENT B0 ;  /* 0x0000000000007941 */ /* 0x000fea0003800200 */
.L_x_2328:
[----:B------:R-:W2:Y:S01]  /*4ea0*/  LDCU.64 UR4, c[0x0][0x3b0] ;  /* 0x00007600ff0477ac */ /* 0x000ea20008000a00 */
[----:B01--4-:R-:W-:Y:S01]  /*4eb0*/  SHF.R.S32.HI R6, RZ, 0x1f, R35 ;  /* 0x0000001fff067819 */ /* 0x013fe20000011423 */
[----:B------:R-:W0:Y:S01]  /*4ec0*/  LDC.64 R42, c[0x0][0x3c0] ;  /* 0x0000f000ff2a7b82 */ /* 0x000e220000000a00 */
[----:B------:R-:W-:Y:S02]  /*4ed0*/  SHF.L.U32 R7, R3, 0x2, RZ ;  /* 0x0000000203077819 */ /* 0x000fe400000006ff */
[----:B------:R-:W-:Y:S02]  /*4ee0*/  CS2R R8, SRZ ;  /* 0x0000000000087805 */ /* 0x000fe4000001ff00 */
[----:B------:R-:W-:Y:S01]  /*4ef0*/  LEA.HI R6, R6, R35, RZ, 0x3 ;  /* 0x0000002306067211 */ /* 0x000fe200078f18ff */
[----:B------:R-:W-:Y:S01]  /*4f00*/  IMAD.IADD R39, R4, 0x1, R5 ;  /* 0x0000000104277824 */ /* 0x000fe200078e0205 */
[----:B------:R-:W-:Y:S01]  /*4f10*/  LOP3.LUT R7, R7, 0x1c, RZ, 0xc0, !PT ;  /* 0x0000001c07077812 */ /* 0x000fe200078ec0ff */
[----:B------:R-:W1:Y:S01]  /*4f20*/  LDCU.64 UR8, c[0x0][0x3c8] ;  /* 0x00007900ff0877ac */ /* 0x000e620008000a00 */
[----:B------:R-:W-:-:S05]  /*4f30*/  LOP3.LUT R6, R6, 0xfffffff8, RZ, 0xc0, !PT ;  /* 0xfffffff806067812 */ /* 0x000fca00078ec0ff */
[----:B------:R-:W-:Y:S01]  /*4f40*/  IMAD.IADD R6, R35, 0x1, -R6 ;  /* 0x0000000123067824 */ /* 0x000fe200078e0a06 */
[----:B--2---:R-:W-:Y:S01]  /*4f50*/  ISETP.NE.U32.AND P0, PT, RZ, UR4, PT ;  /* 0x00000004ff007c0c */ /* 0x004fe2000bf05070 */
[----:B------:R-:W2:Y:S03]  /*4f60*/  LDCU UR4, c[0x0][0x3f4] ;  /* 0x00007e80ff0477ac */ /* 0x000ea60008000800 */
[----:B------:R-:W-:-:S04]  /*4f70*/  ISETP.NE.AND.EX P0, PT, RZ, UR5, PT, P0 ;  /* 0x00000005ff007c0c */ /* 0x000fc8000bf05300 */
[----:B------:R-:W-:-:S13]  /*4f80*/  ISETP.NE.OR P0, PT, R5, R6, !P0 ;  /* 0x000000060500720c */ /* 0x000fda0004705670 */
[----:B------:R-:W3:Y:S01]  /*4f90*/  @!P0 LDC.64 R14, c[0x0][0x3b0] ;  /* 0x0000ec00ff0e8b82 */ /* 0x000ee20000000a00 */
[----:B------:R-:W-:Y:S01]  /*4fa0*/  @!P0 IMAD R11, R0, 0x20, R7 ;  /* 0x00000020000b8824 */ /* 0x000fe200078e0207 */
[----:B--2---:R-:W-:-:S04]  /*4fb0*/  MOV R32, UR4 ;  /* 0x0000000400207c02 */ /* 0x004fc80008000f00 */
[----:B------:R-:W-:Y:S01]  /*4fc0*/  VIMNMX R16, PT, PT, R35, R32, PT ;  /* 0x0000002023107248 */ /* 0x000fe20003fe0100 */
[----:B---3--:R-:W-:Y:S01]  /*4fd0*/  @!P0 IMAD.WIDE.U32 R14, R11, 0x4, R14 ;  /* 0x000000040b0e8825 */ /* 0x008fe200078e000e */
[----:B------:R-:W-:-:S06]  /*4fe0*/  CS2R R10, SRZ ;  /* 0x00000000000a7805 */ /* 0x000fcc000001ff00 */
[----:B------:R2:W5:Y:S01]  /*4ff0*/  @!P0 LDG.E.128 R8, desc[UR6][R14.64] ;  /* 0x000000060e088981 */ /* 0x000562000c1e1d00 */
[----:B------:R-:W-:Y:S01]  /*5000*/  BAR.SYNC.DEFER_BLOCKING 0x0 ;  /* 0x0000000000007b1d */ /* 0x000fe20000010000 */
[----:B------:R-:W-:Y:S01]  /*5010*/  ISETP.GE.AND P0, PT, R39, R16, PT ;  /* 0x000000102700720c */ /* 0x000fe20003f06270 */
[----:B------:R-:W-:Y:S01]  /*5020*/  IMAD R13, R12, R32, R7 ;  /* 0x000000200c0d7224 */ /* 0x000fe200078e0207 */
[----:B------:R-:W-:-:S03]  /*5030*/  SHF.L.U32 R34, R34, 0x5, RZ ;  /* 0x0000000522227819 */ /* 0x000fc600000006ff */
[----:B------:R-:W-:Y:S01]  /*5040*/  BSSY.RECONVERGENT B0, `(.L_x_2347) ;  /* 0x000008f000007945 */ /* 0x000fe20003800200 */
[----:B0-----:R-:W-:Y:S01]  /*5050*/  IMAD.WIDE R42, R13, 0x4, R42 ;  /* 0x000000040d2a7825 */ /* 0x001fe200078e022a */
[----:B--2---:R-:W-:Y:S02]  /*5060*/  CS2R R14, SRZ ;  /* 0x00000000000e7805 */ /* 0x004fe4000001ff00 */
[----:B------:R-:W-:-:S04]  /*5070*/  CS2R R12, SRZ ;  /* 0x00000000000c7805 */ /* 0x000fc8000001ff00 */
[----:B-1----:R-:W-:Y:S05]  /*5080*/  @P0 BRA `(.L_x_2348) ;  /* 0x0000000800280947 */ /* 0x002fea0003800000 */
        /* <DEDUP_REMOVED lines=24> */
.L_x_2351:
[----:B------:R-:W-:Y:S01]  /*5210*/  IADD3 R16, P0, PT, R37, R40, RZ ;  /* 0x0000002825107210 */ /* 0x000fe20007f1e0ff */
[----:B------:R-:W-:Y:S01]  /*5220*/  IMAD.SHL.U32 R25, R41, 0x20, RZ ;  /* 0x0000002029197824 */ /* 0x000fe200078e00ff */
[----:B------:R-:W-:Y:S01]  /*5230*/  LEA R23, R5, R48, 0x5 ;  /* 0x0000003005177211 */ /* 0x000fe200078e28ff */
[----:B------:R-:W0:Y:S02]  /*5240*/  LDS R49, [R47+-0x40] ;  /* 0xffffc0002f317984 */ /* 0x000e240000000800 */
[----:B------:R-:W-:Y:S01]  /*5250*/  IMAD.X R17, RZ, RZ, R38, P0 ;  /* 0x000000ffff117224 */ /* 0x000fe200000e0626 */
[C---:B------:R-:W-:Y:S01]  /*5260*/  LEA R20, P0, R16.reuse, UR8, 0x2 ;  /* 0x0000000810147c11 */ /* 0x040fe2000f8010ff */
[----:B------:R-:W1:Y:S03]  /*5270*/  LDS R50, [R47+-0x20] ;  /* 0xffffe0002f327984 */ /* 0x000e660000000800 */
[----:B------:R-:W-:-:S05]  /*5280*/  LEA.HI.X R21, R16, UR9, R17, 0x2, P0 ;  /* 0x0000000910157c11 */ /* 0x000fca00080f1411 */
[----:B------:R-:W2:Y:S04]  /*5290*/  LDG.E R16, desc[UR6][R20.64] ;  /* 0x0000000614107981 */ /* 0x000ea8000c1e1900 */
[----:B------:R-:W3:Y:S04]  /*52a0*/  LDG.E R22, desc[UR6][R20.64+0x20] ;  /* 0x0000200614167981 */ /* 0x000ee8000c1e1900 */
[----:B------:R-:W4:Y:S04]  /*52b0*/  LDG.E R24, desc[UR6][R20.64+0x40] ;  /* 0x0000400614187981 */ /* 0x000f28000c1e1900 */
[----:B------:R-:W4:Y:S01]  /*52c0*/  LDG.E R26, desc[UR6][R20.64+0x60] ;  /* 0x00006006141a7981 */ /* 0x000f22000c1e1900 */
[----:B------:R-:W-:Y:S01]  /*52d0*/  SHF.L.U32 R27, R41, 0x5, RZ ;  /* 0x00000005291b7819 */ /* 0x000fe200000006ff */
[----:B--2---:R-:W-:-:S04]  /*52e0*/  IMAD R17, R16, R25, R23 ;  /* 0x0000001910117224 */ /* 0x004fc800078e0217 */
[----:B------:R-:W-:-:S06]  /*52f0*/  IMAD.WIDE R16, R17, 0x4, R42 ;  /* 0x0000000411107825 */ /* 0x000fcc00078e022a */
[----:B------:R-:W0:Y:S01]  /*5300*/  LDG.E.128 R16, desc[UR6][R16.64] ;  /* 0x0000000610107981 */ /* 0x000e22000c1e1d00 */
[--C-:B---3--:R-:W-:Y:S02]  /*5310*/  IMAD R22, R22, R25, R23.reuse ;  /* 0x0000001916167224 */ /* 0x108fe400078e0217 */
[-CC-:B----4-:R-:W-:Y:S02]  /*5320*/  IMAD R24, R24, R27.reuse, R23.reuse ;  /* 0x0000001b18187224 */ /* 0x190fe400078e0217 */
[----:B------:R-:W-:Y:S02]  /*5330*/  VIADD R25, R22, 0x100 ;  /* 0x0000010016197836 */ /* 0x000fe40000000000 */
[----:B------:R-:W-:Y:S01]  /*5340*/  IMAD R26, R26, R27, R23 ;  /* 0x0000001b1a1a7224 */ /* 0x000fe200078e0217 */
[----:B------:R-:W-:Y:S01]  /*5350*/  IADD3 R23, PT, PT, R24, 0x200, RZ ;  /* 0x0000020018177810 */ /* 0x000fe20007ffe0ff */
[----:B------:R-:W-:-:S04]  /*5360*/  IMAD.WIDE R20, R25, 0x4, R42 ;  /* 0x0000000419147825 */ /* 0x000fc800078e022a */
[----:B------:R-:W-:Y:S02]  /*5370*/  VIADD R29, R26, 0x300 ;  /* 0x000003001a1d7836 */ /* 0x000fe40000000000 */
[--C-:B------:R-:W-:Y:S02]  /*5380*/  IMAD.WIDE R24, R23, 0x4, R42.reuse ;  /* 0x0000000417187825 */ /* 0x100fe400078e022a */
[----:B------:R-:W1:Y:S02]  /*5390*/  LDG.E.128 R20, desc[UR6][R20.64] ;  /* 0x0000000614147981 */ /* 0x000e64000c1e1d00 */
[----:B-----5:R-:W-:Y:S02]  /*53a0*/  IMAD.WIDE R28, R29, 0x4, R42 ;  /* 0x000000041d1c7825 */ /* 0x020fe400078e022a */
[----:B------:R-:W2:Y:S04]  /*53b0*/  LDG.E.128 R24, desc[UR6][R24.64] ;  /* 0x0000000618187981 */ /* 0x000ea8000c1e1d00 */
[----:B------:R-:W3:Y:S01]  /*53c0*/  LDG.E.128 R28, desc[UR6][R28.64] ;  /* 0x000000061c1c7981 */ /* 0x000ee2000c1e1d00 */
[----:B------:R-:W-:Y:S01]  /*53d0*/  IADD3 R44, PT, PT, R44, 0x4, RZ ;  /* 0x000000042c2c7810 */ /* 0x000fe20007ffe0ff */
[----:B------:R-:W-:Y:S01]  /*53e0*/  VIADD R40, R40, 0x20 ;  /* 0x0000002028287836 */ /* 0x000fe20000000000 */
[----:B------:R-:W-:-:S02]  /*53f0*/  IADD3 R48, PT, PT, R48, 0x400, RZ ;  /* 0x0000040030307810 */ /* 0x000fc40007ffe0ff */
[----:B------:R-:W-:Y:S01]  /*5400*/  ISETP.NE.AND P0, PT, R44, RZ, PT ;  /* 0x000000ff2c00720c */ /* 0x000fe20003f05270 */
[-C--:B0-----:R-:W-:Y:S01]  /*5410*/  FFMA.FTZ R51, R16, R49.reuse, R12 ;  /* 0x0000003110337223 */ /* 0x081fe2000001000c */
[-C--:B------:R-:W-:Y:S01]  /*5420*/  FFMA.FTZ R52, R17, R49.reuse, R13 ;  /* 0x0000003111347223 */ /* 0x080fe2000001000d */
[----:B------:R-:W2:Y:S01]  /*5430*/  LDS R12, [R47] ;  /* 0x000000002f0c7984 */ /* 0x000ea20000000800 */
[-C--:B------:R-:W-:Y:S01]  /*5440*/  FFMA.FTZ R13, R18, R49.reuse, R14 ;  /* 0x00000031120d7223 */ /* 0x080fe2000001000e */
[----:B------:R-:W-:Y:S02]  /*5450*/  FFMA.FTZ R14, R19, R49, R15 ;  /* 0x00000031130e7223 */ /* 0x000fe4000001000f */
[----:B------:R0:W3:Y:S02]  /*5460*/  LDS R16, [R47+0x20] ;  /* 0x000020002f107984 */ /* 0x0000e40000000800 */
[----:B0-----:R-:W-:Y:S02]  /*5470*/  VIADD R47, R47, 0x80 ;  /* 0x000000802f2f7836 */ /* 0x001fe40000000000 */
[-C--:B-1----:R-:W-:Y:S01]  /*5480*/  FFMA.FTZ R13, R22, R50.reuse, R13 ;  /* 0x00000032160d7223 */ /* 0x082fe2000001000d */
[-C--:B------:R-:W-:Y:S01]  /*5490*/  FFMA.FTZ R51, R20, R50.reuse, R51 ;  /* 0x0000003214337223 */ /* 0x080fe20000010033 */
[-C--:B------:R-:W-:Y:S01]  /*54a0*/  FFMA.FTZ R52, R21, R50.reuse, R52 ;  /* 0x0000003215347223 */ /* 0x080fe20000010034 */
[----:B------:R-:W-:Y:S01]  /*54b0*/  FFMA.FTZ R14, R23, R50, R14 ;  /* 0x00000032170e7223 */ /* 0x000fe2000001000e */
        /* <DEDUP_REMOVED lines=8> */
[----:B------:R-:W-:Y:S06]  /*5540*/  @P0 BRA `(.L_x_2351) ;  /* 0xfffffffc00300947 */ /* 0x000fec000383ffff */
.L_x_2350:
[----:B------:R-:W-:Y:S05]  /*5550*/  BSYNC.RECONVERGENT B1 ;  /* 0x0000000000017941 */ /* 0x000fea0003800200 */
.L_x_2349:
        /* <DEDUP_REMOVED lines=12> */
[----:B------:R-:W-:Y:S01]  /*5620*/  SHF.L.U32 R19, R41, 0x5, RZ ;  /* 0x0000000529137819 */ /* 0x000fe200000006ff */
[----:B------:R-:W-:Y:S01]  /*5630*/  IMAD.SHL.U32 R17, R40, 0x20, RZ ;  /* 0x0000002028117824 */ /* 0x000fe200078e00ff */
[----:B------:R-:W1:Y:S01]  /*5640*/  S2UR UR5, SR_CgaCtaId ;  /* 0x00000000000579c3 */ /* 0x000e620000008800 */
[----:B------:R-:W-:Y:S02]  /*5650*/  UMOV UR4, 0x400 ;  /* 0x0000040000047882 */ /* 0x000fe40000000000 */
[----:B------:R-:W-:Y:S01]  /*5660*/  UIADD3 UR4, UPT, UPT, UR4, 0x90, URZ ;  /* 0x0000009004047890 */ /* 0x000fe2000fffe0ff */
[----:B0-----:R-:W-:-:S03]  /*5670*/  IADD3 R24, PT, PT, -R4, R40, RZ ;  /* 0x0000002804187210 */ /* 0x001fc60007ffe1ff */
[----:B-1----:R-:W-:Y:S01]  /*5680*/  ULEA UR4, UR5, UR4, 0x18 ;  /* 0x0000000405047291 */ /* 0x002fe2000f8ec0ff */
[-CC-:B--2---:R-:W-:Y:S02]  /*5690*/  IMAD R18, R18, R19.reuse, R17.reuse ;  /* 0x0000001312127224 */ /* 0x184fe400078e0211 */
[----:B---3--:R-:W-:Y:S02]  /*56a0*/  IMAD R17, R16, R19, R17 ;  /* 0x0000001310117224 */ /* 0x008fe400078e0211 */
[----:B------:R-:W-:Y:S02]  /*56b0*/  VIADD R21, R18, 0x100 ;  /* 0x0000010012157836 */ /* 0x000fe40000000000 */
        /* <DEDUP_REMOVED lines=16> */
.L_x_2353:
[----:B------:R-:W-:Y:S05]  /*57c0*/  BSYNC.RECONVERGENT B1 ;  /* 0x0000000000017941 */ /* 0x000fea0003800200 */
.L_x_2352:
[----:B------:R-:W-:Y:S05]  /*57d0*/  @P0 BRA `(.L_x_2348) ;  /* 0x0000000000540947 */ /* 0x000fea0003800000 */
[----:B------:R-:W0:Y:S01]  /*57e0*/  LDCU.64 UR4, c[0x0][0x3c8] ;  /* 0x00007900ff0477ac */ /* 0x000e220008000a00 */
        /* <DEDUP_REMOVED lines=20> */
.L_x_2348:
[----:B------:R-:W-:Y:S05]  /*5930*/  BSYNC.RECONVERGENT B0 ;  /* 0x0000000000007941 */ /* 0x000fea0003800200 */
.L_x_2347:
[----:B------:R-:W-:Y:S01]  /*5940*/  ISETP.GE.AND P0, PT, R39, R35, PT ;  /* 0x000000232700720c */ /* 0x000fe20003f06270 */
[----:B------:R-:W0:Y:S01]  /*5950*/  LDCU.64 UR8, c[0x0][0x3c8] ;  /* 0x00007900ff0877ac */ /* 0x000e220008000a00 */
[----:B------:R-:W-:Y:S11]  /*5960*/  BSSY.RECONVERGENT B2, `(.L_x_2354) ;  /* 0x000014f000027945 */ /* 0x000ff60003800200 */
[----:B------:R-:W-:Y:S05]  /*5970*/  @P0 BRA `(.L_x_2355) ;  /* 0x0000001400340947 */ /* 0x000fea0003800000 */
[----:B------:R-:W-:Y:S01]  /*5980*/  VIADDMNMX R16, R39, 0x8, R35, !PT ;  /* 0x0000000827107846 */ /* 0x000fe20007800123 */
[----:B------:R-:W1:Y:S01]  /*5990*/  LDCU UR4, c[0x0][0x3f8] ;  /* 0x00007f00ff0477ac */ /* 0x000e620008000800 */
[----:B------:R-:W-:Y:S01]  /*59a0*/  LOP3.LUT R21, RZ, R4, RZ, 0x33, !PT ;  /* 0x00000004ff157212 */ /* 0x000fe200078e33ff */
[----:B------:R-:W-:Y:S03]  /*59b0*/  BSSY.RECONVERGENT B1, `(.L_x_2356) ;  /* 0x00000bb000017945 */ /* 0x000fe60003800200 */
        /* <DEDUP_REMOVED lines=10> */
[----:B------:R-:W-:Y:S01]  /*5a60*/  VIADD R39, R39, 0x10 ;  /* 0x0000001027277836 */ /* 0x000fe20000000000 */
[----:B------:R-:W-:Y:S02]  /*5a70*/  IADD3 R23, PT, PT, -R23, RZ, RZ ;  /* 0x000000ff17177210 */ /* 0x000fe40007ffe1ff */
[----:B------:R-:W2:Y:S01]  /*5a80*/  LDC R32, c[0x0][0x3f4] ;  /* 0x0000fd00ff207b82 */ /* 0x000ea20000000800 */
[----:B-1----:R-:W-:-:S06]  /*5a90*/  ULEA UR4, UR5, UR4, 0x18 ;  /* 0x0000000405047291 */ /* 0x002fcc000f8ec0ff */
[----:B------:R-:W-:-:S05]  /*5aa0*/  LEA R24, R5, UR4, 0x2 ;  /* 0x0000000405187c11 */ /* 0x000fca000f8e10ff */
[----:B------:R-:W-:-:S07]  /*5ab0*/  VIADD R24, R24, 0x40 ;  /* 0x0000004018187836 */ /* 0x000fce0000000000 */
.L_x_2367:
[----:B------:R-:W-:Y:S01]  /*5ac0*/  VIADD R19, R39, 0xfffffff0 ;  /* 0xfffffff027137836 */ /* 0x000fe20000000000 */
[----:B------:R-:W-:Y:S01]  /*5ad0*/  IADD3 R23, PT, PT, R23, 0x4, RZ ;  /* 0x0000000417177810 */ /* 0x000fe20007ffe0ff */
[C---:B------:R-:W-:Y:S01]  /*5ae0*/  VIADD R25, R39.reuse, 0x8 ;  /* 0x0000000827197836 */ /* 0x040fe20000000000 */
[----:B------:R-:W-:Y:S01]  /*5af0*/  IADD3 R29, PT, PT, R39, -0x8, RZ ;  /* 0xfffffff8271d7810 */ /* 0x000fe20007ffe0ff */
[----:B------:R-:W-:Y:S01]  /*5b00*/  BSSY.RECONVERGENT B3, `(.L_x_2359) ;  /* 0x000002b000037945 */ /* 0x000fe20003800200 */
[-C--:B--2---:R-:W-:Y:S02]  /*5b10*/  ISETP.GE.AND P4, PT, R19, R32.reuse, PT ;  /* 0x000000201300720c */ /* 0x084fe40003f86270 */
[----:B------:R-:W-:Y:S02]  /*5b20*/  ISETP.NE.AND P0, PT, R23, RZ, PT ;  /* 0x000000ff1700720c */ /* 0x000fe40003f05270 */
[-C--:B------:R-:W-:Y:S02]  /*5b30*/  ISETP.GE.AND P1, PT, R29, R32.reuse, PT ;  /* 0x000000201d00720c */ /* 0x080fe40003f26270 */
[----:B------:R-:W-:-:S02]  /*5b40*/  ISETP.GE.AND P2, PT, R39, R32, PT ;  /* 0x000000202700720c */ /* 0x000fc40003f46270 */
[----:B------:R-:W-:-:S05]  /*5b50*/  ISETP.GE.AND P3, PT, R25, R32, PT ;  /* 0x000000201900720c */ /* 0x000fca0003f66270 */
[----:B------:R-:W-:Y:S08]  /*5b60*/  @!P4 BRA `(.L_x_2360) ;  /* 0x000000000090c947 */ /* 0x000ff00003800000 */
[----:B------:R-:W-:Y:S02]  /*5b70*/  IABS R27, R32 ;  /* 0x00000020001b7213 */ /* 0x000fe40000000000 */
[----:B-----5:R-:W-:Y:S02]  /*5b80*/  IABS R28, R19 ;  /* 0x00000013001c7213 */ /* 0x020fe40000000000 */
        /* <DEDUP_REMOVED lines=9> */
[----:B------:R-:W-:-:S04]  /*5c20*/  IMAD.HI.U32 R16, R17, R31, R16 ;  /* 0x0000001f11107227 */ /* 0x000fc800078e0010 */
[----:B------:R-:W-:Y:S02]  /*5c30*/  IMAD.MOV.U32 R17, RZ, RZ, R28 ;  /* 0x000000ffff117224 */ /* 0x000fe400078e001c */
[----:B------:R-:W1:Y:S02]  /*5c40*/  LDS R28, [R24+-0x40] ;  /* 0xffffc000181c7984 */ /* 0x000e640000000800 */
        /* <DEDUP_REMOVED lines=11> */
[----:B0-----:R-:W-:-:S04]  /*5d00*/  LEA R26, P4, R17, UR8, 0x2 ;  /* 0x00000008111a7c11 */ /* 0x001fc8000f8810ff */
[----:B------:R-:W-:-:S06]  /*5d10*/  LEA.HI.X R27, R17, UR9, R18, 0x2, P4 ;  /* 0x00000009111b7c11 */ /* 0x000fcc000a0f1412 */
        /* <DEDUP_REMOVED lines=9> */
.L_x_2360:
[----:B0-----:R-:W-:Y:S05]  /*5db0*/  BSYNC.RECONVERGENT B3 ;  /* 0x0000000000037941 */ /* 0x001fea0003800200 */
.L_x_2359:
[----:B------:R-:W-:Y:S04]  /*5dc0*/  BSSY.RECONVERGENT B3, `(.L_x_2361) ;  /* 0x0000026000037945 */ /* 0x000fe80003800200 */
[----:B------:R-:W-:Y:S05]  /*5dd0*/  @!P1 BRA `(.L_x_2362) ;  /* 0x0000000000909947 */ /* 0x000fea0003800000 */
[----:B------:R-:W-:Y:S02]  /*5de0*/  IABS R19, R32 ;  /* 0x0000002000137213 */ /* 0x000fe40000000000 */
[----:B-----5:R-:W-:Y:S02]  /*5df0*/  IABS R28, R29 ;  /* 0x0000001d001c7213 */ /* 0x020fe40000000000 */
        /* <DEDUP_REMOVED lines=10> */
[----:B------:R-:W-:Y:S02]  /*5ea0*/  IMAD.MOV.U32 R17, RZ, RZ, R28 ;  /* 0x000000ffff117224 */ /* 0x000fe400078e001c */
[----:B------:R-:W0:Y:S02]  /*5eb0*/  LDS R28, [R24+-0x20] ;  /* 0xffffe000181c7984 */ /* 0x000e240000000800 */
        /* <DEDUP_REMOVED lines=22> */
.L_x_2362:
[----:B------:R-:W-:Y:S05]  /*6020*/  BSYNC.RECONVERGENT B3 ;  /* 0x0000000000037941 */ /* 0x000fea0003800200 */
.L_x_2361:
        /* <DEDUP_REMOVED lines=11> */
[----:B------:R-:W-:Y:S01]  /*60e0*/  IMAD R27, R16, R19, RZ ;  /* 0x00000013101b7224 */ /* 0x000fe200078e02ff */
[----:B------:R-:W-:-:S05]  /*60f0*/  MOV R16, RZ ;  /* 0x000000ff00107202 */ /* 0x000fca0000000f00 */
[----:B------:R-:W-:-:S04]  /*6100*/  IMAD.HI.U32 R16, R17, R27, R16 ;  /* 0x0000001b11107227 */ /* 0x000fc800078e0010 */
[----:B------:R-:W-:Y:S02]  /*6110*/  IMAD.MOV.U32 R17, RZ, RZ, R28 ;  /* 0x000000ffff117224 */ /* 0x000fe400078e001c */
[----:B------:R-:W0:Y:S02]  /*6120*/  LDS R28, [R24] ;  /* 0x00000000181c7984 */ /* 0x000e240000000800 */
        /* <DEDUP_REMOVED lines=22> */
.L_x_2364:
[----:B------:R-:W-:Y:S05]  /*6290*/  BSYNC.RECONVERGENT B3 ;  /* 0x0000000000037941 */ /* 0x000fea0003800200 */
.L_x_2363:
[----:B------:R-:W-:Y:S04]  /*62a0*/  BSSY.RECONVERGENT B3, `(.L_x_2365) ;  /* 0x0000026000037945 */ /* 0x000fe80003800200 */
[----:B------:R-:W-:Y:S05]  /*62b0*/  @!P3 BRA `(.L_x_2366) ;  /* 0x000000000090b947 */ /* 0x000fea0003800000 */
[----:B------:R-:W-:Y:S02]  /*62c0*/  IABS R19, R32 ;  /* 0x0000002000137213 */ /* 0x000fe40000000000 */
[----:B-----5:R-:W-:Y:S02]  /*62d0*/  IABS R28, R25 ;  /* 0x00000019001c7213 */ /* 0x020fe40000000000 */
[----:B------:R-:W0:Y:S01]  /*62e0*/  I2F.RP R18, R19 ;  /* 0x0000001300127306 */ /* 0x000e220000209400 */
[----:B------:R-:W-:Y:S02]  /*62f0*/  ISETP.GE.AND P2, PT, R25, RZ, PT ;  /* 0x000000ff1900720c */ /* 0x000fe40003f46270 */
[----:B------:R-:W-:Y:S01]  /*6300*/  ISETP.NE.AND P3, PT, R32, RZ, PT ;  /* 0x000000ff2000720c */ /* 0x000fe20003f65270 */
[----:B------:R-:W1:Y:S04]  /*6310*/  LDS R25, [R24+0x20] ;  /* 0x0000200018197984 */ /* 0x000e680000000800 */
        /* <DEDUP_REMOVED lines=30> */
.L_x_2366:
[----:B------:R-:W-:Y:S05]  /*6500*/  BSYNC.RECONVERGENT B3 ;  /* 0x0000000000037941 */ /* 0x000fea0003800200 */
.L_x_2365:
[----:B------:R-:W-:Y:S01]  /*6510*/  IADD3 R39, PT, PT, R39, 0x20, RZ ;  /* 0x0000002027277810 */ /* 0x000fe20007ffe0ff */
[----:B------:R-:W-:Y:S01]  /*6520*/  VIADD R24, R24, 0x80 ;  /* 0x0000008018187836 */ /* 0x000fe20000000000 */
[----:B------:R-:W-:Y:S06]  /*6530*/  @P0 BRA `(.L_x_2367) ;  /* 0xfffffff400600947 */ /* 0x000fec000383ffff */
[----:B------:R-:W-:Y:S05]  /*6540*/  BSYNC.RECONVERGENT B0 ;  /* 0x0000000000007941 */ /* 0x000fea0003800200 */
.L_x_2358:
[----:B------:R-:W-:-:S07]  /*6550*/  IADD3 R39, PT, PT, R39, -0x10, RZ ;  /* 0xfffffff027277810 */ /* 0x000fce0007ffe0ff */
.L_x_2357:
[----:B0-----:R-:W-:Y:S05]  /*6560*/  BSYNC.RECONVERGENT B1 ;  /* 0x0000000000017941 */ /* 0x001fea0003800200 */
.L_x_2356:
        /* <DEDUP_REMOVED lines=9> */
[----:B------:R-:W-:Y:S01]  /*6600*/  IADD3 R22, PT, PT, -R4, R39, RZ ;  /* 0x0000002704167210 */ /* 0x000fe20007ffe1ff */
[----:B------:R-:W-:Y:S01]  /*6610*/  VIADD R23, R39, 0x8 ;  /* 0x0000000827177836 */ /* 0x000fe20000000000 */
[----:B------:R-:W-:Y:S04]  /*6620*/  BSSY.RECONVERGENT B1, `(.L_x_2370) ;  /* 0x000002a000017945 */ /* 0x000fe80003800200 */
        /* <DEDUP_REMOVED lines=18> */
[----:B------:R-:W1:Y:S03]  /*6750*/  LDS R26, [R22] ;  /* 0x00000000161a7984 */ /* 0x000e660000000800 */
        /* <DEDUP_REMOVED lines=12> */
[----:B------:R-:W-:-:S06]  /*6820*/  LEA.HI.X R25, R17, UR5, R18, 0x2, P1 ;  /* 0x0000000511197c11 */ /* 0x000fcc00088f1412 */
        /* <DEDUP_REMOVED lines=9> */
.L_x_2371:
[----:B------:R-:W-:Y:S05]  /*68c0*/  BSYNC.RECONVERGENT B1 ;  /* 0x0000000000017941 */ /* 0x000fea0003800200 */
.L_x_2370:
        /* <DEDUP_REMOVED lines=39> */
.L_x_2373:
[----:B------:R-:W-:Y:S05]  /*6b40*/  BSYNC.RECONVERGENT B1 ;  /* 0x0000000000017941 */ /* 0x000fea0003800200 */
.L_x_2372:
[----:B------:R-:W-:-:S07]  /*6b50*/  VIADD R39, R39, 0x10 ;  /* 0x0000001027277836 */ /* 0x000fce0000000000 */
.L_x_2369:
[----:B------:R-:W-:Y:S05]  /*6b60*/  BSYNC.RECONVERGENT B0 ;  /* 0x0000000000007941 */ /* 0x000fea0003800200 */
.L_x_2368:
        /* <DEDUP_REMOVED lines=46> */
.L_x_2355:
[----:B0-----:R-:W-:Y:S05]  /*6e50*/  BSYNC.RECONVERGENT B2 ;  /* 0x0000000000027941 */ /* 0x001fea0003800200 */
.L_x_2354:
[----:B------:R-:W-:Y:S01]  /*6e60*/  ISETP.NE.AND P0, PT, R5, R6, PT ;  /* 0x000000060500720c */ /* 0x000fe20003f05270 */
[----:B------:R-:W-:-:S12]  /*6e70*/  BSSY.RECONVERGENT B0, `(.L_x_2374) ;  /* 0x000003b000007945 */ /* 0x000fd80003800200 */
[----:B------:R-:W-:Y:S05]  /*6e80*/  @P0 BRA `(.L_x_2375) ;  /* 0x0000000000e40947 */ /* 0x000fea0003800000 */
[----:B------:R-:W0:Y:S01]  /*6e90*/  LDC R6, c[0x0][0x478] ;  /* 0x00011e00ff067b82 */ /* 0x000e220000000800 */
[----:B------:R-:W-:Y:S01]  /*6ea0*/  IMAD.IADD R23, R7, 0x1, R36 ;  /* 0x0000000107177824 */ /* 0x000fe200078e0224 */
        /* <DEDUP_REMOVED lines=8> */
[----:B------:R-:W4:Y:S01]  /*6f30*/  @!P1 LDG.E R6, desc[UR6][R16.64] ;  /* 0x0000000610069981 */ /* 0x000f22000c1e1900 */
[----:B-1----:R-:W-:-:S04]  /*6f40*/  ISETP.NE.U32.AND P0, PT, RZ, UR4, PT ;  /* 0x00000004ff007c0c */ /* 0x002fc8000bf05070 */
[----:B------:R-:W-:Y:S01]  /*6f50*/  ISETP.NE.AND.EX P0, PT, RZ, UR5, PT, P0 ;  /* 0x00000005ff007c0c */ /* 0x000fe2000bf05300 */
[----:B---3--:R-:W-:Y:S01]  /*6f60*/  @P1 IMAD.WIDE R24, R23, 0x4, R24 ;  /* 0x0000000417181825 */ /* 0x008fe200078e0218 */
[----:B------:R-:W-:Y:S01]  /*6f70*/  IADD3 R4, PT, PT, -R4, R35, RZ ;  /* 0x0000002304047210 */ /* 0x000fe20007ffe1ff */
[----:B------:R-:W0:Y:S10]  /*6f80*/  LDCU.64 UR4, c[0x0][0x3c0] ;  /* 0x00007800ff0477ac */ /* 0x000e340008000a00 */
[----:B------:R-:W1:Y:S08]  /*6f90*/  @P0 LDC R27, c[0x0][0x3f8] ;  /* 0x0000fe00ff1b0b82 */ /* 0x000e700000000800 */
[----:B------:R-:W3:Y:S01]  /*6fa0*/  @P0 LDC.64 R20, c[0x0][0x458] ;  /* 0x00011600ff140b82 */ /* 0x000ee20000000a00 */
[----:B-1----:R-:W-:-:S05]  /*6fb0*/  @P0 IMAD R0, R33, R27, R0 ;  /* 0x0000001b21000224 */ /* 0x002fca00078e0200 */
[----:B------:R-:W-:-:S05]  /*6fc0*/  @P0 LEA R23, R0, R7, 0x5 ;  /* 0x0000000700170211 */ /* 0x000fca00078e28ff */
[----:B---3--:R-:W-:Y:S01]  /*6fd0*/  @P0 IMAD.WIDE R20, R23, 0x4, R20 ;  /* 0x0000000417140825 */ /* 0x008fe200078e0214 */
[----:B----4-:R-:W2:Y:S08]  /*6fe0*/  @!P1 I2F.S8 R22, R6 ;  /* 0x0000000600169306 */ /* 0x010eb00000001400 */
[----:B------:R-:W1:Y:S08]  /*6ff0*/  @!P1 I2F.S8 R26, R6.B1 ;  /* 0x10000006001a9306 */ /* 0x000e700000001400 */
[----:B-----5:R-:W3:Y:S08]  /*7000*/  @!P1 I2F.S8 R28, R6.B2 ;  /* 0x20000006001c9306 */ /* 0x020ef00000001400 */
[----:B------:R-:W4:Y:S01]  /*7010*/  @!P1 I2F.S8 R30, R6.B3 ;  /* 0x30000006001e9306 */ /* 0x000f220000001400 */
[C---:B--2---:R-:W-:Y:S01]  /*7020*/  @!P1 FMUL.FTZ R16, R19.reuse, R22 ;  /* 0x0000001613109220 */ /* 0x044fe20000410000 */
[C---:B-1----:R-:W-:Y:S01]  /*7030*/  @!P1 FMUL.FTZ R17, R19.reuse, R26 ;  /* 0x0000001a13119220 */ /* 0x042fe20000410000 */
[----:B------:R-:W2:Y:S01]  /*7040*/  @P0 LDG.E.128 R20, desc[UR6][R20.64] ;  /* 0x0000000614140981 */ /* 0x000ea2000c1e1d00 */
[C---:B---3--:R-:W-:Y:S01]  /*7050*/  @!P1 FMUL.FTZ R18, R19.reuse, R28 ;  /* 0x0000001c13129220 */ /* 0x048fe20000410000 */
[----:B----4-:R-:W-:-:S06]  /*7060*/  @!P1 FMUL.FTZ R19, R19, R30 ;  /* 0x0000001e13139220 */ /* 0x010fcc0000410000 */
[----:B------:R1:W3:Y:S01]  /*7070*/  @P1 LDG.E.128 R16, desc[UR6][R24.64] ;  /* 0x0000000618101981 */ /* 0x0002e2000c1e1d00 */
[----:B------:R-:W4:Y:S01]  /*7080*/  S2R R27, SR_CgaCtaId ;  /* 0x00000000001b7919 */ /* 0x000f220000008800 */
[----:B------:R-:W-:-:S05]  /*7090*/  MOV R0, 0x400 ;  /* 0x0000040000007802 */ /* 0x000fca0000000f00 */
[----:B------:R-:W-:Y:S01]  /*70a0*/  VIADD R0, R0, 0x90 ;  /* 0x0000009000007836 */ /* 0x000fe20000000000 */
[----:B------:R-:W-:-:S04]  /*70b0*/  SHF.L.U32 R2, R2, 0x5, RZ ;  /* 0x0000000502027819 */ /* 0x000fc800000006ff */
[----:B----4-:R-:W-:-:S05]  /*70c0*/  LEA R27, R27, R0, 0x18 ;  /* 0x000000001b1b7211 */ /* 0x010fca00078ec0ff */
[----:B------:R-:W-:Y:S02]  /*70d0*/  IMAD R4, R4, 0x4, R27 ;  /* 0x0000000404047824 */ /* 0x000fe400078e021b */
[----:B------:R-:W-:-:S03]  /*70e0*/  IMAD R27, R34, R32, R7 ;  /* 0x00000020221b7224 */ /* 0x000fc600078e0207 */
[----:B------:R-:W4:Y:S02]  /*70f0*/  LDS R29, [R4] ;  /* 0x00000000041d7984 */ /* 0x000f240000000800 */
[----:B-1----:R-:W-:Y:S02]  /*7100*/  SHF.R.S32.HI R25, RZ, 0x1f, R27 ;  /* 0x0000001fff197819 */ /* 0x002fe4000001141b */
[----:B------:R-:W-:-:S04]  /*7110*/  IADD3 R27, P1, PT, R2, R27, RZ ;  /* 0x0000001b021b7210 */ /* 0x000fc80007f3e0ff */
[----:B------:R-:W-:Y:S02]  /*7120*/  LEA.HI.X.SX32 R2, R2, R25, 0x1, P1 ;  /* 0x0000001902027211 */ /* 0x000fe400008f0eff */
[----:B0-----:R-:W-:-:S04]  /*7130*/  LEA R24, P1, R27, UR4, 0x2 ;  /* 0x000000041b187c11 */ /* 0x001fc8000f8210ff */
[----:B------:R-:W-:Y:S01]  /*7140*/  LEA.HI.X R25, R27, UR5, R2, 0x2, P1 ;  /* 0x000000051b197c11 */ /* 0x000fe200088f1402 */
        /* <DEDUP_REMOVED lines=9> */
[C---:B----4-:R-:W-:Y:S01]  /*71e0*/  FFMA.FTZ R12, R29.reuse, R8, R12 ;  /* 0x000000081d0c7223 */ /* 0x050fe2000001000c */
[C---:B------:R-:W-:Y:S01]  /*71f0*/  FFMA.FTZ R13, R29.reuse, R9, R13 ;  /* 0x000000091d0d7223 */ /* 0x040fe2000001000d */
[C---:B------:R-:W-:Y:S01]  /*7200*/  FFMA.FTZ R14, R29.reuse, R10, R14 ;  /* 0x0000000a1d0e7223 */ /* 0x040fe2000001000e */
[----:B------:R-:W-:-:S07]  /*7210*/  FFMA.FTZ R15, R29, R11, R15 ;  /* 0x0000000b1d0f7223 */ /* 0x000fce000001000f */
.L_x_2375:
[----:B------:R-:W-:Y:S05]  /*7220*/  BSYNC.RECONVERGENT B0 ;  /* 0x0000000000007941 */ /* 0x000fea0003800200 */
.L_x_2374:
[----:B------:R-:W1:Y:S08]  /*7230*/  S2UR UR5, SR_CgaCtaId ;  /* 0x00000000000579c3 */ /* 0x000e700000008800 */
        /* <DEDUP_REMOVED lines=10> */
[----:B-1----:R-:W-:-:S09]  /*72e0*/  ULEA UR4, UR5, UR4, 0x18 ;  /* 0x0000000405047291 */ /* 0x002fd2000f8ec0ff */
[----:B------:R-:W-:Y:S01]  /*72f0*/  @!P0 STS.128 [R5+UR4+-0x200], R12 ;  /* 0xfffe000c05008988 */ /* 0x000fe20008000c04 */
[----:B------:R-:W-:Y:S01]  /*7300*/  BAR.SYNC.DEFER_BLOCKING 0x0 ;  /* 0x0000000000007b1d */ /* 0x000fe20000010000 */
[----:B------:R-:W-:Y:S02]  /*7310*/  ISETP.NE.AND P0, PT, R2, 0x10, PT ;  /* 0x000000100200780c */ /* 0x000fe40003f05270 */
[----:B------:R-:W-:-:S03]  /*7320*/  LOP3.LUT R2, R3, 0x3f8, RZ, 0xc0, !PT ;  /* 0x000003f803027812 */ /* 0x000fc600078ec0ff */
[----:B0----5:R-:W0:Y:S02]  /*7330*/  @!P2 LDS.128 R8, [R5+UR4] ;  /* 0x000000040508a984 */ /* 0x021e240008000c00 */
        /* <DEDUP_REMOVED lines=45> */
[----:B0-----:R-:W-:-:S03]  /*7610*/  PRMT R13, R13, 0x8880, RZ ;  /* 0x000088800d0d7816 */ /* 0x001fc600000000ff */
[----:B------:R-:W-:Y:S01]  /*7620*/  IMAD R3, R0, 0x1000000, R3 ;  /* 0x0100000000037824 */ /* 0x000fe200078e0203 */
[----:B------:R-:W-:Y:S02]  /*7630*/  PRMT R2, R13, 0x7710, RZ ;  /* 0x000077100d027816 */ /* 0x000fe400000000ff */
        /* <DEDUP_REMOVED lines=10> */
.L_x_2376:
[----:B------:R-:W0:Y:S01]  /*76e0*/  LDC.64 R2, c[0x0][0x380] ;  /* 0x0000e000ff027b82 */ /* 0x000e220000000a00 */
[----:B------:R-:W-:-:S05]  /*76f0*/  IADD3 R7, PT, PT, R34, R7, RZ ;  /* 0x0000000722077210 */ /* 0x000fca0007ffe0ff */
[----:B0-----:R-:W-:-:S05]  /*7700*/  IMAD.WIDE R2, R7, 0x4, R2 ;  /* 0x0000000407027825 */ /* 0x001fca00078e0202 */
[----:B------:R-:W-:Y:S01]  /*7710*/  STG.E.128 desc[UR6][R2.64], R12 ;  /* 0x0000000c02007986 */ /* 0x000fe2000c101d06 */
[----:B------:R-:W-:Y:S05]  /*7720*/  EXIT ;  /* 0x000000000000794d */ /* 0x000fea0003800000 */
.L_x_2301:
[----:B-1----:R-:W-:Y:S02]  /*7730*/  IMAD.MOV.U32 R18, RZ, RZ, R23 ;  /* 0x000000ffff127224 */ /* 0x002fe400078e0017 */
[----:B------:R-:W-:Y:S02]  /*7740*/  HFMA2 R19, -RZ, RZ, 0, 9.5367431640625e-07 ;  /* 0x00000010ff137431 */ /* 0x000fe400000001ff */
[----:B------:R-:W-:Y:S01]  /*7750*/  IMAD.MOV.U32 R20, RZ, RZ, 0x1f ;  /* 0x0000001fff147424 */ /* 0x000fe200078e00ff */
[----:B------:R-:W-:-:S07]  /*7760*/  MOV R21, 0xffffffff ;  /* 0xffffffff00157802 */ /* 0x000fce0000000f00 */
[----:B-----5:R-:W-:Y:S05]  /*7770*/  WARPSYNC.COLLECTIVE R21, `(.L_x_2377) ;  /* 0x0000000015087348 */ /* 0x020fea0003c00000 */
[----:B------:R0:W1:Y:S02]  /*7780*/  SHFL.BFLY P2, R22, R18, R19, R20 ;  /* 0x0c00001312167389 */ /* 0x0000640000040014 */
[----:B01---5:R-:W-:Y:S05]  /*7790*/  ENDCOLLECTIVE ;  /* 0x000000000000791b */ /* 0x023fea0003800000 */
.L_x_2377:
[----:B------:R-:W-:Y:S02]  /*77a0*/  HFMA2 R19, -RZ, RZ, 0, 4.76837158203125e-07 ;  /* 0x00000008ff137431 */ /* 0x000fe400000001ff */
[----:B------:R-:W-:-:S04]  /*77b0*/  FADD.FTZ R12, R23, R22 ;  /* 0x00000016170c7221 */ /* 0x000fc80000010000 */
[----:B------:R-:W-:-:S07]  /*77c0*/  IMAD.MOV.U32 R18, RZ, RZ, R12 ;  /* 0x000000ffff127224 */ /* 0x000fce00078e000c */
[----:B------:R-:W-:Y:S05]  /*77d0*/  WARPSYNC.COLLECTIVE R21, `(.L_x_2378) ;  /* 0x0000000015087348 */ /* 0x000fea0003c00000 */
[----:B------:R0:W1:Y:S02]  /*77e0*/  SHFL.BFLY P2, R22, R18, R19, R20 ;  /* 0x0c00001312167389 */ /* 0x0000640000040014 */
[----:B01----:R-:W-:Y:S05]  /*77f0*/  ENDCOLLECTIVE ;  /* 0x000000000000791b */ /* 0x003fea0003800000 */
.L_x_2378:
[----:B------:R-:W-:Y:S01]  /*7800*/  MOV R19, 0x4 ;  /* 0x0000000400137802 */ /* 0x000fe20000000f00 */
[----:B------:R-:W-:-:S04]  /*7810*/  FADD.FTZ R15, R12, R22 ;  /* 0x000000160c0f7221 */ /* 0x000fc80000010000 */
[----:B------:R-:W-:-:S07]  /*7820*/  IMAD.MOV.U32 R18, RZ, RZ, R15 ;  /* 0x000000ffff127224 */ /* 0x000fce00078e000f */
[----:B------:R-:W-:Y:S05]  /*7830*/  WARPSYNC.COLLECTIVE R21, `(.L_x_2379) ;  /* 0x0000000015087348 */ /* 0x000fea0003c00000 */
[----:B------:R0:W1:Y:S02]  /*7840*/  SHFL.BFLY P2, R22, R18, R19, R20 ;  /* 0x0c00001312167389 */ /* 0x0000640000040014 */
[----:B01----:R-:W-:Y:S05]  /*7850*/  ENDCOLLECTIVE ;  /* 0x000000000000791b */ /* 0x003fea0003800000 */
.L_x_2379:
[----:B------:R-:W-:Y:S02]  /*7860*/  HFMA2 R19, -RZ, RZ, 0, 1.1920928955078125e-07 ;  /* 0x00000002ff137431 */ /* 0x000fe400000001ff */
[----:B------:R-:W-:-:S04]  /*7870*/  FADD.FTZ R16, R15, R22 ;  /* 0x000000160f107221 */ /* 0x000fc80000010000 */
[----:B------:R-:W-:-:S07]  /*7880*/  IMAD.MOV.U32 R18, RZ, RZ, R16 ;  /* 0x000000ffff127224 */ /* 0x000fce00078e0010 */
[----:B------:R-:W-:Y:S05]  /*7890*/  WARPSYNC.COLLECTIVE R21, `(.L_x_2380) ;  /* 0x0000000015087348 */ /* 0x000fea0003c00000 */
[----:B------:R0:W1:Y:S02]  /*78a0*/  SHFL.BFLY P2, R22, R18, R19, R20 ;  /* 0x0c00001312167389 */ /* 0x0000640000040014 */
[----:B01----:R-:W-:Y:S05]  /*78b0*/  ENDCOLLECTIVE ;  /* 0x000000000000791b */ /* 0x003fea0003800000 */
.L_x_2380:
[----:B------:R-:W-:Y:S01]  /*78c0*/  MOV R19, 0x1 ;  /* 0x0000000100137802 */ /* 0x000fe20000000f00 */
[----:B------:R-:W-:-:S04]  /*78d0*/  FADD.FTZ R17, R16, R22 ;  /* 0x0000001610117221 */ /* 0x000fc80000010000 */
[----:B------:R-:W-:-:S07]  /*78e0*/  IMAD.MOV.U32 R18, RZ, RZ, R17 ;  /* 0x000000ffff127224 */ /* 0x000fce00078e0011 */
[----:B------:R-:W-:Y:S05]  /*78f0*/  WARPSYNC.COLLECTIVE R21, `(.L_x_2381) ;  /* 0x0000000015087348 */ /* 0x000fea0003c00000 */
[----:B------:R0:W1:Y:S02]  /*7900*/  SHFL.BFLY P2, R22, R18, R19, R20 ;  /* 0x0c00001312167389 */ /* 0x0000640000040014 */
[----:B01----:R-:W-:Y:S05]  /*7910*/  ENDCOLLECTIVE ;  /* 0x000000000000791b */ /* 0x003fea0003800000 */
.L_x_2381:
[----:B------:R-:W-:Y:S05]  /*7920*/  BRA `(.L_x_2382) ;  /* 0xffffff94009c7947 */ /* 0x000fea000383ffff */
.L_x_2307:
[----:B------:R-:W-:Y:S01]  /*7930*/  HFMA2 R20, -RZ, RZ, 0, 1.847743988037109375e-06 ;  /* 0x0000001fff147431 */ /* 0x000fe200000001ff */
[----:B------:R-:W-:Y:S01]  /*7940*/  BSSY B1, `(.L_x_2383) ;  /* 0x0000006000017945 */ /* 0x000fe20003800000 */
[----:B------:R-:W-:Y:S01]  /*7950*/  IMAD.MOV.U32 R19, RZ, RZ, 0x2 ;  /* 0x00000002ff137424 */ /* 0x000fe200078e00ff */
[----:B------:R-:W-:-:S07]  /*7960*/  MOV R21, 0xffffffff ;  /* 0xffffffff00157802 */ /* 0x000fce0000000f00 */
[----:B------:R-:W-:Y:S05]  /*7970*/  WARPSYNC.COLLECTIVE R21, `(.L_x_2384) ;  /* 0x0000000015087348 */ /* 0x000fea0003c00000 */
[----:B------:R0:W1:Y:S02]  /*7980*/  SHFL.BFLY P2, R22, R18, R19, R20 ;  /* 0x0c00001312167389 */ /* 0x0000640000040014 */
[----:B01----:R-:W-:Y:S05]  /*7990*/  ENDCOLLECTIVE ;  /* 0x000000000000791b */ /* 0x003fea0003800000 */
.L_x_2384:
[----:B------:R-:W-:Y:S05]  /*79a0*/  BSYNC B1 ;  /* 0x0000000000017941 */ /* 0x000fea0003800000 */
.L_x_2383:
[----:B------:R-:W-:Y:S01]  /*79b0*/  FADD.FTZ R18, R18, R22 ;  /* 0x0000001612127221 */ /* 0x000fe20000010000 */
[----:B------:R-:W-:Y:S02]  /*79c0*/  IMAD.MOV.U32 R19, RZ, RZ, 0x1 ;  /* 0x00000001ff137424 */ /* 0x000fe400078e00ff */
[----:B------:R-:W-:Y:S01]  /*79d0*/  HFMA2 R20, -RZ, RZ, 0, 1.847743988037109375e-06 ;  /* 0x0000001fff147431 */ /* 0x000fe200000001ff */
[----:B------:R-:W-:-:S07]  /*79e0*/  MOV R21, 0xffffffff ;  /* 0xffffffff00157802 */ /* 0x000fce0000000f00 */
[----:B------:R-:W-:Y:S05]  /*79f0*/  WARPSYNC.COLLECTIVE R21, `(.L_x_2385) ;  /* 0x0000000015087348 */ /* 0x000fea0003c00000 */
[----:B------:R0:W1:Y:S02]  /*7a00*/  SHFL.BFLY P2, R22, R18, R19, R20 ;  /* 0x0c00001312167389 */ /* 0x0000640000040014 */
[----:B01----:R-:W-:Y:S05]  /*7a10*/  ENDCOLLECTIVE ;  /* 0x000000000000791b */ /* 0x003fea0003800000 */
.L_x_2385:
[----:B------:R-:W-:Y:S05]  /*7a20*/  BRA `(.L_x_2386) ;  /* 0xffffffa000587947 */ /* 0x000fea000383ffff */
.L_x_2311:
        /* <DEDUP_REMOVED lines=8> */
.L_x_2388:
[----:B------:R-:W-:Y:S05]  /*7ab0*/  BSYNC B0 ;  /* 0x0000000000007941 */ /* 0x000fea0003800000 */
.L_x_2387:
[----:B------:R-:W-:Y:S01]  /*7ac0*/  FMNMX.FTZ R18, R22, R5, !PT ;  /* 0x0000000516127209 */ /* 0x000fe20007810000 */
[----:B------:R-:W-:Y:S01]  /*7ad0*/  HFMA2 R19, -RZ, RZ, 0, 4.76837158203125e-07 ;  /* 0x00000008ff137431 */ /* 0x000fe200000001ff */
[----:B------:R-:W-:Y:S01]  /*7ae0*/  MOV R20, 0x1f ;  /* 0x0000001f00147802 */ /* 0x000fe20000000f00 */
[----:B------:R-:W-:-:S07]  /*7af0*/  IMAD.MOV.U32 R21, RZ, RZ, -0x1 ;  /* 0xffffffffff157424 */ /* 0x000fce00078e00ff */
[----:B------:R-:W-:Y:S05]  /*7b00*/  WARPSYNC.COLLECTIVE R21, `(.L_x_2389) ;  /* 0x0000000015087348 */ /* 0x000fea0003c00000 */
[----:B------:R0:W1:Y:S02]  /*7b10*/  SHFL.BFLY P2, R22, R18, R19, R20 ;  /* 0x0c00001312167389 */ /* 0x0000640000040014 */
[----:B01----:R-:W-:Y:S05]  /*7b20*/  ENDCOLLECTIVE ;  /* 0x000000000000791b */ /* 0x003fea0003800000 */
.L_x_2389:
[----:B------:R-:W-:Y:S01]  /*7b30*/  HFMA2 R19, -RZ, RZ, 0, 2.384185791015625e-07 ;  /* 0x00000004ff137431 */ /* 0x000fe200000001ff */
[----:B------:R-:W-:-:S04]  /*7b40*/  FMNMX.FTZ R8, R18, R22, !PT ;  /* 0x0000001612087209 */ /* 0x000fc80007810000 */
[----:B------:R-:W-:-:S07]  /*7b50*/  MOV R18, R8 ;  /* 0x0000000800127202 */ /* 0x000fce0000000f00 */
[----:B------:R-:W-:Y:S05]  /*7b60*/  WARPSYNC.COLLECTIVE R21, `(.L_x_2390) ;  /* 0x0000000015087348 */ /* 0x000fea0003c00000 */
[----:B------:R0:W1:Y:S02]  /*7b70*/  SHFL.BFLY P2, R22, R18, R19, R20 ;  /* 0x0c00001312167389 */ /* 0x0000640000040014 */
[----:B01----:R-:W-:Y:S05]  /*7b80*/  ENDCOLLECTIVE ;  /* 0x000000000000791b */ /* 0x003fea0003800000 */
.L_x_2390:
[----:B------:R-:W-:Y:S05]  /*7b90*/  BRA `(.L_x_2391) ;  /* 0xffffffa000cc7947 */ /* 0x000fea000383ffff */
.L_x_2392:
        /* <DEDUP_REMOVED lines=14> */
.L_x_2702:


//--------------------- .text._ZN4mmha33masked_multihead_attention_kernelIfLi32ELi32ELi1ELi8ELi256ELb0ELb0EEEv26Multihead_attention_paramsIT_XT5_EE --------------------------
	.section	.text._ZN4mmha33masked_multihead_attention_kernelIfLi32ELi32ELi1ELi8ELi256ELb0ELb0EEEv26Multihead_attention_paramsIT_XT5_EE,"ax",@progbits
	.align	128
        .global         _ZN4mmha33masked_multihead_attention_kernelIfLi32ELi32ELi1ELi8ELi256ELb0ELb0EEEv26Multihead_attention_paramsIT_XT5_EE
        .type           _ZN4mmha33masked_multihead_attention_kernelIfLi32ELi32ELi1ELi8ELi256ELb0ELb0EEEv26Multihead_attention_paramsIT_XT5_EE,@function
        .size           _ZN4mmha33masked_multihead_attention_kernelIfLi32ELi32ELi1ELi8ELi256ELb0ELb0EEEv26Multihead_attention_paramsIT_XT5_EE,(.L_x_2703 - _ZN4mmha33masked_multihead_attention_kernelIfLi32ELi32ELi1ELi8ELi256ELb0ELb0EEEv26Multihead_attention_paramsIT_XT5_EE)
        .other          _ZN4mmha33masked_multihead_attention_kernelIfLi32ELi32ELi1ELi8ELi256ELb0ELb0EEEv26Multihead_attention_paramsIT_XT5_EE,@"STO_CUDA_ENTRY STV_DEFAULT"
_ZN4mmha33masked_multihead_attention_kernelIfLi32ELi32ELi1ELi8ELi256ELb0ELb0EEEv26Multihead_attention_paramsIT_XT5_EE:
.text._ZN4mmha33masked_multihead_attention_kernelIfLi32ELi32ELi1ELi8ELi256ELb0ELb0EEEv26Multihead_attention_paramsIT_XT5_EE:
        /* <DEDUP_REMOVED lines=12> */
.L_x_2393:
[----:B------:R-:W0:Y:S01]  /*00c0*/  LDC R8, c[0x0][0x3f0] ;  /* 0x0000fc00ff087b82 */ /* 0x000e220000000800 */
[----:B------:R-:W2:Y:S07]  /*00d0*/  LDCU UR4, c[0x0][0x3f4] ;  /* 0x00007e80ff0477ac */ /* 0x000eae0008000800 */
[----:B------:R-:W3:Y:S08]  /*00e0*/  LDC.64 R2, c[0x0][0x4a0] ;  /* 0x00012800ff027b82 */ /* 0x000ef00000000a00 */
[----:B------:R-:W4:Y:S01]  /*00f0*/  LDC.64 R10, c[0x0][0x460] ;  /* 0x00011800ff0a7b82 */ /* 0x000f220000000a00 */
[----:B0-----:R-:W-:Y:S01]  /*0100*/  IABS R7, R8 ;  /* 0x0000000800077213 */ /* 0x001fe20000000000 */
[----:B------:R-:W0:Y:S06]  /*0110*/  S2R R41, SR_CTAID.X ;  /* 0x0000000000297919 */ /* 0x000e2c0000002500 */
[----:B------:R-:W0:Y:S01]  /*0120*/  LDC R21, c[0x0][0x3f8] ;  /* 0x0000fe00ff157b82 */ /* 0x000e220000000800 */
[----:B------:R-:W1:Y:S01]  /*0130*/  I2F.RP R0, R7 ;  /* 0x0000000700007306 */ /* 0x000e620000209400 */
[----:B---3--:R-:W-:-:S04]  /*0140*/  ISETP.NE.U32.AND P0, PT, R2, RZ, PT ;  /* 0x000000ff0200720c */ /* 0x008fc80003f05070 */
[----:B------:R-:W-:-:S03]  /*0150*/  ISETP.NE.AND.EX P0, PT, R3, RZ, PT, P0 ;  /* 0x000000ff0300720c */ /* 0x000fc60003f05300 */
[----:B-1----:R-:W1:Y:S10]  /*0160*/  MUFU.RCP R0, R0 ;  /* 0x0000000000007308 */ /* 0x002e740000001000 */
[----:B------:R-:W3:Y:S01]  /*0170*/  @P0 LDC.64 R2, c[0x0][0x4a0] ;  /* 0x00012800ff020b82 */ /* 0x000ee20000000a00 */
[----:B----4-:R-:W-:-:S07]  /*0180*/  ISETP.NE.U32.AND P1, PT, R10, RZ, PT ;  /* 0x000000ff0a00720c */ /* 0x010fce0003f25070 */
        /* <DEDUP_REMOVED lines=9> */
[----:B------:R1:W4:Y:S04]  /*0220*/  @P0 LDG.E R9, desc[UR6][R2.64] ;  /* 0x0000000602090981 */ /* 0x000328000c1e1900 */
[----:B------:R-:W-:-:S05]  /*0230*/  IMAD.HI.U32 R5, R5, R0, RZ ;  /* 0x0000000005057227 */ /* 0x000fca00078e00ff */
[----:B------:R-:W-:-:S05]  /*0240*/  IADD3 R4, PT, PT, -R5, RZ, RZ ;  /* 0x000000ff05047210 */ /* 0x000fca0007ffe1ff */
[----:B------:R-:W-:-:S05]  /*0250*/  IMAD R0, R7, R4, R0 ;  /* 0x0000000407007224 */ /* 0x000fca00078e0200 */
[----:B------:R-:W-:-:S13]  /*0260*/  ISETP.GT.U32.AND P3, PT, R7, R0, PT ;  /* 0x000000000700720c */ /* 0x000fda0003f64070 */
[----:B------:R-:W-:-:S05]  /*0270*/  @!P3 IMAD.IADD R0, R0, 0x1, -R7 ;  /* 0x000000010000b824 */ /* 0x000fca00078e0a07 */
[----:B------:R-:W-:Y:S02]  /*0280*/  ISETP.GE.U32.AND P2, PT, R0, R7, PT ;  /* 0x000000070000720c */ /* 0x000fe40003f46070 */
[----:B------:R-:W-:Y:S01]  /*0290*/  @!P3 IADD3 R5, PT, PT, R5, 0x1, RZ ;  /* 0x000000010505b810 */ /* 0x000fe20007ffe0ff */
[----:B-1----:R-:W-:-:S05]  /*02a0*/  IMAD.U32 R3, RZ, RZ, UR4 ;  /* 0x00000004ff037e24 */ /* 0x002fca000f8e00ff */
[----:B------:R-:W-:-:S05]  /*02b0*/  IABS R2, R3 ;  /* 0x0000000300027213 */ /* 0x000fca0000000000 */
[----:B------:R-:W-:-:S05]  /*02c0*/  @P2 VIADD R5, R5, 0x1 ;  /* 0x0000000105052836 */ /* 0x000fca0000000000 */
[----:B------:R-:W-:Y:S02]  /*02d0*/  MOV R18, R5 ;  /* 0x0000000500127202 */ /* 0x000fe40000000f00 */
[----:B------:R-:W1:Y:S01]  /*02e0*/  I2F.RP R5, R2 ;  /* 0x0000000200057306 */ /* 0x000e620000209400 */
[----:B------:R-:W-:Y:S02]  /*02f0*/  ISETP.NE.AND.EX P1, PT, R11, RZ, PT, P1 ;  /* 0x000000ff0b00720c */ /* 0x000fe40003f25310 */
[----:B------:R-:W-:-:S05]  /*0300*/  LOP3.LUT R0, R40, R8, RZ, 0x3c, !PT ;  /* 0x0000000828007212 */ /* 0x000fca00078e3cff */
[----:B-1----:R-:W1:Y:S06]  /*0310*/  MUFU.RCP R5, R5 ;  /* 0x0000000500057308 */ /* 0x002e6c0000001000 */
[----:B------:R-:W2:Y:S01]  /*0320*/  @P1 LDC.64 R6, c[0x0][0x460] ;  /* 0x00011800ff061b82 */ /* 0x000ea20000000a00 */
[----:B------:R-:W-:Y:S02]  /*0330*/  ISETP.GE.AND P4, PT, R0, RZ, PT ;  /* 0x000000ff0000720c */ /* 0x000fe40003f86270 */
[----:B------:R-:W-:-:S05]  /*0340*/  ISETP.NE.AND P3, PT, R8, RZ, PT ;  /* 0x000000ff0800720c */ /* 0x000fca0003f65270 */
[----:B------:R-:W3:Y:S01]  /*0350*/  @!P0 LDC R0, c[0x0][0x40c] ;  /* 0x00010300ff008b82 */ /* 0x000ee20000000800 */
[----:B-1----:R-:W-:-:S05]  /*0360*/  IADD3 R12, PT, PT, R5, 0xffffffe, RZ ;  /* 0x0ffffffe050c7810 */ /* 0x002fca0007ffe0ff */
[----:B------:R-:W-:Y:S01]  /*0370*/  @!P4 IMAD.MOV R18, RZ, RZ, -R18 ;  /* 0x000000ffff12c224 */ /* 0x000fe200078e0a12 */
[----:B------:R1:W0:Y:S01]  /*0380*/  F2I.FTZ.U32.TRUNC.NTZ R13, R12 ;  /* 0x0000000c000d7305 */ /* 0x000222000021f000 */
[----:B------:R-:W-:Y:S01]  /*0390*/  @!P3 LOP3.LUT R18, RZ, R8, RZ, 0x33, !PT ;  /* 0x00000008ff12b212 */ /* 0x000fe200078e33ff */
[----:B------:R-:W-:-:S04]  /*03a0*/  HFMA2 R4, -RZ, RZ, 0, 0 ;  /* 0x00000000ff047431 */ /* 0x000fc800000001ff */
[----:B--2---:R-:W-:Y:S01]  /*03b0*/  @P1 IMAD.WIDE R6, R18, 0x4, R6 ;  /* 0x0000000412061825 */ /* 0x004fe200078e0206 */
[----:B------:R-:W2:Y:S04]  /*03c0*/  S2R R42, SR_TID.X ;  /* 0x00000000002a7919 */ /* 0x000ea80000002100 */
[----:B------:R0:W5:Y:S01]  /*03d0*/  @P1 LDG.E R4, desc[UR6][R6.64] ;  /* 0x0000000606041981 */ /* 0x000162000c1e1900 */
[----:B-1----:R-:W-:Y:S02]  /*03e0*/  IMAD.MOV.U32 R12, RZ, RZ, RZ ;  /* 0x000000ffff0c7224 */ /* 0x002fe400078e00ff */
[----:B0-----:R-:W-:Y:S01]  /*03f0*/  IMAD.MOV R7, RZ, RZ, -R13 ;  /* 0x000000ffff077224 */ /* 0x001fe200078e0a0d */
[----:B------:R-:W0:Y:S03]  /*0400*/  LDC R6, c[0x0][0x3e8] ;  /* 0x0000fa00ff067b82 */ /* 0x000e260000000800 */
[----:B------:R-:W-:-:S04]  /*0410*/  IMAD R7, R7, R2, RZ ;  /* 0x0000000207077224 */ /* 0x000fc800078e02ff */
[----:B------:R-:W-:-:S04]  /*0420*/  IMAD.HI.U32 R13, R13, R7, R12 ;  /* 0x000000070d0d7227 */ /* 0x000fc800078e000c */
[----:B------:R-:W-:Y:S01]  /*0430*/  IMAD R12, R40, R21, R41 ;  /* 0x00000015280c7224 */ /* 0x000fe200078e0229 */
[----:B--2---:R-:W-:Y:S01]  /*0440*/  ISETP.GT.U32.AND P3, PT, R42, 0x1f, PT ;  /* 0x0000001f2a00780c */ /* 0x004fe20003f64070 */
[----:B------:R-:W-:Y:S01]  /*0450*/  BSSY.RECONVERGENT B0, `(.L_x_2394) ;  /* 0x000001d000007945 */ /* 0x000fe20003800200 */
[----:B----4-:R-:W-:-:S04]  /*0460*/  @P0 IADD3 R0, PT, PT, R9, R14, RZ ;  /* 0x0000000e09000210 */ /* 0x010fc80007ffe0ff */
[----:B---3--:R-:W-:-:S05]  /*0470*/  IABS R9, R0 ;  /* 0x0000000000097213 */ /* 0x008fca0000000000 */
[----:B------:R-:W-:-:S05]  /*0480*/  IMAD.HI.U32 R13, R13, R9, RZ ;  /* 0x000000090d0d7227 */ /* 0x000fca00078e00ff */
[----:B------:R-:W-:Y:S02]  /*0490*/  IADD3 R13, PT, PT, -R13, RZ, RZ ;  /* 0x000000ff0d0d7210 */ /* 0x000fe40007ffe1ff */
[----:B0-----:R-:W-:-:S03]  /*04a0*/  ISETP.NE.AND P0, PT, R6, RZ, PT ;  /* 0x000000ff0600720c */ /* 0x001fc60003f05270 */
        /* <DEDUP_REMOVED lines=23> */
.L_x_2395:
[----:B------:R-:W-:Y:S05]  /*0620*/  BSYNC.RECONVERGENT B0 ;  /* 0x0000000000007941 */ /* 0x000fea0003800200 */
.L_x_2394:
[----:B------:R-:W1:Y:S01]  /*0630*/  LDCU UR4, c[0x0][0x478] ;  /* 0x00008f00ff0477ac */ /* 0x000e620008000800 */
[C---:B------:R-:W-:Y:S01]  /*0640*/  ISETP.GE.AND P2, PT, R0.reuse, RZ, PT ;  /* 0x000000ff0000720c */ /* 0x040fe20003f46270 */
[----:B------:R-:W-:Y:S01]  /*0650*/  IMAD R7, R41, 0x20, R42 ;  /* 0x0000002029077824 */ /* 0x000fe200078e022a */
[----:B------:R-:W-:Y:S02]  /*0660*/  ISETP.NE.AND P0, PT, R3, RZ, PT ;  /* 0x000000ff0300720c */ /* 0x000fe40003f05270 */
[----:B------:R-:W-:Y:S02]  /*0670*/  @!P1 IADD3 R9, PT, PT, R9, -R2, RZ ;  /* 0x8000000209099210 */ /* 0x000fe40007ffe0ff */
[----:B------:R-:W-:-:S03]  /*0680*/  IADD3 R5, PT, PT, R0, 0x1, -R3 ;  /* 0x0000000100057810 */ /* 0x000fc60007ffe803 */
[----:B------:R-:W-:Y:S01]  /*0690*/  IMAD.MOV.U32 R6, RZ, RZ, R9 ;  /* 0x000000ffff067224 */ /* 0x000fe200078e0009 */
[----:B------:R-:W-:Y:S01]  /*06a0*/  VIMNMX R5, PT, PT, RZ, R5, !PT ;  /* 0x00000005ff057248 */ /* 0x000fe20007fe0100 */
[----:B------:R-:W-:-:S03]  /*06b0*/  IMAD R9, R18, R21, RZ ;  /* 0x0000001512097224 */ /* 0x000fc600078e02ff */
[----:B------:R-:W-:Y:S02]  /*06c0*/  @!P2 IADD3 R6, PT, PT, -R6, RZ, RZ ;  /* 0x000000ff0606a210 */ /* 0x000fe40007ffe1ff */
[----:B------:R-:W-:Y:S01]  /*06d0*/  @!P0 LOP3.LUT R6, RZ, R3, RZ, 0x33, !PT ;  /* 0x00000003ff068212 */ /* 0x000fe200078e33ff */
        /* <DEDUP_REMOVED lines=11> */
.L_x_2396:
[----:B------:R-:W-:Y:S01]  /*0790*/  BSSY.RECONVERGENT B0, `(.L_x_2397) ;  /* 0x0000006000007945 */ /* 0x000fe20003800200 */
[----:B------:R-:W-:-:S03]  /*07a0*/  HFMA2 R22, -RZ, RZ, 0, 0 ;  /* 0x00000000ff167431 */ /* 0x000fc600000001ff */
[----:B------:R-:W-:Y:S05]  /*07b0*/  @P3 BRA `(.L_x_2398) ;  /* 0x00000000000c3947 */ /* 0x000fea0003800000 */
[----:B0-----:R-:W0:Y:S02]  /*07c0*/  LDC.64 R14, c[0x0][0x398] ;  /* 0x0000e600ff0e7b82 */ /* 0x001e240000000a00 */
[----:B0-----:R-:W-:-:S05]  /*07d0*/  IMAD.WIDE R14, R19, 0x4, R14 ;  /* 0x00000004130e7825 */ /* 0x001fca00078e020e */
[----:B------:R1:W5:Y:S02]  /*07e0*/  LDG.E R22, desc[UR6][R14.64] ;  /* 0x000000060e167981 */ /* 0x000364000c1e1900 */
.L_x_2398:
[----:B------:R-:W-:Y:S05]  /*07f0*/  BSYNC.RECONVERGENT B0 ;  /* 0x0000000000007941 */ /* 0x000fea0003800200 */
.L_x_2397:
[----:B------:R-:W2:Y:S01]  /*0800*/  LDCU.64 UR8, c[0x0][0x3a0] ;  /* 0x00007400ff0877ac */ /* 0x000ea20008000a00 */
[----:B------:R-:W3:Y:S01]  /*0810*/  LDC.64 R24, c[0x0][0x418] ;  /* 0x00010600ff187b82 */ /* 0x000ee20000000a00 */
[----:B------:R-:W-:Y:S01]  /*0820*/  ISETP.EQ.U32.AND P0, PT, R10, RZ, PT ;  /* 0x000000ff0a00720c */ /* 0x000fe20003f02070 */
[----:B------:R-:W4:Y:S01]  /*0830*/  LDCU.64 UR4, c[0x0][0x390] ;  /* 0x00007200ff0477ac */ /* 0x000f220008000a00 */
[----:B------:R-:W-:Y:S02]  /*0840*/  MOV R23, RZ ;  /* 0x000000ff00177202 */ /* 0x000fe40000000f00 */
[----:B------:R-:W-:Y:S02]  /*0850*/  ISETP.EQ.OR.EX P0, PT, R11, RZ, P3, P0 ;  /* 0x000000ff0b00720c */ /* 0x000fe40001f02700 */
[----:B--2---:R-:W-:-:S11]  /*0860*/  ISETP.NE.U32.AND P1, PT, RZ, UR8, PT ;  /* 0x00000008ff007c0c */ /* 0x004fd6000bf25070 */
[----:B------:R-:W2:Y:S01]  /*0870*/  @!P0 LDC.64 R18, c[0x0][0x450] ;  /* 0x00011400ff128b82 */ /* 0x000ea20000000a00 */
[----:B-----5:R-:W-:Y:S01]  /*0880*/  @!P0 IMAD R10, R4, R21, RZ ;  /* 0x00000015040a8224 */ /* 0x020fe200078e02ff */
[----:B----4-:R-:W-:Y:S01]  /*0890*/  ISETP.NE.U32.AND P2, PT, RZ, UR4, PT ;  /* 0x00000004ff007c0c */ /* 0x010fe2000bf45070 */
[----:B------:R-:W4:Y:S01]  /*08a0*/  LDCU.U8 UR4, c[0x0][0x404] ;  /* 0x00008080ff0477ac */ /* 0x000f220008000000 */
[----:B------:R-:W-:Y:S01]  /*08b0*/  ISETP.NE.AND.EX P1, PT, RZ, UR9, PT, P1 ;  /* 0x00000009ff007c0c */ /* 0x000fe2000bf25310 */
[----:B------:R-:W-:Y:S01]  /*08c0*/  @!P0 IMAD R11, R10, 0x20, R7 ;  /* 0x000000200a0b8824 */ /* 0x000fe200078e0207 */
[----:B------:R-:W-:Y:S02]  /*08d0*/  ISETP.NE.AND.EX P2, PT, RZ, UR5, PT, P2 ;  /* 0x00000005ff007c0c */ /* 0x000fe4000bf45320 */
[C---:B------:R-:W-:Y:S02]  /*08e0*/  ISETP.GT.U32.OR P1, PT, R42.reuse, 0x1f, !P1 ;  /* 0x0000001f2a00780c */ /* 0x040fe40004f24470 */
[----:B------:R-:W-:-:S02]  /*08f0*/  ISETP.GT.U32.OR P2, PT, R42, 0x1f, !P2 ;  /* 0x0000001f2a00780c */ /* 0x000fc40005744470 */
[----:B---3--:R-:W-:Y:S01]  /*0900*/  ISETP.NE.U32.AND P4, PT, R24, RZ, PT ;  /* 0x000000ff1800720c */ /* 0x008fe20003f85070 */
[----:B------:R-:W-:-:S03]  /*0910*/  IMAD.MOV.U32 R24, RZ, RZ, RZ ;  /* 0x000000ffff187224 */ /* 0x000fc600078e00ff */
[----:B------:R-:W-:Y:S02]  /*0920*/  ISETP.NE.AND.EX P4, PT, R25, RZ, PT, P4 ;  /* 0x000000ff1900720c */ /* 0x000fe40003f85340 */
[----:B------:R-:W3:Y:S01]  /*0930*/  LDC R25, c[0x0][0x400] ;  /* 0x00010000ff197b82 */ /* 0x000ee20000000800 */
[----:B--2---:R-:W-:-:S07]  /*0940*/  @!P0 IMAD.WIDE R18, R11, 0x4, R18 ;  /* 0x000000040b128825 */ /* 0x004fce00078e0212 */
[----:B------:R-:W2:Y:S01]  /*0950*/  @!P1 LDC.64 R16, c[0x0][0x3a0] ;  /* 0x0000e800ff109b82 */ /* 0x000ea20000000a00 */
[----:B------:R-:W3:Y:S07]  /*0960*/  @!P0 LDG.E R18, desc[UR6][R18.64] ;  /* 0x0000000612128981 */ /* 0x000eee000c1e1900 */
[----:B01----:R-:W0:Y:S08]  /*0970*/  @!P2 LDC.64 R14, c[0x0][0x390] ;  /* 0x0000e400ff0eab82 */ /* 0x003e300000000a00 */
[----:B------:R-:W1:Y:S01]  /*0980*/  @P4 LDC.64 R20, c[0x0][0x418] ;  /* 0x00010600ff144b82 */ /* 0x000e620000000a00 */
[----:B--2---:R-:W-:-:S05]  /*0990*/  @!P1 IMAD.WIDE.U32 R16, R7, 0x4, R16 ;  /* 0x0000000407109825 */ /* 0x004fca00078e0010 */
[----:B------:R-:W2:Y:S01]  /*09a0*/  @!P1 LDG.E R23, desc[UR6][R16.64] ;  /* 0x0000000610179981 */ /* 0x000ea2000c1e1900 */
[----:B0-----:R-:W-:-:S04]  /*09b0*/  @!P2 IMAD.WIDE.U32 R14, R7, 0x4, R14 ;  /* 0x00000004070ea825 */ /* 0x001fc800078e000e */
[----:B------:R-:W-:Y:S01]  /*09c0*/  HFMA2 R7, -RZ, RZ, 0, 0 ;  /* 0x00000000ff077431 */ /* 0x000fe200000001ff */
[----:B------:R0:W2:Y:S01]  /*09d0*/  @!P2 LDG.E R24, desc[UR6][R14.64] ;  /* 0x000000060e18a981 */ /* 0x0000a2000c1e1900 */
[----:B-1----:R-:W-:-:S05]  /*09e0*/  @P4 IMAD.WIDE.U32 R20, R40, 0x4, R20 ;  /* 0x0000000428144825 */ /* 0x002fca00078e0014 */
[----:B------:R1:W5:Y:S01]  /*09f0*/  @P4 LDG.E R7, desc[UR6][R20.64] ;  /* 0x0000000614074981 */ /* 0x000362000c1e1900 */
[----:B------:R-:W1:Y:S01]  /*0a00*/  S2R R10, SR_CgaCtaId ;  /* 0x00000000000a7919 */ /* 0x000e620000008800 */
[----:B----4-:R-:W-:-:S04]  /*0a10*/  ISETP.NE.AND P2, PT, RZ, UR4, PT ;  /* 0x00000004ff007c0c */ /* 0x010fc8000bf45270 */
[C---:B---3--:R-:W-:Y:S02]  /*0a20*/  ISETP.GT.AND P1, PT, R25.reuse, RZ, !P2 ;  /* 0x000000ff1900720c */ /* 0x048fe40005724270 */
[----:B------:R-:W-:-:S04]  /*0a30*/  ISETP.LT.OR P2, PT, R25, 0x1, !P2 ;  /* 0x000000011900780c */ /* 0x000fc80005741670 */
[----:B------:R-:W-:Y:S02]  /*0a40*/  PLOP3.LUT P1, PT, P1, P2, PT, 0xf8, 0x8f ;  /* 0x00000000008f781c */ /* 0x000fe40000f25f70 */
[----:B------:R-:W-:-:S05]  /*0a50*/  MOV R11, 0x400 ;  /* 0x00000400000b7802 */ /* 0x000fca0000000f00 */
[----:B------:R-:W-:Y:S01]  /*0a60*/  VIADD R77, R11, 0xc0 ;  /* 0x000000c00b4d7836 */ /* 0x000fe20000000000 */
[----:B0-----:R-:W-:-:S04]  /*0a70*/  IADD3 R14, PT, PT, -R5, R0, RZ ;  /* 0x00000000050e7210 */ /* 0x001fc80007ffe1ff */
        /* <DEDUP_REMOVED lines=18> */
[----:B------:R-:W-:Y:S02]  /*0ba0*/  IMAD.HI.U32 R17, R17, R15, R16 ;  /* 0x0000000f11117227 */ /* 0x000fe400078e0010 */
[----:B------:R-:W0:Y:S04]  /*0bb0*/  S2R R16, SR_CgaCtaId ;  /* 0x0000000000107919 */ /* 0x000e280000008800 */
        /* <DEDUP_REMOVED lines=14> */
[----:B------:R-:W-:Y:S02]  /*0ca0*/  ISETP.GT.U32.OR P0, PT, R42, 0x1f, P0 ;  /* 0x0000001f2a00780c */ /* 0x000fe40000704470 */
[----:B------:R-:W-:Y:S02]  /*0cb0*/  @!P2 IADD3 R17, PT, PT, -R17, RZ, RZ ;  /* 0x000000ff1111a210 */ /* 0x000fe40007ffe1ff */
[----:B------:R-:W-:-:S05]  /*0cc0*/  @!P1 LOP3.LUT R17, RZ, R19, RZ, 0x33, !PT ;  /* 0x00000013ff119212 */ /* 0x000fca00078e33ff */
[----:B------:R-:W-:-:S04]  /*0cd0*/  IMAD.MOV R15, RZ, RZ, -R17 ;  /* 0x000000ffff0f7224 */ /* 0x000fc800078e0a11 */
[----:B------:R-:W-:Y:S02]  /*0ce0*/  IMAD R18, R19, R15, R42 ;  /* 0x0000000f13127224 */ /* 0x000fe400078e022a */
[----:B------:R-:W-:Y:S02]  /*0cf0*/  IMAD R15, R25, 0x4, R13 ;  /* 0x00000004190f7824 */ /* 0x000fe400078e020d */
[CCC-:B------:R-:W-:Y:S02]  /*0d00*/  @!P0 IMAD R16, R19.reuse, R17.reuse, R18.reuse ;  /* 0x0000001113108224 */ /* 0x1c0fe400078e0212 */
[----:B------:R-:W-:-:S03]  /*0d10*/  @!P0 IMAD R18, R19, R17, R18 ;  /* 0x0000001113128224 */ /* 0x000fc600078e0212 */
[CC--:B------:R-:W-:Y:S01]  /*0d20*/  @!P0 LEA R17, R16.reuse, R13.reuse, 0x2 ;  /* 0x0000000d10118211 */ /* 0x0c0fe200078e10ff */
[--C-:B------:R-:W-:Y:S01]  /*0d30*/  @!P0 IMAD R16, R16, 0x4, R15.reuse ;  /* 0x0000000410108824 */ /* 0x100fe200078e020f */
[C---:B------:R-:W-:Y:S01]  /*0d40*/  @!P0 LEA R13, R18.reuse, R13, 0x2 ;  /* 0x0000000d120d8211 */ /* 0x040fe200078e10ff */
[----:B------:R-:W-:Y:S02]  /*0d50*/  @!P0 IMAD R15, R18, 0x4, R15 ;  /* 0x00000004120f8824 */ /* 0x000fe400078e020f */
[----:B------:R0:W-:Y:S04]  /*0d60*/  @!P0 STS [R17], R24 ;  /* 0x0000001811008388 */ /* 0x0001e80000000800 */
[----:B------:R0:W-:Y:S01]  /*0d70*/  @!P0 STS [R16], R23 ;  /* 0x0000001710008388 */ /* 0x0001e20000000800 */
[----:B------:R-:W-:Y:S08]  /*0d80*/  BAR.SYNC.DEFER_BLOCKING 0x0 ;  /* 0x0000000000007b1d */ /* 0x000ff00000010000 */
[----:B------:R-:W-:Y:S06]  /*0d90*/  BAR.SYNC.DEFER_BLOCKING 0x0 ;  /* 0x0000000000007b1d */ /* 0x000fec0000010000 */
[----:B------:R0:W1:Y:S04]  /*0da0*/  @!P0 LDS R24, [R13] ;  /* 0x000000000d188984 */ /* 0x0000680000000800 */
[----:B------:R0:W2:Y:S01]  /*0db0*/  @!P0 LDS R23, [R15] ;  /* 0x000000000f178984 */ /* 0x0000a20000000800 */
[----:B------:R-:W-:Y:S06]  /*0dc0*/  BAR.SYNC.DEFER_BLOCKING 0x0 ;  /* 0x0000000000007b1d */ /* 0x000fec0000010000 */
.L_x_2399:
[----:B------:R-:W-:Y:S01]  /*0dd0*/  MOV R72, 0xff7fffff ;  /* 0xff7fffff00487802 */ /* 0x000fe20000000f00 */
[----:B------:R-:W-:Y:S01]  /*0de0*/  IMAD R73, R14, 0x4, R77 ;  /* 0x000000040e497824 */ /* 0x000fe200078e024d */
[----:B------:R-:W-:Y:S06]  /*0df0*/  @P3 BRA `(.L_x_2400) ;  /* 0x0000000000ac3947 */ /* 0x000fec0003800000 */
[----:B0-----:R-:W0:Y:S01]  /*0e00*/  LDC.64 R16, c[0x0][0x3b8] ;  /* 0x0000ee00ff107b82 */ /* 0x001e220000000a00 */
[-C--:B------:R-:W-:Y:S01]  /*0e10*/  IMAD R19, R12, R3.reuse, RZ ;  /* 0x000000030c137224 */ /* 0x080fe200078e02ff */
[----:B------:R-:W-:Y:S01]  /*0e20*/  SHF.R.U32.HI R15, RZ, 0x2, R42 ;  /* 0x00000002ff0f7819 */ /* 0x000fe2000001162a */
[----:B------:R-:W-:Y:S01]  /*0e30*/  UMOV UR4, 0xffffffff ;  /* 0xffffffff00047882 */ /* 0x000fe20000000000 */
[----:B------:R-:W-:Y:S02]  /*0e40*/  LOP3.LUT R12, R42, 0x3, RZ, 0xc0, !PT ;  /* 0x000000032a0c7812 */ /* 0x000fe400078ec0ff */
        /* <DEDUP_REMOVED lines=20> */
.L_x_2480:
        /* <DEDUP_REMOVED lines=11> */
[----:B-----5:R-:W-:-:S05]  /*1040*/  IADD3 R16, PT, PT, -R7, R0, RZ ;  /* 0x0000000007107210 */ /* 0x020fca0007ffe1ff */
[----:B-1----:R-:W-:-:S04]  /*1050*/  IMAD R15, R41, UR4, R16 ;  /* 0x00000004290f7c24 */ /* 0x002fc8000f8e0210 */
[----:B------:R-:W-:-:S04]  /*1060*/  IMAD R15, R15, UR4, R16 ;  /* 0x000000040f0f7c24 */ /* 0x000fc8000f8e0210 */
[----:B--2---:R-:W-:-:S06]  /*1070*/  IMAD.WIDE R12, R15, 0x4, R12 ;  /* 0x000000040f0c7825 */ /* 0x004fcc00078e020c */
[----:B------:R-:W2:Y:S02]  /*1080*/  LDG.E R13, desc[UR6][R12.64] ;  /* 0x000000060c0d7981 */ /* 0x000ea4000c1e1900 */
[----:B--2---:R-:W-:-:S07]  /*1090*/  FADD.FTZ R72, R72, R13 ;  /* 0x0000000d48487221 */ /* 0x004fce0000010000 */
.L_x_2402:
[----:B------:R3:W-:Y:S02]  /*10a0*/  STS [R73], R72 ;  /* 0x0000004849007388 */ /* 0x0007e40000000800 */
.L_x_2400:
        /* <DEDUP_REMOVED lines=13> */
[----:B------:R-:W-:-:S13]  /*1180*/  ISETP.GE.AND P0, PT, R42, R13, PT ;  /* 0x0000000d2a00720c */ /* 0x000fda0003f06270 */
[----:B----4-:R-:W-:Y:S05]  /*1190*/  @P0 BRA `(.L_x_2404) ;  /* 0x0000000c00080947 */ /* 0x010fea0003800000 */
[----:B------:R-:W-:Y:S01]  /*11a0*/  LEA R43, R10, R11, 0x18 ;  /* 0x0000000b0a2b7211 */ /* 0x000fe200078ec0ff */
[----:B------:R-:W4:Y:S01]  /*11b0*/  LDCU.64 UR4, c[0x0][0x420] ;  /* 0x00008400ff0477ac */ /* 0x000f220008000a00 */
[----:B------:R-:W-:Y:S01]  /*11c0*/  IMAD R40, R40, R3, RZ ;  /* 0x0000000328287224 */ /* 0x000fe200078e02ff */
[----:B------:R-:W-:Y:S01]  /*11d0*/  LEA R77, R42, R77, 0x2 ;  /* 0x0000004d2a4d7211 */ /* 0x000fe200078e10ff */
[----:B------:R-:W-:Y:S01]  /*11e0*/  IMAD.IADD R75, R5, 0x1, R42 ;  /* 0x00000001054b7824 */ /* 0x000fe200078e022a */
[----:B------:R0:W0:Y:S01]  /*11f0*/  LDS.128 R8, [R43+0x40] ;  /* 0x000040002b087984 */ /* 0x0000220000000c00 */
[----:B------:R-:W3:Y:S03]  /*1200*/  LDCU UR10, c[0x0][0x440] ;  /* 0x00008800ff0a77ac */ /* 0x000ee60008000800 */
[----:B------:R0:W0:Y:S04]  /*1210*/  LDS.128 R12, [R43+0x50] ;  /* 0x000050002b0c7984 */ /* 0x0000280000000c00 */
[----:B------:R0:W0:Y:S04]  /*1220*/  LDS.128 R16, [R43+0x60] ;  /* 0x000060002b107984 */ /* 0x0000280000000c00 */
[----:B--2---:R2:W0:Y:S01]  /*1230*/  LDS.128 R20, [R43+0x70] ;  /* 0x000070002b147984 */ /* 0x0044220000000c00 */
[----:B----4-:R-:W-:-:S03]  /*1240*/  IADD3 R76, P1, P2, R40, UR4, R75 ;  /* 0x00000004284c7c10 */ /* 0x010fc6000fa3e04b */
[----:B-1----:R2:W1:Y:S01]  /*1250*/  LDS.128 R24, [R43+0x80] ;  /* 0x000080002b187984 */ /* 0x0024620000000c00 */
[----:B------:R-:W-:Y:S02]  /*1260*/  ISETP.NE.U32.AND P0, PT, RZ, UR4, PT ;  /* 0x00000004ff007c0c */ /* 0x000fe4000bf05070 */
[----:B------:R-:W-:Y:S01]  /*1270*/  SHF.R.S32.HI R40, RZ, 0x1f, R40 ;  /* 0x0000001fff287819 */ /* 0x000fe20000011428 */
[----:B------:R2:W4:Y:S01]  /*1280*/  LDS.128 R28, [R43+0x90] ;  /* 0x000090002b1c7984 */ /* 0x0005220000000c00 */
[----:B---3--:R-:W-:Y:S01]  /*1290*/  IMAD R80, R41, UR10, R0 ;  /* 0x0000000a29507c24 */ /* 0x008fe2000f8e0200 */
[----:B------:R-:W-:Y:S02]  /*12a0*/  ISETP.NE.AND.EX P0, PT, RZ, UR5, PT, P0 ;  /* 0x00000005ff007c0c */ /* 0x000fe4000bf05300 */
[----:B------:R2:W3:Y:S01]  /*12b0*/  LDS.128 R32, [R43+0xa0] ;  /* 0x0000a0002b207984 */ /* 0x0004e20000000c00 */
[----:B------:R-:W-:Y:S01]  /*12c0*/  IADD3.X R81, PT, PT, R40, UR5, RZ, P1, P2 ;  /* 0x0000000528517c10 */ /* 0x000fe20008fe44ff */
[----:B------:R-:W-:-:S02]  /*12d0*/  IMAD R80, R80, UR10, R75 ;  /* 0x0000000a50507c24 */ /* 0x000fc4000f8e024b */
[----:B------:R2:W0:Y:S07]  /*12e0*/  LDS.128 R36, [R43+0xb0] ;  /* 0x0000b0002b247984 */ /* 0x00042e0000000c00 */
.L_x_2407:
[----:B------:R-:W2:Y:S01]  /*12f0*/  I2F.RP R84, R2 ;  /* 0x0000000200547306 */ /* 0x000ea20000209400 */
[----:B------:R-:W-:Y:S01]  /*1300*/  IMAD.MOV.U32 R78, RZ, RZ, RZ ;  /* 0x000000ffff4e7224 */ /* 0x000fe200078e00ff */
[----:B------:R-:W-:Y:S02]  /*1310*/  IABS R82, R75 ;  /* 0x0000004b00527213 */ /* 0x000fe40000000000 */
[----:B------:R-:W-:-:S04]  /*1320*/  ISETP.GE.AND P3, PT, R75, RZ, PT ;  /* 0x000000ff4b00720c */ /* 0x000fc80003f66270 */
[----:B--2---:R-:W2:Y:S02]  /*1330*/  MUFU.RCP R84, R84 ;  /* 0x0000005400547308 */ /* 0x004ea40000001000 */
[----:B--2---:R-:W-:-:S06]  /*1340*/  VIADD R79, R84, 0xffffffe ;  /* 0x0ffffffe544f7836 */ /* 0x004fcc0000000000 */
[----:B------:R-:W2:Y:S02]  /*1350*/  F2I.FTZ.U32.TRUNC.NTZ R79, R79 ;  /* 0x0000004f004f7305 */ /* 0x000ea4000021f000 */
[----:B--2---:R-:W-:-:S05]  /*1360*/  IADD3 R3, PT, PT, RZ, -R79, RZ ;  /* 0x8000004fff037210 */ /* 0x004fca0007ffe0ff */
[----:B------:R-:W-:-:S04]  /*1370*/  IMAD R3, R3, R2, RZ ;  /* 0x0000000203037224 */ /* 0x000fc800078e02ff */
[----:B------:R-:W-:Y:S01]  /*1380*/  IMAD.HI.U32 R85, R79, R3, R78 ;  /* 0x000000034f557227 */ /* 0x000fe200078e004e */
[----:B------:R-:W-:-:S04]  /*1390*/  MOV R3, UR14 ;  /* 0x0000000e00037c02 */ /* 0x000fc80008000f00 */
[----:B------:R-:W-:Y:S01]  /*13a0*/  IABS R84, R3 ;  /* 0x0000000300547213 */ /* 0x000fe20000000000 */
[----:B------:R-:W-:Y:S01]  /*13b0*/  IMAD.HI.U32 R78, R85, R82, RZ ;  /* 0x00000052554e7227 */ /* 0x000fe200078e00ff */
[----:B------:R-:W-:-:S03]  /*13c0*/  ISETP.NE.AND P4, PT, R3, RZ, PT ;  /* 0x000000ff0300720c */ /* 0x000fc60003f85270 */
[----:B------:R-:W-:Y:S01]  /*13d0*/  IMAD.MOV.U32 R85, RZ, RZ, R84 ;  /* 0x000000ffff557224 */ /* 0x000fe200078e0054 */
[----:B------:R-:W-:-:S05]  /*13e0*/  IADD3 R79, PT, PT, -R78, RZ, RZ ;  /* 0x000000ff4e4f7210 */ /* 0x000fca0007ffe1ff */
[----:B------:R-:W-:-:S05]  /*13f0*/  IMAD R82, R85, R79, R82 ;  /* 0x0000004f55527224 */ /* 0x000fca00078e0252 */
[----:B------:R-:W-:-:S13]  /*1400*/  ISETP.GT.U32.AND P1, PT, R2, R82, PT ;  /* 0x000000520200720c */ /* 0x000fda0003f24070 */
[----:B------:R-:W-:Y:S02]  /*1410*/  @!P1 IADD3 R82, PT, PT, R82, -R85, RZ ;  /* 0x8000005552529210 */ /* 0x000fe40007ffe0ff */
[----:B------:R-:W-:Y:S02]  /*1420*/  ISETP.GE.AND P1, PT, R75, R0, PT ;  /* 0x000000004b00720c */ /* 0x000fe40003f26270 */
[----:B------:R-:W-:-:S11]  /*1430*/  ISETP.GT.U32.AND P2, PT, R2, R82, PT ;  /* 0x000000520200720c */ /* 0x000fd60003f44070 */
[----:B------:R-:W2:Y:S01]  /*1440*/  @!P1 LDC.64 R78, c[0x0][0x3b8] ;  /* 0x0000ee00ff4e9b82 */ /* 0x000ea20000000a00 */
[----:B------:R-:W-:Y:S02]  /*1450*/  @!P1 IMAD R89, R74, R3, RZ ;  /* 0x000000034a599224 */ /* 0x000fe400078e02ff */
[----:B------:R-:W-:-:S03]  /*1460*/  @!P2 IMAD.IADD R82, R82, 0x1, -R85 ;  /* 0x000000015252a824 */ /* 0x000fc600078e0a55 */
[----:B------:R-:W-:Y:S02]  /*1470*/  @!P1 SHF.R.S32.HI R85, RZ, 0x1f, R89 ;  /* 0x0000001fff559819 */ /* 0x000fe40000011459 */
[----:B------:R-:W-:Y:S02]  /*1480*/  @!P3 IADD3 R82, PT, PT, -R82, RZ, RZ ;  /* 0x000000ff5252b210 */ /* 0x000fe40007ffe1ff */
[----:B------:R-:W-:-:S04]  /*1490*/  @!P4 LOP3.LUT R82, RZ, R3, RZ, 0x33, !PT ;  /* 0x00000003ff52c212 */ /* 0x000fc800078e33ff */
[----:B------:R-:W-:-:S05]  /*14a0*/  IADD3 R84, PT, PT, R82, R3, RZ ;  /* 0x0000000352547210 */ /* 0x000fca0007ffe0ff */
[----:B------:R-:W-:-:S05]  /*14b0*/  @!P1 IMAD.SHL.U32 R86, R84, 0x4, RZ ;  /* 0x0000000454569824 */ /* 0x000fca00078e00ff */
[----:B------:R-:W-:-:S04]  /*14c0*/  @!P1 IADD3 R87, P2, PT, R89, R86, RZ ;  /* 0x0000005659579210 */ /* 0x000fc80007f5e0ff */
[----:B------:R-:W-:Y:S02]  /*14d0*/  @!P1 LEA.HI.X.SX32 R86, R86, R85, 0x1, P2 ;  /* 0x0000005556569211 */ /* 0x000fe400010f0eff */
[----:B--2---:R-:W-:-:S04]  /*14e0*/  @!P1 LEA R90, P2, R87, R78, 0x2 ;  /* 0x0000004e575a9211 */ /* 0x004fc800078410ff */
[----:B------:R-:W-:Y:S02]  /*14f0*/  @!P1 LEA.HI.X R91, R87, R79, R86, 0x2, P2 ;  /* 0x0000004f575b9211 */ /* 0x000fe400010f1456 */
[----:B------:R-:W-:Y:S01]  /*1500*/  @!P1 LEA R86, R3, R82, 0x1 ;  /* 0x0000005203569211 */ /* 0x000fe200078e08ff */
[----:B------:R-:W-:Y:S02]  /*1510*/  @!P1 IMAD R93, R74, R3, RZ ;  /* 0x000000034a5d9224 */ /* 0x000fe400078e02ff */
[----:B0----5:R-:W5:Y:S01]  /*1520*/  @!P1 LDG.E.128 R40, desc[UR6][R90.64] ;  /* 0x000000065a289981 */ /* 0x021f62000c1e1d00 */
[----:B------:R-:W-:-:S04]  /*1530*/  @!P1 SHF.L.U32 R86, R86, 0x2, RZ ;  /* 0x0000000256569819 */ /* 0x000fc800000006ff */
[----:B------:R-:W-:-:S04]  /*1540*/  @!P1 IADD3 R87, P2, PT, R89, R86, RZ ;  /* 0x0000005659579210 */ /* 0x000fc80007f5e0ff */
[----:B------:R-:W-:Y:S02]  /*1550*/  @!P1 LEA.HI.X.SX32 R88, R86, R85, 0x1, P2 ;  /* 0x0000005556589211 */ /* 0x000fe400010f0eff */
[----:B------:R-:W-:-:S04]  /*1560*/  @!P1 LEA R86, P2, R87, R78, 0x2 ;  /* 0x0000004e57569211 */ /* 0x000fc800078410ff */
[----:B------:R-:W-:Y:S02]  /*1570*/  @!P1 LEA.HI.X R87, R87, R79, R88, 0x2, P2 ;  /* 0x0000004f57579211 */ /* 0x000fe400010f1458 */
[----:B------:R-:W0:Y:S01]  /*1580*/  @!P1 LDC.64 R78, c[0x0][0x3b8] ;  /* 0x0000ee00ff4e9b82 */ /* 0x000e220000000a00 */
[----:B------:R-:W-:Y:S02]  /*1590*/  @!P1 IMAD R85, R74, R3, RZ ;  /* 0x000000034a559224 */ /* 0x000fe400078e02ff */
[----:B------:R2:W5:Y:S03]  /*15a0*/  @!P1 LDG.E.128 R44, desc[UR6][R86.64] ;  /* 0x00000006562c9981 */ /* 0x000566000c1e1d00 */
[----:B------:R-:W-:-:S04]  /*15b0*/  @!P1 LEA R89, P2, R82, R85, 0x2 ;  /* 0x0000005552599211 */ /* 0x000fc800078410ff */
[----:B------:R-:W-:Y:S02]  /*15c0*/  @!P1 LEA.HI.X.SX32 R92, R85, RZ, 0x1, P2 ;  /* 0x000000ff555c9211 */ /* 0x000fe400010f0eff */
[----:B0-----:R-:W-:-:S04]  /*15d0*/  @!P1 LEA R88, P2, R89, R78, 0x2 ;  /* 0x0000004e59589211 */ /* 0x001fc800078410ff */
[----:B------:R-:W-:Y:S01]  /*15e0*/  @!P1 LEA.HI.X R89, R89, R79, R92, 0x2, P2 ;  /* 0x0000004f59599211 */ /* 0x000fe200010f145c */
[----:B------:R-:W-:Y:S02]  /*15f0*/  IMAD R92, R3, 0x4, R84 ;  /* 0x00000004035c7824 */ /* 0x000fe400078e0254 */
[----:B--2---:R-:W-:Y:S02]  /*1600*/  @!P1 IMAD R87, R74, R3, RZ ;  /* 0x000000034a579224 */ /* 0x004fe400078e02ff */
[----:B------:R0:W5:Y:S01]  /*1610*/  @!P1 LDG.E.128 R48, desc[UR6][R88.64] ;  /* 0x0000000658309981 */ /* 0x000162000c1e1d00 */
[----:B------:R-:W-:-:S04]  /*1620*/  @!P1 SHF.L.U32 R78, R92, 0x2, RZ ;  /* 0x000000025c4e9819 */ /* 0x000fc800000006ff */
[----:B------:R-:W-:Y:S02]  /*1630*/  @!P1 SHF.R.S32.HI R79, RZ, 0x1f, R78 ;  /* 0x0000001fff4f9819 */ /* 0x000fe4000001144e */
[----:B------:R-:W-:-:S04]  /*1640*/  @!P1 IADD3 R85, P2, PT, R93, R78, RZ ;  /* 0x0000004e5d559210 */ /* 0x000fc80007f5e0ff */
[----:B------:R-:W-:Y:S02]  /*1650*/  @!P1 LEA.HI.X.SX32 R91, R93, R79, 0x1, P2 ;  /* 0x0000004f5d5b9211 */ /* 0x000fe400010f0eff */
[----:B------:R-:W2:Y:S01]  /*1660*/  @!P1 LDC.64 R78, c[0x0][0x3b8] ;  /* 0x0000ee00ff4e9b82 */ /* 0x000ea20000000a00 */
[----:B------:R-:W-:Y:S02]  /*1670*/  IADD3 R92, PT, PT, R92, R3, RZ ;  /* 0x000000035c5c7210 */ /* 0x000fe40007ffe0ff */
[----:B--2---:R-:W-:-:S03]  /*1680*/  @!P1 LEA R90, P2, R85, R78, 0x2 ;  /* 0x0000004e555a9211 */ /* 0x004fc600078410ff */
[----:B------:R-:W-:Y:S01]  /*1690*/  @!P1 IMAD.SHL.U32 R78, R92, 0x4, RZ ;  /* 0x000000045c4e9824 */ /* 0x000fe200078e00ff */
[----:B------:R-:W-:-:S04]  /*16a0*/  @!P1 LEA.HI.X R91, R85, R79, R91, 0x2, P2 ;  /* 0x0000004f555b9211 */ /* 0x000fc800010f145b */
[----:B------:R-:W-:Y:S02]  /*16b0*/  @!P1 SHF.R.S32.HI R79, RZ, 0x1f, R78 ;  /* 0x0000001fff4f9819 */ /* 0x000fe4000001144e */
[C---:B------:R-:W-:Y:S01]  /*16c0*/  @!P1 IADD3 R85, P2, PT, R87.reuse, R78, RZ ;  /* 0x0000004e57559210 */ /* 0x040fe20007f5e0ff */
[-C--:B0-----:R-:W-:Y:S01]  /*16d0*/  @!P1 IMAD R88, R74, R3.reuse, RZ ;  /* 0x000000034a589224 */ /* 0x081fe200078e02ff */
[----:B------:R-:W-:Y:S01]  /*16e0*/  @!P1 IADD3 R92, PT, PT, R92, R3, RZ ;  /* 0x000000035c5c9210 */ /* 0x000fe20007ffe0ff */
[----:B------:R0:W5:Y:S01]  /*16f0*/  @!P1 LDG.E.128 R52, desc[UR6][R90.64] ;  /* 0x000000065a349981 */ /* 0x000162000c1e1d00 */
[----:B------:R-:W-:Y:S02]  /*1700*/  @!P1 LEA.HI.X.SX32 R87, R87, R79, 0x1, P2 ;  /* 0x0000004f57579211 */ /* 0x000fe400010f0eff */
[----:B------:R-:W2:Y:S01]  /*1710*/  @!P1 LDC.64 R78, c[0x0][0x3b8] ;  /* 0x0000ee00ff4e9b82 */ /* 0x000ea20000000a00 */
[----:B------:R-:W-:Y:S02]  /*1720*/  @!P1 SHF.L.U32 R92, R92, 0x2, RZ ;  /* 0x000000025c5c9819 */ /* 0x000fe400000006ff */
[----:B--2---:R-:W-:-:S04]  /*1730*/  @!P1 LEA R86, P2, R85, R78, 0x2 ;  /* 0x0000004e55569211 */ /* 0x004fc800078410ff */
[----:B------:R-:W-:Y:S02]  /*1740*/  @!P1 LEA.HI.X R87, R85, R79, R87, 0x2, P2 ;  /* 0x0000004f55579211 */ /* 0x000fe400010f1457 */
[----:B------:R-:W2:Y:S01]  /*1750*/  @!P1 LDC.64 R78, c[0x0][0x3b8] ;  /* 0x0000ee00ff4e9b82 */ /* 0x000ea20000000a00 */
[----:B------:R-:W-:Y:S02]  /*1760*/  @!P1 SHF.R.S32.HI R85, RZ, 0x1f, R92 ;  /* 0x0000001fff559819 */ /* 0x000fe4000001145c */
[----:B------:R-:W-:Y:S01]  /*1770*/  @!P1 IADD3 R92, P2, PT, R88, R92, RZ ;  /* 0x0000005c585c9210 */ /* 0x000fe20007f5e0ff */
[C---:B0-----:R-:W-:Y:S01]  /*1780*/  @!P1 IMAD R90, R3.reuse, 0x4, R82 ;  /* 0x00000004035a9824 */ /* 0x041fe200078e0252 */
[----:B------:R-:W-:Y:S01]  /*1790*/  @!P1 LEA R84, R3, R84, 0x1 ;  /* 0x0000005403549211 */ /* 0x000fe200078e08ff */
[----:B------:R-:W-:Y:S01]  /*17a0*/  @!P1 IMAD R91, R74, R3, RZ ;  /* 0x000000034a5b9224 */ /* 0x000fe200078e02ff */
[----:B------:R-:W-:Y:S01]  /*17b0*/  @!P1 LEA.HI.X.SX32 R85, R88, R85, 0x1, P2 ;  /* 0x0000005558559211 */ /* 0x000fe200010f0eff */
[----:B------:R0:W5:Y:S01]  /*17c0*/  @!P1 LDG.E.128 R56, desc[UR6][R86.64] ;  /* 0x0000000656389981 */ /* 0x000162000c1e1d00 */
[----:B--2---:R-:W-:-:S04]  /*17d0*/  @!P1 LEA R88, P2, R92, R78, 0x2 ;  /* 0x0000004e5c589211 */ /* 0x004fc800078410ff */
[----:B------:R-:W-:Y:S02]  /*17e0*/  @!P1 LEA.HI.X R89, R92, R79, R85, 0x2, P2 ;  /* 0x0000004f5c599211 */ /* 0x000fe400010f1455 */
[----:B------:R-:W2:Y:S01]  /*17f0*/  @!P1 LDC.64 R78, c[0x0][0x3b8] ;  /* 0x0000ee00ff4e9b82 */ /* 0x000ea20000000a00 */
[----:B------:R-:W-:Y:S01]  /*1800*/  @!P1 IMAD.SHL.U32 R84, R84, 0x4, RZ ;  /* 0x0000000454549824 */ /* 0x000fe200078e00ff */
[----:B------:R-:W-:Y:S01]  /*1810*/  @!P1 SHF.L.U32 R90, R90, 0x2, RZ ;  /* 0x000000025a5a9819 */ /* 0x000fe200000006ff */
[----:B------:R0:W5:Y:S01]  /*1820*/  @!P1 LDG.E.128 R60, desc[UR6][R88.64] ;  /* 0x00000006583c9981 */ /* 0x000162000c1e1d00 */
[----:B------:R-:W-:Y:S02]  /*1830*/  @!P1 SHF.R.S32.HI R93, RZ, 0x1f, R91 ;  /* 0x0000001fff5d9819 */ /* 0x000fe4000001145b */
[C---:B------:R-:W-:Y:S02]  /*1840*/  @!P1 IADD3 R85, P3, PT, R91.reuse, R90, RZ ;  /* 0x0000005a5b559210 */ /* 0x040fe40007f7e0ff */
[----:B------:R-:W-:-:S02]  /*1850*/  @!P1 IADD3 R82, P2, PT, R91, R84, RZ ;  /* 0x000000545b529210 */ /* 0x000fc40007f5e0ff */
[-C--:B------:R-:W-:Y:S02]  /*1860*/  @!P1 LEA.HI.X.SX32 R90, R90, R93.reuse, 0x1, P3 ;  /* 0x0000005d5a5a9211 */ /* 0x080fe400018f0eff */
[----:B------:R-:W-:Y:S02]  /*1870*/  @!P1 LEA.HI.X.SX32 R91, R84, R93, 0x1, P2 ;  /* 0x0000005d545b9211 */ /* 0x000fe400010f0eff */
[----:B0-----:R-:W-:Y:S02]  /*1880*/  @P0 MOV R86, R76 ;  /* 0x0000004c00560202 */ /* 0x001fe40000000f00 */
[----:B------:R-:W-:Y:S02]  /*1890*/  @P0 MOV R87, R81 ;  /* 0x0000005100570202 */ /* 0x000fe40000000f00 */
[-C--:B--2---:R-:W-:Y:S02]  /*18a0*/  @!P1 LEA R84, P3, R85, R78.reuse, 0x2 ;  /* 0x0000004e55549211 */ /* 0x084fe400078610ff */
[----:B------:R-:W-:-:S02]  /*18b0*/  @!P1 LEA R78, P2, R82, R78, 0x2 ;  /* 0x0000004e524e9211 */ /* 0x000fc400078410ff */
[-C--:B------:R-:W-:Y:S02]  /*18c0*/  @!P1 LEA.HI.X R85, R85, R79.reuse, R90, 0x2, P3 ;  /* 0x0000004f55559211 */ /* 0x080fe400018f145a */
[----:B------:R-:W-:Y:S02]  /*18d0*/  @!P1 LEA.HI.X R79, R82, R79, R91, 0x2, P2 ;  /* 0x0000004f524f9211 */ /* 0x000fe400010f145b */
[----:B------:R-:W2:Y:S04]  /*18e0*/  @P0 LDG.E.U8 R82, desc[UR6][R86.64] ;  /* 0x0000000656520981 */ /* 0x000ea8000c1e1100 */
[----:B------:R0:W5:Y:S04]  /*18f0*/  @!P1 LDG.E.128 R64, desc[UR6][R84.64] ;  /* 0x0000000654409981 */ /* 0x000168000c1e1d00 */
[----:B------:R0:W5:Y:S01]  /*1900*/  @!P1 LDG.E.128 R68, desc[UR6][R78.64] ;  /* 0x000000064e449981 */ /* 0x000162000c1e1d00 */
[----:B------:R-:W-:Y:S01]  /*1910*/  BSSY.RECONVERGENT B1, `(.L_x_2405) ;  /* 0x000003d000017945 */ /* 0x000fe20003800200 */
[----:B--2---:R-:W-:-:S03]  /*1920*/  ISETP.NE.AND P3, PT, R82, RZ, P0 ;  /* 0x000000ff5200720c */ /* 0x004fc60000765270 */
[----:B0-----:R-:W-:Y:S10]  /*1930*/  @P1 BRA `(.L_x_2406) ;  /* 0x0000000000e81947 */ /* 0x001ff40003800000 */
        /* <DEDUP_REMOVED lines=16> */
[----:B0-----:R-:W-:Y:S01]  /*1a40*/  FMUL.FTZ R79, R14, R42 ;  /* 0x0000002a0e4f7220 */ /* 0x001fe20000410000 */
[----:B------:R-:W-:Y:S01]  /*1a50*/  FFMA.FTZ R86, R11, R51, R86 ;  /* 0x000000330b567223 */ /* 0x000fe20000010056 */
[----:B------:R-:W-:Y:S01]  /*1a60*/  FFMA.FTZ R87, R16, R44, R87 ;  /* 0x0000002c10577223 */ /* 0x000fe20000010057 */
[----:B------:R-:W-:Y:S01]  /*1a70*/  FFMA.FTZ R82, R17, R45, R82 ;  /* 0x0000002d11527223 */ /* 0x000fe20000010052 */
[----:B------:R-:W-:Y:S01]  /*1a80*/  FFMA.FTZ R79, R10, R50, R79 ;  /* 0x000000320a4f7223 */ /* 0x000fe2000001004f */
[----:B------:R-:W-:Y:S01]  /*1a90*/  FFMA.FTZ R86, R19, R47, R86 ;  /* 0x0000002f13567223 */ /* 0x000fe20000010056 */
[----:B------:R-:W-:Y:S01]  /*1aa0*/  FFMA.FTZ R87, R20, R68, R87 ;  /* 0x0000004414577223 */ /* 0x000fe20000010057 */
[----:B------:R-:W-:Y:S01]  /*1ab0*/  FFMA.FTZ R82, R21, R69, R82 ;  /* 0x0000004515527223 */ /* 0x000fe20000010052 */
[----:B-1----:R-:W-:Y:S01]  /*1ac0*/  FFMA.FTZ R85, R18, R46, R79 ;  /* 0x0000002e12557223 */ /* 0x002fe2000001004f */
[----:B------:R-:W-:Y:S01]  /*1ad0*/  FFMA.FTZ R86, R23, R71, R86 ;  /* 0x0000004717567223 */ /* 0x000fe20000010056 */
[----:B------:R-:W-:Y:S01]  /*1ae0*/  FFMA.FTZ R87, R24, R64, R87 ;  /* 0x0000004018577223 */ /* 0x000fe20000010057 */
[----:B------:R-:W-:-:S02]  /*1af0*/  FFMA.FTZ R82, R25, R65, R82 ;  /* 0x0000004119527223 */ /* 0x000fc40000010052 */
[----:B------:R-:W-:Y:S01]  /*1b00*/  FFMA.FTZ R86, R27, R67, R86 ;  /* 0x000000431b567223 */ /* 0x000fe20000010056 */
[----:B----4-:R-:W-:Y:S01]  /*1b10*/  FFMA.FTZ R87, R28, R52, R87 ;  /* 0x000000341c577223 */ /* 0x010fe20000010057 */
[----:B------:R-:W-:Y:S02]  /*1b20*/  FFMA.FTZ R82, R29, R53, R82 ;  /* 0x000000351d527223 */ /* 0x000fe40000010052 */
[----:B------:R-:W-:Y:S01]  /*1b30*/  FFMA.FTZ R86, R31, R55, R86 ;  /* 0x000000371f567223 */ /* 0x000fe20000010056 */
[----:B---3--:R-:W-:Y:S01]  /*1b40*/  FFMA.FTZ R87, R32, R56, R87 ;  /* 0x0000003820577223 */ /* 0x008fe20000010057 */
[----:B------:R-:W-:Y:S02]  /*1b50*/  FFMA.FTZ R82, R33, R57, R82 ;  /* 0x0000003921527223 */ /* 0x000fe40000010052 */
[----:B------:R-:W-:Y:S01]  /*1b60*/  FFMA.FTZ R86, R35, R59, R86 ;  /* 0x0000003b23567223 */ /* 0x000fe20000010056 */
[----:B------:R-:W-:Y:S01]  /*1b70*/  FFMA.FTZ R87, R36, R60, R87 ;  /* 0x0000003c24577223 */ /* 0x000fe20000010057 */
[----:B------:R-:W-:-:S02]  /*1b80*/  FFMA.FTZ R82, R37, R61, R82 ;  /* 0x0000003d25527223 */ /* 0x000fc40000010052 */
[----:B------:R-:W-:Y:S02]  /*1b90*/  FFMA.FTZ R86, R39, R63, R86 ;  /* 0x0000003f27567223 */ /* 0x000fe40000010056 */
[----:B------:R-:W-:Y:S01]  /*1ba0*/  FADD.FTZ R79, R87, R82 ;  /* 0x00000052574f7221 */ /* 0x000fe20000010000 */
[----:B------:R-:W-:Y:S01]  /*1bb0*/  FFMA.FTZ R87, R22, R70, R85 ;  /* 0x0000004616577223 */ /* 0x000fe20000010055 */
[----:B------:R-:W0:Y:S03]  /*1bc0*/  @P1 LDC R82, c[0x0][0x430] ;  /* 0x00010c00ff521b82 */ /* 0x000e260000000800 */
[----:B------:R-:W-:-:S04]  /*1bd0*/  FFMA.FTZ R87, R26, R66, R87 ;  /* 0x000000421a577223 */ /* 0x000fc80000010057 */
[----:B------:R-:W-:Y:S01]  /*1be0*/  FFMA.FTZ R87, R30, R54, R87 ;  /* 0x000000361e577223 */ /* 0x000fe20000010057 */
[----:B------:R-:W0:Y:S03]  /*1bf0*/  @P1 LDC R85, c[0x0][0x408] ;  /* 0x00010200ff551b82 */ /* 0x000e260000000800 */
[----:B------:R-:W-:-:S04]  /*1c00*/  FFMA.FTZ R87, R34, R58, R87 ;  /* 0x0000003a22577223 */ /* 0x000fc80000010057 */
[----:B------:R-:W-:-:S04]  /*1c10*/  FFMA.FTZ R88, R38, R62, R87 ;  /* 0x0000003e26587223 */ /* 0x000fc80000010057 */
[----:B------:R-:W-:-:S04]  /*1c20*/  FADD.FTZ R79, R88, R79 ;  /* 0x0000004f584f7221 */ /* 0x000fc80000010000 */
[----:B------:R-:W-:-:S04]  /*1c30*/  FADD.FTZ R79, R86, R79 ;  /* 0x0000004f564f7221 */ /* 0x000fc80000010000 */
[----:B------:R-:W-:Y:S01]  /*1c40*/  FMUL.FTZ R79, R79, UR11 ;  /* 0x0000000b4f4f7c20 */ /* 0x000fe20008410000 */
[----:B0-----:R-:W-:-:S05]  /*1c50*/  @P1 IMAD.IADD R82, R82, 0x1, R85 ;  /* 0x0000000152521824 */ /* 0x001fca00078e0255 */
[----:B------:R-:W-:-:S04]  /*1c60*/  @P1 ISETP.GE.AND P4, PT, R75, R82, PT ;  /* 0x000000524b00120c */ /* 0x000fc80003f86270 */
[----:B------:R-:W-:-:S04]  /*1c70*/  @P1 SEL R82, R7, RZ, !P4 ;  /* 0x000000ff07521207 */ /* 0x000fc80006000000 */
[----:B------:R-:W-:-:S04]  /*1c80*/  @P1 IADD3 R82, PT, PT, R75, R82, -R0 ;  /* 0x000000524b521210 */ /* 0x000fc80007ffe800 */
[----:B------:R-:W-:Y:S01]  /*1c90*/  @P1 I2FP.F32.S32 R82, R82 ;  /* 0x0000005200521245 */ /* 0x000fe20000201400 */
[----:B--2---:R-:W-:-:S04]  /*1ca0*/  @P2 FADD.FTZ R79, R79, R78 ;  /* 0x0000004e4f4f2221 */ /* 0x004fc80000010000 */
[----:B------:R-:W-:-:S05]  /*1cb0*/  @P1 FFMA.FTZ R79, R82, R84, R79 ;  /* 0x00000054524f1223 */ /* 0x000fca000001004f */
[----:B------:R0:W-:Y:S01]  /*1cc0*/  STS [R77], R79 ;  /* 0x0000004f4d007388 */ /* 0x0001e20000000800 */
[----:B------:R-:W-:-:S07]  /*1cd0*/  @!P3 FMNMX.FTZ R72, R72, R79, !PT ;  /* 0x0000004f4848b209 */ /* 0x000fce0007810000 */
.L_x_2406:
[----:B------:R-:W-:Y:S05]  /*1ce0*/  BSYNC.RECONVERGENT B1 ;  /* 0x0000000000017941 */ /* 0x000fea0003800200 */
.L_x_2405:
[----:B------:R-:W-:Y:S01]  /*1cf0*/  IADD3 R78, PT, PT, -R5, R0, RZ ;  /* 0x00000000054e7210 */ /* 0x000fe20007ffe1ff */
[----:B0-----:R-:W-:Y:S01]  /*1d00*/  VIADD R77, R77, 0x400 ;  /* 0x000004004d4d7836 */ /* 0x001fe20000000000 */
[----:B------:R-:W-:Y:S02]  /*1d10*/  IADD3 R76, P1, PT, R76, 0x100, RZ ;  /* 0x000001004c4c7810 */ /* 0x000fe40007f3e0ff */
[----:B------:R-:W-:Y:S02]  /*1d20*/  IADD3 R78, PT, PT, R78, 0x1f, RZ ;  /* 0x0000001f4e4e7810 */ /* 0x000fe40007ffe0ff */
[----:B------:R-:W-:Y:S02]  /*1d30*/  IADD3 R75, PT, PT, R75, 0x100, RZ ;  /* 0x000001004b4b7810 */ /* 0x000fe40007ffe0ff */
[----:B------:R-:W-:Y:S02]  /*1d40*/  SHF.R.S32.HI R79, RZ, 0x1f, R78 ;  /* 0x0000001fff4f7819 */ /* 0x000fe4000001144e */
[----:B------:R-:W-:-:S02]  /*1d50*/  IADD3.X R81, PT, PT, RZ, R81, RZ, P1, !PT ;  /* 0x00000051ff517210 */ /* 0x000fc40000ffe4ff */
[----:B------:R-:W-:Y:S02]  /*1d60*/  LEA.HI R79, R79, R78, RZ, 0x5 ;  /* 0x0000004e4f4f7211 */ /* 0x000fe400078f28ff */
[----:B------:R-:W-:Y:S02]  /*1d70*/  IADD3 R80, PT, PT, R80, 0x100, RZ ;  /* 0x0000010050507810 */ /* 0x000fe40007ffe0ff */
[----:B------:R-:W-:-:S05]  /*1d80*/  LOP3.LUT R78, R79, 0xffffffe0, RZ, 0xc0, !PT ;  /* 0xffffffe04f4e7812 */ /* 0x000fca00078ec0ff */
[----:B------:R-:W-:-:S05]  /*1d90*/  IMAD.IADD R78, R5, 0x1, R78 ;  /* 0x00000001054e7824 */ /* 0x000fca00078e024e */
[----:B------:R-:W-:-:S13]  /*1da0*/  ISETP.GE.AND P1, PT, R75, R78, PT ;  /* 0x0000004e4b00720c */ /* 0x000fda0003f26270 */
[----:B------:R-:W-:Y:S05]  /*1db0*/  @!P1 BRA `(.L_x_2407) ;  /* 0xfffffff4004c9947 */ /* 0x000fea000383ffff */
.L_x_2404:
[----:B0-----:R-:W-:Y:S05]  /*1dc0*/  BSYNC.RECONVERGENT B0 ;  /* 0x0000000000007941 */ /* 0x001fea0003800200 */
.L_x_2403:
[----:B-----5:R-:W0:Y:S01]  /*1dd0*/  SHFL.BFLY PT, R7, R72, 0x10, 0x1f ;  /* 0x0e001f0048077f89 */ /* 0x020e2200000e0000 */
[----:B------:R-:W1:Y:S01]  /*1de0*/  S2UR UR8, SR_CgaCtaId ;  /* 0x00000000000879c3 */ /* 0x000e620000008800 */
[----:B------:R-:W-:Y:S01]  /*1df0*/  UMOV UR5, 0x400 ;  /* 0x0000040000057882 */ /* 0x000fe20000000000 */
[----:B------:R-:W-:Y:S01]  /*1e00*/  MOV R12, 0xff7fffff ;  /* 0xff7fffff000c7802 */ /* 0x000fe20000000f00 */
[----:B------:R-:W2:Y:S01]  /*1e10*/  S2R R50, SR_TID.X ;  /* 0x0000000000327919 */ /* 0x000ea20000002100 */
[----:B------:R-:W-:Y:S01]  /*1e20*/  BSSY.RECONVERGENT B0, `(.L_x_2408) ;  /* 0x0000182000007945 */ /* 0x000fe20003800200 */
        /* <DEDUP_REMOVED lines=8> */
[----:B0-----:R-:W-:Y:S01]  /*1eb0*/  FMNMX.FTZ R10, R9, R2, !PT ;  /* 0x00000002090a7209 */ /* 0x001fe20007810000 */
[----:B------:R-:W-:Y:S01]  /*1ec0*/  IMAD.IADD R9, R5, 0x1, R50 ;  /* 0x0000000105097824 */ /* 0x000fe200078e0232 */
[----:B------:R-:W-:-:S03]  /*1ed0*/  LOP3.LUT P0, R2, R50, 0x1f, RZ, 0xc0, !PT ;  /* 0x0000001f32027812 */ /* 0x000fc6000780c0ff */
[----:B------:R-:W0:Y:S01]  /*1ee0*/  SHFL.BFLY PT, R11, R10, 0x1, 0x1f ;  /* 0x0c201f000a0b7f89 */ /* 0x000e2200000e0000 */
[C---:B------:R-:W-:Y:S02]  /*1ef0*/  ISETP.GT.U32.AND P1, PT, R2.reuse, 0x7, PT ;  /* 0x000000070200780c */ /* 0x040fe40003f24070 */
[----:B------:R-:W-:Y:S02]  /*1f00*/  LEA R8, R2, UR9, 0x2 ;  /* 0x0000000902087c11 */ /* 0x000fe4000f8e10ff */
[----:B0-----:R-:W-:-:S05]  /*1f10*/  FMNMX.FTZ R11, R10, R11, !PT ;  /* 0x0000000b0a0b7209 */ /* 0x001fca0007810000 */
[----:B------:R0:W-:Y:S01]  /*1f20*/  @!P0 STS [R48+UR9], R11 ;  /* 0x0000000b30008988 */ /* 0x0001e20008000809 */
        /* <DEDUP_REMOVED lines=27> */
[----:B------:R-:W-:Y:S01]  /*20e0*/  UIADD3 UR4, UPT, UPT, UR5, 0xc0, URZ ;  /* 0x000000c005047890 */ /* 0x000fe2000fffe0ff */
[----:B------:R-:W-:Y:S01]  /*20f0*/  LEA.HI R3, R12, 0x1, RZ, 0x18 ;  /* 0x000000010c037811 */ /* 0x000fe200078fc0ff */
[----:B------:R-:W-:Y:S02]  /*2100*/  HFMA2 R11, -RZ, RZ, 0, 0 ;  /* 0x00000000ff0b7431 */ /* 0x000fe400000001ff */
[----:B------:R-:W-:Y:S01]  /*2110*/  ULEA UR4, UR8, UR4, 0x18 ;  /* 0x0000000408047291 */ /* 0x000fe2000f8ec0ff */
[----:B------:R-:W-:Y:S01]  /*2120*/  LOP3.LUT R12, R3, 0x3, RZ, 0xc0, !PT ;  /* 0x00000003030c7812 */ /* 0x000fe200078ec0ff */
[----:B------:R-:W-:-:S03]  /*2130*/  IMAD.MOV.U32 R3, RZ, RZ, R9 ;  /* 0x000000ffff037224 */ /* 0x000fc600078e0009 */
[----:B------:R-:W-:Y:S02]  /*2140*/  IADD3 R13, PT, PT, -R12, RZ, RZ ;  /* 0x000000ff0c0d7210 */ /* 0x000fe40007ffe1ff */
[----:B------:R-:W-:-:S07]  /*2150*/  LEA R12, R50, UR4, 0x2 ;  /* 0x00000004320c7c11 */ /* 0x000fce000f8e10ff */
.L_x_2413:
        /* <DEDUP_REMOVED lines=11> */
.L_x_2412:
[----:B------:R-:W-:Y:S05]  /*2210*/  BSYNC.RECONVERGENT B1 ;  /* 0x0000000000017941 */ /* 0x000fea0003800200 */
.L_x_2411:
[----:B------:R-:W-:Y:S05]  /*2220*/  @!P1 BRA `(.L_x_2409) ;  /* 0x0000001400049947 */ /* 0x000fea0003800000 */
[----:B------:R-:W-:Y:S01]  /*2230*/  UIADD3 UR4, UPT, UPT, UR5, 0xc0, URZ ;  /* 0x000000c005047890 */ /* 0x000fe2000fffe0ff */
[----:B------:R-:W-:Y:S02]  /*2240*/  SHF.L.U32 R12, R5, 0x2, RZ ;  /* 0x00000002050c7819 */ /* 0x000fe400000006ff */
[C---:B------:R-:W-:Y:S01]  /*2250*/  IADD3 R13, PT, PT, R3.reuse, 0x400, RZ ;  /* 0x00000400030d7810 */ /* 0x040fe20007ffe0ff */
[----:B------:R-:W-:Y:S02]  /*2260*/  ULEA UR4, UR8, UR4, 0x18 ;  /* 0x0000000408047291 */ /* 0x000fe4000f8ec0ff */
[----:B------:R-:W-:Y:S01]  /*2270*/  IMAD R12, R3, 0x4, -R12 ;  /* 0x00000004030c7824 */ /* 0x000fe200078e0a0c */
[----:B------:R-:W-:-:S04]  /*2280*/  ISETP.GT.AND P0, PT, R13, R0, PT ;  /* 0x000000000d00720c */ /* 0x000fc80003f04270 */
[----:B------:R-:W-:Y:S02]  /*2290*/  IADD3 R3, PT, PT, R12, UR4, RZ ;  /* 0x000000040c037c10 */ /* 0x000fe4000fffe0ff */
[----:B------:R-:W0:Y:S04]  /*22a0*/  LDS R14, [R12+UR4] ;  /* 0x000000040c0e7984 */ /* 0x000e280008000800 */
[----:B------:R-:W1:Y:S04]  /*22b0*/  LDS R16, [R12+UR4+0x400] ;  /* 0x000400040c107984 */ /* 0x000e680008000800 */
[----:B------:R-:W2:Y:S04]  /*22c0*/  LDS R18, [R12+UR4+0x800] ;  /* 0x000800040c127984 */ /* 0x000ea80008000800 */
[----:B------:R-:W5:Y:S01]  /*22d0*/  LDS R20, [R12+UR4+0xc00] ;  /* 0x000c00040c147984 */ /* 0x000f620008000800 */
[C---:B0-----:R-:W-:Y:S01]  /*22e0*/  FADD.FTZ R14, -R7.reuse, R14 ;  /* 0x0000000e070e7221 */ /* 0x041fe20000010100 */
[----:B-1----:R-:W-:-:S03]  /*22f0*/  FADD.FTZ R16, -R7, R16 ;  /* 0x0000001007107221 */ /* 0x002fc60000010100 */
[----:B------:R-:W-:Y:S01]  /*2300*/  FMUL.FTZ R14, R14, 1.4426950216293334961 ;  /* 0x3fb8aa3b0e0e7820 */ /* 0x000fe20000410000 */
[----:B--2---:R-:W-:Y:S01]  /*2310*/  FADD.FTZ R18, -R7, R18 ;  /* 0x0000001207127221 */ /* 0x004fe20000010100 */
[----:B------:R-:W-:-:S04]  /*2320*/  FMUL.FTZ R16, R16, 1.4426950216293334961 ;  /* 0x3fb8aa3b10107820 */ /* 0x000fc80000410000 */
[----:B------:R-:W0:Y:S01]  /*2330*/  MUFU.EX2 R14, R14 ;  /* 0x0000000e000e7308 */ /* 0x000e220000000800 */
[----:B-----5:R-:W-:Y:S01]  /*2340*/  FADD.FTZ R20, -R7, R20 ;  /* 0x0000001407147221 */ /* 0x020fe20000010100 */
[----:B------:R-:W-:Y:S02]  /*2350*/  FMUL.FTZ R18, R18, 1.4426950216293334961 ;  /* 0x3fb8aa3b12127820 */ /* 0x000fe40000410000 */
[----:B------:R-:W1:Y:S01]  /*2360*/  MUFU.EX2 R16, R16 ;  /* 0x0000001000107308 */ /* 0x000e620000000800 */
[----:B------:R-:W-:-:S03]  /*2370*/  FMUL.FTZ R20, R20, 1.4426950216293334961 ;  /* 0x3fb8aa3b14147820 */ /* 0x000fc60000410000 */
[----:B------:R-:W2:Y:S04]  /*2380*/  MUFU.EX2 R18, R18 ;  /* 0x0000001200127308 */ /* 0x000ea80000000800 */
[----:B------:R-:W5:Y:S01]  /*2390*/  MUFU.EX2 R20, R20 ;  /* 0x0000001400147308 */ /* 0x000f620000000800 */
[----:B0-----:R-:W-:Y:S01]  /*23a0*/  FADD.FTZ R11, R11, R14 ;  /* 0x0000000e0b0b7221 */ /* 0x001fe20000010000 */
[----:B------:R0:W-:Y:S03]  /*23b0*/  STS [R12+UR4], R14 ;  /* 0x0000000e0c007988 */ /* 0x0001e60008000804 */
[----:B-1----:R-:W-:Y:S01]  /*23c0*/  FADD.FTZ R11, R11, R16 ;  /* 0x000000100b0b7221 */ /* 0x002fe20000010000 */
[----:B------:R0:W-:Y:S03]  /*23d0*/  STS [R12+UR4+0x400], R16 ;  /* 0x000400100c007988 */ /* 0x0001e60008000804 */
[----:B--2---:R-:W-:Y:S01]  /*23e0*/  FADD.FTZ R11, R11, R18 ;  /* 0x000000120b0b7221 */ /* 0x004fe20000010000 */
[----:B------:R0:W-:Y:S03]  /*23f0*/  STS [R12+UR4+0x800], R18 ;  /* 0x000800120c007988 */ /* 0x0001e60008000804 */
[----:B-----5:R-:W-:Y:S01]  /*2400*/  FADD.FTZ R11, R11, R20 ;  /* 0x000000140b0b7221 */ /* 0x020fe20000010000 */
        /* <DEDUP_REMOVED lines=8> */
[----:B------:R-:W-:Y:S02]  /*2490*/  PLOP3.LUT P0, PT, PT, PT, PT, 0x8, 0x80 ;  /* 0x000000000080781c */ /* 0x000fe40003f0e170 */
[----:B------:R-:W-:-:S11]  /*24a0*/  IADD3 R12, PT, PT, R0, -0xbff, RZ ;  /* 0xfffff401000c7810 */ /* 0x000fd60007ffe0ff */
.L_x_2416:
[----:B------:R-:W0:Y:S01]  /*24b0*/  LDS R14, [R3+-0x800] ;  /* 0xfff80000030e7984 */ /* 0x000e220000000800 */
[----:B------:R-:W-:-:S03]  /*24c0*/  VIADD R13, R13, 0x1000 ;  /* 0x000010000d0d7836 */ /* 0x000fc60000000000 */
[----:B------:R-:W1:Y:S02]  /*24d0*/  LDS R16, [R3+-0x400] ;  /* 0xfffc000003107984 */ /* 0x000e640000000800 */
[----:B------:R-:W-:Y:S02]  /*24e0*/  ISETP.GE.AND P1, PT, R13, R12, PT ;  /* 0x0000000c0d00720c */ /* 0x000fe40003f26270 */
[----:B------:R-:W2:Y:S04]  /*24f0*/  LDS R18, [R3] ;  /* 0x0000000003127984 */ /* 0x000ea80000000800 */
[----:B------:R-:W5:Y:S04]  /*2500*/  LDS R20, [R3+0x400] ;  /* 0x0004000003147984 */ /* 0x000f680000000800 */
[----:B------:R-:W5:Y:S04]  /*2510*/  LDS R22, [R3+0x800] ;  /* 0x0008000003167984 */ /* 0x000f680000000800 */
[----:B------:R-:W5:Y:S04]  /*2520*/  LDS R24, [R3+0xc00] ;  /* 0x000c000003187984 */ /* 0x000f680000000800 */
[----:B------:R-:W5:Y:S04]  /*2530*/  LDS R26, [R3+0x1000] ;  /* 0x00100000031a7984 */ /* 0x000f680000000800 */
[----:B----4-:R-:W4:Y:S04]  /*2540*/  LDS R28, [R3+0x1400] ;  /* 0x00140000031c7984 */ /* 0x010f280000000800 */
[----:B------:R-:W4:Y:S04]  /*2550*/  LDS R30, [R3+0x1800] ;  /* 0x00180000031e7984 */ /* 0x000f280000000800 */
[----:B---3--:R-:W3:Y:S04]  /*2560*/  LDS R32, [R3+0x1c00] ;  /* 0x001c000003207984 */ /* 0x008ee80000000800 */
[----:B------:R-:W3:Y:S01]  /*2570*/  LDS R34, [R3+0x2000] ;  /* 0x0020000003227984 */ /* 0x000ee20000000800 */
        /* <DEDUP_REMOVED lines=9> */
[C---:B-----5:R-:W-:Y:S01]  /*2610*/  FADD.FTZ R20, -R7.reuse, R20 ;  /* 0x0000001407147221 */ /* 0x060fe20000010100 */
[----:B------:R-:W-:Y:S01]  /*2620*/  FMUL.FTZ R18, R18, 1.4426950216293334961 ;  /* 0x3fb8aa3b12127820 */ /* 0x000fe20000410000 */
[----:B------:R-:W5:Y:S01]  /*2630*/  MUFU.EX2 R16, R16 ;  /* 0x0000001000107308 */ /* 0x000f620000000800 */
[----:B------:R-:W1:Y:S01]  /*2640*/  LDS R42, [R3+0x3000] ;  /* 0x00300000032a7984 */ /* 0x000e620000000800 */
[C---:B------:R-:W-:Y:S01]  /*2650*/  FADD.FTZ R22, -R7.reuse, R22 ;  /* 0x0000001607167221 */ /* 0x040fe20000010100 */
[----:B------:R-:W-:Y:S01]  /*2660*/  FMUL.FTZ R20, R20, 1.4426950216293334961 ;  /* 0x3fb8aa3b14147820 */ /* 0x000fe20000410000 */
[C---:B------:R-:W-:Y:S01]  /*2670*/  FADD.FTZ R24, -R7.reuse, R24 ;  /* 0x0000001807187221 */ /* 0x040fe20000010100 */
[----:B------:R-:W3:Y:S01]  /*2680*/  MUFU.EX2 R18, R18 ;  /* 0x0000001200127308 */ /* 0x000ee20000000800 */
[----:B------:R-:W1:Y:S01]  /*2690*/  LDS R44, [R3+0x3400] ;  /* 0x00340000032c7984 */ /* 0x000e620000000800 */
[----:B------:R-:W-:Y:S01]  /*26a0*/  FMUL.FTZ R22, R22, 1.4426950216293334961 ;  /* 0x3fb8aa3b16167820 */ /* 0x000fe20000410000 */
[C---:B------:R-:W-:Y:S01]  /*26b0*/  FADD.FTZ R26, -R7.reuse, R26 ;  /* 0x0000001a071a7221 */ /* 0x040fe20000010100 */
[----:B------:R-:W3:Y:S01]  /*26c0*/  MUFU.EX2 R20, R20 ;  /* 0x0000001400147308 */ /* 0x000ee20000000800 */
[----:B------:R-:W-:Y:S01]  /*26d0*/  FMUL.FTZ R24, R24, 1.4426950216293334961 ;  /* 0x3fb8aa3b18187820 */ /* 0x000fe20000410000 */
[----:B--2---:R-:W-:Y:S01]  /*26e0*/  FADD.FTZ R11, R14, R11 ;  /* 0x0000000b0e0b7221 */ /* 0x004fe20000010000 */
[----:B----4-:R-:W-:Y:S01]  /*26f0*/  FADD.FTZ R28, -R7, R28 ;  /* 0x0000001c071c7221 */ /* 0x010fe20000010100 */
[----:B------:R-:W2:Y:S01]  /*2700*/  MUFU.EX2 R22, R22 ;  /* 0x0000001600167308 */ /* 0x000ea20000000800 */
[----:B------:R-:W-:Y:S01]  /*2710*/  FMUL.FTZ R26, R26, 1.4426950216293334961 ;  /* 0x3fb8aa3b1a1a7820 */ /* 0x000fe20000410000 */
[----:B-----5:R-:W-:Y:S01]  /*2720*/  FADD.FTZ R11, R11, R16 ;  /* 0x000000100b0b7221 */ /* 0x020fe20000010000 */
[----:B------:R-:W-:Y:S01]  /*2730*/  FADD.FTZ R30, -R7, R30 ;  /* 0x0000001e071e7221 */ /* 0x000fe20000010100 */
[----:B------:R-:W4:Y:S01]  /*2740*/  MUFU.EX2 R24, R24 ;  /* 0x0000001800187308 */ /* 0x000f220000000800 */
[----:B------:R-:W-:Y:S01]  /*2750*/  FMUL.FTZ R28, R28, 1.4426950216293334961 ;  /* 0x3fb8aa3b1c1c7820 */ /* 0x000fe20000410000 */
[----:B---3--:R-:W-:Y:S01]  /*2760*/  FADD.FTZ R11, R11, R18 ;  /* 0x000000120b0b7221 */ /* 0x008fe20000010000 */
[----:B------:R-:W-:Y:S01]  /*2770*/  FADD.FTZ R32, -R7, R32 ;  /* 0x0000002007207221 */ /* 0x000fe20000010100 */
[----:B------:R-:W3:Y:S01]  /*2780*/  MUFU.EX2 R26, R26 ;  /* 0x0000001a001a7308 */ /* 0x000ee20000000800 */
[----:B------:R-:W-:Y:S01]  /*2790*/  FMUL.FTZ R30, R30, 1.4426950216293334961 ;  /* 0x3fb8aa3b1e1e7820 */ /* 0x000fe20000410000 */
[----:B------:R-:W-:Y:S01]  /*27a0*/  FADD.FTZ R11, R11, R20 ;  /* 0x000000140b0b7221 */ /* 0x000fe20000010000 */
[----:B------:R-:W-:Y:S01]  /*27b0*/  FADD.FTZ R34, -R7, R34 ;  /* 0x0000002207227221 */ /* 0x000fe20000010100 */
[----:B------:R-:W5:Y:S01]  /*27c0*/  MUFU.EX2 R28, R28 ;  /* 0x0000001c001c7308 */ /* 0x000f620000000800 */
[----:B------:R-:W-:Y:S01]  /*27d0*/  FMUL.FTZ R32, R32, 1.4426950216293334961 ;  /* 0x3fb8aa3b20207820 */ /* 0x000fe20000410000 */
[----:B--2---:R-:W-:Y:S01]  /*27e0*/  FADD.FTZ R11, R11, R22 ;  /* 0x000000160b0b7221 */ /* 0x004fe20000010000 */
[----:B0-----:R-:W-:Y:S01]  /*27f0*/  FADD.FTZ R36, -R7, R36 ;  /* 0x0000002407247221 */ /* 0x001fe20000010100 */
[----:B------:R-:W0:Y:S01]  /*2800*/  MUFU.EX2 R30, R30 ;  /* 0x0000001e001e7308 */ /* 0x000e220000000800 */
[----:B------:R-:W-:Y:S01]  /*2810*/  FMUL.FTZ R34, R34, 1.4426950216293334961 ;  /* 0x3fb8aa3b22227820 */ /* 0x000fe20000410000 */
[----:B----4-:R-:W-:Y:S01]  /*2820*/  FADD.FTZ R11, R11, R24 ;  /* 0x000000180b0b7221 */ /* 0x010fe20000010000 */
[----:B-1----:R-:W-:Y:S01]  /*2830*/  FADD.FTZ R38, -R7, R38 ;  /* 0x0000002607267221 */ /* 0x002fe20000010100 */
[----:B------:R-:W1:Y:S01]  /*2840*/  MUFU.EX2 R32, R32 ;  /* 0x0000002000207308 */ /* 0x000e620000000800 */
[----:B------:R-:W-:Y:S01]  /*2850*/  FMUL.FTZ R36, R36, 1.4426950216293334961 ;  /* 0x3fb8aa3b24247820 */ /* 0x000fe20000410000 */
[----:B---3--:R-:W-:Y:S01]  /*2860*/  FADD.FTZ R11, R11, R26 ;  /* 0x0000001a0b0b7221 */ /* 0x008fe20000010000 */
        /* <DEDUP_REMOVED lines=40> */
.L_x_2415:
[----:B------:R-:W-:Y:S05]  /*2af0*/  BSYNC.RECONVERGENT B1 ;  /* 0x0000000000017941 */ /* 0x000fea0003800200 */
.L_x_2414:
        /* <DEDUP_REMOVED lines=9> */
[----:B------:R-:W5:Y:S04]  /*2b90*/  LDS R18, [R3+0x400] ;  /* 0x0004000003127984 */ /* 0x000f680000000800 */
[----:B------:R-:W3:Y:S04]  /*2ba0*/  LDS R20, [R3+0x800] ;  /* 0x0008000003147984 */ /* 0x000ee80000000800 */
        /* <DEDUP_REMOVED lines=9> */
[C---:B-----5:R-:W-:Y:S01]  /*2c40*/  FADD.FTZ R18, -R7.reuse, R18 ;  /* 0x0000001207127221 */ /* 0x060fe20000010100 */
[----:B------:R-:W-:Y:S02]  /*2c50*/  FMUL.FTZ R16, R16, 1.4426950216293334961 ;  /* 0x3fb8aa3b10107820 */ /* 0x000fe40000410000 */
[----:B------:R-:W1:Y:S01]  /*2c60*/  MUFU.EX2 R14, R14 ;  /* 0x0000000e000e7308 */ /* 0x000e620000000800 */
[C---:B---3--:R-:W-:Y:S01]  /*2c70*/  FADD.FTZ R20, -R7.reuse, R20 ;  /* 0x0000001407147221 */ /* 0x048fe20000010100 */
[----:B------:R-:W-:Y:S02]  /*2c80*/  FMUL.FTZ R18, R18, 1.4426950216293334961 ;  /* 0x3fb8aa3b12127820 */ /* 0x000fe40000410000 */
[----:B------:R-:W2:Y:S01]  /*2c90*/  MUFU.EX2 R16, R16 ;  /* 0x0000001000107308 */ /* 0x000ea20000000800 */
[----:B----4-:R-:W-:Y:S01]  /*2ca0*/  FADD.FTZ R22, -R7, R22 ;  /* 0x0000001607167221 */ /* 0x010fe20000010100 */
        /* <DEDUP_REMOVED lines=28> */
.L_x_2418:
[----:B------:R-:W-:Y:S05]  /*2e70*/  BSYNC.RECONVERGENT B1 ;  /* 0x0000000000017941 */ /* 0x000fea0003800200 */
.L_x_2417:
[----:B------:R-:W-:-:S13]  /*2e80*/  ISETP.GT.AND P1, PT, R13, R0, PT ;  /* 0x000000000d00720c */ /* 0x000fda0003f24270 */
[----:B------:R-:W-:Y:S05]  /*2e90*/  @!P0 BRA P1, `(.L_x_2409) ;  /* 0x0000000400e88947 */ /* 0x000fea0000800000 */
[----:B------:R-:W0:Y:S04]  /*2ea0*/  LDS R12, [R3+-0x800] ;  /* 0xfff80000030c7984 */ /* 0x000e280000000800 */
[----:B------:R-:W1:Y:S04]  /*2eb0*/  LDS R14, [R3+-0x400] ;  /* 0xfffc0000030e7984 */ /* 0x000e680000000800 */
[----:B------:R-:W2:Y:S04]  /*2ec0*/  LDS R16, [R3] ;  /* 0x0000000003107984 */ /* 0x000ea80000000800 */
[----:B------:R-:W5:Y:S01]  /*2ed0*/  LDS R18, [R3+0x400] ;  /* 0x0004000003127984 */ /* 0x000f620000000800 */
        /* <DEDUP_REMOVED lines=21> */
.L_x_2410:
[----:B------:R-:W1:Y:S01]  /*3030*/  S2UR UR4, SR_CTAID.Y ;  /* 0x00000000000479c3 */ /* 0x000e620000002600 */
[----:B------:R-:W-:Y:S01]  /*3040*/  VIADDMNMX R14, R9, 0x100, R10, !PT ;  /* 0x00000100090e7846 */ /* 0x000fe2000780010a */
[----:B------:R-:W-:Y:S01]  /*3050*/  BSSY.RECONVERGENT B1, `(.L_x_2419) ;  /* 0x0000026000017945 */ /* 0x000fe20003800200 */
[----:B------:R-:W-:-:S04]  /*3060*/  LOP3.LUT R11, RZ, R50, RZ, 0x33, !PT ;  /* 0x00000032ff0b7212 */ /* 0x000fc800078e33ff */
[----:B------:R-:W-:-:S04]  /*3070*/  IADD3 R14, PT, PT, -R5, R14, R11 ;  /* 0x0000000e050e7210 */ /* 0x000fc80007ffe10b */
[C---:B------:R-:W-:Y:S02]  /*3080*/  LOP3.LUT R11, R14.reuse, 0x300, RZ, 0xc0, !PT ;  /* 0x000003000e0b7812 */ /* 0x040fe400078ec0ff */
[----:B------:R-:W-:Y:S02]  /*3090*/  ISETP.GE.U32.AND P1, PT, R14, 0x300, PT ;  /* 0x000003000e00780c */ /* 0x000fe40003f26070 */
[----:B------:R-:W-:Y:S01]  /*30a0*/  ISETP.NE.AND P0, PT, R11, 0x300, PT ;  /* 0x000003000b00780c */ /* 0x000fe20003f05270 */
[----:B------:R-:W-:Y:S02]  /*30b0*/  HFMA2 R11, -RZ, RZ, 0, 0 ;  /* 0x00000000ff0b7431 */ /* 0x000fe400000001ff */
[----:B-1----:R-:W-:Y:S02]  /*30c0*/  IMAD R20, R3, UR4, RZ ;  /* 0x0000000403147c24 */ /* 0x002fe4000f8e02ff */
[----:B------:R-:W-:-:S03]  /*30d0*/  IMAD.MOV.U32 R3, RZ, RZ, R9 ;  /* 0x000000ffff037224 */ /* 0x000fc600078e0009 */
[----:B------:R-:W-:-:S05]  /*30e0*/  SHF.R.S32.HI R22, RZ, 0x1f, R20 ;  /* 0x0000001fff167819 */ /* 0x000fca0000011414 */
        /* <DEDUP_REMOVED lines=11> */
.L_x_2421:
[----:B------:R-:W-:-:S06]  /*31a0*/  MOV R12, R18 ;  /* 0x00000012000c7202 */ /* 0x000fcc0000000f00 */
[----:B------:R1:W2:Y:S01]  /*31b0*/  LDG.E.U8 R12, desc[UR6][R12.64] ;  /* 0x000000060c0c7981 */ /* 0x0002a2000c1e1100 */
[----:B------:R-:W-:Y:S01]  /*31c0*/  VIADD R15, R15, 0x1 ;  /* 0x000000010f0f7836 */ /* 0x000fe20000000000 */
[----:B------:R-:W-:Y:S02]  /*31d0*/  IADD3 R18, P2, PT, R18, 0x100, RZ ;  /* 0x0000010012127810 */ /* 0x000fe40007f5e0ff */
[----:B------:R-:W-:Y:S02]  /*31e0*/  IADD3 R3, PT, PT, R3, 0x100, RZ ;  /* 0x0000010003037810 */ /* 0x000fe40007ffe0ff */
[----:B-1----:R-:W-:Y:S02]  /*31f0*/  IADD3.X R13, PT, PT, RZ, R13, RZ, P2, !PT ;  /* 0x0000000dff0d7210 */ /* 0x002fe400017fe4ff */
        /* <DEDUP_REMOVED lines=9> */
[----:B0-----:R-:W-:-:S10]  /*3290*/  VIADD R14, R14, 0x400 ;  /* 0x000004000e0e7836 */ /* 0x001fd40000000000 */
[----:B------:R-:W-:Y:S05]  /*32a0*/  @P0 BRA `(.L_x_2421) ;  /* 0xfffffffc00bc0947 */ /* 0x000fea000383ffff */
.L_x_2420:
[----:B------:R-:W-:Y:S05]  /*32b0*/  BSYNC.RECONVERGENT B1 ;  /* 0x0000000000017941 */ /* 0x000fea0003800200 */
.L_x_2419:
[----:B------:R-:W-:Y:S05]  /*32c0*/  @!P1 BRA `(.L_x_2409) ;  /* 0x0000000000dc9947 */ /* 0x000fea0003800000 */
[----:B------:R-:W1:Y:S01]  /*32d0*/  S2R R14, SR_CgaCtaId ;  /* 0x00000000000e7919 */ /* 0x000e620000008800 */
[----:B------:R-:W2:Y:S01]  /*32e0*/  LDCU.64 UR10, c[0x0][0x420] ;  /* 0x00008400ff0a77ac */ /* 0x000ea20008000a00 */
[----:B------:R-:W-:Y:S02]  /*32f0*/  MOV R13, 0x400 ;  /* 0x00000400000d7802 */ /* 0x000fe40000000f00 */
[----:B------:R-:W-:Y:S02]  /*3300*/  SHF.L.U32 R12, R5, 0x2, RZ ;  /* 0x00000002050c7819 */ /* 0x000fe400000006ff */
[----:B------:R-:W-:-:S03]  /*3310*/  IADD3 R13, PT, PT, R13, 0xc0, RZ ;  /* 0x000000c00d0d7810 */ /* 0x000fc60007ffe0ff */
[----:B------:R-:W-:Y:S01]  /*3320*/  IMAD R12, R3, 0x4, -R12 ;  /* 0x00000004030c7824 */ /* 0x000fe200078e0a0c */
[----:B--2---:R-:W-:-:S04]  /*3330*/  IADD3 R16, P0, P1, R20, UR10, R3 ;  /* 0x0000000a14107c10 */ /* 0x004fc8000f91e003 */
[----:B------:R-:W-:Y:S02]  /*3340*/  IADD3 R16, P2, PT, R16, 0x200, RZ ;  /* 0x0000020010107810 */ /* 0x000fe40007f5e0ff */
[----:B-1----:R-:W-:Y:S02]  /*3350*/  LEA R15, R14, R13, 0x18 ;  /* 0x0000000d0e0f7211 */ /* 0x002fe400078ec0ff */
[----:B------:R-:W-:Y:S02]  /*3360*/  IADD3.X R13, PT, PT, R22, UR11, RZ, P0, P1 ;  /* 0x0000000b160d7c10 */ /* 0x000fe400087e24ff */
[----:B------:R-:W-:Y:S02]  /*3370*/  IADD3 R14, PT, PT, R12, 0x800, R15 ;  /* 0x000008000c0e7810 */ /* 0x000fe40007ffe00f */
[----:B------:R-:W-:-:S07]  /*3380*/  IADD3.X R13, PT, PT, RZ, R13, RZ, P2, !PT ;  /* 0x0000000dff0d7210 */ /* 0x000fce00017fe4ff */
.L_x_2422:
[----:B------:R-:W-:-:S05]  /*3390*/  MOV R12, R16 ;  /* 0x00000010000c7202 */ /* 0x000fca0000000f00 */
[----:B------:R-:W2:Y:S04]  /*33a0*/  LDG.E.U8 R18, desc[UR6][R12.64+-0x200] ;  /* 0xfffe00060c127981 */ /* 0x000ea8000c1e1100 */
[----:B------:R-:W5:Y:S04]  /*33b0*/  LDG.E.U8 R15, desc[UR6][R12.64+-0x100] ;  /* 0xffff00060c0f7981 */ /* 0x000f68000c1e1100 */
[----:B------:R-:W3:Y:S04]  /*33c0*/  LDG.E.U8 R16, desc[UR6][R12.64] ;  /* 0x000000060c107981 */ /* 0x000ee8000c1e1100 */
[----:B------:R-:W4:Y:S01]  /*33d0*/  LDG.E.U8 R17, desc[UR6][R12.64+0x100] ;  /* 0x000100060c117981 */ /* 0x000f22000c1e1100 */
[----:B------:R-:W-:Y:S01]  /*33e0*/  MOV R19, RZ ;  /* 0x000000ff00137202 */ /* 0x000fe20000000f00 */
[----:B------:R-:W-:Y:S01]  /*33f0*/  IMAD.MOV.U32 R21, RZ, RZ, RZ ;  /* 0x000000ffff157224 */ /* 0x000fe200078e00ff */
[----:B------:R-:W-:-:S02]  /*3400*/  IADD3 R3, PT, PT, R3, 0x400, RZ ;  /* 0x0000040003037810 */ /* 0x000fc40007ffe0ff */
[----:B--2---:R-:W-:Y:S02]  /*3410*/  ISETP.NE.AND P0, PT, R18, RZ, PT ;  /* 0x000000ff1200720c */ /* 0x004fe40003f05270 */
[----:B-----5:R-:W-:Y:S01]  /*3420*/  ISETP.NE.AND P1, PT, R15, RZ, PT ;  /* 0x000000ff0f00720c */ /* 0x020fe20003f25270 */
[----:B------:R-:W-:Y:S01]  /*3430*/  IMAD.MOV.U32 R15, RZ, RZ, RZ ;  /* 0x000000ffff0f7224 */ /* 0x000fe200078e00ff */
[----:B---3--:R-:W-:Y:S02]  /*3440*/  ISETP.NE.AND P2, PT, R16, RZ, PT ;  /* 0x000000ff1000720c */ /* 0x008fe40003f45270 */
        /* <DEDUP_REMOVED lines=22> */
[----:B------:R-:W-:Y:S03]  /*35b0*/  STS [R14+-0x400], R17 ;  /* 0xfffc00110e007388 */ /* 0x000fe60000000800 */
[----:B--2---:R-:W-:Y:S01]  /*35c0*/  FADD.FTZ R18, R16, R19 ;  /* 0x0000001310127221 */ /* 0x004fe20000010000 */
[----:B------:R-:W-:Y:S01]  /*35d0*/  IADD3 R16, P1, PT, R12, 0x400, RZ ;  /* 0x000004000c107810 */ /* 0x000fe20007f3e0ff */
[----:B------:R-:W-:Y:S02]  /*35e0*/  STS [R14], R19 ;  /* 0x000000130e007388 */ /* 0x000fe40000000800 */
[----:B---3--:R-:W-:Y:S01]  /*35f0*/  FADD.FTZ R11, R18, R21 ;  /* 0x00000015120b7221 */ /* 0x008fe20000010000 */
[----:B------:R-:W-:Y:S01]  /*3600*/  IADD3.X R13, PT, PT, RZ, R13, RZ, P1, !PT ;  /* 0x0000000dff0d7210 */ /* 0x000fe20000ffe4ff */
[----:B------:R0:W-:Y:S02]  /*3610*/  STS [R14+0x400], R21 ;  /* 0x000400150e007388 */ /* 0x0001e40000000800 */
[----:B0-----:R-:W-:Y:S01]  /*3620*/  VIADD R14, R14, 0x1000 ;  /* 0x000010000e0e7836 */ /* 0x001fe20000000000 */
[----:B------:R-:W-:Y:S06]  /*3630*/  @!P0 BRA `(.L_x_2422) ;  /* 0xfffffffc00548947 */ /* 0x000fec000383ffff */
.L_x_2409:
[----:B------:R-:W-:Y:S05]  /*3640*/  BSYNC.RECONVERGENT B0 ;  /* 0x0000000000007941 */ /* 0x000fea0003800200 */
.L_x_2408:
[----:B0-----:R-:W0:Y:S01]  /*3650*/  SHFL.BFLY PT, R12, R11, 0x10, 0x1f ;  /* 0x0e001f000b0c7f89 */ /* 0x001e2200000e0000 */
[C---:B------:R-:W-:Y:S01]  /*3660*/  ISETP.NE.AND P0, PT, R2.reuse, RZ, PT ;  /* 0x000000ff0200720c */ /* 0x040fe20003f05270 */
[----:B------:R-:W1:Y:S01]  /*3670*/  LDCU.U8 UR8, c[0x0][0x48c] ;  /* 0x00009180ff0877ac */ /* 0x000e620008000000 */
[----:B------:R-:W-:Y:S01]  /*3680*/  ISETP.GT.U32.AND P1, PT, R2, 0x7, PT ;  /* 0x000000070200780c */ /* 0x000fe20003f24070 */
[----:B------:R-:W2:Y:S01]  /*3690*/  S2UR UR4, SR_CTAID.Y ;  /* 0x00000000000479c3 */ /* 0x000ea20000002600 */
[----:B-1----:R-:W-:Y:S01]  /*36a0*/  UISETP.NE.AND UP0, UPT, UR8, URZ, UPT ;  /* 0x000000ff0800728c */ /* 0x002fe2000bf05270 */
[----:B0-----:R-:W-:-:S05]  /*36b0*/  FADD.FTZ R12, R12, R11 ;  /* 0x0000000b0c0c7221 */ /* 0x001fca0000010000 */
[----:B------:R-:W0:Y:S02]  /*36c0*/  SHFL.BFLY PT, R3, R12, 0x8, 0x1f ;  /* 0x0d001f000c037f89 */ /* 0x000e2400000e0000 */
[----:B0-----:R-:W-:-:S05]  /*36d0*/  FADD.FTZ R3, R12, R3 ;  /* 0x000000030c037221 */ /* 0x001fca0000010000 */
[----:B------:R-:W0:Y:S02]  /*36e0*/  SHFL.BFLY PT, R14, R3, 0x4, 0x1f ;  /* 0x0c801f00030e7f89 */ /* 0x000e2400000e0000 */
[----:B0-----:R-:W-:-:S05]  /*36f0*/  FADD.FTZ R14, R3, R14 ;  /* 0x0000000e030e7221 */ /* 0x001fca0000010000 */
[----:B------:R-:W0:Y:S02]  /*3700*/  SHFL.BFLY PT, R7, R14, 0x2, 0x1f ;  /* 0x0c401f000e077f89 */ /* 0x000e2400000e0000 */
[----:B0-----:R-:W-:Y:S02]  /*3710*/  FADD.FTZ R7, R14, R7 ;  /* 0x000000070e077221 */ /* 0x001fe40000010000 */
[----:B------:R-:W2:Y:S03]  /*3720*/  LDC R14, c[0x0][0x3f8] ;  /* 0x0000fe00ff0e7b82 */ /* 0x000ea60000000800 */
[----:B------:R-:W0:Y:S02]  /*3730*/  SHFL.BFLY PT, R16, R7, 0x1, 0x1f ;  /* 0x0c201f0007107f89 */ /* 0x000e2400000e0000 */
[----:B0-----:R-:W-:Y:S02]  /*3740*/  FADD.FTZ R11, R7, R16 ;  /* 0x00000010070b7221 */ /* 0x001fe40000010000 */
[----:B------:R-:W2:Y:S03]  /*3750*/  S2R R7, SR_CTAID.X ;  /* 0x0000000000077919 */ /* 0x000ea60000002500 */
[----:B------:R-:W-:Y:S01]  /*3760*/  @!P0 STS [R48+UR9+0x20], R11 ;  /* 0x0000200b30008988 */ /* 0x000fe20008000809 */
[----:B------:R-:W-:Y:S01]  /*3770*/  BAR.SYNC.DEFER_BLOCKING 0x0 ;  /* 0x0000000000007b1d */ /* 0x000fe20000010000 */
[----:B------:R-:W-:-:S05]  /*3780*/  ISETP.GT.AND P0, PT, R9, R0, PT ;  /* 0x000000000900720c */ /* 0x000fca0003f04270 */
[----:B------:R-:W0:Y:S01]  /*3790*/  @!P1 LDS R11, [R8+0x20] ;  /* 0x00002000080b9984 */ /* 0x000e220000000800 */
[----:B--2---:R-:W-:-:S03]  /*37a0*/  IMAD R53, R14, UR4, R7 ;  /* 0x000000040e357c24 */ /* 0x004fc6000f8e0207 */
        /* <DEDUP_REMOVED lines=17> */
.L_x_2423:
        /* <DEDUP_REMOVED lines=23> */
.L_x_2429:
[----:B------:R-:W0:Y:S01]  /*3a30*/  LDS R11, [R2] ;  /* 0x00000000020b7984 */ /* 0x000e220000000800 */
[----:B------:R-:W-:-:S04]  /*3a40*/  IADD3 R3, PT, PT, R3, 0x1, RZ ;  /* 0x0000000103037810 */ /* 0x000fc80007ffe0ff */
[----:B------:R-:W-:Y:S01]  /*3a50*/  ISETP.NE.AND P0, PT, R3, RZ, PT ;  /* 0x000000ff0300720c */ /* 0x000fe20003f05270 */
[----:B0-----:R-:W-:-:S05]  /*3a60*/  FMUL.FTZ R11, R11, R8 ;  /* 0x000000080b0b7220 */ /* 0x001fca0000410000 */
[----:B------:R0:W-:Y:S02]  /*3a70*/  STS [R2], R11 ;  /* 0x0000000b02007388 */ /* 0x0001e40000000800 */
[----:B0-----:R-:W-:-:S05]  /*3a80*/  IADD3 R2, PT, PT, R2, 0x400, RZ ;  /* 0x0000040002027810 */ /* 0x001fca0007ffe0ff */
[----:B------:R-:W-:Y:S05]  /*3a90*/  @P0 BRA `(.L_x_2429) ;  /* 0xfffffffc00e40947 */ /* 0x000fea000383ffff */
.L_x_2428:
[----:B------:R-:W-:Y:S05]  /*3aa0*/  BSYNC.RECONVERGENT B1 ;  /* 0x0000000000017941 */ /* 0x000fea0003800200 */
.L_x_2427:
[----:B------:R-:W-:Y:S05]  /*3ab0*/  @!P1 BRA `(.L_x_2425) ;  /* 0x0000001400109947 */ /* 0x000fea0003800000 */
[----:B------:R-:W1:Y:S01]  /*3ac0*/  S2UR UR5, SR_CgaCtaId ;  /* 0x00000000000579c3 */ /* 0x000e620000008800 */
[----:B------:R-:W-:Y:S01]  /*3ad0*/  UMOV UR4, 0x400 ;  /* 0x0000040000047882 */ /* 0x000fe20000000000 */
[----:B------:R-:W-:Y:S01]  /*3ae0*/  IMAD.SHL.U32 R2, R5, 0x4, RZ ;  /* 0x0000000405027824 */ /* 0x000fe200078e00ff */
[----:B------:R-:W-:-:S04]  /*3af0*/  UIADD3 UR4, UPT, UPT, UR4, 0xc0, URZ ;  /* 0x000000c004047890 */ /* 0x000fc8000fffe0ff */
[C---:B------:R-:W-:Y:S02]  /*3b00*/  LEA R2, R9.reuse, -R2, 0x2 ;  /* 0x8000000209027211 */ /* 0x040fe400078e10ff */
[----:B------:R-:W-:-:S04]  /*3b10*/  IADD3 R9, PT, PT, R9, 0x400, RZ ;  /* 0x0000040009097810 */ /* 0x000fc80007ffe0ff */
[----:B------:R-:W-:Y:S01]  /*3b20*/  ISETP.GT.AND P0, PT, R9, R0, PT ;  /* 0x000000000900720c */ /* 0x000fe20003f04270 */
[----:B-1----:R-:W-:-:S09]  /*3b30*/  ULEA UR4, UR5, UR4, 0x18 ;  /* 0x0000000405047291 */ /* 0x002fd2000f8ec0ff */
[----:B------:R-:W0:Y:S04]  /*3b40*/  LDS R3, [R2+UR4] ;  /* 0x0000000402037984 */ /* 0x000e280008000800 */
[----:B------:R-:W1:Y:S04]  /*3b50*/  LDS R13, [R2+UR4+0x400] ;  /* 0x00040004020d7984 */ /* 0x000e680008000800 */
[----:B------:R-:W2:Y:S04]  /*3b60*/  LDS R15, [R2+UR4+0x800] ;  /* 0x00080004020f7984 */ /* 0x000ea80008000800 */
[----:B------:R-:W5:Y:S01]  /*3b70*/  LDS R17, [R2+UR4+0xc00] ;  /* 0x000c000402117984 */ /* 0x000f620008000800 */
[----:B0-----:R-:W-:Y:S01]  /*3b80*/  FMUL.FTZ R11, R3, R8 ;  /* 0x00000008030b7220 */ /* 0x001fe20000410000 */
[----:B------:R-:W-:-:S02]  /*3b90*/  VIADD R3, R2, UR4 ;  /* 0x0000000402037c36 */ /* 0x000fc40008000000 */
[-C--:B-1----:R-:W-:Y:S02]  /*3ba0*/  FMUL.FTZ R13, R13, R8.reuse ;  /* 0x000000080d0d7220 */ /* 0x082fe40000410000 */
[----:B------:R0:W-:Y:S01]  /*3bb0*/  STS [R2+UR4], R11 ;  /* 0x0000000b02007988 */ /* 0x0001e20008000804 */
[----:B--2---:R-:W-:-:S03]  /*3bc0*/  FMUL.FTZ R15, R15, R8 ;  /* 0x000000080f0f7220 */ /* 0x004fc60000410000 */
[----:B------:R0:W-:Y:S01]  /*3bd0*/  STS [R2+UR4+0x400], R13 ;  /* 0x0004000d02007988 */ /* 0x0001e20008000804 */
[----:B-----5:R-:W-:-:S03]  /*3be0*/  FMUL.FTZ R17, R17, R8 ;  /* 0x0000000811117220 */ /* 0x020fc60000410000 */
[----:B------:R0:W-:Y:S04]  /*3bf0*/  STS [R2+UR4+0x800], R15 ;  /* 0x0008000f02007988 */ /* 0x0001e80008000804 */
[----:B------:R0:W-:Y:S01]  /*3c00*/  STS [R2+UR4+0xc00], R17 ;  /* 0x000c001102007988 */ /* 0x0001e20008000804 */
[----:B------:R-:W-:Y:S05]  /*3c10*/  @P0 BRA `(.L_x_2425) ;  /* 0x0000001000b80947 */ /* 0x000fea0003800000 */
[----:B0-----:R-:W-:Y:S01]  /*3c20*/  IADD3 R2, PT, PT, -R9, R0, RZ ;  /* 0x0000000009027210 */ /* 0x001fe20007ffe1ff */
[----:B------:R-:W-:Y:S01]  /*3c30*/  BSSY.RECONVERGENT B1, `(.L_x_2430) ;  /* 0x000003b000017945 */ /* 0x000fe20003800200 */
[----:B------:R-:W-:Y:S02]  /*3c40*/  IADD3 R3, PT, PT, R3, 0x1800, RZ ;  /* 0x0000180003037810 */ /* 0x000fe40007ffe0ff */
[----:B------:R-:W-:Y:S02]  /*3c50*/  ISETP.GT.AND P1, PT, R2, 0xbff, PT ;  /* 0x00000bff0200780c */ /* 0x000fe40003f24270 */
[----:B------:R-:W-:-:S11]  /*3c60*/  PLOP3.LUT P0, PT, PT, PT, PT, 0x80, 0x8 ;  /* 0x000000000008781c */ /* 0x000fd60003f0f070 */
[----:B------:R-:W-:Y:S05]  /*3c70*/  @!P1 BRA `(.L_x_2431) ;  /* 0x0000000000d89947 */ /* 0x000fea0003800000 */
[----:B------:R-:W-:Y:S01]  /*3c80*/  PLOP3.LUT P0, PT, PT, PT, PT, 0x8, 0x80 ;  /* 0x000000000080781c */ /* 0x000fe20003f0e170 */
[----:B----4-:R-:W-:-:S12]  /*3c90*/  VIADD R28, R0, 0xfffff401 ;  /* 0xfffff401001c7836 */ /* 0x010fd80000000000 */
.L_x_2432:
[----:B------:R-:W0:Y:S01]  /*3ca0*/  LDS R11, [R3+-0x800] ;  /* 0xfff80000030b7984 */ /* 0x000e220000000800 */
[----:B------:R-:W-:-:S03]  /*3cb0*/  IADD3 R9, PT, PT, R9, 0x1000, RZ ;  /* 0x0000100009097810 */ /* 0x000fc60007ffe0ff */
[----:B------:R-:W1:Y:S01]  /*3cc0*/  LDS R13, [R3+-0x400] ;  /* 0xfffc0000030d7984 */ /* 0x000e620000000800 */
[----:B------:R-:W-:-:S03]  /*3cd0*/  ISETP.GE.AND P1, PT, R9, R28, PT ;  /* 0x0000001c0900720c */ /* 0x000fc60003f26270 */
[----:B------:R-:W2:Y:S04]  /*3ce0*/  LDS R15, [R3] ;  /* 0x00000000030f7984 */ /* 0x000ea80000000800 */
[----:B------:R-:W4:Y:S04]  /*3cf0*/  LDS R17, [R3+0x400] ;  /* 0x0004000003117984 */ /* 0x000f280000000800 */
[----:B------:R-:W5:Y:S04]  /*3d00*/  LDS R19, [R3+0x800] ;  /* 0x0008000003137984 */ /* 0x000f680000000800 */
[----:B------:R-:W5:Y:S04]  /*3d10*/  LDS R21, [R3+0xc00] ;  /* 0x000c000003157984 */ /* 0x000f680000000800 */
[----:B------:R-:W-:Y:S04]  /*3d20*/  LDS R23, [R3+0x1000] ;  /* 0x0010000003177984 */ /* 0x000fe80000000800 */
[----:B------:R-:W5:Y:S04]  /*3d30*/  LDS R25, [R3+0x1400] ;  /* 0x0014000003197984 */ /* 0x000f680000000800 */
[----:B------:R-:W5:Y:S04]  /*3d40*/  LDS R27, [R3+0x1800] ;  /* 0x00180000031b7984 */ /* 0x000f680000000800 */
[----:B------:R-:W5:Y:S04]  /*3d50*/  LDS R29, [R3+0x1c00] ;  /* 0x001c0000031d7984 */ /* 0x000f680000000800 */
[----:B------:R-:W5:Y:S01]  /*3d60*/  LDS R31, [R3+0x2000] ;  /* 0x00200000031f7984 */ /* 0x000f620000000800 */
[----:B0-----:R-:W-:-:S03]  /*3d70*/  FMUL.FTZ R2, R8, R11 ;  /* 0x0000000b08027220 */ /* 0x001fc60000410000 */
[----:B---3--:R-:W0:Y:S01]  /*3d80*/  LDS R33, [R3+0x2400] ;  /* 0x0024000003217984 */ /* 0x008e220000000800 */
[----:B-1----:R-:W-:-:S03]  /*3d90*/  FMUL.FTZ R10, R8, R13 ;  /* 0x0000000d080a7220 */ /* 0x002fc60000410000 */
[----:B------:R-:W1:Y:S01]  /*3da0*/  LDS R35, [R3+0x2800] ;  /* 0x0028000003237984 */ /* 0x000e620000000800 */
[----:B--2---:R-:W-:-:S03]  /*3db0*/  FMUL.FTZ R12, R8, R15 ;  /* 0x0000000f080c7220 */ /* 0x004fc60000410000 */
[----:B------:R-:W2:Y:S01]  /*3dc0*/  LDS R37, [R3+0x2c00] ;  /* 0x002c000003257984 */ /* 0x000ea20000000800 */
[----:B----4-:R-:W-:-:S03]  /*3dd0*/  FMUL.FTZ R14, R8, R17 ;  /* 0x00000011080e7220 */ /* 0x010fc60000410000 */
[----:B------:R-:W3:Y:S01]  /*3de0*/  LDS R39, [R3+0x3000] ;  /* 0x0030000003277984 */ /* 0x000ee20000000800 */
[----:B-----5:R-:W-:-:S03]  /*3df0*/  FMUL.FTZ R16, R8, R19 ;  /* 0x0000001308107220 */ /* 0x020fc60000410000 */
[----:B------:R-:W4:Y:S01]  /*3e00*/  LDS R41, [R3+0x3400] ;  /* 0x0034000003297984 */ /* 0x000f220000000800 */
[----:B------:R-:W-:-:S03]  /*3e10*/  FMUL.FTZ R18, R8, R21 ;  /* 0x0000001508127220 */ /* 0x000fc60000410000 */
        /* <DEDUP_REMOVED lines=28> */
.L_x_2431:
[----:B------:R-:W-:Y:S05]  /*3fe0*/  BSYNC.RECONVERGENT B1 ;  /* 0x0000000000017941 */ /* 0x000fea0003800200 */
.L_x_2430:
        /* <DEDUP_REMOVED lines=9> */
[----:B------:R-:W5:Y:S04]  /*4080*/  LDS R17, [R3+0x400] ;  /* 0x0004000003117984 */ /* 0x000f680000000800 */
[----:B------:R-:W3:Y:S04]  /*4090*/  LDS R19, [R3+0x800] ;  /* 0x0008000003137984 */ /* 0x000ee80000000800 */
        /* <DEDUP_REMOVED lines=8> */
[----:B-----5:R-:W-:-:S03]  /*4120*/  FMUL.FTZ R14, R8, R17 ;  /* 0x00000011080e7220 */ /* 0x020fc60000410000 */
[----:B------:R-:W-:Y:S01]  /*4130*/  STS [R3], R12 ;  /* 0x0000000c03007388 */ /* 0x000fe20000000800 */
[----:B---3--:R-:W-:-:S03]  /*4140*/  FMUL.FTZ R16, R8, R19 ;  /* 0x0000001308107220 */ /* 0x008fc60000410000 */
        /* <DEDUP_REMOVED lines=9> */
.L_x_2434:
[----:B------:R-:W-:Y:S05]  /*41e0*/  BSYNC.RECONVERGENT B1 ;  /* 0x0000000000017941 */ /* 0x000fea0003800200 */
.L_x_2433:
[----:B------:R-:W-:-:S13]  /*41f0*/  ISETP.GT.AND P1, PT, R9, R0, PT ;  /* 0x000000000900720c */ /* 0x000fda0003f24270 */
[----:B------:R-:W-:Y:S05]  /*4200*/  @!P0 BRA P1, `(.L_x_2425) ;  /* 0x0000000c003c8947 */ /* 0x000fea0000800000 */
[----:B------:R-:W0:Y:S04]  /*4210*/  LDS R9, [R3+-0x800] ;  /* 0xfff8000003097984 */ /* 0x000e280000000800 */
[----:B------:R-:W1:Y:S04]  /*4220*/  LDS R11, [R3+-0x400] ;  /* 0xfffc0000030b7984 */ /* 0x000e680000000800 */
[----:B------:R-:W2:Y:S04]  /*4230*/  LDS R13, [R3] ;  /* 0x00000000030d7984 */ /* 0x000ea80000000800 */
[----:B------:R-:W5:Y:S01]  /*4240*/  LDS R15, [R3+0x400] ;  /* 0x00040000030f7984 */ /* 0x000f620000000800 */
[C---:B0-----:R-:W-:Y:S01]  /*4250*/  FMUL.FTZ R2, R8.reuse, R9 ;  /* 0x0000000908027220 */ /* 0x041fe20000410000 */
[----:B-1----:R-:W-:-:S04]  /*4260*/  FMUL.FTZ R10, R8, R11 ;  /* 0x0000000b080a7220 */ /* 0x002fc80000410000 */
[----:B------:R0:W-:Y:S01]  /*4270*/  STS [R3+-0x800], R2 ;  /* 0xfff8000203007388 */ /* 0x0001e20000000800 */
[----:B--2---:R-:W-:-:S03]  /*4280*/  FMUL.FTZ R12, R8, R13 ;  /* 0x0000000d080c7220 */ /* 0x004fc60000410000 */
[----:B------:R0:W-:Y:S01]  /*4290*/  STS [R3+-0x400], R10 ;  /* 0xfffc000a03007388 */ /* 0x0001e20000000800 */
[----:B-----5:R-:W-:-:S03]  /*42a0*/  FMUL.FTZ R8, R8, R15 ;  /* 0x0000000f08087220 */ /* 0x020fc60000410000 */
[----:B------:R0:W-:Y:S04]  /*42b0*/  STS [R3], R12 ;  /* 0x0000000c03007388 */ /* 0x0001e80000000800 */
[----:B------:R0:W-:Y:S01]  /*42c0*/  STS [R3+0x400], R8 ;  /* 0x0004000803007388 */ /* 0x0001e20000000800 */
[----:B------:R-:W-:Y:S05]  /*42d0*/  BRA `(.L_x_2425) ;  /* 0x0000000c00087947 */ /* 0x000fea0003800000 */
.L_x_2426:
        /* <DEDUP_REMOVED lines=17> */
[----:B------:R-:W-:-:S03]  /*43f0*/  LOP3.LUT R12, R11, 0x300, RZ, 0xc0, !PT ;  /* 0x000003000b0c7812 */ /* 0x000fc600078ec0ff */
[----:B------:R-:W-:Y:S01]  /*4400*/  IMAD.MOV R13, RZ, RZ, -R10 ;  /* 0x000000ffff0d7224 */ /* 0x000fe200078e0a0a */
[----:B------:R-:W-:Y:S02]  /*4410*/  IADD3 R9, PT, PT, R9, R12, RZ ;  /* 0x0000000c09097210 */ /* 0x000fe40007ffe0ff */
[----:B--2---:R-:W-:-:S04]  /*4420*/  LEA R14, P0, R17, UR10, 0x2 ;  /* 0x0000000a110e7c11 */ /* 0x004fc8000f8010ff */
[----:B------:R-:W-:Y:S01]  /*4430*/  LEA.HI.X R17, R17, UR11, R16, 0x2, P0 ;  /* 0x0000000b11117c11 */ /* 0x000fe200080f1410 */
[----:B-1----:R-:W-:-:S06]  /*4440*/  ULEA UR4, UR5, UR4, 0x18 ;  /* 0x0000000405047291 */ /* 0x002fcc000f8ec0ff */
[----:B------:R-:W-:-:S07]  /*4450*/  LEA R12, R50, UR4, 0x2 ;  /* 0x00000004320c7c11 */ /* 0x000fce000f8e10ff */
.L_x_2437:
        /* <DEDUP_REMOVED lines=12> */
.L_x_2436:
[----:B------:R-:W-:Y:S05]  /*4520*/  BSYNC.RECONVERGENT B1 ;  /* 0x0000000000017941 */ /* 0x000fea0003800200 */
.L_x_2435:
[----:B------:R-:W-:Y:S05]  /*4530*/  @!P1 BRA `(.L_x_2425) ;  /* 0x0000000800709947 */ /* 0x000fea0003800000 */
[----:B------:R-:W2:Y:S01]  /*4540*/  S2R R12, SR_CgaCtaId ;  /* 0x00000000000c7919 */ /* 0x000ea20000008800 */
[----:B------:R-:W5:Y:S01]  /*4550*/  LDCU.64 UR4, c[0x0][0x480] ;  /* 0x00009000ff0477ac */ /* 0x000f620008000a00 */
[C---:B-1----:R-:W-:Y:S01]  /*4560*/  IADD3 R10, P0, PT, R9.reuse, R2, RZ ;  /* 0x00000002090a7210 */ /* 0x042fe20007f1e0ff */
[----:B------:R-:W-:Y:S01]  /*4570*/  BSSY.RECONVERGENT B1, `(.L_x_2438) ;  /* 0x000005a000017945 */ /* 0x000fe20003800200 */
[----:B------:R-:W-:Y:S02]  /*4580*/  IADD3 R14, PT, PT, -R9, R0, RZ ;  /* 0x00000000090e7210 */ /* 0x000fe40007ffe1ff */
[----:B------:R-:W-:Y:S01]  /*4590*/  MOV R2, 0x400 ;  /* 0x0000040000027802 */ /* 0x000fe20000000f00 */
[----:B------:R-:W-:Y:S01]  /*45a0*/  IMAD.X R3, RZ, RZ, R3, P0 ;  /* 0x000000ffff037224 */ /* 0x000fe200000e0603 */
[----:B------:R-:W-:Y:S02]  /*45b0*/  ISETP.GT.AND P1, PT, R14, 0xbff, PT ;  /* 0x00000bff0e00780c */ /* 0x000fe40003f24270 */
[----:B-----5:R-:W-:-:S04]  /*45c0*/  LEA R11, P0, R10, UR4, 0x2 ;  /* 0x000000040a0b7c11 */ /* 0x020fc8000f8010ff */
[----:B------:R-:W-:Y:S01]  /*45d0*/  LEA.HI.X R13, R10, UR5, R3, 0x2, P0 ;  /* 0x000000050a0d7c11 */ /* 0x000fe200080f1403 */
[----:B------:R-:W-:Y:S01]  /*45e0*/  IMAD.SHL.U32 R10, R5, 0x4, RZ ;  /* 0x00000004050a7824 */ /* 0x000fe200078e00ff */
[----:B------:R-:W-:Y:S02]  /*45f0*/  IADD3 R3, PT, PT, R2, 0xc0, RZ ;  /* 0x000000c002037810 */ /* 0x000fe40007ffe0ff */
[----:B------:R-:W-:Y:S02]  /*4600*/  IADD3 R2, P0, PT, R11, 0x800, RZ ;  /* 0x000008000b027810 */ /* 0x000fe40007f1e0ff */
[----:B------:R-:W-:Y:S02]  /*4610*/  LEA R10, R9, -R10, 0x2 ;  /* 0x8000000a090a7211 */ /* 0x000fe400078e10ff */
[----:B--2---:R-:W-:Y:S02]  /*4620*/  LEA R11, R12, R3, 0x18 ;  /* 0x000000030c0b7211 */ /* 0x004fe400078ec0ff */
[----:B------:R-:W-:-:S02]  /*4630*/  IADD3.X R3, PT, PT, RZ, R13, RZ, P0, !PT ;  /* 0x0000000dff037210 */ /* 0x000fc400007fe4ff */
[----:B------:R-:W-:Y:S02]  /*4640*/  IADD3 R10, PT, PT, R10, 0x800, R11 ;  /* 0x000008000a0a7810 */ /* 0x000fe40007ffe00b */
[----:B------:R-:W-:Y:S01]  /*4650*/  PLOP3.LUT P0, PT, PT, PT, PT, 0x80, 0x8 ;  /* 0x000000000008781c */ /* 0x000fe20003f0f070 */
[----:B------:R-:W-:-:S12]  /*4660*/  @!P1 BRA `(.L_x_2439) ;  /* 0x0000000400289947 */ /* 0x000fd80003800000 */
[----:B------:R-:W-:Y:S01]  /*4670*/  PLOP3.LUT P0, PT, PT, PT, PT, 0x8, 0x80 ;  /* 0x000000000080781c */ /* 0x000fe20003f0e170 */
[----:B------:R-:W-:-:S12]  /*4680*/  VIADD R14, R0, 0xfffff401 ;  /* 0xfffff401000e7836 */ /* 0x000fd80000000000 */
.L_x_2440:
[----:B------:R-:W0:Y:S01]  /*4690*/  LDS R11, [R10+-0x800] ;  /* 0xfff800000a0b7984 */ /* 0x000e220000000800 */
[----:B------:R-:W-:-:S03]  /*46a0*/  IADD3 R9, PT, PT, R9, 0x1000, RZ ;  /* 0x0000100009097810 */ /* 0x000fc60007ffe0ff */
[----:B------:R-:W1:Y:S01]  /*46b0*/  LDS R13, [R10+-0x400] ;  /* 0xfffc00000a0d7984 */ /* 0x000e620000000800 */
[----:B------:R-:W-:-:S03]  /*46c0*/  ISETP.GE.AND P1, PT, R9, R14, PT ;  /* 0x0000000e0900720c */ /* 0x000fc60003f26270 */
[----:B------:R-:W2:Y:S04]  /*46d0*/  LDS R15, [R10] ;  /* 0x000000000a0f7984 */ /* 0x000ea80000000800 */
[----:B------:R-:W5:Y:S04]  /*46e0*/  LDS R17, [R10+0x400] ;  /* 0x000400000a117984 */ /* 0x000f680000000800 */
[----:B------:R-:W5:Y:S04]  /*46f0*/  LDS R19, [R10+0x800] ;  /* 0x000800000a137984 */ /* 0x000f680000000800 */
[----:B------:R-:W5:Y:S04]  /*4700*/  LDS R21, [R10+0xc00] ;  /* 0x000c00000a157984 */ /* 0x000f680000000800 */
[----:B------:R-:W5:Y:S04]  /*4710*/  LDS R23, [R10+0x1000] ;  /* 0x001000000a177984 */ /* 0x000f680000000800 */
[----:B------:R-:W5:Y:S04]  /*4720*/  LDS R25, [R10+0x1400] ;  /* 0x001400000a197984 */ /* 0x000f680000000800 */
[----:B------:R-:W5:Y:S04]  /*4730*/  LDS R27, [R10+0x1800] ;  /* 0x001800000a1b7984 */ /* 0x000f680000000800 */
[----:B----4-:R-:W4:Y:S04]  /*4740*/  LDS R29, [R10+0x1c00] ;  /* 0x001c00000a1d7984 */ /* 0x010f280000000800 */
[----:B------:R-:W4:Y:S01]  /*4750*/  LDS R31, [R10+0x2000] ;  /* 0x002000000a1f7984 */ /* 0x000f220000000800 */
[----:B0-----:R-:W-:-:S03]  /*4760*/  FMUL.FTZ R11, R8, R11 ;  /* 0x0000000b080b7220 */ /* 0x001fc60000410000 */
[----:B---3--:R-:W0:Y:S01]  /*4770*/  LDS R33, [R10+0x2400] ;  /* 0x002400000a217984 */ /* 0x008e220000000800 */
[----:B-1----:R-:W-:-:S03]  /*4780*/  FMUL.FTZ R13, R8, R13 ;  /* 0x0000000d080d7220 */ /* 0x002fc60000410000 */
[----:B------:R-:W1:Y:S01]  /*4790*/  LDS R35, [R10+0x2800] ;  /* 0x002800000a237984 */ /* 0x000e620000000800 */
[----:B--2---:R-:W-:-:S03]  /*47a0*/  FMUL.FTZ R15, R8, R15 ;  /* 0x0000000f080f7220 */ /* 0x004fc60000410000 */
[----:B------:R-:W2:Y:S01]  /*47b0*/  LDS R37, [R10+0x2c00] ;  /* 0x002c00000a257984 */ /* 0x000ea20000000800 */
[----:B-----5:R-:W-:-:S03]  /*47c0*/  FMUL.FTZ R17, R8, R17 ;  /* 0x0000001108117220 */ /* 0x020fc60000410000 */
[----:B------:R-:W3:Y:S01]  /*47d0*/  LDS R39, [R10+0x3000] ;  /* 0x003000000a277984 */ /* 0x000ee20000000800 */
[----:B------:R-:W-:-:S03]  /*47e0*/  FMUL.FTZ R19, R8, R19 ;  /* 0x0000001308137220 */ /* 0x000fc60000410000 */
[----:B------:R-:W5:Y:S01]  /*47f0*/  LDS R41, [R10+0x3400] ;  /* 0x003400000a297984 */ /* 0x000f620000000800 */
[----:B------:R-:W-:-:S03]  /*4800*/  FMUL.FTZ R21, R8, R21 ;  /* 0x0000001508157220 */ /* 0x000fc60000410000 */
[----:B------:R-:W-:Y:S01]  /*4810*/  STG.E desc[UR6][R2.64+-0x800], R11 ;  /* 0xfff8000b02007986 */ /* 0x000fe2000c101906 */
[----:B------:R-:W-:-:S03]  /*4820*/  FMUL.FTZ R23, R8, R23 ;  /* 0x0000001708177220 */ /* 0x000fc60000410000 */
[----:B------:R4:W-:Y:S01]  /*4830*/  STS [R10+-0x800], R11 ;  /* 0xfff8000b0a007388 */ /* 0x0009e20000000800 */
[C---:B------:R-:W-:Y:S01]  /*4840*/  FMUL.FTZ R25, R8.reuse, R25 ;  /* 0x0000001908197220 */ /* 0x040fe20000410000 */
[C---:B------:R-:W-:Y:S02]  /*4850*/  FMUL.FTZ R27, R8.reuse, R27 ;  /* 0x0000001b081b7220 */ /* 0x040fe40000410000 */
[----:B------:R-:W-:Y:S01]  /*4860*/  STG.E desc[UR6][R2.64+-0x400], R13 ;  /* 0xfffc000d02007986 */ /* 0x000fe2000c101906 */
[----:B----4-:R-:W-:-:S03]  /*4870*/  FMUL.FTZ R29, R8, R29 ;  /* 0x0000001d081d7220 */ /* 0x010fc60000410000 */
[----:B------:R-:W-:Y:S01]  /*4880*/  STS [R10+-0x400], R13 ;  /* 0xfffc000d0a007388 */ /* 0x000fe20000000800 */
[----:B------:R-:W-:Y:S01]  /*4890*/  IADD3 R11, P2, PT, R2, 0x4000, RZ ;  /* 0x00004000020b7810 */ /* 0x000fe20007f5e0ff */
[C---:B------:R-:W-:Y:S02]  /*48a0*/  FMUL.FTZ R31, R8.reuse, R31 ;  /* 0x0000001f081f7220 */ /* 0x040fe40000410000 */
[----:B------:R-:W-:Y:S01]  /*48b0*/  STG.E desc[UR6][R2.64], R15 ;  /* 0x0000000f02007986 */ /* 0x000fe2000c101906 */
[----:B------:R-:W-:Y:S01]  /*48c0*/  IADD3.X R12, PT, PT, RZ, R3, RZ, P2, !PT ;  /* 0x00000003ff0c7210 */ /* 0x000fe200017fe4ff */
[C---:B0-----:R-:W-:Y:S02]  /*48d0*/  FMUL.FTZ R33, R8.reuse, R33 ;  /* 0x0000002108217220 */ /* 0x041fe40000410000 */
[----:B------:R-:W-:Y:S01]  /*48e0*/  STS [R10], R15 ;  /* 0x0000000f0a007388 */ /* 0x000fe20000000800 */
[----:B-1----:R-:W-:-:S03]  /*48f0*/  FMUL.FTZ R35, R8, R35 ;  /* 0x0000002308237220 */ /* 0x002fc60000410000 */
[----:B------:R-:W-:Y:S01]  /*4900*/  STG.E desc[UR6][R2.64+0x400], R17 ;  /* 0x0004001102007986 */ /* 0x000fe2000c101906 */
[----:B--2---:R-:W-:-:S03]  /*4910*/  FMUL.FTZ R37, R8, R37 ;  /* 0x0000002508257220 */ /* 0x004fc60000410000 */
[----:B------:R-:W-:Y:S01]  /*4920*/  STS [R10+0x400], R17 ;  /* 0x000400110a007388 */ /* 0x000fe20000000800 */
[----:B---3--:R-:W-:-:S03]  /*4930*/  FMUL.FTZ R39, R8, R39 ;  /* 0x0000002708277220 */ /* 0x008fc60000410000 */
        /* <DEDUP_REMOVED lines=29> */
.L_x_2439:
[----:B------:R-:W-:Y:S05]  /*4b10*/  BSYNC.RECONVERGENT B1 ;  /* 0x0000000000017941 */ /* 0x000fea0003800200 */
.L_x_2438:
        /* <DEDUP_REMOVED lines=19> */
[----:B-----5:R-:W-:-:S03]  /*4c50*/  FMUL.FTZ R17, R8, R17 ;  /* 0x0000001108117220 */ /* 0x020fc60000410000 */
[----:B------:R-:W-:Y:S01]  /*4c60*/  STG.E desc[UR6][R2.64+-0x400], R13 ;  /* 0xfffc000d02007986 */ /* 0x000fe2000c101906 */
[----:B---3--:R-:W-:-:S03]  /*4c70*/  FMUL.FTZ R19, R8, R19 ;  /* 0x0000001308137220 */ /* 0x008fc60000410000 */
[----:B------:R-:W-:Y:S01]  /*4c80*/  STS [R10+-0x400], R13 ;  /* 0xfffc000d0a007388 */ /* 0x000fe20000000800 */
[----:B0-----:R-:W-:Y:S01]  /*4c90*/  IADD3 R11, P1, PT, R2, 0x2000, RZ ;  /* 0x00002000020b7810 */ /* 0x001fe20007f3e0ff */
[C---:B----4-:R-:W-:Y:S02]  /*4ca0*/  FMUL.FTZ R21, R8.reuse, R21 ;  /* 0x0000001508157220 */ /* 0x050fe40000410000 */
        /* <DEDUP_REMOVED lines=18> */
.L_x_2442:
[----:B------:R-:W-:Y:S05]  /*4dd0*/  BSYNC.RECONVERGENT B1 ;  /* 0x0000000000017941 */ /* 0x000fea0003800200 */
.L_x_2441:
[----:B------:R-:W-:-:S13]  /*4de0*/  ISETP.LE.OR P0, PT, R9, R0, P0 ;  /* 0x000000000900720c */ /* 0x000fda0000703670 */
[----:B------:R-:W-:Y:S05]  /*4df0*/  @!P0 BRA `(.L_x_2425) ;  /* 0x0000000000408947 */ /* 0x000fea0003800000 */
[----:B------:R-:W0:Y:S04]  /*4e00*/  LDS R9, [R10+-0x800] ;  /* 0xfff800000a097984 */ /* 0x000e280000000800 */
[----:B------:R-:W1:Y:S04]  /*4e10*/  LDS R11, [R10+-0x400] ;  /* 0xfffc00000a0b7984 */ /* 0x000e680000000800 */
[----:B------:R-:W2:Y:S04]  /*4e20*/  LDS R13, [R10] ;  /* 0x000000000a0d7984 */ /* 0x000ea80000000800 */
[----:B------:R-:W5:Y:S01]  /*4e30*/  LDS R15, [R10+0x400] ;  /* 0x000400000a0f7984 */ /* 0x000f620000000800 */
[-C--:B0-----:R-:W-:Y:S01]  /*4e40*/  FMUL.FTZ R9, R9, R8.reuse ;  /* 0x0000000809097220 */ /* 0x081fe20000410000 */
[----:B-1----:R-:W-:-:S04]  /*4e50*/  FMUL.FTZ R11, R11, R8 ;  /* 0x000000080b0b7220 */ /* 0x002fc80000410000 */
[----:B------:R0:W-:Y:S01]  /*4e60*/  STG.E desc[UR6][R2.64+-0x800], R9 ;  /* 0xfff8000902007986 */ /* 0x0001e2000c101906 */
[----:B--2---:R-:W-:-:S03]  /*4e70*/  FMUL.FTZ R13, R13, R8 ;  /* 0x000000080d0d7220 */ /* 0x004fc60000410000 */
[----:B------:R0:W-:Y:S01]  /*4e80*/  STS [R10+-0x800], R9 ;  /* 0xfff800090a007388 */ /* 0x0001e20000000800 */
[----:B-----5:R-:W-:-:S03]  /*4e90*/  FMUL.FTZ R15, R15, R8 ;  /* 0x000000080f0f7220 */ /* 0x020fc60000410000 */
[----:B------:R0:W-:Y:S04]  /*4ea0*/  STG.E desc[UR6][R2.64+-0x400], R11 ;  /* 0xfffc000b02007986 */ /* 0x0001e8000c101906 */
[----:B------:R0:W-:Y:S04]  /*4eb0*/  STS [R10+-0x400], R11 ;  /* 0xfffc000b0a007388 */ /* 0x0001e80000000800 */
[----:B------:R0:W-:Y:S04]  /*4ec0*/  STG.E desc[UR6][R2.64], R13 ;  /* 0x0000000d02007986 */ /* 0x0001e8000c101906 */
[----:B------:R0:W-:Y:S04]  /*4ed0*/  STS [R10], R13 ;  /* 0x0000000d0a007388 */ /* 0x0001e80000000800 */
[----:B------:R0:W-:Y:S04]  /*4ee0*/  STG.E desc[UR6][R2.64+0x400], R15 ;  /* 0x0004000f02007986 */ /* 0x0001e8000c101906 */
[----:B------:R0:W-:Y:S02]  /*4ef0*/  STS [R10+0x400], R15 ;  /* 0x0004000f0a007388 */ /* 0x0001e40000000800 */
.L_x_2425:
[----:B------:R-:W-:Y:S05]  /*4f00*/  BSYNC.RECONVERGENT B0 ;  /* 0x0000000000007941 */ /* 0x000fea0003800200 */
.L_x_2424:
[----:B------:R-:W2:Y:S01]  /*4f10*/  LDCU.64 UR4, c[0x0][0x3b0] ;  /* 0x00007600ff0477ac */ /* 0x000ea20008000a00 */
[----:B0-----:R-:W-:Y:S02]  /*4f20*/  SHF.R.S32.HI R3, RZ, 0x1f, R0 ;  /* 0x0000001fff037819 */ /* 0x001fe40000011400 */
[----:B-1----:R-:W-:Y:S02]  /*4f30*/  CS2R R10, SRZ ;  /* 0x00000000000a7805 */ /* 0x002fe4000001ff00 */
[----:B------:R-:W-:Y:S02]  /*4f40*/  SHF.L.U32 R52, R50, 0x2, RZ ;  /* 0x0000000232347819 */ /* 0x000fe400000006ff */
[----:B------:R-:W-:Y:S02]  /*4f50*/  CS2R R8, SRZ ;  /* 0x0000000000087805 */ /* 0x000fe4000001ff00 */
[----:B------:R-:W-:Y:S02]  /*4f60*/  LEA.HI R3, R3, R0, RZ, 0x5 ;  /* 0x0000000003037211 */ /* 0x000fe400078f28ff */
[----:B------:R-:W-:-:S02]  /*4f70*/  LOP3.LUT R52, R52, 0x1c, RZ, 0xc0, !PT ;  /* 0x0000001c34347812 */ /* 0x000fc400078ec0ff */
[----:B------:R-:W-:-:S05]  /*4f80*/  LOP3.LUT R3, R3, 0xffffffe0, RZ, 0xc0, !PT ;  /* 0xffffffe003037812 */ /* 0x000fca00078ec0ff */
[----:B------:R-:W-:Y:S01]  /*4f90*/  IMAD.IADD R49, R0, 0x1, -R3 ;  /* 0x0000000100317824 */ /* 0x000fe200078e0a03 */
[----:B--2---:R-:W-:Y:S01]  /*4fa0*/  ISETP.NE.U32.AND P0, PT, RZ, UR4, PT ;  /* 0x00000004ff007c0c */ /* 0x004fe2000bf05070 */
[----:B------:R-:W0:Y:S03]  /*4fb0*/  LDCU UR4, c[0x0][0x3f4] ;  /* 0x00007e80ff0477ac */ /* 0x000e260008000800 */
[----:B------:R-:W-:-:S04]  /*4fc0*/  ISETP.NE.AND.EX P0, PT, RZ, UR5, PT, P0 ;  /* 0x00000005ff007c0c */ /* 0x000fc8000bf05300 */
[----:B------:R-:W-:-:S13]  /*4fd0*/  ISETP.NE.OR P0, PT, R48, R49, !P0 ;  /* 0x000000313000720c */ /* 0x000fda0004705670 */
[----:B------:R-:W1:Y:S01]  /*4fe0*/  @!P0 LDC.64 R12, c[0x0][0x3b0] ;  /* 0x0000ec00ff0c8b82 */ /* 0x000e620000000a00 */
[----:B------:R-:W-:Y:S01]  /*4ff0*/  @!P0 LEA R3, R7, R52, 0x5 ;  /* 0x0000003407038211 */ /* 0x000fe200078e28ff */
[----:B0-----:R-:W-:Y:S01]  /*5000*/  IMAD.U32 R51, RZ, RZ, UR4 ;  /* 0x00000004ff337e24 */ /* 0x001fe2000f8e00ff */
[----:B------:R-:W-:-:S04]  /*5010*/  IADD3 R54, PT, PT, R5, R48, RZ ;  /* 0x0000003005367210 */ /* 0x000fc80007ffe0ff */
[----:B------:R-:W-:Y:S01]  /*5020*/  VIMNMX R55, PT, PT, R0, R51, PT ;  /* 0x0000003300377248 */ /* 0x000fe20003fe0100 */
[----:B-1----:R-:W-:Y:S02]  /*5030*/  @!P0 IMAD.WIDE.U32 R12, R3, 0x4, R12 ;  /* 0x00000004030c8825 */ /* 0x002fe400078e000c */
[----:B------:R-:W0:Y:S03]  /*5040*/  LDC.64 R2, c[0x0][0x3c0] ;  /* 0x0000f000ff027b82 */ /* 0x000e260000000a00 */
[----:B------:R1:W5:Y:S05]  /*5050*/  @!P0 LDG.E.128 R8, desc[UR6][R12.64] ;  /* 0x000000060c088981 */ /* 0x00036a000c1e1d00 */
[----:B------:R-:W-:Y:S01]  /*5060*/  BAR.SYNC.DEFER_BLOCKING 0x0 ;  /* 0x0000000000007b1d */ /* 0x000fe20000010000 */
[----:B------:R-:W-:Y:S01]  /*5070*/  ISETP.GE.AND P0, PT, R54, R55, PT ;  /* 0x000000373600720c */ /* 0x000fe20003f06270 */
[----:B------:R-:W-:Y:S01]  /*5080*/  IMAD R15, R74, R51, R52 ;  /* 0x000000334a0f7224 */ /* 0x000fe200078e0234 */
[----:B------:R-:W-:-:S03]  /*5090*/  SHF.L.U32 R53, R53, 0x5, RZ ;  /* 0x0000000535357819 */ /* 0x000fc600000006ff */
[----:B------:R-:W-:Y:S01]  /*50a0*/  BSSY.RECONVERGENT B0, `(.L_x_2443) ;  /* 0x00000b9000007945 */ /* 0x000fe20003800200 */
[----:B-1----:R-:W-:Y:S01]  /*50b0*/  CS2R R12, SRZ ;  /* 0x00000000000c7805 */ /* 0x002fe2000001ff00 */
[----:B0-----:R-:W-:Y:S01]  /*50c0*/  IMAD.WIDE R2, R15, 0x4, R2 ;  /* 0x000000040f027825 */ /* 0x001fe200078e0202 */
[----:B------:R-:W-:-:S05]  /*50d0*/  CS2R R14, SRZ ;  /* 0x00000000000e7805 */ /* 0x000fca000001ff00 */
[----:B------:R-:W-:Y:S05]  /*50e0*/  @P0 BRA `(.L_x_2444) ;  /* 0x0000000800d00947 */ /* 0x000fea0003800000 */
[----:B------:R-:W-:Y:S01]  /*50f0*/  VIADDMNMX R55, R54, 0x20, R55, !PT ;  /* 0x0000002036377846 */ /* 0x000fe20007800137 */
[----:B------:R-:W-:Y:S01]  /*5100*/  BSSY.RECONVERGENT B1, `(.L_x_2445) ;  /* 0x0000059000017945 */ /* 0x000fe20003800200 */
[----:B------:R-:W-:Y:S01]  /*5110*/  LOP3.LUT R12, RZ, R5, RZ, 0x33, !PT ;  /* 0x00000005ff0c7212 */ /* 0x000fe200078e33ff */
[----:B------:R-:W-:Y:S01]  /*5120*/  IMAD.MOV.U32 R56, RZ, RZ, R54 ;  /* 0x000000ffff387224 */ /* 0x000fe200078e0036 */
[----:B------:R-:W-:Y:S02]  /*5130*/  CS2R R14, SRZ ;  /* 0x00000000000e7805 */ /* 0x000fe4000001ff00 */
[----:B------:R-:W-:Y:S02]  /*5140*/  IADD3 R55, PT, PT, -R48, R55, R12 ;  /* 0x0000003730377210 */ /* 0x000fe40007ffe10c */
[----:B------:R-:W-:Y:S02]  /*5150*/  CS2R R12, SRZ ;  /* 0x00000000000c7805 */ /* 0x000fe4000001ff00 */
[----:B------:R-:W-:-:S02]  /*5160*/  ISETP.GE.U32.AND P0, PT, R55, 0xe0, PT ;  /* 0x000000e03700780c */ /* 0x000fc40003f06070 */
[----:B------:R-:W-:-:S04]  /*5170*/  LEA.HI R58, R55, 0x1, RZ, 0x1b ;  /* 0x00000001373a7811 */ /* 0x000fc800078fd8ff */
[----:B------:R-:W-:-:S04]  /*5180*/  LOP3.LUT R68, R58, 0x7, RZ, 0xc0, !PT ;  /* 0x000000073a447812 */ /* 0x000fc800078ec0ff */
[----:B------:R-:W-:-:S03]  /*5190*/  ISETP.NE.AND P1, PT, R68, RZ, PT ;  /* 0x000000ff4400720c */ /* 0x000fc60003f25270 */
[----:B------:R-:W-:Y:S10]  /*51a0*/  @!P0 BRA `(.L_x_2446) ;  /* 0x0000000400388947 */ /* 0x000ff40003800000 */
[----:B------:R-:W0:Y:S01]  /*51b0*/  S2R R59, SR_CgaCtaId ;  /* 0x00000000003b7919 */ /* 0x000e220000008800 */
[----:B------:R-:W-:Y:S01]  /*51c0*/  MOV R12, 0x400 ;  /* 0x00000400000c7802 */ /* 0x000fe20000000f00 */
[----:B------:R-:W-:Y:S01]  /*51d0*/  HFMA2 R57, -RZ, RZ, 0, 0 ;  /* 0x00000000ff397431 */ /* 0x000fe200000001ff */
[----:B------:R-:W-:Y:S01]  /*51e0*/  LOP3.LUT R60, R58, 0xffffff8, RZ, 0xc0, !PT ;  /* 0x0ffffff83a3c7812 */ /* 0x000fe200078ec0ff */
[----:B------:R-:W-:Y:S01]  /*51f0*/  IMAD.MOV.U32 R56, RZ, RZ, R54 ;  /* 0x000000ffff387224 */ /* 0x000fe200078e0036 */
[----:B------:R-:W-:-:S04]  /*5200*/  IADD3 R12, PT, PT, R12, 0xc0, RZ ;  /* 0x000000c00c0c7810 */ /* 0x000fc80007ffe0ff */
[----:B0-----:R-:W-:Y:S02]  /*5210*/  LEA R59, R59, R12, 0x18 ;  /* 0x0000000c3b3b7211 */ /* 0x001fe400078ec0ff */
[----:B------:R-:W-:-:S07]  /*5220*/  MOV R12, RZ ;  /* 0x000000ff000c7202 */ /* 0x000fce0000000f00 */
.L_x_2447:
[----:B------:R-:W-:-:S04]  /*5230*/  SHF.L.U32 R39, R56, 0x5, RZ ;  /* 0x0000000538277819 */ /* 0x000fc800000006ff */
[C---:B------:R-:W-:Y:S01]  /*5240*/  IADD3 R25, PT, PT, R39.reuse, 0x800, RZ ;  /* 0x0000080027197810 */ /* 0x040fe20007ffe0ff */
[----:B------:R-:W-:-:S04]  /*5250*/  IMAD.WIDE.U32 R16, R39, 0x4, R2 ;  /* 0x0000000427107825 */ /* 0x000fc800078e0002 */
[----:B------:R-:W-:Y:S02]  /*5260*/  VIADD R21, R39, 0x400 ;  /* 0x0000040027157836 */ /* 0x000fe40000000000 */
[----:B------:R-:W2:Y:S02]  /*5270*/  LDG.E.128 R16, desc[UR6][R16.64] ;  /* 0x0000000610107981 */ /* 0x000ea4000c1e1d00 */
[----:B------:R-:W-:Y:S01]  /*5280*/  IMAD.WIDE.U32 R20, R21, 0x4, R2 ;  /* 0x0000000415147825 */ /* 0x000fe200078e0002 */
[----:B----4-:R-:W-:-:S03]  /*5290*/  IADD3 R29, PT, PT, R39, 0xc00, RZ ;  /* 0x00000c00271d7810 */ /* 0x010fc60007ffe0ff */
[--C-:B------:R-:W-:Y:S02]  /*52a0*/  IMAD.WIDE.U32 R24, R25, 0x4, R2.reuse ;  /* 0x0000000419187825 */ /* 0x100fe400078e0002 */
[----:B------:R-:W4:Y:S02]  /*52b0*/  LDG.E.128 R20, desc[UR6][R20.64] ;  /* 0x0000000614147981 */ /* 0x000f24000c1e1d00 */
[----:B---3--:R-:W-:Y:S02]  /*52c0*/  VIADD R33, R39, 0x1000 ;  /* 0x0000100027217836 */ /* 0x008fe40000000000 */
[--C-:B------:R-:W-:Y:S01]  /*52d0*/  IMAD.WIDE.U32 R28, R29, 0x4, R2.reuse ;  /* 0x000000041d1c7825 */ /* 0x100fe200078e0002 */
[----:B------:R-:W3:Y:S01]  /*52e0*/  LDG.E.128 R24, desc[UR6][R24.64] ;  /* 0x0000000618187981 */ /* 0x000ee2000c1e1d00 */
[----:B------:R-:W-:Y:S02]  /*52f0*/  IADD3 R37, PT, PT, R39, 0x1400, RZ ;  /* 0x0000140027257810 */ /* 0x000fe40007ffe0ff */
[--C-:B------:R-:W-:Y:S01]  /*5300*/  IMAD.WIDE.U32 R32, R33, 0x4, R2.reuse ;  /* 0x0000000421207825 */ /* 0x100fe200078e0002 */
[----:B------:R-:W-:Y:S01]  /*5310*/  IADD3 R41, PT, PT, R39, 0x1800, RZ ;  /* 0x0000180027297810 */ /* 0x000fe20007ffe0ff */
[----:B------:R-:W3:Y:S02]  /*5320*/  LDG.E.128 R28, desc[UR6][R28.64] ;  /* 0x000000061c1c7981 */ /* 0x000ee4000c1e1d00 */
[----:B------:R-:W-:-:S02]  /*5330*/  IMAD.WIDE.U32 R36, R37, 0x4, R2 ;  /* 0x0000000425247825 */ /* 0x000fc400078e0002 */
[----:B------:R-:W3:Y:S02]  /*5340*/  LDG.E.128 R32, desc[UR6][R32.64] ;  /* 0x0000000620207981 */ /* 0x000ee4000c1e1d00 */
[----:B------:R-:W-:Y:S02]  /*5350*/  VIADD R45, R39, 0x1c00 ;  /* 0x00001c00272d7836 */ /* 0x000fe40000000000 */
[--C-:B------:R-:W-:Y:S01]  /*5360*/  IMAD.WIDE.U32 R40, R41, 0x4, R2.reuse ;  /* 0x0000000429287825 */ /* 0x100fe200078e0002 */
[----:B------:R-:W3:Y:S03]  /*5370*/  LDG.E.128 R36, desc[UR6][R36.64] ;  /* 0x0000000624247981 */ /* 0x000ee6000c1e1d00 */
[----:B------:R-:W-:Y:S02]  /*5380*/  IMAD.WIDE.U32 R44, R45, 0x4, R2 ;  /* 0x000000042d2c7825 */ /* 0x000fe400078e0002 */
[----:B------:R-:W3:Y:S04]  /*5390*/  LDG.E.128 R40, desc[UR6][R40.64] ;  /* 0x0000000628287981 */ /* 0x000ee8000c1e1d00 */
[----:B------:R-:W3:Y:S01]  /*53a0*/  LDG.E.128 R44, desc[UR6][R44.64] ;  /* 0x000000062c2c7981 */ /* 0x000ee2000c1e1d00 */
[----:B------:R-:W-:-:S04]  /*53b0*/  IADD3 R62, PT, PT, -R5, R56, RZ ;  /* 0x00000038053e7210 */ /* 0x000fc80007ffe1ff */
[----:B------:R-:W-:-:S05]  /*53c0*/  LEA R64, R62, R59, 0x2 ;  /* 0x0000003b3e407211 */ /* 0x000fca00078e10ff */
[----:B------:R-:W2:Y:S04]  /*53d0*/  LDS R65, [R64] ;  /* 0x0000000040417984 */ /* 0x000ea80000000800 */
[----:B------:R-:W4:Y:S04]  /*53e0*/  LDS R66, [R64+0x80] ;  /* 0x0000800040427984 */ /* 0x000f280000000800 */
[----:B------:R-:W3:Y:S04]  /*53f0*/  LDS R69, [R64+0x100] ;  /* 0x0001000040457984 */ /* 0x000ee80000000800 */
[----:B------:R-:W0:Y:S04]  /*5400*/  LDS R70, [R64+0x180] ;  /* 0x0001800040467984 */ /* 0x000e280000000800 */
[----:B------:R-:W1:Y:S04]  /*5410*/  LDS R71, [R64+0x200] ;  /* 0x0002000040477984 */ /* 0x000e680000000800 */
[----:B------:R-:W1:Y:S04]  /*5420*/  LDS R62, [R64+0x280] ;  /* 0x00028000403e7984 */ /* 0x000e680000000800 */
[----:B------:R-:W1:Y:S04]  /*5430*/  LDS R61, [R64+0x300] ;  /* 0x00030000403d7984 */ /* 0x000e680000000800 */
[----:B------:R-:W1:Y:S01]  /*5440*/  LDS R63, [R64+0x380] ;  /* 0x00038000403f7984 */ /* 0x000e620000000800 */
[----:B------:R-:W-:-:S05]  /*5450*/  VIADD R57, R57, 0x8 ;  /* 0x0000000839397836 */ /* 0x000fca0000000000 */
[----:B------:R-:W-:Y:S02]  /*5460*/  ISETP.NE.AND P0, PT, R57, R60, PT ;  /* 0x0000003c3900720c */ /* 0x000fe40003f05270 */
[----:B------:R-:W-:Y:S01]  /*5470*/  IADD3 R56, PT, PT, R56, 0x100, RZ ;  /* 0x0000010038387810 */ /* 0x000fe20007ffe0ff */
[-C--:B--2---:R-:W-:Y:S01]  /*5480*/  FFMA.FTZ R67, R16, R65.reuse, R12 ;  /* 0x0000004110437223 */ /* 0x084fe2000001000c */
[-C--:B------:R-:W-:Y:S01]  /*5490*/  FFMA.FTZ R12, R17, R65.reuse, R13 ;  /* 0x00000041110c7223 */ /* 0x080fe2000001000d */
[-C--:B------:R-:W-:Y:S01]  /*54a0*/  FFMA.FTZ R13, R18, R65.reuse, R14 ;  /* 0x00000041120d7223 */ /* 0x080fe2000001000e */
[----:B------:R-:W-:-:S03]  /*54b0*/  FFMA.FTZ R14, R19, R65, R15 ;  /* 0x00000041130e7223 */ /* 0x000fc6000001000f */
[-C--:B----4-:R-:W-:Y:S01]  /*54c0*/  FFMA.FTZ R13, R22, R66.reuse, R13 ;  /* 0x00000042160d7223 */ /* 0x090fe2000001000d */
[-C--:B------:R-:W-:Y:S01]  /*54d0*/  FFMA.FTZ R67, R20, R66.reuse, R67 ;  /* 0x0000004214437223 */ /* 0x080fe20000010043 */
[-C--:B------:R-:W-:Y:S01]  /*54e0*/  FFMA.FTZ R12, R21, R66.reuse, R12 ;  /* 0x00000042150c7223 */ /* 0x080fe2000001000c */
[----:B------:R-:W-:Y:S01]  /*54f0*/  FFMA.FTZ R14, R23, R66, R14 ;  /* 0x00000042170e7223 */ /* 0x000fe2000001000e */
[-C--:B---3--:R-:W-:Y:S01]  /*5500*/  FFMA.FTZ R13, R26, R69.reuse, R13 ;  /* 0x000000451a0d7223 */ /* 0x088fe2000001000d */
[-C--:B------:R-:W-:Y:S01]  /*5510*/  FFMA.FTZ R67, R24, R69.reuse, R67 ;  /* 0x0000004518437223 */ /* 0x080fe20000010043 */
[-C--:B------:R-:W-:Y:S01]  /*5520*/  FFMA.FTZ R12, R25, R69.reuse, R12 ;  /* 0x00000045190c7223 */ /* 0x080fe2000001000c */
[----:B------:R-:W-:Y:S01]  /*5530*/  FFMA.FTZ R14, R27, R69, R14 ;  /* 0x000000451b0e7223 */ /* 0x000fe2000001000e */
[-C--:B0-----:R-:W-:Y:S01]  /*5540*/  FFMA.FTZ R13, R30, R70.reuse, R13 ;  /* 0x000000461e0d7223 */ /* 0x081fe2000001000d */
[-C--:B------:R-:W-:Y:S01]  /*5550*/  FFMA.FTZ R67, R28, R70.reuse, R67 ;  /* 0x000000461c437223 */ /* 0x080fe20000010043 */
[-C--:B------:R-:W-:Y:S01]  /*5560*/  FFMA.FTZ R12, R29, R70.reuse, R12 ;  /* 0x000000461d0c7223 */ /* 0x080fe2000001000c */
[----:B------:R-:W-:Y:S01]  /*5570*/  FFMA.FTZ R14, R31, R70, R14 ;  /* 0x000000461f0e7223 */ /* 0x000fe2000001000e */
[-C--:B-1----:R-:W-:Y:S01]  /*5580*/  FFMA.FTZ R13, R34, R71.reuse, R13 ;  /* 0x00000047220d7223 */ /* 0x082fe2000001000d */
        /* <DEDUP_REMOVED lines=16> */
.L_x_2446:
[----:B------:R-:W-:Y:S05]  /*5690*/  BSYNC.RECONVERGENT B1 ;  /* 0x0000000000017941 */ /* 0x000fea0003800200 */
.L_x_2445:
        /* <DEDUP_REMOVED lines=14> */
[----:B------:R-:W-:Y:S02]  /*5780*/  IMAD.WIDE.U32 R28, R29, 0x4, R2 ;  /* 0x000000041d1c7825 */ /* 0x000fe400078e0002 */
[----:B------:R-:W4:Y:S04]  /*5790*/  LDG.E.128 R24, desc[UR6][R24.64] ;  /* 0x0000000618187981 */ /* 0x000f28000c1e1d00 */
[----:B------:R-:W4:Y:S01]  /*57a0*/  LDG.E.128 R28, desc[UR6][R28.64] ;  /* 0x000000061c1c7981 */ /* 0x000f22000c1e1d00 */
[----:B------:R-:W0:Y:S01]  /*57b0*/  S2UR UR5, SR_CgaCtaId ;  /* 0x00000000000579c3 */ /* 0x000e220000008800 */
[----:B------:R-:W-:-:S02]  /*57c0*/  UMOV UR4, 0x400 ;  /* 0x0000040000047882 */ /* 0x000fc40000000000 */
[----:B------:R-:W-:Y:S01]  /*57d0*/  UIADD3 UR4, UPT, UPT, UR4, 0xc0, URZ ;  /* 0x000000c004047890 */ /* 0x000fe2000fffe0ff */
[----:B---3--:R-:W-:-:S03]  /*57e0*/  IMAD.IADD R32, R56, 0x1, -R5 ;  /* 0x0000000138207824 */ /* 0x008fc600078e0a05 */
[----:B0-----:R-:W-:-:S06]  /*57f0*/  ULEA UR4, UR5, UR4, 0x18 ;  /* 0x0000000405047291 */ /* 0x001fcc000f8ec0ff */
[----:B------:R-:W-:-:S05]  /*5800*/  LEA R32, R32, UR4, 0x2 ;  /* 0x0000000420207c11 */ /* 0x000fca000f8e10ff */
[----:B------:R-:W2:Y:S04]  /*5810*/  LDS R33, [R32] ;  /* 0x0000000020217984 */ /* 0x000ea80000000800 */
[----:B------:R-:W4:Y:S04]  /*5820*/  LDS R34, [R32+0x80] ;  /* 0x0000800020227984 */ /* 0x000f280000000800 */
[----:B------:R-:W0:Y:S04]  /*5830*/  LDS R36, [R32+0x100] ;  /* 0x0001000020247984 */ /* 0x000e280000000800 */
[----:B------:R-:W1:Y:S01]  /*5840*/  LDS R37, [R32+0x180] ;  /* 0x0001800020257984 */ /* 0x000e620000000800 */
[----:B------:R-:W-:Y:S01]  /*5850*/  IADD3 R56, PT, PT, R56, 0x80, RZ ;  /* 0x0000008038387810 */ /* 0x000fe20007ffe0ff */
[-C--:B--2---:R-:W-:Y:S01]  /*5860*/  FFMA.FTZ R35, R16, R33.reuse, R12 ;  /* 0x0000002110237223 */ /* 0x084fe2000001000c */
[-C--:B------:R-:W-:Y:S01]  /*5870*/  FFMA.FTZ R12, R17, R33.reuse, R13 ;  /* 0x00000021110c7223 */ /* 0x080fe2000001000d */
[-C--:B------:R-:W-:Y:S01]  /*5880*/  FFMA.FTZ R13, R18, R33.reuse, R14 ;  /* 0x00000021120d7223 */ /* 0x080fe2000001000e */
[----:B------:R-:W-:Y:S01]  /*5890*/  FFMA.FTZ R14, R19, R33, R15 ;  /* 0x00000021130e7223 */ /* 0x000fe2000001000f */
[-C--:B----4-:R-:W-:Y:S01]  /*58a0*/  FFMA.FTZ R35, R20, R34.reuse, R35 ;  /* 0x0000002214237223 */ /* 0x090fe20000010023 */
        /* <DEDUP_REMOVED lines=10> */
[----:B------:R-:W-:-:S07]  /*5950*/  FFMA.FTZ R15, R31, R37, R36 ;  /* 0x000000251f0f7223 */ /* 0x000fce0000010024 */
.L_x_2449:
[----:B------:R-:W-:Y:S05]  /*5960*/  BSYNC.RECONVERGENT B1 ;  /* 0x0000000000017941 */ /* 0x000fea0003800200 */
.L_x_2448:
        /* <DEDUP_REMOVED lines=11> */
[----:B------:R-:W0:Y:S01]  /*5a20*/  S2UR UR5, SR_CgaCtaId ;  /* 0x00000000000579c3 */ /* 0x000e220000008800 */
[----:B------:R-:W-:Y:S01]  /*5a30*/  UMOV UR4, 0x400 ;  /* 0x0000040000047882 */ /* 0x000fe20000000000 */
[----:B------:R-:W-:Y:S01]  /*5a40*/  IADD3 R24, PT, PT, -R5, R56, RZ ;  /* 0x0000003805187210 */ /* 0x000fe20007ffe1ff */
[----:B------:R-:W-:Y:S01]  /*5a50*/  UIADD3 UR4, UPT, UPT, UR4, 0xc0, URZ ;  /* 0x000000c004047890 */ /* 0x000fe2000fffe0ff */
[----:B------:R-:W-:-:S03]  /*5a60*/  IADD3 R56, PT, PT, R56, 0x40, RZ ;  /* 0x0000004038387810 */ /* 0x000fc60007ffe0ff */
[----:B0-----:R-:W-:-:S06]  /*5a70*/  ULEA UR4, UR5, UR4, 0x18 ;  /* 0x0000000405047291 */ /* 0x001fcc000f8ec0ff */
[----:B------:R-:W-:-:S05]  /*5a80*/  LEA R24, R24, UR4, 0x2 ;  /* 0x0000000418187c11 */ /* 0x000fca000f8e10ff */
        /* <DEDUP_REMOVED lines=10> */
.L_x_2451:
[----:B------:R-:W-:Y:S05]  /*5b30*/  BSYNC.RECONVERGENT B1 ;  /* 0x0000000000017941 */ /* 0x000fea0003800200 */
.L_x_2450:
[----:B------:R-:W-:Y:S05]  /*5b40*/  @P0 BRA `(.L_x_2444) ;  /* 0x0000000000380947 */ /* 0x000fea0003800000 */
[----:B------:R-:W-:-:S04]  /*5b50*/  IMAD.SHL.U32 R17, R56, 0x20, RZ ;  /* 0x0000002038117824 */ /* 0x000fc800078e00ff */
[----:B------:R-:W-:-:S06]  /*5b60*/  IMAD.WIDE.U32 R16, R17, 0x4, R2 ;  /* 0x0000000411107825 */ /* 0x000fcc00078e0002 */
[----:B------:R-:W2:Y:S01]  /*5b70*/  LDG.E.128 R16, desc[UR6][R16.64] ;  /* 0x0000000610107981 */ /* 0x000ea2000c1e1d00 */
[----:B------:R-:W0:Y:S01]  /*5b80*/  S2UR UR5, SR_CgaCtaId ;  /* 0x00000000000579c3 */ /* 0x000e220000008800 */
[----:B------:R-:W-:Y:S01]  /*5b90*/  UMOV UR4, 0x400 ;  /* 0x0000040000047882 */ /* 0x000fe20000000000 */
[----:B------:R-:W-:Y:S01]  /*5ba0*/  IADD3 R20, PT, PT, -R5, R56, RZ ;  /* 0x0000003805147210 */ /* 0x000fe20007ffe1ff */
[----:B------:R-:W-:-:S04]  /*5bb0*/  UIADD3 UR4, UPT, UPT, UR4, 0xc0, URZ ;  /* 0x000000c004047890 */ /* 0x000fc8000fffe0ff */
[----:B0-----:R-:W-:-:S06]  /*5bc0*/  ULEA UR4, UR5, UR4, 0x18 ;  /* 0x0000000405047291 */ /* 0x001fcc000f8ec0ff */
[----:B------:R-:W-:-:S06]  /*5bd0*/  LEA R20, R20, UR4, 0x2 ;  /* 0x0000000414147c11 */ /* 0x000fcc000f8e10ff */
[----:B------:R-:W2:Y:S02]  /*5be0*/  LDS R20, [R20] ;  /* 0x0000000014147984 */ /* 0x000ea40000000800 */
[-C--:B--2---:R-:W-:Y:S01]  /*5bf0*/  FFMA.FTZ R12, R16, R20.reuse, R12 ;  /* 0x00000014100c7223 */ /* 0x084fe2000001000c */
[-C--:B------:R-:W-:Y:S01]  /*5c00*/  FFMA.FTZ R13, R17, R20.reuse, R13 ;  /* 0x00000014110d7223 */ /* 0x080fe2000001000d */
[-C--:B------:R-:W-:Y:S01]  /*5c10*/  FFMA.FTZ R14, R18, R20.reuse, R14 ;  /* 0x00000014120e7223 */ /* 0x080fe2000001000e */
[----:B------:R-:W-:-:S07]  /*5c20*/  FFMA.FTZ R15, R19, R20, R15 ;  /* 0x00000014130f7223 */ /* 0x000fce000001000f */
.L_x_2444:
[----:B------:R-:W-:Y:S05]  /*5c30*/  BSYNC.RECONVERGENT B0 ;  /* 0x0000000000007941 */ /* 0x000fea0003800200 */
.L_x_2443:
[----:B------:R-:W-:Y:S01]  /*5c40*/  ISETP.GE.AND P0, PT, R54, R0, PT ;  /* 0x000000003600720c */ /* 0x000fe20003f06270 */
[----:B------:R-:W-:-:S12]  /*5c50*/  BSSY.RECONVERGENT B2, `(.L_x_2452) ;  /* 0x0000120000027945 */ /* 0x000fd80003800200 */
[----:B------:R-:W-:Y:S05]  /*5c60*/  @P0 BRA `(.L_x_2453) ;  /* 0x0000001000780947 */ /* 0x000fea0003800000 */
[----:B------:R-:W-:Y:S01]  /*5c70*/  VIADDMNMX R17, R54, 0x20, R0, !PT ;  /* 0x0000002036117846 */ /* 0x000fe20007800100 */
[----:B------:R-:W-:Y:S01]  /*5c80*/  BSSY.RECONVERGENT B1, `(.L_x_2454) ;  /* 0x00000a3000017945 */ /* 0x000fe20003800200 */
[----:B------:R-:W-:-:S04]  /*5c90*/  LOP3.LUT R0, RZ, R5, RZ, 0x33, !PT ;  /* 0x00000005ff007212 */ /* 0x000fc800078e33ff */
[----:B------:R-:W-:-:S04]  /*5ca0*/  IADD3 R0, PT, PT, -R48, R17, R0 ;  /* 0x0000001130007210 */ /* 0x000fc80007ffe100 */
[C---:B------:R-:W-:Y:S02]  /*5cb0*/  ISETP.GE.U32.AND P0, PT, R0.reuse, 0x60, PT ;  /* 0x000000600000780c */ /* 0x040fe40003f06070 */
[----:B------:R-:W-:-:S11]  /*5cc0*/  LEA.HI R20, R0, 0x1, RZ, 0x1b ;  /* 0x0000000100147811 */ /* 0x000fd600078fd8ff */
[----:B------:R-:W-:Y:S05]  /*5cd0*/  @!P0 BRA `(.L_x_2455) ;  /* 0x0000000800748947 */ /* 0x000fea0003800000 */
[----:B------:R-:W0:Y:S01]  /*5ce0*/  S2UR UR5, SR_CgaCtaId ;  /* 0x00000000000579c3 */ /* 0x000e220000008800 */
[----:B------:R-:W-:Y:S01]  /*5cf0*/  UMOV UR4, 0x400 ;  /* 0x0000040000047882 */ /* 0x000fe20000000000 */
[----:B------:R-:W-:Y:S01]  /*5d00*/  LOP3.LUT R21, R20, 0xffffffc, RZ, 0xc0, !PT ;  /* 0x0ffffffc14157812 */ /* 0x000fe200078ec0ff */
[----:B------:R-:W-:Y:S01]  /*5d10*/  UIADD3 UR4, UPT, UPT, UR4, 0xc0, URZ ;  /* 0x000000c004047890 */ /* 0x000fe2000fffe0ff */
[----:B------:R-:W-:Y:S01]  /*5d20*/  BSSY.RECONVERGENT B0, `(.L_x_2456) ;  /* 0x0000097000007945 */ /* 0x000fe20003800200 */
[----:B------:R-:W-:Y:S02]  /*5d30*/  IADD3 R54, PT, PT, R54, 0x40, RZ ;  /* 0x0000004036367810 */ /* 0x000fe40007ffe0ff */
[----:B------:R-:W-:Y:S01]  /*5d40*/  IMAD.MOV R21, RZ, RZ, -R21 ;  /* 0x000000ffff157224 */ /* 0x000fe200078e0a15 */
[----:B------:R-:W1:Y:S01]  /*5d50*/  LDC R51, c[0x0][0x3f4] ;  /* 0x0000fd00ff337b82 */ /* 0x000e620000000800 */
[----:B0-----:R-:W-:-:S06]  /*5d60*/  ULEA UR4, UR5, UR4, 0x18 ;  /* 0x0000000405047291 */ /* 0x001fcc000f8ec0ff */
[----:B------:R-:W-:-:S04]  /*5d70*/  LEA R22, R48, UR4, 0x2 ;  /* 0x0000000430167c11 */ /* 0x000fc8000f8e10ff */
[----:B------:R-:W-:-:S07]  /*5d80*/  IADD3 R22, PT, PT, R22, 0x100, RZ ;  /* 0x0000010016167810 */ /* 0x000fce0007ffe0ff */
.L_x_2465:
[C---:B------:R-:W-:Y:S01]  /*5d90*/  VIADD R18, R54.reuse, 0xffffffc0 ;  /* 0xffffffc036127836 */ /* 0x040fe20000000000 */
[----:B------:R-:W-:Y:S01]  /*5da0*/  IADD3 R21, PT, PT, R21, 0x4, RZ ;  /* 0x0000000415157810 */ /* 0x000fe20007ffe0ff */
[----:B------:R-:W-:Y:S01]  /*5db0*/  BSSY.RECONVERGENT B3, `(.L_x_2457) ;  /* 0x0000027000037945 */ /* 0x000fe20003800200 */
[----:B------:R-:W-:Y:S02]  /*5dc0*/  IADD3 R26, PT, PT, R54, -0x20, RZ ;  /* 0xffffffe0361a7810 */ /* 0x000fe40007ffe0ff */
[-C--:B-1----:R-:W-:Y:S02]  /*5dd0*/  ISETP.GE.AND P4, PT, R18, R51.reuse, PT ;  /* 0x000000331200720c */ /* 0x082fe40003f86270 */
[----:B------:R-:W-:Y:S02]  /*5de0*/  IADD3 R24, PT, PT, R54, 0x20, RZ ;  /* 0x0000002036187810 */ /* 0x000fe40007ffe0ff */
[----:B------:R-:W-:Y:S02]  /*5df0*/  ISETP.NE.AND P0, PT, R21, RZ, PT ;  /* 0x000000ff1500720c */ /* 0x000fe40003f05270 */
[----:B------:R-:W-:-:S02]  /*5e00*/  ISETP.GE.AND P1, PT, R26, R51, PT ;  /* 0x000000331a00720c */ /* 0x000fc40003f26270 */
[-C--:B------:R-:W-:Y:S02]  /*5e10*/  ISETP.GE.AND P2, PT, R54, R51.reuse, PT ;  /* 0x000000333600720c */ /* 0x080fe40003f46270 */
[----:B------:R-:W-:-:S03]  /*5e20*/  ISETP.GE.AND P3, PT, R24, R51, PT ;  /* 0x000000331800720c */ /* 0x000fc60003f66270 */
[----:B------:R-:W-:Y:S10]  /*5e30*/  @!P4 BRA `(.L_x_2458) ;  /* 0x000000000078c947 */ /* 0x000ff40003800000 */
[----:B------:R-:W-:Y:S02]  /*5e40*/  IABS R19, R51 ;  /* 0x0000003300137213 */ /* 0x000fe40000000000 */
[----:B----4-:R-:W-:Y:S02]  /*5e50*/  IABS R28, R18 ;  /* 0x00000012001c7213 */ /* 0x010fe40000000000 */
[----:B------:R-:W0:Y:S01]  /*5e60*/  I2F.RP R23, R19 ;  /* 0x0000001300177306 */ /* 0x000e220000209400 */
[----:B------:R-:W-:Y:S02]  /*5e70*/  ISETP.GE.AND P5, PT, R18, RZ, PT ;  /* 0x000000ff1200720c */ /* 0x000fe40003fa6270 */
[----:B------:R-:W-:-:S05]  /*5e80*/  ISETP.NE.AND P6, PT, R51, RZ, PT ;  /* 0x000000ff3300720c */ /* 0x000fca0003fc5270 */
[----:B0-----:R-:W0:Y:S02]  /*5e90*/  MUFU.RCP R23, R23 ;  /* 0x0000001700177308 */ /* 0x001e240000001000 */
[----:B0-----:R-:W-:Y:S02]  /*5ea0*/  VIADD R25, R23, 0xffffffe ;  /* 0x0ffffffe17197836 */ /* 0x001fe40000000000 */
[----:B------:R-:W0:Y:S04]  /*5eb0*/  LDS R23, [R22+-0x100] ;  /* 0xffff000016177984 */ /* 0x000e280000000800 */
        /* <DEDUP_REMOVED lines=17> */
[----:B------:R-:W0:Y:S02]  /*5fd0*/  LDG.E.128 R16, desc[UR6][R16.64] ;  /* 0x0000000610107981 */ /* 0x000e24000c1e1d00 */
[-C--:B0-----:R-:W-:Y:S01]  /*5fe0*/  FFMA.FTZ R12, R16, R23.reuse, R12 ;  /* 0x00000017100c7223 */ /* 0x081fe2000001000c */
[-C--:B------:R-:W-:Y:S01]  /*5ff0*/  FFMA.FTZ R13, R17, R23.reuse, R13 ;  /* 0x00000017110d7223 */ /* 0x080fe2000001000d */
[-C--:B------:R-:W-:Y:S01]  /*6000*/  FFMA.FTZ R14, R18, R23.reuse, R14 ;  /* 0x00000017120e7223 */ /* 0x080fe2000001000e */
[----:B------:R-:W-:-:S07]  /*6010*/  FFMA.FTZ R15, R19, R23, R15 ;  /* 0x00000017130f7223 */ /* 0x000fce000001000f */
.L_x_2458:
[----:B------:R-:W-:Y:S05]  /*6020*/  BSYNC.RECONVERGENT B3 ;  /* 0x0000000000037941 */ /* 0x000fea0003800200 */
.L_x_2457:
        /* <DEDUP_REMOVED lines=32> */
.L_x_2460:
[----:B------:R-:W-:Y:S05]  /*6230*/  BSYNC.RECONVERGENT B3 ;  /* 0x0000000000037941 */ /* 0x000fea0003800200 */
.L_x_2459:
        /* <DEDUP_REMOVED lines=32> */
.L_x_2462:
[----:B------:R-:W-:Y:S05]  /*6440*/  BSYNC.RECONVERGENT B3 ;  /* 0x0000000000037941 */ /* 0x000fea0003800200 */
.L_x_2461:
        /* <DEDUP_REMOVED lines=10> */
[----:B0-----:R-:W0:Y:S01]  /*64f0*/  LDS R23, [R22+0x80] ;  /* 0x0000800016177984 */ /* 0x001e220000000800 */
        /* <DEDUP_REMOVED lines=21> */
.L_x_2464:
[----:B------:R-:W-:Y:S05]  /*6650*/  BSYNC.RECONVERGENT B3 ;  /* 0x0000000000037941 */ /* 0x000fea0003800200 */
.L_x_2463:
[----:B------:R-:W-:Y:S01]  /*6660*/  VIADD R54, R54, 0x80 ;  /* 0x0000008036367836 */ /* 0x000fe20000000000 */
[----:B------:R-:W-:Y:S01]  /*6670*/  IADD3 R22, PT, PT, R22, 0x200, RZ ;  /* 0x0000020016167810 */ /* 0x000fe20007ffe0ff */
[----:B------:R-:W-:Y:S06]  /*6680*/  @P0 BRA `(.L_x_2465) ;  /* 0xfffffff400c00947 */ /* 0x000fec000383ffff */
[----:B------:R-:W-:Y:S05]  /*6690*/  BSYNC.RECONVERGENT B0 ;  /* 0x0000000000007941 */ /* 0x000fea0003800200 */
.L_x_2456:
[----:B------:R-:W-:-:S07]  /*66a0*/  IADD3 R54, PT, PT, R54, -0x40, RZ ;  /* 0xffffffc036367810 */ /* 0x000fce0007ffe0ff */
.L_x_2455:
[----:B------:R-:W-:Y:S05]  /*66b0*/  BSYNC.RECONVERGENT B1 ;  /* 0x0000000000017941 */ /* 0x000fea0003800200 */
.L_x_2454:
        /* <DEDUP_REMOVED lines=24> */
[----:B0-----:R-:W0:Y:S01]  /*6840*/  LDS R20, [R21] ;  /* 0x0000000015147984 */ /* 0x001e220000000800 */
        /* <DEDUP_REMOVED lines=21> */
.L_x_2469:
[----:B------:R-:W-:Y:S05]  /*69a0*/  BSYNC.RECONVERGENT B1 ;  /* 0x0000000000017941 */ /* 0x000fea0003800200 */
.L_x_2468:
        /* <DEDUP_REMOVED lines=10> */
[----:B0-----:R-:W0:Y:S01]  /*6a50*/  LDS R20, [R21+0x80] ;  /* 0x0000800015147984 */ /* 0x001e220000000800 */
        /* <DEDUP_REMOVED lines=21> */
.L_x_2471:
[----:B------:R-:W-:Y:S05]  /*6bb0*/  BSYNC.RECONVERGENT B1 ;  /* 0x0000000000017941 */ /* 0x000fea0003800200 */
.L_x_2470:
[----:B------:R-:W-:-:S07]  /*6bc0*/  IADD3 R54, PT, PT, R54, 0x40, RZ ;  /* 0x0000004036367810 */ /* 0x000fce0007ffe0ff */
.L_x_2467:
[----:B------:R-:W-:Y:S05]  /*6bd0*/  BSYNC.RECONVERGENT B0 ;  /* 0x0000000000007941 */ /* 0x000fea0003800200 */
.L_x_2466:
[----:B------:R-:W-:-:S04]  /*6be0*/  LOP3.LUT P0, RZ, R0, 0x20, RZ, 0xc0, !PT ;  /* 0x0000002000ff7812 */ /* 0x000fc8000780c0ff */
[----:B------:R-:W-:-:S13]  /*6bf0*/  ISETP.LT.OR P0, PT, R54, R51, P0 ;  /* 0x000000333600720c */ /* 0x000fda0000701670 */
[----:B------:R-:W-:Y:S05]  /*6c00*/  @P0 BRA `(.L_x_2453) ;  /* 0x0000000000900947 */ /* 0x000fea0003800000 */
[----:B------:R-:W-:Y:S01]  /*6c10*/  IABS R19, R51 ;  /* 0x0000003300137213 */ /* 0x000fe20000000000 */
[----:B------:R-:W-:Y:S01]  /*6c20*/  HFMA2 R16, -RZ, RZ, 0, 0 ;  /* 0x00000000ff107431 */ /* 0x000fe200000001ff */
[----:B------:R-:W-:Y:S02]  /*6c30*/  ISETP.GE.AND P1, PT, R54, RZ, PT ;  /* 0x000000ff3600720c */ /* 0x000fe40003f26270 */
[----:B------:R-:W0:Y:S01]  /*6c40*/  I2F.RP R18, R19 ;  /* 0x0000001300127306 */ /* 0x000e220000209400 */
[----:B------:R-:W-:-:S07]  /*6c50*/  ISETP.NE.AND P2, PT, R51, RZ, PT ;  /* 0x000000ff3300720c */ /* 0x000fce0003f45270 */
[----:B0-----:R-:W0:Y:S02]  /*6c60*/  MUFU.RCP R18, R18 ;  /* 0x0000001200127308 */ /* 0x001e240000001000 */
[----:B0-----:R-:W-:-:S06]  /*6c70*/  VIADD R20, R18, 0xffffffe ;  /* 0x0ffffffe12147836 */ /* 0x001fcc0000000000 */
[----:B------:R-:W0:Y:S02]  /*6c80*/  F2I.FTZ.U32.TRUNC.NTZ R17, R20 ;  /* 0x0000001400117305 */ /* 0x000e24000021f000 */
[----:B0-----:R-:W-:-:S05]  /*6c90*/  IADD3 R0, PT, PT, RZ, -R17, RZ ;  /* 0x80000011ff007210 */ /* 0x001fca0007ffe0ff */
[----:B------:R-:W-:Y:S01]  /*6ca0*/  IMAD R21, R0, R19, RZ ;  /* 0x0000001300157224 */ /* 0x000fe200078e02ff */
[----:B------:R-:W-:-:S03]  /*6cb0*/  IABS R0, R54 ;  /* 0x0000003600007213 */ /* 0x000fc60000000000 */
        /* <DEDUP_REMOVED lines=12> */
[----:B------:R-:W-:-:S05]  /*6d80*/  IMAD.WIDE.U32 R2, R17, 0x4, R2 ;  /* 0x0000000411027825 */ /* 0x000fca00078e0002 */
[----:B------:R-:W2:Y:S01]  /*6d90*/  LDG.E.128 R16, desc[UR6][R2.64] ;  /* 0x0000000602107981 */ /* 0x000ea2000c1e1d00 */
[----:B------:R-:W0:Y:S01]  /*6da0*/  S2UR UR5, SR_CgaCtaId ;  /* 0x00000000000579c3 */ /* 0x000e220000008800 */
[----:B------:R-:W-:Y:S01]  /*6db0*/  UMOV UR4, 0x400 ;  /* 0x0000040000047882 */ /* 0x000fe20000000000 */
[----:B------:R-:W-:Y:S01]  /*6dc0*/  IMAD.IADD R5, R54, 0x1, -R5 ;  /* 0x0000000136057824 */ /* 0x000fe200078e0a05 */
        /* <DEDUP_REMOVED lines=8> */
.L_x_2453:
[----:B------:R-:W-:Y:S05]  /*6e50*/  BSYNC.RECONVERGENT B2 ;  /* 0x0000000000027941 */ /* 0x000fea0003800200 */
.L_x_2452:
[----:B------:R-:W-:Y:S01]  /*6e60*/  ISETP.NE.AND P0, PT, R48, R49, PT ;  /* 0x000000313000720c */ /* 0x000fe20003f05270 */
[----:B------:R-:W-:-:S12]  /*6e70*/  BSSY.RECONVERGENT B0, `(.L_x_2472) ;  /* 0x0000035000007945 */ /* 0x000fd80003800200 */
[----:B------:R-:W-:Y:S05]  /*6e80*/  @P0 BRA `(.L_x_2473) ;  /* 0x0000000000cc0947 */ /* 0x000fea0003800000 */
[----:B------:R-:W0:Y:S01]  /*6e90*/  LDC R0, c[0x0][0x478] ;  /* 0x00011e00ff007b82 */ /* 0x000e220000000800 */
[----:B------:R-:W-:Y:S01]  /*6ea0*/  IADD3 R83, PT, PT, R52, R83, RZ ;  /* 0x0000005334537210 */ /* 0x000fe20007ffe0ff */
[----:B------:R-:W1:Y:S01]  /*6eb0*/  LDCU.64 UR4, c[0x0][0x460] ;  /* 0x00008c00ff0477ac */ /* 0x000e620008000a00 */
[----:B------:R-:W-:Y:S01]  /*6ec0*/  IMAD R51, R53, R51, R52 ;  /* 0x0000003335337224 */ /* 0x000fe200078e0234 */
[----:B---3--:R-:W2:Y:S01]  /*6ed0*/  LDS R73, [R73] ;  /* 0x0000000049497984 */ /* 0x008ea20000000800 */
[----:B0-----:R-:W-:-:S13]  /*6ee0*/  ISETP.NE.AND P1, PT, R0, 0x2, PT ;  /* 0x000000020000780c */ /* 0x001fda0003f25270 */
[----:B------:R-:W0:Y:S08]  /*6ef0*/  @!P1 LDC.64 R2, c[0x0][0x3a8] ;  /* 0x0000ea00ff029b82 */ /* 0x000e300000000a00 */
[----:B------:R-:W3:Y:S08]  /*6f00*/  @!P1 LDC.64 R18, c[0x0][0x468] ;  /* 0x00011a00ff129b82 */ /* 0x000ef00000000a00 */
[----:B------:R-:W4:Y:S01]  /*6f10*/  @P1 LDC.64 R16, c[0x0][0x3a8] ;  /* 0x0000ea00ff101b82 */ /* 0x000f220000000a00 */
[----:B0-----:R-:W-:-:S04]  /*6f20*/  @!P1 IADD3 R2, P0, PT, R83, R2, RZ ;  /* 0x0000000253029210 */ /* 0x001fc80007f1e0ff */
[----:B------:R-:W-:Y:S01]  /*6f30*/  @!P1 LEA.HI.X.SX32 R3, R83, R3, 0x1, P0 ;  /* 0x0000000353039211 */ /* 0x000fe200000f0eff */
[----:B---3--:R-:W3:Y:S04]  /*6f40*/  @!P1 LDG.E R19, desc[UR6][R18.64+0x8] ;  /* 0x0000080612139981 */ /* 0x008ee8000c1e1900 */
[----:B------:R-:W2:Y:S01]  /*6f50*/  @!P1 LDG.E R0, desc[UR6][R2.64] ;  /* 0x0000000602009981 */ /* 0x000ea2000c1e1900 */
[----:B-1----:R-:W-:-:S04]  /*6f60*/  ISETP.NE.U32.AND P0, PT, RZ, UR4, PT ;  /* 0x00000004ff007c0c */ /* 0x002fc8000bf05070 */
[----:B------:R-:W-:Y:S01]  /*6f70*/  ISETP.NE.AND.EX P0, PT, RZ, UR5, PT, P0 ;  /* 0x00000005ff007c0c */ /* 0x000fe2000bf05300 */
[----:B------:R-:W0:-:S12]  /*6f80*/  LDCU.64 UR4, c[0x0][0x3c0] ;  /* 0x00007800ff0477ac */ /* 0x000e180008000a00 */
[----:B------:R-:W1:Y:S08]  /*6f90*/  @P0 LDC R5, c[0x0][0x3f8] ;  /* 0x0000fe00ff050b82 */ /* 0x000e700000000800 */
[----:B------:R-:W0:Y:S01]  /*6fa0*/  @P0 LDC.64 R20, c[0x0][0x458] ;  /* 0x00011600ff140b82 */ /* 0x000e220000000a00 */
[----:B----4-:R-:W-:-:S04]  /*6fb0*/  @P1 IMAD.WIDE R2, R83, 0x4, R16 ;  /* 0x0000000453021825 */ /* 0x010fc800078e0210 */
[----:B-1----:R-:W-:-:S05]  /*6fc0*/  @P0 IMAD R7, R4, R5, R7 ;  /* 0x0000000504070224 */ /* 0x002fca00078e0207 */
[----:B------:R-:W-:-:S05]  /*6fd0*/  @P0 LEA R5, R7, R52, 0x5 ;  /* 0x0000003407050211 */ /* 0x000fca00078e28ff */
[----:B0-----:R-:W-:Y:S01]  /*6fe0*/  @P0 IMAD.WIDE R4, R5, 0x4, R20 ;  /* 0x0000000405040825 */ /* 0x001fe200078e0214 */
[----:B--2---:R-:W3:Y:S08]  /*6ff0*/  @!P1 I2F.S8 R22, R0 ;  /* 0x0000000000169306 */ /* 0x004ef00000001400 */
[----:B------:R-:W0:Y:S08]  /*7000*/  @!P1 I2F.S8 R24, R0.B1 ;  /* 0x1000000000189306 */ /* 0x000e300000001400 */
[----:B------:R-:W1:Y:S08]  /*7010*/  @!P1 I2F.S8 R26, R0.B2 ;  /* 0x20000000001a9306 */ /* 0x000e700000001400 */
[----:B------:R-:W2:Y:S01]  /*7020*/  @!P1 I2F.S8 R28, R0.B3 ;  /* 0x30000000001c9306 */ /* 0x000ea20000001400 */
[C---:B---3--:R-:W-:Y:S01]  /*7030*/  @!P1 FMUL.FTZ R16, R19.reuse, R22 ;  /* 0x0000001613109220 */ /* 0x048fe20000410000 */
[C---:B0-----:R-:W-:Y:S01]  /*7040*/  @!P1 FMUL.FTZ R17, R19.reuse, R24 ;  /* 0x0000001813119220 */ /* 0x041fe20000410000 */
[----:B------:R-:W3:Y:S01]  /*7050*/  @P0 LDG.E.128 R20, desc[UR6][R4.64] ;  /* 0x0000000604140981 */ /* 0x000ee2000c1e1d00 */
[C---:B-1----:R-:W-:Y:S01]  /*7060*/  @!P1 FMUL.FTZ R18, R19.reuse, R26 ;  /* 0x0000001a13129220 */ /* 0x042fe20000410000 */
[----:B--2---:R-:W-:-:S06]  /*7070*/  @!P1 FMUL.FTZ R19, R19, R28 ;  /* 0x0000001c13139220 */ /* 0x004fcc0000410000 */
[----:B------:R-:W2:Y:S01]  /*7080*/  @P1 LDG.E.128 R16, desc[UR6][R2.64] ;  /* 0x0000000602101981 */ /* 0x000ea2000c1e1d00 */
[----:B------:R-:W-:Y:S01]  /*7090*/  IMAD.SHL.U32 R6, R6, 0x20, RZ ;  /* 0x0000002006067824 */ /* 0x000fe200078e00ff */
[----:B------:R-:W-:-:S04]  /*70a0*/  SHF.R.S32.HI R7, RZ, 0x1f, R51 ;  /* 0x0000001fff077819 */ /* 0x000fc80000011433 */
[----:B------:R-:W-:-:S04]  /*70b0*/  IADD3 R51, P1, PT, R6, R51, RZ ;  /* 0x0000003306337210 */ /* 0x000fc80007f3e0ff */
[----:B------:R-:W-:Y:S02]  /*70c0*/  LEA.HI.X.SX32 R0, R6, R7, 0x1, P1 ;  /* 0x0000000706007211 */ /* 0x000fe400008f0eff */
[----:B------:R-:W-:-:S04]  /*70d0*/  LEA R6, P1, R51, UR4, 0x2 ;  /* 0x0000000433067c11 */ /* 0x000fc8000f8210ff */
[----:B------:R-:W-:Y:S01]  /*70e0*/  LEA.HI.X R7, R51, UR5, R0, 0x2, P1 ;  /* 0x0000000533077c11 */ /* 0x000fe200088f1400 */
[----:B--2--5:R-:W-:Y:S01]  /*70f0*/  FADD.FTZ R8, R16, R8 ;  /* 0x0000000810087221 */ /* 0x024fe20000010000 */
        /* <DEDUP_REMOVED lines=8> */
[C---:B------:R-:W-:Y:S01]  /*7180*/  FFMA.FTZ R12, R73.reuse, R8, R12 ;  /* 0x00000008490c7223 */ /* 0x040fe2000001000c */
[C---:B------:R-:W-:Y:S01]  /*7190*/  FFMA.FTZ R13, R73.reuse, R9, R13 ;  /* 0x00000009490d7223 */ /* 0x040fe2000001000d */
[C---:B------:R-:W-:Y:S01]  /*71a0*/  FFMA.FTZ R14, R73.reuse, R10, R14 ;  /* 0x0000000a490e7223 */ /* 0x040fe2000001000e */
[----:B------:R-:W-:-:S07]  /*71b0*/  FFMA.FTZ R15, R73, R11, R15 ;  /* 0x0000000b490f7223 */ /* 0x000fce000001000f */
.L_x_2473:
[----:B------:R-:W-:Y:S05]  /*71c0*/  BSYNC.RECONVERGENT B0 ;  /* 0x0000000000007941 */ /* 0x000fea0003800200 */
.L_x_2472:
[----:B------:R-:W1:Y:S08]  /*71d0*/  S2UR UR5, SR_CgaCtaId ;  /* 0x00000000000579c3 */ /* 0x000e700000008800 */
[----:B------:R-:W-:Y:S01]  /*71e0*/  BAR.SYNC.DEFER_BLOCKING 0x0 ;  /* 0x0000000000007b1d */ /* 0x000fe20000010000 */
[----:B------:R-:W-:Y:S02]  /*71f0*/  LOP3.LUT R0, R50, 0x380, RZ, 0xc0, !PT ;  /* 0x0000038032007812 */ /* 0x000fe400078ec0ff */
[----:B------:R-:W-:-:S02]  /*7200*/  SHF.L.U32 R3, R52, 0x2, RZ ;  /* 0x0000000234037819 */ /* 0x000fc400000006ff */
[----:B------:R-:W-:Y:S01]  /*7210*/  ISETP.NE.AND P0, PT, R0, 0x80, PT ;  /* 0x000000800000780c */ /* 0x000fe20003f05270 */
[----:B------:R-:W-:Y:S01]  /*7220*/  UMOV UR4, 0x400 ;  /* 0x0000040000047882 */ /* 0x000fe20000000000 */
[----:B------:R-:W-:Y:S01]  /*7230*/  LEA R48, R48, R3, 0x7 ;  /* 0x0000000330307211 */ /* 0x000fe200078e38ff */
[----:B------:R-:W-:Y:S01]  /*7240*/  UIADD3 UR4, UPT, UPT, UR4, 0xc0, URZ ;  /* 0x000000c004047890 */ /* 0x000fe2000fffe0ff */
[C---:B------:R-:W-:Y:S02]  /*7250*/  ISETP.GT.U32.AND P1, PT, R50.reuse, 0x7f, PT ;  /* 0x0000007f3200780c */ /* 0x040fe40003f24070 */
[C---:B------:R-:W-:Y:S02]  /*7260*/  LOP3.LUT R0, R50.reuse, 0x3c0, RZ, 0xc0, !PT ;  /* 0x000003c032007812 */ /* 0x040fe400078ec0ff */
        /* <DEDUP_REMOVED lines=87> */
.L_x_2474:
[----:B------:R-:W0:Y:S01]  /*77e0*/  LDC.64 R2, c[0x0][0x380] ;  /* 0x0000e000ff027b82 */ /* 0x000e220000000a00 */
[----:B------:R-:W-:-:S05]  /*77f0*/  IADD3 R53, PT, PT, R53, R52, RZ ;  /* 0x0000003435357210 */ /* 0x000fca0007ffe0ff */
[----:B0-----:R-:W-:-:S05]  /*7800*/  IMAD.WIDE R2, R53, 0x4, R2 ;  /* 0x0000000435027825 */ /* 0x001fca00078e0202 */
[----:B------:R-:W-:Y:S01]  /*7810*/  STG.E.128 desc[UR6][R2.64], R12 ;  /* 0x0000000c02007986 */ /* 0x000fe2000c101d06 */
[----:B------:R-:W-:Y:S05]  /*7820*/  EXIT ;  /* 0x000000000000794d */ /* 0x000fea0003800000 */
.L_x_2401:
[----:B------:R-:W-:Y:S02]  /*7830*/  IMAD.MOV.U32 R20, RZ, RZ, 0x10 ;  /* 0x00000010ff147424 */ /* 0x000fe400078e00ff */
[----:B------:R-:W-:Y:S01]  /*7840*/  HFMA2 R21, -RZ, RZ, 0, 1.847743988037109375e-06 ;  /* 0x0000001fff157431 */ /* 0x000fe200000001ff */
[----:B------:R-:W-:-:S07]  /*7850*/  MOV R19, 0xffffffff ;  /* 0xffffffff00137802 */ /* 0x000fce0000000f00 */
[----:B-1---5:R-:W-:Y:S05]  /*7860*/  WARPSYNC.COLLECTIVE R19, `(.L_x_2475) ;  /* 0x0000000013087348 */ /* 0x022fea0003c00000 */
[----:B------:R0:W2:Y:S02]  /*7870*/  SHFL.BFLY P0, R17, R16, R20, R21 ;  /* 0x0c00001410117389 */ /* 0x0000a40000000015 */
[----:B012--5:R-:W-:Y:S05]  /*7880*/  ENDCOLLECTIVE ;  /* 0x000000000000791b */ /* 0x027fea0003800000 */
.L_x_2475:
[----:B------:R-:W-:Y:S02]  /*7890*/  HFMA2 R20, -RZ, RZ, 0, 4.76837158203125e-07 ;  /* 0x00000008ff147431 */ /* 0x000fe400000001ff */
[----:B------:R-:W-:-:S04]  /*78a0*/  IMAD.MOV.U32 R13, RZ, RZ, R17 ;  /* 0x000000ffff0d7224 */ /* 0x000fc800078e0011 */
[----:B------:R-:W-:-:S05]  /*78b0*/  FADD.FTZ R13, R16, R13 ;  /* 0x0000000d100d7221 */ /* 0x000fca0000010000 */
[----:B------:R-:W-:-:S07]  /*78c0*/  MOV R16, R13 ;  /* 0x0000000d00107202 */ /* 0x000fce0000000f00 */
[----:B------:R-:W-:Y:S05]  /*78d0*/  WARPSYNC.COLLECTIVE R19, `(.L_x_2476) ;  /* 0x0000000013087348 */ /* 0x000fea0003c00000 */
[----:B------:R0:W1:Y:S02]  /*78e0*/  SHFL.BFLY P0, R17, R16, R20, R21 ;  /* 0x0c00001410117389 */ /* 0x0000640000000015 */
[----:B01----:R-:W-:Y:S05]  /*78f0*/  ENDCOLLECTIVE ;  /* 0x000000000000791b */ /* 0x003fea0003800000 */
.L_x_2476:
[----:B------:R-:W-:Y:S02]  /*7900*/  HFMA2 R20, -RZ, RZ, 0, 2.384185791015625e-07 ;  /* 0x00000004ff147431 */ /* 0x000fe400000001ff */
[----:B------:R-:W-:-:S04]  /*7910*/  IMAD.MOV.U32 R12, RZ, RZ, R17 ;  /* 0x000000ffff0c7224 */ /* 0x000fc800078e0011 */
[----:B------:R-:W-:-:S05]  /*7920*/  FADD.FTZ R12, R13, R12 ;  /* 0x0000000c0d0c7221 */ /* 0x000fca0000010000 */
[----:B------:R-:W-:-:S07]  /*7930*/  MOV R16, R12 ;  /* 0x0000000c00107202 */ /* 0x000fce0000000f00 */
[----:B------:R-:W-:Y:S05]  /*7940*/  WARPSYNC.COLLECTIVE R19, `(.L_x_2477) ;  /* 0x0000000013087348 */ /* 0x000fea0003c00000 */
[----:B------:R0:W1:Y:S02]  /*7950*/  SHFL.BFLY P0, R17, R16, R20, R21 ;  /* 0x0c00001410117389 */ /* 0x0000640000000015 */
[----:B01----:R-:W-:Y:S05]  /*7960*/  ENDCOLLECTIVE ;  /* 0x000000000000791b */ /* 0x003fea0003800000 */
.L_x_2477:
[----:B------:R-:W-:Y:S02]  /*7970*/  HFMA2 R20, -RZ, RZ, 0, 1.1920928955078125e-07 ;  /* 0x00000002ff147431 */ /* 0x000fe400000001ff */
[----:B------:R-:W-:-:S04]  /*7980*/  IMAD.MOV.U32 R15, RZ, RZ, R17 ;  /* 0x000000ffff0f7224 */ /* 0x000fc800078e0011 */
[----:B------:R-:W-:-:S05]  /*7990*/  FADD.FTZ R15, R12, R15 ;  /* 0x0000000f0c0f7221 */ /* 0x000fca0000010000 */
[----:B------:R-:W-:-:S07]  /*79a0*/  MOV R16, R15 ;  /* 0x0000000f00107202 */ /* 0x000fce0000000f00 */
[----:B------:R-:W-:Y:S05]  /*79b0*/  WARPSYNC.COLLECTIVE R19, `(.L_x_2478) ;  /* 0x0000000013087348 */ /* 0x000fea0003c00000 */
[----:B------:R0:W1:Y:S02]  /*79c0*/  SHFL.BFLY P0, R17, R16, R20, R21 ;  /* 0x0c00001410117389 */ /* 0x0000640000000015 */
[----:B01----:R-:W-:Y:S05]  /*79d0*/  ENDCOLLECTIVE ;  /* 0x000000000000791b */ /* 0x003fea0003800000 */
.L_x_2478:
[----:B------:R-:W-:Y:S02]  /*79e0*/  HFMA2 R20, -RZ, RZ, 0, 5.9604644775390625e-08 ;  /* 0x00000001ff147431 */ /* 0x000fe400000001ff */
[----:B------:R-:W-:-:S04]  /*79f0*/  IMAD.MOV.U32 R18, RZ, RZ, R17 ;  /* 0x000000ffff127224 */ /* 0x000fc800078e0011 */
[----:B------:R-:W-:-:S05]  /*7a00*/  FADD.FTZ R18, R15, R18 ;  /* 0x000000120f127221 */ /* 0x000fca0000010000 */
[----:B------:R-:W-:-:S07]  /*7a10*/  MOV R16, R18 ;  /* 0x0000001200107202 */ /* 0x000fce0000000f00 */
[----:B------:R-:W-:Y:S05]  /*7a20*/  WARPSYNC.COLLECTIVE R19, `(.L_x_2479) ;  /* 0x0000000013087348 */ /* 0x000fea0003c00000 */
[----:B------:R0:W1:Y:S02]  /*7a30*/  SHFL.BFLY P0, R17, R16, R20, R21 ;  /* 0x0c00001410117389 */ /* 0x0000640000000015 */
[----:B01----:R-:W-:Y:S05]  /*7a40*/  ENDCOLLECTIVE ;  /* 0x000000000000791b */ /* 0x003fea0003800000 */
.L_x_2479:
[----:B------:R-:W-:Y:S05]  /*7a50*/  BRA `(.L_x_2480) ;  /* 0xffffff94004c7947 */ /* 0x000fea000383ffff */
.L_x_2481:
        /* <DEDUP_REMOVED lines=10> */
.L_x_2703:


//--------------------- .text._ZN4mmha33masked_multihead_attention_kernelIfLi32ELi32ELi2ELi8ELi128ELb0ELb0EEEv26Multihead_attention_paramsIT_XT5_EE --------------------------
	.section	.text._ZN4mmha33masked_multihead_attention_kernelIfLi32ELi32ELi2ELi8ELi128ELb0ELb0EEEv26Multihead_attention_paramsIT_XT5_EE,"ax",@progbits
	.align	128
        .global         _ZN4mmha33masked_multihead_attention_kernelIfLi32ELi32ELi2ELi8ELi128ELb0ELb0EEEv26Multihead_attention_paramsIT_XT5_EE
        .type           _ZN4mmha33masked_multihead_attention_kernelIfLi32ELi32ELi2ELi8ELi128ELb0ELb0EEEv26Multihead_attention_paramsIT_XT5_EE,@function
        .size           _ZN4mmha33masked_multihead_attention_kernelIfLi32ELi32ELi2ELi8ELi128ELb0ELb0EEEv26Multihead_attention_paramsIT_XT5_EE,(.L_x_2704 - _ZN4mmha33masked_multihead_attention_kernelIfLi32ELi32ELi2ELi8ELi128ELb0ELb0EEEv26Multihead_attention_paramsIT_XT5_EE)
        .other          _ZN4mmha33masked_multihead_attention_kernelIfLi32ELi32ELi2ELi8ELi128ELb0ELb0EEEv26Multihead_attention_paramsIT_XT5_EE,@"STO_CUDA_ENTRY STV_DEFAULT"
_ZN4mmha33masked_multihead_attention_kernelIfLi32ELi32ELi2ELi8ELi128ELb0ELb0EEEv26Multihead_attention_paramsIT_XT5_EE:
.text._ZN4mmha33masked_multihead_attention_kernelIfLi32ELi32ELi2ELi8ELi128ELb0ELb0EEEv26Multihead_attention_paramsIT_XT5_EE:
        /* <DEDUP_REMOVED lines=9> */
[----:B------:R-:W-:-:S04]  /*0090*/  MOV R2, UR4 ;  /* 0x0000000400027c02 */ /* 0x000fc80008000f00 */
[----:B------:R-:W-:-:S05]  /*00a0*/  IMAD.U32 R3, RZ, RZ, UR5 ;  /* 0x00000005ff037e24 */ /* 0x000fca000f8e00ff */
[----:B------:R-:W2:Y:S02]  /*00b0*/  LDG.E.U8 R2, desc[UR12][R2.64] ;  /* 0x0000000c02027981 */ /* 0x000ea4000c1e1100 */
[----:B--2---:R-:W-:-:S13]  /*00c0*/  ISETP.NE.AND P0, PT, R2, 0x1, PT ;  /* 0x000000010200780c */ /* 0x004fda0003f05270 */
[----:B------:R-:W-:Y:S05]  /*00d0*/  @!P0 EXIT ;  /* 0x000000000000894d */ /* 0x000fea0003800000 */
.L_x_2482:
[----:B------:R-:W0:Y:S01]  /*00e0*/  LDCU.64 UR4, c[0x0][0x4a0] ;  /* 0x00009400ff0477ac */ /* 0x000e220008000a00 */
[----:B------:R-:W1:Y:S01]  /*00f0*/  LDC R4, c[0x0][0x3f0] ;  /* 0x0000fc00ff047b82 */ /* 0x000e620000000800 */
[----:B------:R-:W2:Y:S01]  /*0100*/  S2R R6, SR_CTAID.Y ;  /* 0x0000000000067919 */ /* 0x000ea20000002600 */
[----:B------:R-:W3:Y:S01]  /*0110*/  LDCU UR21, c[0x0][0x3f4] ;  /* 0x00007e80ff1577ac */ /* 0x000ee20008000800 */
[----:B------:R-:W4:Y:S01]  /*0120*/  LDCU UR7, c[0x0][0x3e8] ;  /* 0x00007d00ff0777ac */ /* 0x000f220008000800 */
[----:B0-----:R-:W-:-:S04]  /*0130*/  UISETP.NE.U32.AND UP0, UPT, UR4, URZ, UPT ;  /* 0x000000ff0400728c */ /* 0x001fc8000bf05070 */
[----:B------:R-:W-:Y:S01]  /*0140*/  UISETP.NE.AND.EX UP0, UPT, UR5, URZ, UPT, UP0 ;  /* 0x000000ff0500728c */ /* 0x000fe2000bf05300 */
[----:B-1----:R-:W-:-:S05]  /*0150*/  IABS R9, R4 ;  /* 0x0000000400097213 */ /* 0x002fca0000000000 */
[----:B------:R-:W-:Y:S01]  /*0160*/  PLOP3.LUT P4, PT, PT, PT, UP0, 0x80, 0x8 ;  /* 0x000000000008781c */ /* 0x000fe20003f8f008 */
[----:B------:R-:W0:Y:S04]  /*0170*/  I2F.RP R0, R9 ;  /* 0x0000000900007306 */ /* 0x000e280000209400 */
[----:B------:R-:W1:Y:S01]  /*0180*/  @UP0 LDCU.64 UR4, c[0x0][0x4a0] ;  /* 0x00009400ff0407ac */ /* 0x000e620008000a00 */
[----:B------:R-:W4:Y:S03]  /*0190*/  @UP0 LDCU UR6, c[0x0][0x430] ;  /* 0x00008600ff0607ac */ /* 0x000f260008000800 */
[----:B0-----:R-:W0:Y:S01]  /*01a0*/  MUFU.RCP R0, R0 ;  /* 0x0000000000007308 */ /* 0x001e220000001000 */
[----:B-1----:R-:W-:-:S06]  /*01b0*/  @UP0 UIMAD.WIDE.U32 UR4, UR10, 0x4, UR4 ;  /* 0x000000040a0408a5 */ /* 0x002fcc000f8e0004 */
[----:B------:R-:W-:Y:S01]  /*01c0*/  MOV R2, UR4 ;  /* 0x0000000400027c02 */ /* 0x000fe20008000f00 */
[----:B------:R-:W-:Y:S01]  /*01d0*/  IMAD.U32 R3, RZ, RZ, UR5 ;  /* 0x00000005ff037e24 */ /* 0x000fe2000f8e00ff */
[----:B0-----:R-:W-:-:S04]  /*01e0*/  IADD3 R5, PT, PT, R0, 0xffffffe, RZ ;  /* 0x0ffffffe00057810 */ /* 0x001fc80007ffe0ff */
[----:B------:R0:W4:Y:S01]  /*01f0*/  @P4 LDG.E R10, desc[UR12][R2.64] ;  /* 0x0000000c020a4981 */ /* 0x000122000c1e1900 */
[----:B------:R1:W3:Y:S02]  /*0200*/  F2I.FTZ.U32.TRUNC.NTZ R7, R5 ;  /* 0x0000000500077305 */ /* 0x0002e4000021f000 */
[----:B-1----:R-:W-:-:S04]  /*0210*/  LOP3.LUT R5, R4, UR10, RZ, 0x3c, !PT ;  /* 0x0000000a04057c12 */ /* 0x002fc8000f8e3cff */
[----:B------:R-:W-:Y:S01]  /*0220*/  ISETP.GE.AND P3, PT, R5, RZ, PT ;  /* 0x000000ff0500720c */ /* 0x000fe20003f66270 */
[----:B---3--:R-:W-:-:S04]  /*0230*/  IMAD.MOV R8, RZ, RZ, -R7 ;  /* 0x000000ffff087224 */ /* 0x008fc800078e0a07 */
[----:B------:R-:W-:Y:S01]  /*0240*/  IMAD R11, R8, R9, RZ ;  /* 0x00000009080b7224 */ /* 0x000fe200078e02ff */
[----:B--2---:R-:W-:Y:S01]  /*0250*/  IABS R8, R6 ;  /* 0x0000000600087213 */ /* 0x004fe20000000000 */
[----:B------:R-:W-:-:S05]  /*0260*/  HFMA2 R6, -RZ, RZ, 0, 0 ;  /* 0x00000000ff067431 */ /* 0x000fca00000001ff */
[----:B------:R-:W-:Y:S02]  /*0270*/  IMAD.HI.U32 R0, R7, R11, R6 ;  /* 0x0000000b07007227 */ /* 0x000fe400078e0006 */
[----:B------:R-:W1:Y:S04]  /*0280*/  LDC.64 R6, c[0x0][0x460] ;  /* 0x00011800ff067b82 */ /* 0x000e680000000a00 */
[----:B------:R-:W-:-:S04]  /*0290*/  IMAD.HI.U32 R0, R0, R8, RZ ;  /* 0x0000000800007227 */ /* 0x000fc800078e00ff */
[----:B0-----:R-:W-:-:S04]  /*02a0*/  IMAD.MOV R2, RZ, RZ, -R0 ;  /* 0x000000ffff027224 */ /* 0x001fc800078e0a00 */
[----:B------:R-:W-:-:S05]  /*02b0*/  IMAD R2, R9, R2, R8 ;  /* 0x0000000209027224 */ /* 0x000fca00078e0208 */
[----:B------:R-:W-:Y:S01]  /*02c0*/  ISETP.GT.U32.AND P2, PT, R9, R2, PT ;  /* 0x000000020900720c */ /* 0x000fe20003f44070 */
[----:B------:R-:W-:Y:S01]  /*02d0*/  IMAD.U32 R5, RZ, RZ, UR21 ;  /* 0x00000015ff057e24 */ /* 0x000fe2000f8e00ff */
[----:B-1----:R-:W-:-:S04]  /*02e0*/  ISETP.NE.U32.AND P0, PT, R6, RZ, PT ;  /* 0x000000ff0600720c */ /* 0x002fc80003f05070 */
[----:B------:R-:W-:-:S07]  /*02f0*/  ISETP.NE.AND.EX P0, PT, R7, RZ, PT, P0 ;  /* 0x000000ff0700720c */ /* 0x000fce0003f05300 */
[-C--:B------:R-:W-:Y:S01]  /*0300*/  @!P2 IADD3 R2, PT, PT, R2, -R9.reuse, RZ ;  /* 0x800000090202a210 */ /* 0x080fe20007ffe0ff */
[----:B------:R-:W-:Y:S01]  /*0310*/  @!P2 VIADD R0, R0, 0x1 ;  /* 0x000000010000a836 */ /* 0x000fe20000000000 */
[----:B------:R-:W-:Y:S02]  /*0320*/  ISETP.NE.AND P2, PT, R4, RZ, PT ;  /* 0x000000ff0400720c */ /* 0x000fe40003f45270 */
[----:B------:R-:W-:Y:S02]  /*0330*/  ISETP.GE.U32.AND P1, PT, R2, R9, PT ;  /* 0x000000090200720c */ /* 0x000fe40003f26070 */
[----:B------:R-:W0:Y:S11]  /*0340*/  @P0 LDC.64 R2, c[0x0][0x460] ;  /* 0x00011800ff020b82 */ /* 0x000e360000000a00 */
[----:B------:R-:W-:-:S05]  /*0350*/  @P1 IADD3 R0, PT, PT, R0, 0x1, RZ ;  /* 0x0000000100001810 */ /* 0x000fca0007ffe0ff */
[----:B------:R-:W-:Y:S01]  /*0360*/  IMAD.MOV.U32 R19, RZ, RZ, R0 ;  /* 0x000000ffff137224 */ /* 0x000fe200078e0000 */
[----:B------:R-:W-:-:S04]  /*0370*/  IABS R0, R5 ;  /* 0x0000000500007213 */ /* 0x000fc80000000000 */
[----:B------:R-:W-:Y:S01]  /*0380*/  R2UR UR22, R0 ;  /* 0x00000000001672ca */ /* 0x000fe200000e0000 */
[----:B------:R-:W1:Y:S01]  /*0390*/  @!UP0 LDCU UR18, c[0x0][0x40c] ;  /* 0x00008180ff1287ac */ /* 0x000e620008000800 */
[----:B------:R-:W-:Y:S02]  /*03a0*/  @!P3 IADD3 R19, PT, PT, -R19, RZ, RZ ;  /* 0x000000ff1313b210 */ /* 0x000fe40007ffe1ff */
[----:B------:R-:W-:-:S05]  /*03b0*/  @!P2 LOP3.LUT R19, RZ, R4, RZ, 0x33, !PT ;  /* 0x00000004ff13a212 */ /* 0x000fca00078e33ff */
[----:B0-----:R-:W-:-:S04]  /*03c0*/  @P0 IMAD.WIDE R2, R19, 0x4, R2 ;  /* 0x0000000413020825 */ /* 0x001fc800078e0202 */
[----:B------:R-:W0:Y:S02]  /*03d0*/  I2F.RP R0, UR22 ;  /* 0x0000001600007d06 */ /* 0x000e240008209400 */
[----:B------:R2:W5:Y:S01]  /*03e0*/  @P0 LDG.E R2, desc[UR12][R2.64] ;  /* 0x0000000c02020981 */ /* 0x000562000c1e1900 */
[----:B------:R-:W3:Y:S01]  /*03f0*/  S2UR UR19, SR_CTAID.X ;  /* 0x00000000001379c3 */ /* 0x000ee20000002500 */
[----:B------:R-:W-:Y:S01]  /*0400*/  BSSY.RECONVERGENT B0, `(.L_x_2483) ;  /* 0x0000034000007945 */ /* 0x000fe20003800200 */
[----:B------:R-:W-:-:S03]  /*0410*/  HFMA2 R16, -RZ, RZ, 0, 0 ;  /* 0x00000000ff107431 */ /* 0x000fc600000001ff */
[----:B0-----:R-:W0:Y:S02]  /*0420*/  MUFU.RCP R0, R0 ;  /* 0x0000000000007308 */ /* 0x001e240000001000 */
[----:B0-----:R-:W-:Y:S02]  /*0430*/  IADD3 R8, PT, PT, R0, 0xffffffe, RZ ;  /* 0x0ffffffe00087810 */ /* 0x001fe40007ffe0ff */
[----:B------:R-:W0:Y:S04]  /*0440*/  S2R R0, SR_TID.X ;  /* 0x0000000000007919 */ /* 0x000e280000002100 */
[----:B------:R-:W1:Y:S02]  /*0450*/  F2I.FTZ.U32.TRUNC.NTZ R8, R8 ;  /* 0x0000000800087305 */ /* 0x000e64000021f000 */
[----:B-1----:R-:W-:-:S02]  /*0460*/  R2UR UR5, R8 ;  /* 0x00000000080572ca */ /* 0x002fc400000e0000 */
[----:B0-----:R-:W-:Y:S02]  /*0470*/  ISETP.GT.U32.AND P3, PT, R0, 0x1f, PT ;  /* 0x0000001f0000780c */ /* 0x001fe40003f64070 */
[----:B----4-:R-:W-:-:S13]  /*0480*/  @P4 R2UR UR4, R10 ;  /* 0x000000000a0442ca */ /* 0x010fda00000e0000 */
[----:B------:R-:W-:Y:S02]  /*0490*/  @UP0 UIADD3 UR18, UPT, UPT, UR4, UR6, URZ ;  /* 0x0000000604120290 */ /* 0x000fe4000fffe0ff */
[----:B------:R-:W-:Y:S01]  /*04a0*/  UIADD3 UR6, UPT, UPT, URZ, -UR5, URZ ;  /* 0x80000005ff067290 */ /* 0x000fe2000fffe0ff */
[----:B------:R-:W-:Y:S01]  /*04b0*/  UMOV UR4, URZ ;  /* 0x000000ff00047c82 */ /* 0x000fe20008000000 */
[----:B------:R-:W-:Y:S02]  /*04c0*/  UISETP.NE.AND UP0, UPT, UR7, URZ, UPT ;  /* 0x000000ff0700728c */ /* 0x000fe4000bf05270 */
[----:B--2---:R-:W-:Y:S01]  /*04d0*/  IABS R3, UR18 ;  /* 0x0000001200037c13 */ /* 0x004fe20008000000 */
[----:B------:R-:W-:-:S03]  /*04e0*/  UIMAD UR6, UR6, UR22, URZ ;  /* 0x00000016060672a4 */ /* 0x000fc6000f8e02ff */
[----:B------:R-:W-:Y:S01]  /*04f0*/  R2UR UR8, R3 ;  /* 0x00000000030872ca */ /* 0x000fe200000e0000 */
[----:B------:R-:W-:Y:S01]  /*0500*/  UIMAD.WIDE.U32 UR4, UR5, UR6, UR4 ;  /* 0x00000006050472a5 */ /* 0x000fe2000f8e0004 */
[----:B------:R-:W-:-:S03]  /*0510*/  IMAD.MOV R3, RZ, RZ, -R5 ;  /* 0x000000ffff037224 */ /* 0x000fc600078e0a05 */
[----:B---3--:R-:W-:-:S08]  /*0520*/  @UP0 USHF.L.U32 UR6, UR19, 0x5, URZ ;  /* 0x0000000513060899 */ /* 0x008fd000080006ff */
[----:B------:R-:W-:-:S04]  /*0530*/  UIMAD.WIDE.U32 UR4, UR5, UR8, URZ ;  /* 0x00000008050472a5 */ /* 0x000fc8000f8e00ff */
[----:B------:R-:W-:-:S03]  /*0540*/  UIADD3 UR5, UPT, UPT, -UR5, URZ, URZ ;  /* 0x000000ff05057290 */ /* 0x000fc6000fffe1ff */
[----:B------:R-:W-:Y:S01]  /*0550*/  UMOV UR4, URZ ;  /* 0x000000ff00047c82 */ /* 0x000fe20008000000 */
[----:B------:R-:W-:-:S04]  /*0560*/  UIMAD UR8, UR22, UR5, UR8 ;  /* 0x00000005160872a4 */ /* 0x000fc8000f8e0208 */
[----:B------:R-:W-:-:S03]  /*0570*/  UISETP.GT.U32.AND UP1, UPT, UR22, UR8, UPT ;  /* 0x000000081600728c */ /* 0x000fc6000bf24070 */
[----:B------:R-:W0:Y:S08]  /*0580*/  LDCU UR5, c[0x0][0x3f8] ;  /* 0x00007f00ff0577ac */ /* 0x000e300008000800 */
[----:B------:R-:W-:Y:S02]  /*0590*/  @!UP1 UIADD3 UR8, UPT, UPT, UR8, -UR22, URZ ;  /* 0x8000001608089290 */ /* 0x000fe4000fffe0ff */
[----:B------:R-:W-:-:S02]  /*05a0*/  UISETP.GE.AND UP1, UPT, UR18, URZ, UPT ;  /* 0x000000ff1200728c */ /* 0x000fc4000bf26270 */
[----:B------:R-:W-:Y:S02]  /*05b0*/  UISETP.GT.U32.AND UP2, UPT, UR22, UR8, UPT ;  /* 0x000000081600728c */ /* 0x000fe4000bf44070 */
[----:B0-----:R-:W-:-:S04]  /*05c0*/  UIMAD UR9, UR10, UR5, UR19 ;  /* 0x000000050a0972a4 */ /* 0x001fc8000f8e0213 */
[----:B------:R-:W-:-:S05]  /*05d0*/  @!UP0 USHF.L.U32 UR20, UR9, 0x5, URZ ;  /* 0x0000000509148899 */ /* 0x000fca00080006ff */
[----:B------:R-:W-:Y:S02]  /*05e0*/  @!UP2 UIADD3 UR8, UPT, UPT, UR8, -UR22, URZ ;  /* 0x800000160808a290 */ /* 0x000fe4000fffe0ff */
[----:B------:R-:W-:Y:S02]  /*05f0*/  UISETP.NE.AND UP2, UPT, UR21, URZ, UPT ;  /* 0x000000ff1500728c */ /* 0x000fe4000bf45270 */
[----:B------:R-:W-:Y:S02]  /*0600*/  @UP0 UIMAD UR20, UR10, UR7, UR6 ;  /* 0x000000070a1402a4 */ /* 0x000fe4000f8e0206 */
[----:B------:R-:W-:Y:S02]  /*0610*/  UIADD3 UR6, UPT, UPT, UR18, 0x1, URZ ;  /* 0x0000000112067890 */ /* 0x000fe4000fffe0ff */
[----:B------:R-:W-:Y:S02]  /*0620*/  @!UP1 UIADD3 UR8, UPT, UPT, -UR8, URZ, URZ ;  /* 0x000000ff08089290 */ /* 0x000fe4000fffe1ff */
[----:B------:R-:W-:-:S02]  /*0630*/  VIADD R21, R0, UR20 ;  /* 0x0000001400157c36 */ /* 0x000fc40008000000 */
[----:B------:R-:W-:Y:S01]  /*0640*/  VIADDMNMX R3, R3, UR6, RZ, !PT ;  /* 0x0000000603037c46 */ /* 0x000fe2000f8001ff */
        /* <DEDUP_REMOVED lines=15> */
.L_x_2484:
[----:B------:R-:W-:Y:S05]  /*0740*/  BSYNC.RECONVERGENT B0 ;  /* 0x0000000000007941 */ /* 0x000fea0003800200 */
.L_x_2483:
[----:B------:R-:W1:Y:S01]  /*0750*/  LDCU UR6, c[0x0][0x478] ;  /* 0x00008f00ff0677ac */ /* 0x000e620008000800 */
[----:B-----5:R-:W-:Y:S01]  /*0760*/  @P0 R2UR UR4, R2 ;  /* 0x00000000020402ca */ /* 0x020fe200000e0000 */
[----:B------:R-:W-:Y:S01]  /*0770*/  IMAD R9, R19, UR5, RZ ;  /* 0x0000000513097c24 */ /* 0x000fe2000f8e02ff */
[----:B------:R-:W-:Y:S01]  /*0780*/  MOV R17, UR19 ;  /* 0x0000001300117c02 */ /* 0x000fe20008000f00 */
[----:B------:R-:W-:-:S04]  /*0790*/  UIMAD UR23, UR10, UR21, URZ ;  /* 0x000000150a1772a4 */ /* 0x000fc8000f8e02ff */
[----:B------:R-:W-:Y:S01]  /*07a0*/  IMAD R17, R17, 0x20, R0 ;  /* 0x0000002011117824 */ /* 0x000fe200078e0200 */
        /* <DEDUP_REMOVED lines=12> */
.L_x_2485:
[----:B------:R-:W-:Y:S01]  /*0870*/  BSSY.RECONVERGENT B0, `(.L_x_2486) ;  /* 0x0000006000007945 */ /* 0x000fe20003800200 */
[----:B------:R-:W-:-:S03]  /*0880*/  HFMA2 R2, -RZ, RZ, 0, 0 ;  /* 0x00000000ff027431 */ /* 0x000fc600000001ff */
[----:B------:R-:W-:Y:S05]  /*0890*/  @P3 BRA `(.L_x_2487) ;  /* 0x00000000000c3947 */ /* 0x000fea0003800000 */
[----:B0-----:R-:W0:Y:S02]  /*08a0*/  LDC.64 R10, c[0x0][0x398] ;  /* 0x0000e600ff0a7b82 */ /* 0x001e240000000a00 */
[----:B0-----:R-:W-:-:S05]  /*08b0*/  IMAD.WIDE R10, R21, 0x4, R10 ;  /* 0x00000004150a7825 */ /* 0x001fca00078e020a */
[----:B------:R1:W5:Y:S02]  /*08c0*/  LDG.E R2, desc[UR12][R10.64] ;  /* 0x0000000c0a027981 */ /* 0x000364000c1e1900 */
.L_x_2487:
[----:B------:R-:W-:Y:S05]  /*08d0*/  BSYNC.RECONVERGENT B0 ;  /* 0x0000000000007941 */ /* 0x000fea0003800200 */
.L_x_2486:
        /* <DEDUP_REMOVED lines=16> */
[----:B------:R-:W-:-:S05]  /*09e0*/  IMAD.U32 R8, RZ, RZ, UR5 ;  /* 0x00000005ff087e24 */ /* 0x000fca000f8e00ff */
[----:B------:R-:W-:-:S04]  /*09f0*/  PLOP3.LUT P4, PT, PT, PT, UP0, 0x80, 0x8 ;  /* 0x000000000008781c */ /* 0x000fc80003f8f008 */
[----:B01----:R-:W0:Y:S01]  /*0a00*/  @!P2 LDC.64 R10, c[0x0][0x3a0] ;  /* 0x0000e800ff0aab82 */ /* 0x003e220000000a00 */
[----:B------:R-:W1:Y:S07]  /*0a10*/  @UP0 LDCU.64 UR6, c[0x0][0x418] ;  /* 0x00008300ff0607ac */ /* 0x000e6e0008000a00 */
[----:B------:R-:W3:Y:S01]  /*0a20*/  @!P1 LDC.64 R6, c[0x0][0x390] ;  /* 0x0000e400ff069b82 */ /* 0x000ee20000000a00 */
[----:B------:R-:W-:Y:S01]  /*0a30*/  MOV R19, RZ ;  /* 0x000000ff00137202 */ /* 0x000fe20000000f00 */
[----:B------:R-:W-:Y:S01]  /*0a40*/  @!P0 IMAD R21, R8, 0x20, R17 ;  /* 0x0000002008158824 */ /* 0x000fe200078e0211 */
[----:B------:R-:W4:Y:S01]  /*0a50*/  LDCU.U8 UR5, c[0x0][0x404] ;  /* 0x00008080ff0577ac */ /* 0x000f220008000000 */
[----:B-1----:R-:W-:-:S02]  /*0a60*/  @UP0 UIMAD.WIDE.U32 UR6, UR10, 0x4, UR6 ;  /* 0x000000040a0608a5 */ /* 0x002fc4000f8e0006 */
[----:B--2---:R-:W-:Y:S02]  /*0a70*/  @!P0 IMAD.WIDE R12, R21, 0x4, R12 ;  /* 0x00000004150c8825 */ /* 0x004fe400078e020c */
[----:B------:R-:W1:Y:S02]  /*0a80*/  LDC R21, c[0x0][0x400] ;  /* 0x00010000ff157b82 */ /* 0x000e640000000800 */
[C---:B0-----:R-:W-:Y:S01]  /*0a90*/  @!P2 IMAD.WIDE.U32 R10, R17.reuse, 0x4, R10 ;  /* 0x00000004110aa825 */ /* 0x041fe200078e000a */
[----:B------:R-:W-:Y:S01]  /*0aa0*/  MOV R15, UR7 ;  /* 0x00000007000f7c02 */ /* 0x000fe20008000f00 */
[----:B------:R-:W2:Y:S02]  /*0ab0*/  @!P0 LDG.E R12, desc[UR12][R12.64] ;  /* 0x0000000c0c0c8981 */ /* 0x000ea4000c1e1900 */
[----:B------:R-:W-:Y:S02]  /*0ac0*/  IMAD.U32 R14, RZ, RZ, UR6 ;  /* 0x00000006ff0e7e24 */ /* 0x000fe4000f8e00ff */
[----:B------:R-:W2:Y:S01]  /*0ad0*/  @!P2 LDG.E R19, desc[UR12][R10.64] ;  /* 0x0000000c0a13a981 */ /* 0x000ea2000c1e1900 */
[----:B---3--:R-:W-:-:S04]  /*0ae0*/  @!P1 IMAD.WIDE.U32 R6, R17, 0x4, R6 ;  /* 0x0000000411069825 */ /* 0x008fc800078e0006 */
[----:B------:R-:W-:Y:S01]  /*0af0*/  HFMA2 R17, -RZ, RZ, 0, 0 ;  /* 0x00000000ff117431 */ /* 0x000fe200000001ff */
[----:B------:R-:W3:Y:S05]  /*0b00*/  @P4 LDG.E R14, desc[UR12][R14.64] ;  /* 0x0000000c0e0e4981 */ /* 0x000eea000c1e1900 */
        /* <DEDUP_REMOVED lines=42> */
[----:B------:R-:W-:Y:S01]  /*0db0*/  @P0 IADD3 R11, PT, PT, R11, 0x1, RZ ;  /* 0x000000010b0b0810 */ /* 0x000fe20007ffe0ff */
[----:B------:R-:W-:Y:S01]  /*0dc0*/  VIADD R2, R2, 0xa0 ;  /* 0x000000a002027836 */ /* 0x000fe20000000000 */
[----:B------:R-:W-:-:S04]  /*0dd0*/  ISETP.GE.AND P0, PT, R0, R21, PT ;  /* 0x000000150000720c */ /* 0x000fc80003f06270 */
[----:B------:R-:W-:Y:S01]  /*0de0*/  ISETP.GT.U32.OR P0, PT, R0, 0x1f, P0 ;  /* 0x0000001f0000780c */ /* 0x000fe20000704470 */
[----:B------:R-:W-:Y:S01]  /*0df0*/  @!P2 IMAD.MOV R11, RZ, RZ, -R11 ;  /* 0x000000ffff0ba224 */ /* 0x000fe200078e0a0b */
[----:B------:R-:W-:-:S04]  /*0e00*/  @!P1 LOP3.LUT R11, RZ, R13, RZ, 0x33, !PT ;  /* 0x0000000dff0b9212 */ /* 0x000fc800078e33ff */
[----:B------:R-:W-:-:S05]  /*0e10*/  IADD3 R8, PT, PT, -R11, RZ, RZ ;  /* 0x000000ff0b087210 */ /* 0x000fca0007ffe1ff */
[----:B------:R-:W-:Y:S01]  /*0e20*/  IMAD R10, R13, R8, R0 ;  /* 0x000000080d0a7224 */ /* 0x000fe200078e0200 */
[----:B0-----:R-:W-:-:S03]  /*0e30*/  LEA R2, R7, R2, 0x18 ;  /* 0x0000000207027211 */ /* 0x001fc600078ec0ff */
[CCC-:B------:R-:W-:Y:S02]  /*0e40*/  @!P0 IMAD R8, R13.reuse, R11.reuse, R10.reuse ;  /* 0x0000000b0d088224 */ /* 0x1c0fe400078e020a */
[----:B------:R-:W-:Y:S01]  /*0e50*/  @!P0 IMAD R10, R13, R11, R10 ;  /* 0x0000000b0d0a8224 */ /* 0x000fe200078e020a */
[----:B------:R-:W-:Y:S01]  /*0e60*/  LEA R7, R21, R2, 0x2 ;  /* 0x0000000215077211 */ /* 0x000fe200078e10ff */
[--C-:B------:R-:W-:Y:S02]  /*0e70*/  @!P0 IMAD R11, R8, 0x4, R2.reuse ;  /* 0x00000004080b8824 */ /* 0x100fe400078e0202 */
[----:B------:R-:W-:Y:S01]  /*0e80*/  @!P0 IMAD R2, R10, 0x4, R2 ;  /* 0x000000040a028824 */ /* 0x000fe200078e0202 */
[-C--:B------:R-:W-:Y:S02]  /*0e90*/  @!P0 LEA R8, R8, R7.reuse, 0x2 ;  /* 0x0000000708088211 */ /* 0x080fe400078e10ff */
[----:B------:R0:W-:Y:S01]  /*0ea0*/  @!P0 STS [R11], R16 ;  /* 0x000000100b008388 */ /* 0x0001e20000000800 */
[----:B------:R-:W-:-:S03]  /*0eb0*/  @!P0 LEA R7, R10, R7, 0x2 ;  /* 0x000000070a078211 */ /* 0x000fc600078e10ff */
[----:B------:R0:W-:Y:S01]  /*0ec0*/  @!P0 STS [R8], R19 ;  /* 0x0000001308008388 */ /* 0x0001e20000000800 */
[----:B------:R-:W-:Y:S08]  /*0ed0*/  BAR.SYNC.DEFER_BLOCKING 0x0 ;  /* 0x0000000000007b1d */ /* 0x000ff00000010000 */
[----:B------:R-:W-:Y:S06]  /*0ee0*/  BAR.SYNC.DEFER_BLOCKING 0x0 ;  /* 0x0000000000007b1d */ /* 0x000fec0000010000 */
[----:B------:R0:W1:Y:S04]  /*0ef0*/  @!P0 LDS R16, [R2] ;  /* 0x0000000002108984 */ /* 0x0000680000000800 */
[----:B------:R0:W2:Y:S01]  /*0f00*/  @!P0 LDS R19, [R7] ;  /* 0x0000000007138984 */ /* 0x0000a20000000800 */
[----:B------:R-:W-:Y:S06]  /*0f10*/  BAR.SYNC.DEFER_BLOCKING 0x0 ;  /* 0x0000000000007b1d */ /* 0x000fec0000010000 */
.L_x_2488:
[----:B0-----:R-:W-:Y:S01]  /*0f20*/  IMAD.MOV.U32 R2, RZ, RZ, -0x800001 ;  /* 0xff7fffffff027424 */ /* 0x001fe200078e00ff */
[----:B------:R-:W-:Y:S01]  /*0f30*/  LEA R15, R6, UR17, 0x2 ;  /* 0x00000011060f7c11 */ /* 0x000fe2000f8e10ff */
[----:B------:R-:W-:Y:S06]  /*0f40*/  @P3 BRA `(.L_x_2489) ;  /* 0x0000000000b83947 */ /* 0x000fec0003800000 */
[----:B------:R-:W0:Y:S01]  /*0f50*/  LDC.64 R10, c[0x0][0x3b8] ;  /* 0x0000ee00ff0a7b82 */ /* 0x000e220000000a00 */
[----:B------:R-:W-:Y:S01]  /*0f60*/  UIMAD UR6, UR9, UR21, URZ ;  /* 0x00000015090672a4 */ /* 0x000fe2000f8e02ff */
[----:B------:R-:W-:Y:S02]  /*0f70*/  SHF.R.U32.HI R8, RZ, 0x2, R0 ;  /* 0x00000002ff087819 */ /* 0x000fe40000011600 */
[----:B------:R-:W-:-:S03]  /*0f80*/  LOP3.LUT R7, R0, 0x3, RZ, 0xc0, !PT ;  /* 0x0000000300077812 */ /* 0x000fc600078ec0ff */
[----:B------:R-:W-:Y:S01]  /*0f90*/  MOV R12, UR6 ;  /* 0x00000006000c7c02 */ /* 0x000fe20008000f00 */
[----:B------:R-:W-:Y:S01]  /*0fa0*/  UIADD3 UR6, UPT, UPT, UR15, 0x20, URZ ;  /* 0x000000200f067890 */ /* 0x000fe2000fffe0ff */
[----:B------:R-:W-:-:S03]  /*0fb0*/  IMAD R8, R8, R5, UR8 ;  /* 0x0000000808087e24 */ /* 0x000fc6000f8e0205 */
[----:B------:R-:W-:Y:S01]  /*0fc0*/  IMAD R7, R12, 0x20, R7 ;  /* 0x000000200c077824 */ /* 0x000fe200078e0207 */
[----:B------:R-:W-:-:S04]  /*0fd0*/  ULEA UR6, UR16, UR6, 0x18 ;  /* 0x0000000610067291 */ /* 0x000fc8000f8ec0ff */
[----:B------:R-:W-:Y:S02]  /*0fe0*/  LEA R7, R8, R7, 0x2 ;  /* 0x0000000708077211 */ /* 0x000fe400078e10ff */
[----:B------:R-:W-:Y:S01]  /*0ff0*/  LEA R5, R0, UR6, 0x2 ;  /* 0x0000000600057c11 */ /* 0x000fe2000f8e10ff */
[----:B------:R-:W-:Y:S02]  /*1000*/  UMOV UR6, 0xffffffff ;  /* 0xffffffff00067882 */ /* 0x000fe40000000000 */
[----:B0-----:R-:W-:Y:S02]  /*1010*/  IMAD.WIDE R10, R7, 0x4, R10 ;  /* 0x00000004070a7825 */ /* 0x001fe400078e020a */
[----:B-1----:R0:W-:Y:S02]  /*1020*/  STS [R5], R16 ;  /* 0x0000001005007388 */ /* 0x0021e40000000800 */
[----:B--2---:R-:W-:Y:S02]  /*1030*/  FMUL.FTZ R7, R19, R16 ;  /* 0x0000001013077220 */ /* 0x004fe40000410000 */
        /* <DEDUP_REMOVED lines=11> */
.L_x_2571:
        /* <DEDUP_REMOVED lines=15> */
[----:B------:R-:W-:Y:S01]  /*11e0*/  MOV R11, UR7 ;  /* 0x00000007000b7c02 */ /* 0x000fe20008000f00 */
[----:B------:R-:W-:-:S05]  /*11f0*/  IMAD.U32 R10, RZ, RZ, UR6 ;  /* 0x00000006ff0a7e24 */ /* 0x000fca000f8e00ff */
[----:B------:R-:W2:Y:S02]  /*1200*/  LDG.E R11, desc[UR12][R10.64] ;  /* 0x0000000c0a0b7981 */ /* 0x000ea4000c1e1900 */
[----:B--2---:R-:W-:-:S07]  /*1210*/  FADD.FTZ R2, R2, R11 ;  /* 0x0000000b02027221 */ /* 0x004fce0000010000 */
.L_x_2491:
[----:B------:R3:W-:Y:S02]  /*1220*/  STS [R15], R2 ;  /* 0x000000020f007388 */ /* 0x0007e40000000800 */
.L_x_2489:
[----:B------:R-:W-:Y:S05]  /*1230*/  WARPSYNC.ALL ;  /* 0x0000000000007948 */ /* 0x000fea0003800000 */
[----:B------:R-:W-:Y:S01]  /*1240*/  VIADD R6, R6, 0xf ;  /* 0x0000000f06067836 */ /* 0x000fe20000000000 */
[----:B------:R-:W-:Y:S01]  /*1250*/  SHF.R.U32.HI R8, RZ, 0x1, R0 ;  /* 0x00000001ff087819 */ /* 0x000fe20000011600 */
[----:B------:R-:W-:Y:S01]  /*1260*/  UIADD3 UR15, UPT, UPT, UR15, 0x20, URZ ;  /* 0x000000200f0f7890 */ /* 0x000fe2000fffe0ff */
[----:B------:R-:W-:Y:S01]  /*1270*/  IMAD R7, R9, R4, UR19 ;  /* 0x0000001309077e24 */ /* 0x000fe2000f8e0204 */
[----:B------:R-:W-:Y:S01]  /*1280*/  SHF.L.U32 R4, R0, 0x3, RZ ;  /* 0x0000000300047819 */ /* 0x000fe200000006ff */
[----:B------:R-:W4:Y:S01]  /*1290*/  LDCU UR30, c[0x0][0x3f4] ;  /* 0x00007e80ff1e77ac */ /* 0x000f220008000800 */
[----:B------:R-:W-:Y:S01]  /*12a0*/  SHF.R.S32.HI R5, RZ, 0x1f, R6 ;  /* 0x0000001fff057819 */ /* 0x000fe20000011406 */
[----:B------:R-:W-:Y:S01]  /*12b0*/  BSSY B0, `(.L_x_2492) ;  /* 0x00000be000007945 */ /* 0x000fe20003800000 */
[----:B------:R-:W-:Y:S01]  /*12c0*/  IMAD.SHL.U32 R7, R7, 0x20, RZ ;  /* 0x0000002007077824 */ /* 0x000fe200078e00ff */
[----:B------:R-:W0:Y:S01]  /*12d0*/  LDCU UR25, c[0x0][0x410] ;  /* 0x00008200ff1977ac */ /* 0x000e220008000800 */
[----:B------:R-:W-:Y:S01]  /*12e0*/  LEA.HI R5, R5, R6, RZ, 0x4 ;  /* 0x0000000605057211 */ /* 0x000fe200078f20ff */
[----:B------:R-:W0:Y:S03]  /*12f0*/  LDCU.64 UR28, c[0x0][0x438] ;  /* 0x00008700ff1c77ac */ /* 0x000e260008000a00 */
[----:B------:R-:W-:Y:S01]  /*1300*/  LOP3.LUT R5, R5, 0xfffffff0, RZ, 0xc0, !PT ;  /* 0xfffffff005057812 */ /* 0x000fe200078ec0ff */
[----:B------:R-:W0:Y:S01]  /*1310*/  LDCU.64 UR26, c[0x0][0x448] ;  /* 0x00008900ff1a77ac */ /* 0x000e220008000a00 */
[----:B------:R-:W-:Y:S02]  /*1320*/  BAR.SYNC.DEFER_BLOCKING 0x0 ;  /* 0x0000000000007b1d */ /* 0x000fe40000010000 */
[----:B------:R-:W-:Y:S01]  /*1330*/  ISETP.GE.AND P0, PT, R8, R5, PT ;  /* 0x000000050800720c */ /* 0x000fe20003f06270 */
[----:B------:R-:W-:Y:S01]  /*1340*/  ULEA UR15, UR16, UR15, 0x18 ;  /* 0x0000000f100f7291 */ /* 0x000fe2000f8ec0ff */
[----:B------:R-:W-:-:S11]  /*1350*/  LOP3.LUT R5, R4, 0x8, RZ, 0xc0, !PT ;  /* 0x0000000804057812 */ /* 0x000fd600078ec0ff */
[----:B----4-:R-:W-:Y:S05]  /*1360*/  @P0 BRA `(.L_x_2493) ;  /* 0x0000000800c80947 */ /* 0x010fea0003800000 */
[----:B------:R-:W4:Y:S01]  /*1370*/  LDC.64 R32, c[0x0][0x448] ;  /* 0x00011200ff207b82 */ /* 0x000f220000000a00 */
[----:B------:R-:W5:Y:S01]  /*1380*/  LDCU.64 UR10, c[0x0][0x420] ;  /* 0x00008400ff0a77ac */ /* 0x000f620008000a00 */
[----:B------:R-:W-:Y:S01]  /*1390*/  MOV R11, UR19 ;  /* 0x00000013000b7c02 */ /* 0x000fe20008000f00 */
[----:B------:R-:W-:Y:S01]  /*13a0*/  IMAD.SHL.U32 R4, R0, 0x2, RZ ;  /* 0x0000000200047824 */ /* 0x000fe200078e00ff */
[----:B------:R-:W-:Y:S01]  /*13b0*/  IADD3 R0, PT, PT, R3, R8, RZ ;  /* 0x0000000803007210 */ /* 0x000fe20007ffe0ff */
[----:B------:R-:W0:Y:S01]  /*13c0*/  LDCU UR14, c[0x0][0x440] ;  /* 0x00008800ff0e77ac */ /* 0x000e220008000800 */
[----:B-1----:R-:W1:Y:S01]  /*13d0*/  LDS.64 R16, [R5+UR15] ;  /* 0x0000000f05107984 */ /* 0x002e620008000a00 */
[----:B------:R-:W-:Y:S01]  /*13e0*/  LEA R3, R8, UR17, 0x2 ;  /* 0x0000001108037c11 */ /* 0x000fe2000f8e10ff */
[----:B------:R-:W3:Y:S01]  /*13f0*/  LDC R9, c[0x0][0x430] ;  /* 0x00010c00ff097b82 */ /* 0x000ee20000000800 */
[----:B------:R-:W3:Y:S01]  /*1400*/  LDCU UR7, c[0x0][0x408] ;  /* 0x00008100ff0777ac */ /* 0x000ee20008000800 */
[----:B--2---:R-:W2:Y:S01]  /*1410*/  LDS.64 R18, [R5+UR15+0x10] ;  /* 0x0000100f05127984 */ /* 0x004ea20008000a00 */
[----:B------:R-:W-:-:S03]  /*1420*/  LOP3.LUT R6, R4, 0x2, RZ, 0xc0, !PT ;  /* 0x0000000204067812 */ /* 0x000fc600078ec0ff */
[----:B------:R-:W1:Y:S02]  /*1430*/  LDS.64 R20, [R5+UR15+0x20] ;  /* 0x0000200f05147984 */ /* 0x000e640008000a00 */
[----:B------:R-:W-:Y:S02]  /*1440*/  IMAD R6, R7, UR21, R6 ;  /* 0x0000001507067c24 */ /* 0x000fe4000f8e0206 */
[----:B------:R-:W1:Y:S01]  /*1450*/  LDS.64 R22, [R5+UR15+0x30] ;  /* 0x0000300f05167984 */ /* 0x000e620008000a00 */
[----:B-----5:R-:W-:Y:S01]  /*1460*/  IMAD.U32 R10, RZ, RZ, UR11 ;  /* 0x0000000bff0a7e24 */ /* 0x020fe2000f8e00ff */
[----:B------:R-:W-:Y:S02]  /*1470*/  ISETP.NE.U32.AND P0, PT, RZ, UR10, PT ;  /* 0x0000000aff007c0c */ /* 0x000fe4000bf05070 */
[----:B------:R-:W1:Y:S01]  /*1480*/  LDS.64 R24, [R5+UR15+0x40] ;  /* 0x0000400f05187984 */ /* 0x000e620008000a00 */
[----:B0-----:R-:W-:Y:S01]  /*1490*/  UIMAD UR6, UR19, UR14, UR18 ;  /* 0x0000000e130672a4 */ /* 0x001fe2000f8e0212 */
[----:B----4-:R-:W-:Y:S01]  /*14a0*/  IMAD.WIDE.U32 R32, R11, 0x4, R32 ;  /* 0x000000040b207825 */ /* 0x010fe200078e0020 */
[----:B------:R-:W-:Y:S01]  /*14b0*/  MOV R11, UR10 ;  /* 0x0000000a000b7c02 */ /* 0x000fe20008000f00 */
[----:B------:R-:W0:Y:S01]  /*14c0*/  LDS.64 R26, [R5+UR15+0x50] ;  /* 0x0000500f051a7984 */ /* 0x000e220008000a00 */
[----:B------:R-:W-:-:S02]  /*14d0*/  MOV R13, UR14 ;  /* 0x0000000e000d7c02 */ /* 0x000fc40008000f00 */
[--C-:B------:R-:W-:Y:S01]  /*14e0*/  IADD3 R4, P1, P2, R11, UR23, R0.reuse ;  /* 0x000000170b047c10 */ /* 0x100fe2000fa3e000 */
[----:B------:R-:W4:Y:S01]  /*14f0*/  LDS.64 R28, [R5+UR15+0x60] ;  /* 0x0000600f051c7984 */ /* 0x000f220008000a00 */
[----:B------:R-:W-:Y:S01]  /*1500*/  ISETP.NE.AND.EX P0, PT, RZ, UR11, PT, P0 ;  /* 0x0000000bff007c0c */ /* 0x000fe2000bf05300 */
[----:B------:R-:W-:Y:S01]  /*1510*/  IMAD R8, R13, UR6, R0 ;  /* 0x000000060d087c24 */ /* 0x000fe2000f8e0200 */
[----:B---3--:R-:W-:Y:S01]  /*1520*/  IADD3 R9, PT, PT, R9, UR7, RZ ;  /* 0x0000000709097c10 */ /* 0x008fe2000fffe0ff */
[----:B------:R3:W0:Y:S01]  /*1530*/  LDS.64 R30, [R5+UR15+0x70] ;  /* 0x0000700f051e7984 */ /* 0x0006220008000a00 */
[----:B------:R-:W-:Y:S01]  /*1540*/  IADD3.X R11, PT, PT, R10, UR24, RZ, P1, P2 ;  /* 0x000000180a0b7c10 */ /* 0x000fe20008fe44ff */
[----:B---3--:R-:W-:-:S04]  /*1550*/  IMAD.U32 R5, RZ, RZ, UR21 ;  /* 0x00000015ff057e24 */ /* 0x008fc8000f8e00ff */
[----:B-12---:R-:W-:-:S07]  /*1560*/  IMAD.SHL.U32 R5, R5, 0x8, RZ ;  /* 0x0000000805057824 */ /* 0x006fce00078e00ff */
.L_x_2497:
[----:B------:R-:W1:Y:S01]  /*1570*/  I2F.RP R48, UR22 ;  /* 0x0000001600307d06 */ /* 0x000e620008209400 */
[----:B------:R-:W2:Y:S01]  /*1580*/  LDC R10, c[0x0][0x3f4] ;  /* 0x0000fd00ff0a7b82 */ /* 0x000ea20000000800 */
[----:B------:R-:W-:Y:S01]  /*1590*/  IMAD.MOV.U32 R12, RZ, RZ, RZ ;  /* 0x000000ffff0c7224 */ /* 0x000fe200078e00ff */
[----:B------:R-:W-:Y:S02]  /*15a0*/  IABS R55, R0 ;  /* 0x0000000000377213 */ /* 0x000fe40000000000 */
[----:B------:R-:W-:Y:S02]  /*15b0*/  ISETP.GE.AND P3, PT, R0, RZ, PT ;  /* 0x000000ff0000720c */ /* 0x000fe40003f66270 */
[----:B------:R-:W-:Y:S01]  /*15c0*/  SHF.R.S32.HI R53, RZ, 0x1f, R6 ;  /* 0x0000001fff357819 */ /* 0x000fe20000011406 */
[----:B-1----:R-:W1:Y:S01]  /*15d0*/  MUFU.RCP R48, R48 ;  /* 0x0000003000307308 */ /* 0x002e620000001000 */
[----:B--2---:R-:W-:Y:S01]  /*15e0*/  ISETP.NE.AND P4, PT, R10, RZ, PT ;  /* 0x000000ff0a00720c */ /* 0x004fe20003f85270 */
[----:B-1----:R-:W-:Y:S01]  /*15f0*/  VIADD R13, R48, 0xffffffe ;  /* 0x0ffffffe300d7836 */ /* 0x002fe20000000000 */
        /* <DEDUP_REMOVED lines=9> */
[----:B------:R-:W-:Y:S01]  /*1690*/  @!P1 IMAD.IADD R55, R55, 0x1, -R48 ;  /* 0x0000000137379824 */ /* 0x000fe200078e0a30 */
[----:B------:R-:W-:-:S04]  /*16a0*/  ISETP.GE.AND P1, PT, R0, UR18, PT ;  /* 0x0000001200007c0c */ /* 0x000fc8000bf26270 */
[----:B------:R-:W-:-:S09]  /*16b0*/  ISETP.LT.U32.AND P2, PT, R55, UR22, PT ;  /* 0x0000001637007c0c */ /* 0x000fd2000bf41070 */
[----:B------:R-:W1:Y:S04]  /*16c0*/  @!P1 LDC.64 R12, c[0x0][0x3b8] ;  /* 0x0000ee00ff0c9b82 */ /* 0x000e680000000a00 */
[----:B------:R-:W-:-:S04]  /*16d0*/  @!P2 IADD3 R55, PT, PT, R55, -R48, RZ ;  /* 0x800000303737a210 */ /* 0x000fc80007ffe0ff */
[----:B------:R-:W2:Y:S01]  /*16e0*/  @!P1 LDC.64 R48, c[0x0][0x3b8] ;  /* 0x0000ee00ff309b82 */ /* 0x000ea20000000a00 */
[----:B------:R-:W-:Y:S01]  /*16f0*/  @!P3 IMAD.MOV R55, RZ, RZ, -R55 ;  /* 0x000000ffff37b224 */ /* 0x000fe200078e0a37 */
[----:B------:R-:W-:-:S04]  /*1700*/  @!P4 LOP3.LUT R55, RZ, R10, RZ, 0x33, !PT ;  /* 0x0000000aff37c212 */ /* 0x000fc800078e33ff */
[C---:B0-----:R-:W-:Y:S01]  /*1710*/  IADD3 R52, PT, PT, R55.reuse, R10, RZ ;  /* 0x0000000a37347210 */ /* 0x041fe20007ffe0ff */
[----:B------:R-:W-:-:S03]  /*1720*/  @!P1 IMAD R56, R55, 0x4, R5 ;  /* 0x0000000437389824 */ /* 0x000fc600078e0205 */
[----:B------:R-:W-:Y:S02]  /*1730*/  @!P1 SHF.L.U32 R54, R52, 0x2, RZ ;  /* 0x0000000234369819 */ /* 0x000fe400000006ff */
[C---:B------:R-:W-:Y:S02]  /*1740*/  @!P1 IADD3 R51, P3, PT, R6.reuse, R56, RZ ;  /* 0x0000003806339210 */ /* 0x040fe40007f7e0ff */
[----:B------:R-:W-:Y:S02]  /*1750*/  @!P1 IADD3 R50, P2, PT, R6, R54, RZ ;  /* 0x0000003606329210 */ /* 0x000fe40007f5e0ff */
[-C--:B------:R-:W-:Y:S02]  /*1760*/  @!P1 LEA.HI.X.SX32 R56, R56, R53.reuse, 0x1, P3 ;  /* 0x0000003538389211 */ /* 0x080fe400018f0eff */
[----:B------:R-:W-:Y:S02]  /*1770*/  @!P1 LEA.HI.X.SX32 R54, R54, R53, 0x1, P2 ;  /* 0x0000003536369211 */ /* 0x000fe400010f0eff */
[----:B--2---:R-:W-:-:S02]  /*1780*/  @!P1 LEA R58, P3, R51, R48, 0x2 ;  /* 0x00000030333a9211 */ /* 0x004fc400078610ff */
[C---:B------:R-:W-:Y:S02]  /*1790*/  @!P1 LEA R48, P2, R50.reuse, R48, 0x2 ;  /* 0x0000003032309211 */ /* 0x040fe400078410ff */
[-C--:B------:R-:W-:Y:S02]  /*17a0*/  @!P1 LEA.HI.X R59, R51, R49.reuse, R56, 0x2, P3 ;  /* 0x00000031333b9211 */ /* 0x080fe400018f1438 */
[----:B------:R-:W-:Y:S02]  /*17b0*/  @!P1 LEA.HI.X R49, R50, R49, R54, 0x2, P2 ;  /* 0x0000003132319211 */ /* 0x000fe400010f1436 */
[----:B------:R-:W2:Y:S01]  /*17c0*/  @!P1 LDC.64 R50, c[0x0][0x3b8] ;  /* 0x0000ee00ff329b82 */ /* 0x000ea20000000a00 */
[----:B------:R-:W-:Y:S01]  /*17d0*/  @!P1 LEA R54, P2, R55, R6, 0x2 ;  /* 0x0000000637369211 */ /* 0x000fe200078410ff */
[----:B------:R-:W3:Y:S01]  /*17e0*/  @!P1 LDG.E.64 R14, desc[UR12][R58.64] ;  /* 0x0000000c3a0e9981 */ /* 0x000ee2000c1e1b00 */
[----:B------:R-:W-:Y:S02]  /*17f0*/  LEA R61, R10, R52, 0x2 ;  /* 0x000000340a3d7211 */ /* 0x000fe400078e10ff */
[C---:B-1----:R-:W-:Y:S01]  /*1800*/  @!P1 LEA R56, P3, R54.reuse, R12, 0x2 ;  /* 0x0000000c36389211 */ /* 0x042fe200078610ff */
[----:B------:R-:W-:Y:S01]  /*1810*/  @!P1 IMAD.X R12, RZ, RZ, R53, P2 ;  /* 0x000000ffff0c9224 */ /* 0x000fe200010e0635 */
[----:B------:R1:W5:Y:S04]  /*1820*/  @!P1 LDG.E.64 R34, desc[UR12][R48.64] ;  /* 0x0000000c30229981 */ /* 0x000368000c1e1b00 */
[----:B------:R-:W-:Y:S01]  /*1830*/  @!P1 LEA.HI.X R57, R54, R13, R12, 0x2, P3 ;  /* 0x0000000d36399211 */ /* 0x000fe200018f140c */
[----:B------:R-:W-:Y:S01]  /*1840*/  @!P1 IMAD.SHL.U32 R12, R61, 0x4, RZ ;  /* 0x000000043d0c9824 */ /* 0x000fe200078e00ff */
[----:B------:R-:W-:Y:S01]  /*1850*/  @!P1 LEA R52, R52, R5, 0x2 ;  /* 0x0000000534349211 */ /* 0x000fe200078e10ff */
[----:B------:R-:W-:-:S02]  /*1860*/  @!P1 IMAD R60, R10, 0x4, R55 ;  /* 0x000000040a3c9824 */ /* 0x000fc400078e0237 */
[----:B------:R-:W4:Y:S01]  /*1870*/  @!P1 LDG.E.64 R36, desc[UR12][R56.64] ;  /* 0x0000000c38249981 */ /* 0x000f22000c1e1b00 */
[----:B------:R-:W-:Y:S01]  /*1880*/  @!P1 IADD3 R13, P2, PT, R6, R12, RZ ;  /* 0x0000000c060d9210 */ /* 0x000fe20007f5e0ff */
[----:B-1----:R-:W1:Y:S03]  /*1890*/  @!P1 LDC.64 R48, c[0x0][0x3b8] ;  /* 0x0000ee00ff309b82 */ /* 0x002e660000000a00 */
[----:B------:R-:W-:Y:S02]  /*18a0*/  @!P1 LEA.HI.X.SX32 R12, R12, R53, 0x1, P2 ;  /* 0x000000350c0c9211 */ /* 0x000fe400010f0eff */
[----:B--2---:R-:W-:-:S04]  /*18b0*/  @!P1 LEA R50, P2, R13, R50, 0x2 ;  /* 0x000000320d329211 */ /* 0x004fc800078410ff */
[----:B------:R-:W-:Y:S02]  /*18c0*/  @!P1 LEA.HI.X R51, R13, R51, R12, 0x2, P2 ;  /* 0x000000330d339211 */ /* 0x000fe400010f140c */
[----:B------:R-:W2:Y:S01]  /*18d0*/  @!P1 LDC.64 R12, c[0x0][0x3b8] ;  /* 0x0000ee00ff0c9b82 */ /* 0x000ea20000000a00 */
[----:B------:R-:W-:Y:S01]  /*18e0*/  IADD3 R61, PT, PT, R61, R10, RZ ;  /* 0x0000000a3d3d7210 */ /* 0x000fe20007ffe0ff */
[----:B------:R-:W-:Y:S01]  /*18f0*/  @!P1 IMAD.SHL.U32 R60, R60, 0x4, RZ ;  /* 0x000000043c3c9824 */ /* 0x000fe200078e00ff */
[----:B------:R0:W3:Y:S03]  /*1900*/  @!P1 LDG.E.64 R38, desc[UR12][R50.64] ;  /* 0x0000000c32269981 */ /* 0x0000e6000c1e1b00 */
[----:B------:R-:W-:-:S05]  /*1910*/  @!P1 IMAD.SHL.U32 R54, R61, 0x4, RZ ;  /* 0x000000043d369824 */ /* 0x000fca00078e00ff */
[----:B------:R-:W-:-:S04]  /*1920*/  @!P1 IADD3 R59, P2, PT, R6, R54, RZ ;  /* 0x00000036063b9210 */ /* 0x000fc80007f5e0ff */
[----:B------:R-:W-:Y:S02]  /*1930*/  @!P1 LEA.HI.X.SX32 R54, R54, R53, 0x1, P2 ;  /* 0x0000003536369211 */ /* 0x000fe400010f0eff */
[----:B--2---:R-:W-:-:S04]  /*1940*/  @!P1 LEA R58, P2, R59, R12, 0x2 ;  /* 0x0000000c3b3a9211 */ /* 0x004fc800078410ff */
[----:B------:R-:W-:Y:S02]  /*1950*/  @!P1 LEA.HI.X R59, R59, R13, R54, 0x2, P2 ;  /* 0x0000000d3b3b9211 */ /* 0x000fe400010f1436 */
[----:B------:R-:W2:Y:S01]  /*1960*/  @!P1 LDC.64 R12, c[0x0][0x3b8] ;  /* 0x0000ee00ff0c9b82 */ /* 0x000ea20000000a00 */
[----:B------:R-:W-:Y:S02]  /*1970*/  @!P1 IADD3 R55, P2, PT, R6, R52, RZ ;  /* 0x0000003406379210 */ /* 0x000fe40007f5e0ff */
[----:B------:R-:W-:Y:S01]  /*1980*/  @!P1 IADD3 R10, PT, PT, R61, R10, RZ ;  /* 0x0000000a3d0a9210 */ /* 0x000fe20007ffe0ff */
[----:B------:R-:W3:Y:S01]  /*1990*/  @!P1 LDG.E.64 R44, desc[UR12][R58.64] ;  /* 0x0000000c3a2c9981 */ /* 0x000ee2000c1e1b00 */
[----:B------:R-:W-:Y:S02]  /*19a0*/  @!P1 LEA.HI.X.SX32 R52, R52, R53, 0x1, P2 ;  /* 0x0000003534349211 */ /* 0x000fe400010f0eff */
[----:B------:R-:W-:Y:S02]  /*19b0*/  @!P1 SHF.L.U32 R10, R10, 0x2, RZ ;  /* 0x000000020a0a9819 */ /* 0x000fe400000006ff */
[----:B--2---:R-:W-:-:S04]  /*19c0*/  @!P1 LEA R54, P2, R55, R12, 0x2 ;  /* 0x0000000c37369211 */ /* 0x004fc800078410ff */
[----:B------:R-:W-:Y:S02]  /*19d0*/  @!P1 LEA.HI.X R55, R55, R13, R52, 0x2, P2 ;  /* 0x0000000d37379211 */ /* 0x000fe400010f1434 */
[----:B------:R-:W-:-:S03]  /*19e0*/  @!P1 IADD3 R52, P2, PT, R6, R60, RZ ;  /* 0x0000003c06349210 */ /* 0x000fc60007f5e0ff */
[----:B------:R-:W2:Y:S01]  /*19f0*/  @!P1 LDG.E.64 R40, desc[UR12][R54.64] ;  /* 0x0000000c36289981 */ /* 0x000ea2000c1e1b00 */
[----:B------:R-:W-:Y:S02]  /*1a00*/  @!P1 LEA.HI.X.SX32 R60, R60, R53, 0x1, P2 ;  /* 0x000000353c3c9211 */ /* 0x000fe400010f0eff */
[----:B------:R-:W-:-:S04]  /*1a10*/  @!P1 LEA R12, P2, R52, R12, 0x2 ;  /* 0x0000000c340c9211 */ /* 0x000fc800078410ff */
[----:B------:R-:W-:Y:S02]  /*1a20*/  @!P1 LEA.HI.X R13, R52, R13, R60, 0x2, P2 ;  /* 0x0000000d340d9211 */ /* 0x000fe400010f143c */
[----:B0-----:R-:W-:-:S03]  /*1a30*/  @!P1 IADD3 R51, P2, PT, R6, R10, RZ ;  /* 0x0000000a06339210 */ /* 0x001fc60007f5e0ff */
[----:B------:R-:W2:Y:S01]  /*1a40*/  @!P1 LDG.E.64 R42, desc[UR12][R12.64] ;  /* 0x0000000c0c2a9981 */ /* 0x000ea2000c1e1b00 */
[----:B------:R-:W-:Y:S02]  /*1a50*/  @!P1 LEA.HI.X.SX32 R10, R10, R53, 0x1, P2 ;  /* 0x000000350a0a9211 */ /* 0x000fe400010f0eff */
[----:B-1----:R-:W-:-:S04]  /*1a60*/  @!P1 LEA R50, P2, R51, R48, 0x2 ;  /* 0x0000003033329211 */ /* 0x002fc800078410ff */
[----:B------:R-:W-:Y:S01]  /*1a70*/  @!P1 LEA.HI.X R51, R51, R49, R10, 0x2, P2 ;  /* 0x0000003133339211 */ /* 0x000fe200010f140a */
[----:B------:R-:W-:-:S04]  /*1a80*/  @P0 IMAD.MOV.U32 R10, RZ, RZ, R4 ;  /* 0x000000ffff0a0224 */ /* 0x000fc800078e0004 */
[----:B------:R-:W2:Y:S04]  /*1a90*/  @!P1 LDG.E.64 R46, desc[UR12][R50.64] ;  /* 0x0000000c322e9981 */ /* 0x000ea8000c1e1b00 */
[----:B------:R0:W2:Y:S02]  /*1aa0*/  @P0 LDG.E.U8 R48, desc[UR12][R10.64] ;  /* 0x0000000c0a300981 */ /* 0x0000a4000c1e1100 */
[----:B0-----:R-:W0:Y:S01]  /*1ab0*/  S2R R10, SR_TID.X ;  /* 0x00000000000a7919 */ /* 0x001e220000002100 */
[----:B------:R-:W-:Y:S01]  /*1ac0*/  UMOV UR6, 0xffffffff ;  /* 0xffffffff00067882 */ /* 0x000fe20000000000 */
[----:B-----5:R-:W-:Y:S01]  /*1ad0*/  FMUL.FTZ R49, R18, R34 ;  /* 0x0000002212317220 */ /* 0x020fe20000410000 */
[----:B------:R-:W-:-:S03]  /*1ae0*/  FMUL.FTZ R52, R19, R35 ;  /* 0x0000002313347220 */ /* 0x000fc60000410000 */
[----:B----4-:R-:W-:Y:S01]  /*1af0*/  FFMA.FTZ R49, R16, R36, R49 ;  /* 0x0000002410317223 */ /* 0x010fe20000010031 */
[----:B------:R-:W-:-:S03]  /*1b00*/  FFMA.FTZ R52, R17, R37, R52 ;  /* 0x0000002511347223 */ /* 0x000fc60000010034 */
[----:B---3--:R-:W-:Y:S01]  /*1b10*/  FFMA.FTZ R49, R20, R14, R49 ;  /* 0x0000000e14317223 */ /* 0x008fe20000010031 */
[----:B------:R-:W-:-:S03]  /*1b20*/  FFMA.FTZ R52, R21, R15, R52 ;  /* 0x0000000f15347223 */ /* 0x000fc60000010034 */
[----:B--2---:R-:W-:Y:S01]  /*1b30*/  FFMA.FTZ R49, R22, R40, R49 ;  /* 0x0000002816317223 */ /* 0x004fe20000010031 */
        /* <DEDUP_REMOVED lines=9> */
[----:B------:R-:W-:-:S03]  /*1bd0*/  ISETP.NE.AND P2, PT, R48, RZ, P0 ;  /* 0x000000ff3000720c */ /* 0x000fc60000745270 */
[----:B------:R-:W-:Y:S01]  /*1be0*/  FADD.FTZ R52, R49, R52 ;  /* 0x0000003431347221 */ /* 0x000fe20000010000 */
[----:B0-----:R-:W-:Y:S01]  /*1bf0*/  LOP3.LUT R49, R10, 0x1, RZ, 0xc0, !PT ;  /* 0x000000010a317812 */ /* 0x001fe200078ec0ff */
[----:B------:R-:W-:Y:S08]  /*1c00*/  BRA.DIV UR6, `(.L_x_2494) ;  /* 0x0000005e06c87947 */ /* 0x000ff0000b800000 */
[----:B------:R0:W1:Y:S02]  /*1c10*/  SHFL.BFLY PT, R48, R52, 0x1, 0x1f ;  /* 0x0c201f0034307f89 */ /* 0x00006400000e0000 */
.L_x_2574:
[----:B------:R-:W-:Y:S01]  /*1c20*/  ISETP.EQ.U32.OR P1, PT, R49, 0x1, P1 ;  /* 0x000000013100780c */ /* 0x000fe20000f22470 */
        /* <DEDUP_REMOVED lines=8> */
[----:B------:R-:W1:Y:S06]  /*1cb0*/  @P3 LDC.64 R12, c[0x0][0x438] ;  /* 0x00010e00ff0c3b82 */ /* 0x000e6c0000000a00 */
[----:B------:R-:W2:Y:S01]  /*1cc0*/  @P1 LDG.E R10, desc[UR12][R32.64] ;  /* 0x0000000c200a1981 */ /* 0x000ea2000c1e1900 */
[----:B-1----:R-:W-:-:S06]  /*1cd0*/  @P3 IMAD.WIDE R12, R8, 0x4, R12 ;  /* 0x00000004080c3825 */ /* 0x002fcc00078e020c */
        /* <DEDUP_REMOVED lines=9> */
.L_x_2496:
[----:B------:R-:W-:Y:S05]  /*1d70*/  BSYNC.RECONVERGENT B1 ;  /* 0x0000000000017941 */ /* 0x000fea0003800200 */
.L_x_2495:
[----:B------:R-:W-:Y:S01]  /*1d80*/  MOV R10, UR30 ;  /* 0x0000001e000a7c02 */ /* 0x000fe20008000f00 */
[----:B------:R-:W-:Y:S01]  /*1d90*/  UIADD3 UR6, UPT, UPT, UR18, 0x1, URZ ;  /* 0x0000000112067890 */ /* 0x000fe2000fffe0ff */
[----:B------:R-:W-:Y:S01]  /*1da0*/  VIADD R0, R0, 0x40 ;  /* 0x0000004000007836 */ /* 0x000fe20000000000 */
[----:B------:R-:W-:Y:S01]  /*1db0*/  IADD3 R4, P2, PT, R4, 0x40, RZ ;  /* 0x0000004004047810 */ /* 0x000fe20007f5e0ff */
[----:B-1----:R-:W-:Y:S01]  /*1dc0*/  VIADD R3, R3, 0x100 ;  /* 0x0000010003037836 */ /* 0x002fe20000000000 */
[----:B------:R-:W-:Y:S01]  /*1dd0*/  IADD3 R8, PT, PT, R8, 0x40, RZ ;  /* 0x0000004008087810 */ /* 0x000fe20007ffe0ff */
[----:B------:R-:W-:Y:S02]  /*1de0*/  IMAD.MOV R10, RZ, RZ, -R10 ;  /* 0x000000ffff0a7224 */ /* 0x000fe400078e0a0a */
[----:B------:R-:W-:-:S03]  /*1df0*/  IMAD.X R11, RZ, RZ, R11, P2 ;  /* 0x000000ffff0b7224 */ /* 0x000fc600010e060b */
[----:B------:R-:W-:-:S04]  /*1e00*/  VIADDMNMX R10, R10, UR6, RZ, !PT ;  /* 0x000000060a0a7c46 */ /* 0x000fc8000f8001ff */
[----:B------:R-:W-:-:S04]  /*1e10*/  IADD3 R12, PT, PT, -R10, UR18, RZ ;  /* 0x000000120a0c7c10 */ /* 0x000fc8000fffe1ff */
[----:B------:R-:W-:-:S04]  /*1e20*/  IADD3 R12, PT, PT, R12, 0xf, RZ ;  /* 0x0000000f0c0c7810 */ /* 0x000fc80007ffe0ff */
[----:B------:R-:W-:-:S04]  /*1e30*/  SHF.R.S32.HI R13, RZ, 0x1f, R12 ;  /* 0x0000001fff0d7819 */ /* 0x000fc8000001140c */
[----:B------:R-:W-:-:S04]  /*1e40*/  LEA.HI R13, R13, R12, RZ, 0x4 ;  /* 0x0000000c0d0d7211 */ /* 0x000fc800078f20ff */
[----:B------:R-:W-:-:S04]  /*1e50*/  LOP3.LUT R13, R13, 0xfffffff0, RZ, 0xc0, !PT ;  /* 0xfffffff00d0d7812 */ /* 0x000fc800078ec0ff */
[----:B------:R-:W-:-:S04]  /*1e60*/  IADD3 R13, PT, PT, R10, R13, RZ ;  /* 0x0000000d0a0d7210 */ /* 0x000fc80007ffe0ff */
[----:B------:R-:W-:-:S13]  /*1e70*/  ISETP.GE.AND P1, PT, R0, R13, PT ;  /* 0x0000000d0000720c */ /* 0x000fda0003f26270 */
[----:B------:R-:W-:Y:S05]  /*1e80*/  @!P1 BRA `(.L_x_2497) ;  /* 0xfffffff400b89947 */ /* 0x000fea000383ffff */
.L_x_2493:
[----:B0-----:R-:W-:Y:S05]  /*1e90*/  BSYNC B0 ;  /* 0x0000000000007941 */ /* 0x001fea0003800000 */
.L_x_2492:
[----:B------:R-:W0:Y:S01]  /*1ea0*/  LDCU UR6, c[0x0][0x3f4] ;  /* 0x00007e80ff0677ac */ /* 0x000e220008000800 */
[----:B------:R-:W4:Y:S01]  /*1eb0*/  S2R R0, SR_TID.X ;  /* 0x0000000000007919 */ /* 0x000f220000002100 */
[----:B------:R-:W-:-:S05]  /*1ec0*/  MOV R4, UR18 ;  /* 0x0000001200047c02 */ /* 0x000fca0008000f00 */
[----:B------:R-:W-:-:S05]  /*1ed0*/  VIADD R4, R4, 0x1 ;  /* 0x0000000104047836 */ /* 0x000fca0000000000 */
        /* <DEDUP_REMOVED lines=10> */
.L_x_2580:
[----:B------:R-:W5:Y:S01]  /*1f80*/  S2R R17, SR_CgaCtaId ;  /* 0x0000000000117919 */ /* 0x000f620000008800 */
[----:B----4-:R-:W-:Y:S01]  /*1f90*/  LOP3.LUT P0, R5, R0, 0x1f, RZ, 0xc0, !PT ;  /* 0x0000001f00057812 */ /* 0x010fe2000780c0ff */
[----:B------:R-:W-:Y:S05]  /*1fa0*/  WARPSYNC.ALL ;  /* 0x0000000000007948 */ /* 0x000fea0003800000 */
[----:B-1----:R-:W-:Y:S02]  /*1fb0*/  MOV R16, 0x400 ;  /* 0x0000040000107802 */ /* 0x002fe40000000f00 */
[----:B---3--:R-:W-:Y:S02]  /*1fc0*/  SHF.R.U32.HI R2, RZ, 0x3, R0 ;  /* 0x00000003ff027819 */ /* 0x008fe40000011600 */
[----:B0-----:R-:W-:-:S02]  /*1fd0*/  FMNMX.FTZ R11, R8, R48, !PT ;  /* 0x00000030080b7209 */ /* 0x001fc40007810000 */
[----:B-----5:R-:W-:-:S04]  /*1fe0*/  LEA R9, R17, R16, 0x18 ;  /* 0x0000001011097211 */ /* 0x020fc800078ec0ff */
[----:B------:R-:W-:-:S05]  /*1ff0*/  IADD3 R6, PT, PT, R2, R9, RZ ;  /* 0x0000000902067210 */ /* 0x000fca0007ffe0ff */
[----:B------:R0:W-:Y:S01]  /*2000*/  @!P0 STS [R6], R11 ;  /* 0x0000000b06008388 */ /* 0x0001e20000000800 */
[----:B------:R-:W-:Y:S01]  /*2010*/  BAR.SYNC.DEFER_BLOCKING 0x0 ;  /* 0x0000000000007b1d */ /* 0x000fe20000010000 */
[C---:B------:R-:W-:Y:S01]  /*2020*/  ISETP.GT.U32.AND P0, PT, R5.reuse, 0x3, PT ;  /* 0x000000030500780c */ /* 0x040fe20003f04070 */
[----:B------:R-:W-:Y:S01]  /*2030*/  IMAD R8, R5, 0x4, R9 ;  /* 0x0000000405087824 */ /* 0x000fe200078e0209 */
[----:B------:R-:W-:Y:S01]  /*2040*/  MOV R12, 0xff7fffff ;  /* 0xff7fffff000c7802 */ /* 0x000fe20000000f00 */
[----:B0-----:R-:W-:Y:S02]  /*2050*/  HFMA2 R11, -RZ, RZ, 0, 0 ;  /* 0x00000000ff0b7431 */ /* 0x001fe400000001ff */
[----:B------:R-:W-:Y:S08]  /*2060*/  BSSY.RECONVERGENT B0, `(.L_x_2499) ;  /* 0x000016f000007945 */ /* 0x000ff00003800200 */
[----:B------:R-:W0:Y:S04]  /*2070*/  @!P0 LDS R12, [R8] ;  /* 0x00000000080c8984 */ /* 0x000e280000000800 */
[----:B0-----:R-:W0:Y:S02]  /*2080*/  SHFL.BFLY PT, R9, R12, 0x2, 0x1f ;  /* 0x0c401f000c097f89 */ /* 0x001e2400000e0000 */
[----:B0-----:R-:W-:Y:S01]  /*2090*/  FMNMX.FTZ R13, R9, R12, !PT ;  /* 0x0000000c090d7209 */ /* 0x001fe20007810000 */
[----:B------:R-:W-:-:S04]  /*20a0*/  IMAD.IADD R9, R3, 0x1, R0 ;  /* 0x0000000103097824 */ /* 0x000fc800078e0200 */
[----:B------:R-:W0:Y:S01]  /*20b0*/  SHFL.BFLY PT, R10, R13, 0x1, 0x1f ;  /* 0x0c201f000d0a7f89 */ /* 0x000e2200000e0000 */
[----:B------:R-:W-:Y:S02]  /*20c0*/  ISETP.GT.AND P0, PT, R9, UR18, PT ;  /* 0x0000001209007c0c */ /* 0x000fe4000bf04270 */
[----:B0-----:R-:W-:-:S06]  /*20d0*/  FMNMX.FTZ R10, R13, R10, !PT ;  /* 0x0000000a0d0a7209 */ /* 0x001fcc0007810000 */
[----:B------:R-:W0:Y:S05]  /*20e0*/  SHFL.IDX PT, R10, R10, RZ, 0x1f ;  /* 0x00001fff0a0a7589 */ /* 0x000e2a00000e0000 */
        /* <DEDUP_REMOVED lines=16> */
[----:B------:R-:W-:-:S04]  /*21f0*/  LEA.HI R11, R13, 0x1, RZ, 0x19 ;  /* 0x000000010d0b7811 */ /* 0x000fc800078fc8ff */
[----:B------:R-:W-:Y:S01]  /*2200*/  LOP3.LUT R13, R11, 0x3, RZ, 0xc0, !PT ;  /* 0x000000030b0d7812 */ /* 0x000fe200078ec0ff */
[----:B------:R-:W-:Y:S01]  /*2210*/  HFMA2 R11, -RZ, RZ, 0, 0 ;  /* 0x00000000ff0b7431 */ /* 0x000fe200000001ff */
[----:B------:R-:W-:Y:S01]  /*2220*/  LEA R15, R17, R12, 0x18 ;  /* 0x0000000c110f7211 */ /* 0x000fe200078ec0ff */
[----:B------:R-:W-:Y:S02]  /*2230*/  IMAD.MOV.U32 R12, RZ, RZ, R9 ;  /* 0x000000ffff0c7224 */ /* 0x000fe400078e0009 */
[----:B------:R-:W-:Y:S01]  /*2240*/  IMAD.MOV R13, RZ, RZ, -R13 ;  /* 0x000000ffff0d7224 */ /* 0x000fe200078e0a0d */
[----:B------:R-:W-:-:S07]  /*2250*/  LEA R14, R0, R15, 0x2 ;  /* 0x0000000f000e7211 */ /* 0x000fce00078e10ff */
.L_x_2504:
        /* <DEDUP_REMOVED lines=11> */
.L_x_2503:
[----:B------:R-:W-:Y:S05]  /*2310*/  BSYNC.RECONVERGENT B1 ;  /* 0x0000000000017941 */ /* 0x000fea0003800200 */
.L_x_2502:
[----:B------:R-:W-:Y:S05]  /*2320*/  @!P1 BRA `(.L_x_2500) ;  /* 0x0000001400089947 */ /* 0x000fea0003800000 */
[----:B------:R-:W-:Y:S01]  /*2330*/  SHF.L.U32 R13, R3, 0x2, RZ ;  /* 0x00000002030d7819 */ /* 0x000fe200000006ff */
[----:B------:R-:W-:-:S04]  /*2340*/  VIADD R16, R16, 0xa0 ;  /* 0x000000a010107836 */ /* 0x000fc80000000000 */
[C---:B------:R-:W-:Y:S01]  /*2350*/  IMAD R13, R12.reuse, 0x4, -R13 ;  /* 0x000000040c0d7824 */ /* 0x040fe200078e0a0d */
[----:B------:R-:W-:Y:S01]  /*2360*/  LEA R14, R17, R16, 0x18 ;  /* 0x00000010110e7211 */ /* 0x000fe200078ec0ff */
[----:B------:R-:W-:-:S03]  /*2370*/  VIADD R12, R12, 0x200 ;  /* 0x000002000c0c7836 */ /* 0x000fc60000000000 */
[----:B------:R-:W-:Y:S02]  /*2380*/  IADD3 R14, PT, PT, R14, R13, RZ ;  /* 0x0000000d0e0e7210 */ /* 0x000fe40007ffe0ff */
[----:B------:R-:W-:-:S03]  /*2390*/  ISETP.GT.AND P0, PT, R12, UR18, PT ;  /* 0x000000120c007c0c */ /* 0x000fc6000bf04270 */
[----:B------:R-:W0:Y:S04]  /*23a0*/  LDS R13, [R14] ;  /* 0x000000000e0d7984 */ /* 0x000e280000000800 */
[----:B------:R-:W1:Y:S04]  /*23b0*/  LDS R15, [R14+0x200] ;  /* 0x000200000e0f7984 */ /* 0x000e680000000800 */
[----:B------:R-:W3:Y:S04]  /*23c0*/  LDS R17, [R14+0x400] ;  /* 0x000400000e117984 */ /* 0x000ee80000000800 */
[----:B--2---:R-:W2:Y:S01]  /*23d0*/  LDS R19, [R14+0x600] ;  /* 0x000600000e137984 */ /* 0x004ea20000000800 */
[C---:B0-----:R-:W-:Y:S01]  /*23e0*/  FADD.FTZ R13, -R10.reuse, R13 ;  /* 0x0000000d0a0d7221 */ /* 0x041fe20000010100 */
[----:B-1----:R-:W-:-:S03]  /*23f0*/  FADD.FTZ R15, -R10, R15 ;  /* 0x0000000f0a0f7221 */ /* 0x002fc60000010100 */
[----:B------:R-:W-:Y:S01]  /*2400*/  FMUL.FTZ R13, R13, 1.4426950216293334961 ;  /* 0x3fb8aa3b0d0d7820 */ /* 0x000fe20000410000 */
[----:B---3--:R-:W-:Y:S01]  /*2410*/  FADD.FTZ R17, -R10, R17 ;  /* 0x000000110a117221 */ /* 0x008fe20000010100 */
[----:B------:R-:W-:-:S04]  /*2420*/  FMUL.FTZ R15, R15, 1.4426950216293334961 ;  /* 0x3fb8aa3b0f0f7820 */ /* 0x000fc80000410000 */
[----:B------:R-:W0:Y:S01]  /*2430*/  MUFU.EX2 R13, R13 ;  /* 0x0000000d000d7308 */ /* 0x000e220000000800 */
[----:B--2---:R-:W-:Y:S01]  /*2440*/  FADD.FTZ R19, -R10, R19 ;  /* 0x000000130a137221 */ /* 0x004fe20000010100 */
        /* <DEDUP_REMOVED lines=17> */
[----:B------:R-:W-:-:S04]  /*2560*/  IADD3 R12, PT, PT, -R13, UR18, RZ ;  /* 0x000000120d0c7c10 */ /* 0x000fc8000fffe1ff */
[----:B------:R-:W-:Y:S01]  /*2570*/  ISETP.GT.AND P1, PT, R12, 0x5ff, PT ;  /* 0x000005ff0c00780c */ /* 0x000fe20003f24270 */
[----:B------:R-:W-:-:S12]  /*2580*/  VIADD R12, R14, 0xc00 ;  /* 0x00000c000e0c7836 */ /* 0x000fd80000000000 */
[----:B------:R-:W-:Y:S05]  /*2590*/  @!P1 BRA `(.L_x_2506) ;  /* 0x00000004009c9947 */ /* 0x000fea0003800000 */
[----:B------:R-:W-:Y:S02]  /*25a0*/  MOV R14, UR18 ;  /* 0x00000012000e7c02 */ /* 0x000fe40008000f00 */
[----:B------:R-:W-:-:S03]  /*25b0*/  PLOP3.LUT P0, PT, PT, PT, PT, 0x8, 0x80 ;  /* 0x000000000080781c */ /* 0x000fc60003f0e170 */
[----:B------:R-:W-:-:S10]  /*25c0*/  VIADD R14, R14, 0xfffffa01 ;  /* 0xfffffa010e0e7836 */ /* 0x000fd40000000000 */
.L_x_2507:
        /* <DEDUP_REMOVED lines=100> */
.L_x_2506:
[----:B------:R-:W-:Y:S05]  /*2c10*/  BSYNC.RECONVERGENT B1 ;  /* 0x0000000000017941 */ /* 0x000fea0003800200 */
.L_x_2505:
        /* <DEDUP_REMOVED lines=55> */
.L_x_2509:
[----:B------:R-:W-:Y:S05]  /*2f90*/  BSYNC.RECONVERGENT B1 ;  /* 0x0000000000017941 */ /* 0x000fea0003800200 */
.L_x_2508:
        /* <DEDUP_REMOVED lines=27> */
.L_x_2501:
        /* <DEDUP_REMOVED lines=12> */
[----:B--2---:R-:W-:Y:S02]  /*3210*/  IADD3 R19, P0, P2, R12, UR23, R9 ;  /* 0x000000170c137c10 */ /* 0x004fe4000fa1e009 */
[----:B------:R-:W-:Y:S02]  /*3220*/  LEA R15, R17, R16, 0x18 ;  /* 0x00000010110f7211 */ /* 0x000fe400078ec0ff */
[----:B------:R-:W-:Y:S01]  /*3230*/  LOP3.LUT R12, R11, 0x3, RZ, 0xc0, !PT ;  /* 0x000000030b0c7812 */ /* 0x000fe200078ec0ff */
[----:B------:R-:W-:Y:S01]  /*3240*/  IMAD.MOV.U32 R11, RZ, RZ, RZ ;  /* 0x000000ffff0b7224 */ /* 0x000fe200078e00ff */
[----:B------:R-:W-:Y:S01]  /*3250*/  IADD3.X R13, PT, PT, R13, UR24, RZ, P0, P2 ;  /* 0x000000180d0d7c10 */ /* 0x000fe200087e44ff */
[----:B------:R-:W-:Y:S01]  /*3260*/  IMAD R15, R0, 0x4, R15 ;  /* 0x00000004000f7824 */ /* 0x000fe200078e020f */
[----:B------:R-:W-:-:S02]  /*3270*/  MOV R14, R9 ;  /* 0x00000009000e7202 */ /* 0x000fc40000000f00 */
[----:B------:R-:W-:-:S07]  /*3280*/  IADD3 R16, PT, PT, -R12, RZ, RZ ;  /* 0x000000ff0c107210 */ /* 0x000fce0007ffe1ff */
.L_x_2512:
[----:B------:R-:W-:-:S06]  /*3290*/  IMAD.MOV.U32 R12, RZ, RZ, R19 ;  /* 0x000000ffff0c7224 */ /* 0x000fcc00078e0013 */
[----:B------:R1:W2:Y:S01]  /*32a0*/  LDG.E.U8 R12, desc[UR12][R12.64] ;  /* 0x0000000c0c0c7981 */ /* 0x0002a2000c1e1100 */
[----:B------:R-:W-:Y:S01]  /*32b0*/  MOV R18, RZ ;  /* 0x000000ff00127202 */ /* 0x000fe20000000f00 */
[----:B------:R-:W-:Y:S01]  /*32c0*/  VIADD R16, R16, 0x1 ;  /* 0x0000000110107836 */ /* 0x000fe20000000000 */
        /* <DEDUP_REMOVED lines=13> */
.L_x_2511:
[----:B------:R-:W-:Y:S05]  /*33a0*/  BSYNC.RECONVERGENT B1 ;  /* 0x0000000000017941 */ /* 0x000fea0003800200 */
.L_x_2510:
[----:B------:R-:W-:Y:S05]  /*33b0*/  @!P1 BRA `(.L_x_2500) ;  /* 0x0000000000e49947 */ /* 0x000fea0003800000 */
[----:B------:R-:W1:Y:S01]  /*33c0*/  S2R R15, SR_CgaCtaId ;  /* 0x00000000000f7919 */ /* 0x000e620000008800 */
[----:B------:R-:W3:Y:S01]  /*33d0*/  LDCU.64 UR6, c[0x0][0x420] ;  /* 0x00008400ff0677ac */ /* 0x000ee20008000a00 */
[----:B------:R-:W-:Y:S01]  /*33e0*/  MOV R12, 0x400 ;  /* 0x00000400000c7802 */ /* 0x000fe20000000f00 */
[----:B------:R-:W-:-:S03]  /*33f0*/  IMAD.SHL.U32 R13, R3, 0x4, RZ ;  /* 0x00000004030d7824 */ /* 0x000fc600078e00ff */
[----:B------:R-:W-:Y:S01]  /*3400*/  IADD3 R12, PT, PT, R12, 0xa0, RZ ;  /* 0x000000a00c0c7810 */ /* 0x000fe20007ffe0ff */
[----:B---3--:R-:W-:Y:S01]  /*3410*/  IMAD.U32 R17, RZ, RZ, UR6 ;  /* 0x00000006ff117e24 */ /* 0x008fe2000f8e00ff */
[----:B------:R-:W-:-:S04]  /*3420*/  MOV R16, UR7 ;  /* 0x0000000700107c02 */ /* 0x000fc80008000f00 */
[----:B------:R-:W-:-:S04]  /*3430*/  IADD3 R17, P0, P1, R17, UR23, R14 ;  /* 0x0000001711117c10 */ /* 0x000fc8000f91e00e */
[----:B------:R-:W-:Y:S02]  /*3440*/  IADD3 R17, P2, PT, R17, 0x100, RZ ;  /* 0x0000010011117810 */ /* 0x000fe40007f5e0ff */
[----:B-1----:R-:W-:Y:S01]  /*3450*/  LEA R15, R15, R12, 0x18 ;  /* 0x0000000c0f0f7211 */ /* 0x002fe200078ec0ff */
[----:B------:R-:W-:Y:S01]  /*3460*/  IMAD R12, R14, 0x4, -R13 ;  /* 0x000000040e0c7824 */ /* 0x000fe200078e0a0d */
[----:B------:R-:W-:-:S04]  /*3470*/  IADD3.X R13, PT, PT, R16, UR24, RZ, P0, P1 ;  /* 0x00000018100d7c10 */ /* 0x000fc800087e24ff */
[----:B------:R-:W-:Y:S02]  /*3480*/  IADD3 R15, PT, PT, R12, 0x400, R15 ;  /* 0x000004000c0f7810 */ /* 0x000fe40007ffe00f */
[----:B------:R-:W-:-:S07]  /*3490*/  IADD3.X R13, PT, PT, RZ, R13, RZ, P2, !PT ;  /* 0x0000000dff0d7210 */ /* 0x000fce00017fe4ff */
.L_x_2513:
[----:B------:R-:W-:-:S05]  /*34a0*/  IMAD.MOV.U32 R12, RZ, RZ, R17 ;  /* 0x000000ffff0c7224 */ /* 0x000fca00078e0011 */
[----:B--2---:R-:W2:Y:S04]  /*34b0*/  LDG.E.U8 R19, desc[UR12][R12.64+-0x100] ;  /* 0xffff000c0c137981 */ /* 0x004ea8000c1e1100 */
[----:B------:R-:W3:Y:S04]  /*34c0*/  LDG.E.U8 R16, desc[UR12][R12.64+-0x80] ;  /* 0xffff800c0c107981 */ /* 0x000ee8000c1e1100 */
[----:B------:R-:W4:Y:S04]  /*34d0*/  LDG.E.U8 R17, desc[UR12][R12.64] ;  /* 0x0000000c0c117981 */ /* 0x000f28000c1e1100 */
[----:B------:R-:W5:Y:S01]  /*34e0*/  LDG.E.U8 R18, desc[UR12][R12.64+0x80] ;  /* 0x0000800c0c127981 */ /* 0x000f62000c1e1100 */
[----:B------:R-:W-:Y:S01]  /*34f0*/  MOV R20, RZ ;  /* 0x000000ff00147202 */ /* 0x000fe20000000f00 */
[----:B------:R-:W-:Y:S01]  /*3500*/  IMAD.MOV.U32 R22, RZ, RZ, RZ ;  /* 0x000000ffff167224 */ /* 0x000fe200078e00ff */
[----:B------:R-:W-:-:S02]  /*3510*/  IADD3 R14, PT, PT, R14, 0x200, RZ ;  /* 0x000002000e0e7810 */ /* 0x000fc40007ffe0ff */
[----:B--2---:R-:W-:Y:S02]  /*3520*/  ISETP.NE.AND P0, PT, R19, RZ, PT ;  /* 0x000000ff1300720c */ /* 0x004fe40003f05270 */
[----:B---3--:R-:W-:Y:S01]  /*3530*/  ISETP.NE.AND P1, PT, R16, RZ, PT ;  /* 0x000000ff1000720c */ /* 0x008fe20003f25270 */
[----:B------:R-:W-:Y:S01]  /*3540*/  HFMA2 R16, -RZ, RZ, 0, 0 ;  /* 0x00000000ff107431 */ /* 0x000fe200000001ff */
[----:B----4-:R-:W-:Y:S02]  /*3550*/  ISETP.NE.AND P2, PT, R17, RZ, PT ;  /* 0x000000ff1100720c */ /* 0x010fe40003f45270 */
[----:B-----5:R-:W-:-:S07]  /*3560*/  ISETP.NE.AND P3, PT, R18, RZ, PT ;  /* 0x000000ff1200720c */ /* 0x020fce0003f65270 */
        /* <DEDUP_REMOVED lines=17> */
[----:B------:R-:W0:Y:S04]  /*3680*/  @!P2 MUFU.EX2 R20, R21 ;  /* 0x000000150014a308 */ /* 0x000e280000000800 */
[----:B------:R-:W3:Y:S01]  /*3690*/  @!P3 MUFU.EX2 R22, R23 ;  /* 0x000000170016b308 */ /* 0x000ee20000000800 */
[----:B-1----:R-:W-:Y:S01]  /*36a0*/  FADD.FTZ R11, R16, R11 ;  /* 0x0000000b100b7221 */ /* 0x002fe20000010000 */
[----:B------:R-:W-:Y:S01]  /*36b0*/  STS [R15+-0x400], R16 ;  /* 0xfffc00100f007388 */ /* 0x000fe20000000800 */
[----:B------:R-:W-:-:S02]  /*36c0*/  IMAD.X R13, RZ, RZ, R13, P1 ;  /* 0x000000ffff0d7224 */ /* 0x000fc400008e060d */
        /* <DEDUP_REMOVED lines=8> */
.L_x_2500:
[----:B------:R-:W-:Y:S05]  /*3750*/  BSYNC.RECONVERGENT B0 ;  /* 0x0000000000007941 */ /* 0x000fea0003800200 */
.L_x_2499:
        /* <DEDUP_REMOVED lines=28> */
[----:B------:R-:W1:Y:S01]  /*3920*/  LDCU UR5, c[0x0][0x488] ;  /* 0x00009100ff0577ac */ /* 0x000e620008000800 */
[----:B------:R-:W1:Y:S01]  /*3930*/  LDCU UR6, c[0x0][0x40c] ;  /* 0x00008180ff0677ac */ /* 0x000e620008000800 */
[----:B------:R-:W3:Y:S01]  /*3940*/  LDCU UR7, c[0x0][0x3f4] ;  /* 0x00007e80ff0777ac */ /* 0x000ee20008000800 */
[----:B-1----:R-:W-:-:S04]  /*3950*/  UIMAD UR5, UR9, UR5, UR6 ;  /* 0x00000005090572a4 */ /* 0x002fc8000f8e0206 */
[----:B---3--:R-:W-:-:S04]  /*3960*/  UIMAD UR6, UR5, UR7, URZ ;  /* 0x00000007050672a4 */ /* 0x008fc8000f8e02ff */
[----:B------:R-:W-:-:S12]  /*3970*/  USHF.R.S32.HI UR7, URZ, 0x1f, UR6 ;  /* 0x0000001fff077899 */ /* 0x000fd80008011406 */
.L_x_2514:
        /* <DEDUP_REMOVED lines=23> */
.L_x_2520:
[----:B------:R-:W0:Y:S01]  /*3af0*/  LDS R6, [R4] ;  /* 0x0000000004067984 */ /* 0x000e220000000800 */
[----:B------:R-:W-:-:S04]  /*3b00*/  IADD3 R8, PT, PT, R8, 0x1, RZ ;  /* 0x0000000108087810 */ /* 0x000fc80007ffe0ff */
[----:B------:R-:W-:Y:S01]  /*3b10*/  ISETP.NE.AND P0, PT, R8, RZ, PT ;  /* 0x000000ff0800720c */ /* 0x000fe20003f05270 */
[----:B0-----:R-:W-:-:S05]  /*3b20*/  FMUL.FTZ R11, R6, R5 ;  /* 0x00000005060b7220 */ /* 0x001fca0000410000 */
[----:B------:R0:W-:Y:S02]  /*3b30*/  STS [R4], R11 ;  /* 0x0000000b04007388 */ /* 0x0001e40000000800 */
[----:B0-----:R-:W-:-:S05]  /*3b40*/  VIADD R4, R4, 0x200 ;  /* 0x0000020004047836 */ /* 0x001fca0000000000 */
[----:B------:R-:W-:Y:S05]  /*3b50*/  @P0 BRA `(.L_x_2520) ;  /* 0xfffffffc00e40947 */ /* 0x000fea000383ffff */
.L_x_2519:
[----:B------:R-:W-:Y:S05]  /*3b60*/  BSYNC.RECONVERGENT B1 ;  /* 0x0000000000017941 */ /* 0x000fea0003800200 */
.L_x_2518:
[----:B------:R-:W-:Y:S05]  /*3b70*/  @!P1 BRA `(.L_x_2516) ;  /* 0x0000001400189947 */ /* 0x000fea0003800000 */
[----:B------:R-:W1:Y:S01]  /*3b80*/  S2UR UR10, SR_CgaCtaId ;  /* 0x00000000000a79c3 */ /* 0x000e620000008800 */
[----:B------:R-:W-:Y:S01]  /*3b90*/  UMOV UR5, 0x400 ;  /* 0x0000040000057882 */ /* 0x000fe20000000000 */
[----:B------:R-:W-:Y:S01]  /*3ba0*/  SHF.L.U32 R4, R3, 0x2, RZ ;  /* 0x0000000203047819 */ /* 0x000fe200000006ff */
[----:B------:R-:W-:-:S04]  /*3bb0*/  UIADD3 UR5, UPT, UPT, UR5, 0xa0, URZ ;  /* 0x000000a005057890 */ /* 0x000fc8000fffe0ff */
[C---:B------:R-:W-:Y:S01]  /*3bc0*/  IMAD R4, R9.reuse, 0x4, -R4 ;  /* 0x0000000409047824 */ /* 0x040fe200078e0a04 */
[----:B------:R-:W-:-:S04]  /*3bd0*/  IADD3 R9, PT, PT, R9, 0x200, RZ ;  /* 0x0000020009097810 */ /* 0x000fc80007ffe0ff */
[----:B------:R-:W-:Y:S01]  /*3be0*/  ISETP.GT.AND P0, PT, R9, UR18, PT ;  /* 0x0000001209007c0c */ /* 0x000fe2000bf04270 */
[----:B-1----:R-:W-:-:S09]  /*3bf0*/  ULEA UR5, UR10, UR5, 0x18 ;  /* 0x000000050a057291 */ /* 0x002fd2000f8ec0ff */
[----:B------:R-:W0:Y:S04]  /*3c00*/  LDS R6, [R4+UR5] ;  /* 0x0000000504067984 */ /* 0x000e280008000800 */
[----:B------:R-:W1:Y:S04]  /*3c10*/  LDS R8, [R4+UR5+0x200] ;  /* 0x0002000504087984 */ /* 0x000e680008000800 */
[----:B------:R-:W3:Y:S04]  /*3c20*/  LDS R10, [R4+UR5+0x400] ;  /* 0x00040005040a7984 */ /* 0x000ee80008000800 */
[----:B------:R-:W4:Y:S01]  /*3c30*/  LDS R12, [R4+UR5+0x600] ;  /* 0x00060005040c7984 */ /* 0x000f220008000800 */
[----:B0-----:R-:W-:Y:S01]  /*3c40*/  FMUL.FTZ R11, R6, R5 ;  /* 0x00000005060b7220 */ /* 0x001fe20000410000 */
[----:B------:R-:W-:-:S02]  /*3c50*/  VIADD R6, R4, UR5 ;  /* 0x0000000504067c36 */ /* 0x000fc40008000000 */
[-C--:B-1----:R-:W-:Y:S02]  /*3c60*/  FMUL.FTZ R13, R8, R5.reuse ;  /* 0x00000005080d7220 */ /* 0x082fe40000410000 */
[----:B------:R0:W-:Y:S01]  /*3c70*/  STS [R4+UR5], R11 ;  /* 0x0000000b04007988 */ /* 0x0001e20008000805 */
[----:B---3--:R-:W-:-:S03]  /*3c80*/  FMUL.FTZ R15, R10, R5 ;  /* 0x000000050a0f7220 */ /* 0x008fc60000410000 */
[----:B------:R0:W-:Y:S01]  /*3c90*/  STS [R4+UR5+0x200], R13 ;  /* 0x0002000d04007988 */ /* 0x0001e20008000805 */
[----:B----4-:R-:W-:-:S03]  /*3ca0*/  FMUL.FTZ R17, R12, R5 ;  /* 0x000000050c117220 */ /* 0x010fc60000410000 */
[----:B------:R0:W-:Y:S04]  /*3cb0*/  STS [R4+UR5+0x400], R15 ;  /* 0x0004000f04007988 */ /* 0x0001e80008000805 */
[----:B------:R0:W-:Y:S01]  /*3cc0*/  STS [R4+UR5+0x600], R17 ;  /* 0x0006001104007988 */ /* 0x0001e20008000805 */
[----:B------:R-:W-:Y:S05]  /*3cd0*/  @P0 BRA `(.L_x_2516) ;  /* 0x0000001000c00947 */ /* 0x000fea0003800000 */
[----:B0-----:R-:W-:Y:S01]  /*3ce0*/  IADD3 R4, PT, PT, -R9, UR18, RZ ;  /* 0x0000001209047c10 */ /* 0x001fe2000fffe1ff */
[----:B------:R-:W-:Y:S01]  /*3cf0*/  BSSY.RECONVERGENT B1, `(.L_x_2521) ;  /* 0x000003c000017945 */ /* 0x000fe20003800200 */
[----:B------:R-:W-:Y:S02]  /*3d00*/  PLOP3.LUT P0, PT, PT, PT, PT, 0x80, 0x8 ;  /* 0x000000000008781c */ /* 0x000fe40003f0f070 */
[----:B------:R-:W-:Y:S02]  /*3d10*/  ISETP.GT.AND P1, PT, R4, 0x5ff, PT ;  /* 0x000005ff0400780c */ /* 0x000fe40003f24270 */
[----:B------:R-:W-:-:S11]  /*3d20*/  IADD3 R4, PT, PT, R6, 0xc00, RZ ;  /* 0x00000c0006047810 */ /* 0x000fd60007ffe0ff */
[----:B------:R-:W-:Y:S05]  /*3d30*/  @!P1 BRA `(.L_x_2522) ;  /* 0x0000000000dc9947 */ /* 0x000fea0003800000 */
[----:B------:R-:W-:Y:S01]  /*3d40*/  IMAD.U32 R38, RZ, RZ, UR18 ;  /* 0x00000012ff267e24 */ /* 0x000fe2000f8e00ff */
[----:B------:R-:W-:-:S04]  /*3d50*/  PLOP3.LUT P0, PT, PT, PT, PT, 0x8, 0x80 ;  /* 0x000000000080781c */ /* 0x000fc80003f0e170 */
[----:B------:R-:W-:-:S09]  /*3d60*/  IADD3 R38, PT, PT, R38, -0x5ff, RZ ;  /* 0xfffffa0126267810 */ /* 0x000fd20007ffe0ff */
.L_x_2523:
        /* <DEDUP_REMOVED lines=17> */
[----:B---3--:R-:W-:-:S03]  /*3e80*/  FMUL.FTZ R15, R5, R10 ;  /* 0x0000000a050f7220 */ /* 0x008fc60000410000 */
[----:B------:R-:W3:Y:S01]  /*3e90*/  LDS R32, [R4+0x1600] ;  /* 0x0016000004207984 */ /* 0x000ee20000000800 */
[----:B----4-:R-:W-:-:S03]  /*3ea0*/  FMUL.FTZ R17, R5, R12 ;  /* 0x0000000c05117220 */ /* 0x010fc60000410000 */
[----:B------:R-:W4:Y:S01]  /*3eb0*/  LDS R34, [R4+0x1800] ;  /* 0x0018000004227984 */ /* 0x000f220000000800 */
[----:B--2---:R-:W-:-:S03]  /*3ec0*/  FMUL.FTZ R19, R5, R14 ;  /* 0x0000000e05137220 */ /* 0x004fc60000410000 */
[----:B------:R-:W2:Y:S01]  /*3ed0*/  LDS R36, [R4+0x1a00] ;  /* 0x001a000004247984 */ /* 0x000ea20000000800 */
        /* <DEDUP_REMOVED lines=15> */
[----:B---3--:R-:W-:-:S03]  /*3fd0*/  FMUL.FTZ R17, R5, R32 ;  /* 0x0000002005117220 */ /* 0x008fc60000410000 */
[----:B------:R-:W-:Y:S01]  /*3fe0*/  STS [R4+0xa00], R23 ;  /* 0x000a001704007388 */ /* 0x000fe20000000800 */
[----:B----4-:R-:W-:-:S03]  /*3ff0*/  FMUL.FTZ R19, R5, R34 ;  /* 0x0000002205137220 */ /* 0x010fc60000410000 */
[----:B------:R-:W-:Y:S01]  /*4000*/  STS [R4+0xc00], R25 ;  /* 0x000c001904007388 */ /* 0x000fe20000000800 */
[----:B--2---:R-:W-:-:S03]  /*4010*/  FMUL.FTZ R21, R5, R36 ;  /* 0x0000002405157220 */ /* 0x004fc60000410000 */
        /* <DEDUP_REMOVED lines=9> */
.L_x_2522:
[----:B------:R-:W-:Y:S05]  /*40b0*/  BSYNC.RECONVERGENT B1 ;  /* 0x0000000000017941 */ /* 0x000fea0003800200 */
.L_x_2521:
        /* <DEDUP_REMOVED lines=10> */
[----:B------:R-:W2:Y:S04]  /*4160*/  LDS R14, [R4+0x400] ;  /* 0x00040000040e7984 */ /* 0x000ea80000000800 */
[----:B------:R-:W5:Y:S04]  /*4170*/  LDS R16, [R4+0x600] ;  /* 0x0006000004107984 */ /* 0x000f680000000800 */
[----:B------:R-:W5:Y:S04]  /*4180*/  LDS R18, [R4+0x800] ;  /* 0x0008000004127984 */ /* 0x000f680000000800 */
[----:B------:R-:W5:Y:S01]  /*4190*/  LDS R20, [R4+0xa00] ;  /* 0x000a000004147984 */ /* 0x000f620000000800 */
[C---:B0-----:R-:W-:Y:S01]  /*41a0*/  FMUL.FTZ R11, R5.reuse, R6 ;  /* 0x00000006050b7220 */ /* 0x041fe20000410000 */
[----:B-1----:R-:W-:-:S04]  /*41b0*/  FMUL.FTZ R13, R5, R8 ;  /* 0x00000008050d7220 */ /* 0x002fc80000410000 */
[----:B------:R-:W-:Y:S01]  /*41c0*/  STS [R4+-0x400], R11 ;  /* 0xfffc000b04007388 */ /* 0x000fe20000000800 */
[----:B---3--:R-:W-:-:S03]  /*41d0*/  FMUL.FTZ R15, R5, R10 ;  /* 0x0000000a050f7220 */ /* 0x008fc60000410000 */
[----:B------:R-:W-:Y:S01]  /*41e0*/  STS [R4+-0x200], R13 ;  /* 0xfffe000d04007388 */ /* 0x000fe20000000800 */
[----:B----4-:R-:W-:-:S03]  /*41f0*/  FMUL.FTZ R17, R5, R12 ;  /* 0x0000000c05117220 */ /* 0x010fc60000410000 */
[----:B------:R-:W-:Y:S01]  /*4200*/  STS [R4], R15 ;  /* 0x0000000f04007388 */ /* 0x000fe20000000800 */
[----:B--2---:R-:W-:-:S03]  /*4210*/  FMUL.FTZ R19, R5, R14 ;  /* 0x0000000e05137220 */ /* 0x004fc60000410000 */
[----:B------:R-:W-:Y:S01]  /*4220*/  STS [R4+0x200], R17 ;  /* 0x0002001104007388 */ /* 0x000fe20000000800 */
[----:B-----5:R-:W-:-:S03]  /*4230*/  FMUL.FTZ R21, R5, R16 ;  /* 0x0000001005157220 */ /* 0x020fc60000410000 */
[----:B------:R-:W-:Y:S01]  /*4240*/  STS [R4+0x400], R19 ;  /* 0x0004001304007388 */ /* 0x000fe20000000800 */
[----:B------:R-:W-:-:S03]  /*4250*/  FMUL.FTZ R23, R5, R18 ;  /* 0x0000001205177220 */ /* 0x000fc60000410000 */
[----:B------:R-:W-:Y:S01]  /*4260*/  STS [R4+0x600], R21 ;  /* 0x0006001504007388 */ /* 0x000fe20000000800 */
[----:B------:R-:W-:-:S03]  /*4270*/  FMUL.FTZ R25, R5, R20 ;  /* 0x0000001405197220 */ /* 0x000fc60000410000 */
[----:B------:R-:W-:Y:S04]  /*4280*/  STS [R4+0x800], R23 ;  /* 0x0008001704007388 */ /* 0x000fe80000000800 */
[----:B------:R0:W-:Y:S02]  /*4290*/  STS [R4+0xa00], R25 ;  /* 0x000a001904007388 */ /* 0x0001e40000000800 */
[----:B0-----:R-:W-:-:S07]  /*42a0*/  IADD3 R4, PT, PT, R4, 0x1000, RZ ;  /* 0x0000100004047810 */ /* 0x001fce0007ffe0ff */
.L_x_2525:
[----:B------:R-:W-:Y:S05]  /*42b0*/  BSYNC.RECONVERGENT B1 ;  /* 0x0000000000017941 */ /* 0x000fea0003800200 */
.L_x_2524:
[----:B------:R-:W-:-:S13]  /*42c0*/  ISETP.GT.AND P1, PT, R9, UR18, PT ;  /* 0x0000001209007c0c */ /* 0x000fda000bf24270 */
[----:B------:R-:W-:Y:S05]  /*42d0*/  @!P0 BRA P1, `(.L_x_2516) ;  /* 0x0000000c00408947 */ /* 0x000fea0000800000 */
[----:B------:R-:W0:Y:S04]  /*42e0*/  LDS R6, [R4+-0x400] ;  /* 0xfffc000004067984 */ /* 0x000e280000000800 */
[----:B------:R-:W1:Y:S04]  /*42f0*/  LDS R8, [R4+-0x200] ;  /* 0xfffe000004087984 */ /* 0x000e680000000800 */
[----:B------:R-:W3:Y:S04]  /*4300*/  LDS R10, [R4] ;  /* 0x00000000040a7984 */ /* 0x000ee80000000800 */
[----:B------:R-:W4:Y:S01]  /*4310*/  LDS R12, [R4+0x200] ;  /* 0x00020000040c7984 */ /* 0x000f220000000800 */
[C---:B0-----:R-:W-:Y:S01]  /*4320*/  FMUL.FTZ R9, R5.reuse, R6 ;  /* 0x0000000605097220 */ /* 0x041fe20000410000 */
[----:B-1----:R-:W-:-:S04]  /*4330*/  FMUL.FTZ R11, R5, R8 ;  /* 0x00000008050b7220 */ /* 0x002fc80000410000 */
[----:B------:R0:W-:Y:S01]  /*4340*/  STS [R4+-0x400], R9 ;  /* 0xfffc000904007388 */ /* 0x0001e20000000800 */
[----:B---3--:R-:W-:-:S03]  /*4350*/  FMUL.FTZ R13, R5, R10 ;  /* 0x0000000a050d7220 */ /* 0x008fc60000410000 */
[----:B------:R0:W-:Y:S01]  /*4360*/  STS [R4+-0x200], R11 ;  /* 0xfffe000b04007388 */ /* 0x0001e20000000800 */
[----:B----4-:R-:W-:-:S03]  /*4370*/  FMUL.FTZ R5, R5, R12 ;  /* 0x0000000c05057220 */ /* 0x010fc60000410000 */
[----:B------:R0:W-:Y:S04]  /*4380*/  STS [R4], R13 ;  /* 0x0000000d04007388 */ /* 0x0001e80000000800 */
[----:B------:R0:W-:Y:S01]  /*4390*/  STS [R4+0x200], R5 ;  /* 0x0002000504007388 */ /* 0x0001e20000000800 */
[----:B------:R-:W-:Y:S05]  /*43a0*/  BRA `(.L_x_2516) ;  /* 0x0000000c000c7947 */ /* 0x000fea0003800000 */
.L_x_2517:
        /* <DEDUP_REMOVED lines=11> */
[----:B------:R-:W-:Y:S01]  /*4460*/  IADD3 R15, P0, PT, R9, UR6, RZ ;  /* 0x00000006090f7c10 */ /* 0x000fe2000ff1e0ff */
[----:B------:R-:W-:Y:S02]  /*4470*/  UMOV UR5, 0x400 ;  /* 0x0000040000057882 */ /* 0x000fe40000000000 */
[C---:B------:R-:W-:Y:S01]  /*4480*/  IMAD.SHL.U32 R6, R4.reuse, 0x80, RZ ;  /* 0x0000008004067824 */ /* 0x040fe200078e00ff */
[----:B------:R-:W-:Y:S01]  /*4490*/  UIADD3 UR5, UPT, UPT, UR5, 0xa0, URZ ;  /* 0x000000a005057890 */ /* 0x000fe2000fffe0ff */
[----:B------:R-:W-:Y:S02]  /*44a0*/  IADD3.X R8, PT, PT, RZ, UR7, RZ, P0, !PT ;  /* 0x00000007ff087c10 */ /* 0x000fe400087fe4ff */
[----:B------:R-:W-:-:S02]  /*44b0*/  LOP3.LUT R4, R4, 0x3, RZ, 0xc0, !PT ;  /* 0x0000000304047812 */ /* 0x000fc400078ec0ff */
[----:B------:R-:W-:-:S05]  /*44c0*/  LOP3.LUT R6, R6, 0x180, RZ, 0xc0, !PT ;  /* 0x0000018006067812 */ /* 0x000fca00078ec0ff */
[----:B------:R-:W-:Y:S01]  /*44d0*/  IMAD.IADD R9, R9, 0x1, R6 ;  /* 0x0000000109097824 */ /* 0x000fe200078e0206 */
[C---:B---3--:R-:W-:Y:S02]  /*44e0*/  LEA R12, P0, R15.reuse, UR14, 0x2 ;  /* 0x0000000e0f0c7c11 */ /* 0x048fe4000f8010ff */
[----:B------:R-:W-:Y:S02]  /*44f0*/  IADD3 R6, PT, PT, -R4, RZ, RZ ;  /* 0x000000ff04067210 */ /* 0x000fe40007ffe1ff */
[----:B------:R-:W-:Y:S01]  /*4500*/  LEA.HI.X R15, R15, UR15, R8, 0x2, P0 ;  /* 0x0000000f0f0f7c11 */ /* 0x000fe200080f1408 */
[----:B-1----:R-:W-:-:S06]  /*4510*/  ULEA UR5, UR10, UR5, 0x18 ;  /* 0x000000050a057291 */ /* 0x002fcc000f8ec0ff */
[----:B------:R-:W-:-:S07]  /*4520*/  LEA R4, R0, UR5, 0x2 ;  /* 0x0000000500047c11 */ /* 0x000fce000f8e10ff */
.L_x_2528:
[----:B------:R-:W0:Y:S01]  /*4530*/  LDS R8, [R4] ;  /* 0x0000000004087984 */ /* 0x000e220000000800 */
[----:B------:R-:W-:Y:S01]  /*4540*/  IMAD.MOV.U32 R10, RZ, RZ, R12 ;  /* 0x000000ffff0a7224 */ /* 0x000fe200078e000c */
[----:B------:R-:W-:Y:S01]  /*4550*/  MOV R11, R15 ;  /* 0x0000000f000b7202 */ /* 0x000fe20000000f00 */
[----:B------:R-:W-:Y:S01]  /*4560*/  VIADD R6, R6, 0x1 ;  /* 0x0000000106067836 */ /* 0x000fe20000000000 */
[----:B------:R-:W-:-:S04]  /*4570*/  IADD3 R12, P2, PT, R12, 0x200, RZ ;  /* 0x000002000c0c7810 */ /* 0x000fc80007f5e0ff */
[----:B------:R-:W-:Y:S02]  /*4580*/  ISETP.NE.AND P0, PT, R6, RZ, PT ;  /* 0x000000ff0600720c */ /* 0x000fe40003f05270 */
[----:B------:R-:W-:Y:S01]  /*4590*/  IADD3.X R15, PT, PT, RZ, R15, RZ, P2, !PT ;  /* 0x0000000fff0f7210 */ /* 0x000fe200017fe4ff */
[----:B0-----:R-:W-:-:S05]  /*45a0*/  FMUL.FTZ R13, R8, R5 ;  /* 0x00000005080d7220 */ /* 0x001fca0000410000 */
[----:B------:R-:W-:Y:S04]  /*45b0*/  STG.E desc[UR12][R10.64], R13 ;  /* 0x0000000d0a007986 */ /* 0x000fe8000c10190c */
[----:B------:R0:W-:Y:S02]  /*45c0*/  STS [R4], R13 ;  /* 0x0000000d04007388 */ /* 0x0001e40000000800 */
[----:B0-----:R-:W-:Y:S01]  /*45d0*/  VIADD R4, R4, 0x200 ;  /* 0x0000020004047836 */ /* 0x001fe20000000000 */
[----:B------:R-:W-:Y:S06]  /*45e0*/  @P0 BRA `(.L_x_2528) ;  /* 0xfffffffc00d00947 */ /* 0x000fec000383ffff */
.L_x_2527:
[----:B------:R-:W-:Y:S05]  /*45f0*/  BSYNC.RECONVERGENT B1 ;  /* 0x0000000000017941 */ /* 0x000fea0003800200 */
.L_x_2526:
[----:B------:R-:W-:Y:S05]  /*4600*/  @!P1 BRA `(.L_x_2516) ;  /* 0x0000000800749947 */ /* 0x000fea0003800000 */
[----:B------:R-:W1:Y:S01]  /*4610*/  S2R R11, SR_CgaCtaId ;  /* 0x00000000000b7919 */ /* 0x000e620000008800 */
[----:B------:R-:W3:Y:S01]  /*4620*/  LDCU.64 UR14, c[0x0][0x480] ;  /* 0x00009000ff0e77ac */ /* 0x000ee20008000a00 */
[C---:B------:R-:W-:Y:S01]  /*4630*/  IADD3 R6, P0, PT, R9.reuse, UR6, RZ ;  /* 0x0000000609067c10 */ /* 0x040fe2000ff1e0ff */
[----:B------:R-:W-:Y:S01]  /*4640*/  BSSY.RECONVERGENT B1, `(.L_x_2529) ;  /* 0x000005b000017945 */ /* 0x000fe20003800200 */
[----:B------:R-:W-:Y:S02]  /*4650*/  IADD3 R12, PT, PT, -R9, UR18, RZ ;  /* 0x00000012090c7c10 */ /* 0x000fe4000fffe1ff */
[----:B------:R-:W-:Y:S02]  /*4660*/  IADD3.X R13, PT, PT, RZ, UR7, RZ, P0, !PT ;  /* 0x00000007ff0d7c10 */ /* 0x000fe400087fe4ff */
[----:B------:R-:W-:Y:S02]  /*4670*/  MOV R4, 0x400 ;  /* 0x0000040000047802 */ /* 0x000fe40000000f00 */
[----:B------:R-:W-:-:S02]  /*4680*/  ISETP.GT.AND P1, PT, R12, 0x5ff, PT ;  /* 0x000005ff0c00780c */ /* 0x000fc40003f24270 */
[----:B---3--:R-:W-:-:S04]  /*4690*/  LEA R10, P0, R6, UR14, 0x2 ;  /* 0x0000000e060a7c11 */ /* 0x008fc8000f8010ff */
[----:B------:R-:W-:Y:S01]  /*46a0*/  LEA.HI.X R8, R6, UR15, R13, 0x2, P0 ;  /* 0x0000000f06087c11 */ /* 0x000fe200080f140d */
[----:B------:R-:W-:Y:S01]  /*46b0*/  VIADD R6, R4, 0xa0 ;  /* 0x000000a004067836 */ /* 0x000fe20000000000 */
[----:B------:R-:W-:Y:S02]  /*46c0*/  SHF.L.U32 R4, R3, 0x2, RZ ;  /* 0x0000000203047819 */ /* 0x000fe400000006ff */
[----:B------:R-:W-:-:S03]  /*46d0*/  IADD3 R10, P0, PT, R10, 0x400, RZ ;  /* 0x000004000a0a7810 */ /* 0x000fc60007f1e0ff */
[----:B------:R-:W-:Y:S01]  /*46e0*/  IMAD R4, R9, 0x4, -R4 ;  /* 0x0000000409047824 */ /* 0x000fe200078e0a04 */
[----:B-1----:R-:W-:Y:S02]  /*46f0*/  LEA R13, R11, R6, 0x18 ;  /* 0x000000060b0d7211 */ /* 0x002fe400078ec0ff */
[----:B------:R-:W-:Y:S02]  /*4700*/  IADD3.X R11, PT, PT, RZ, R8, RZ, P0, !PT ;  /* 0x00000008ff0b7210 */ /* 0x000fe400007fe4ff */
[----:B------:R-:W-:Y:S02]  /*4710*/  IADD3 R4, PT, PT, R4, 0x400, R13 ;  /* 0x0000040004047810 */ /* 0x000fe40007ffe00d */
[----:B------:R-:W-:Y:S01]  /*4720*/  PLOP3.LUT P0, PT, PT, PT, PT, 0x80, 0x8 ;  /* 0x000000000008781c */ /* 0x000fe20003f0f070 */
[----:B------:R-:W-:-:S12]  /*4730*/  @!P1 BRA `(.L_x_2530) ;  /* 0x00000004002c9947 */ /* 0x000fd80003800000 */
[----:B------:R-:W-:Y:S01]  /*4740*/  IMAD.U32 R38, RZ, RZ, UR18 ;  /* 0x00000012ff267e24 */ /* 0x000fe2000f8e00ff */
[----:B------:R-:W-:-:S04]  /*4750*/  PLOP3.LUT P0, PT, PT, PT, PT, 0x8, 0x80 ;  /* 0x000000000080781c */ /* 0x000fc80003f0e170 */
[----:B------:R-:W-:-:S09]  /*4760*/  IADD3 R38, PT, PT, R38, -0x5ff, RZ ;  /* 0xfffffa0126267810 */ /* 0x000fd20007ffe0ff */
.L_x_2531:
[----:B------:R-:W0:Y:S01]  /*4770*/  LDS R6, [R4+-0x400] ;  /* 0xfffc000004067984 */ /* 0x000e220000000800 */
[----:B------:R-:W-:-:S03]  /*4780*/  VIADD R9, R9, 0x800 ;  /* 0x0000080009097836 */ /* 0x000fc60000000000 */
[----:B------:R-:W1:Y:S02]  /*4790*/  LDS R8, [R4+-0x200] ;  /* 0xfffe000004087984 */ /* 0x000e640000000800 */
[----:B------:R-:W-:Y:S02]  /*47a0*/  ISETP.GE.AND P1, PT, R9, R38, PT ;  /* 0x000000260900720c */ /* 0x000fe40003f26270 */
[----:B------:R-:W3:Y:S04]  /*47b0*/  LDS R12, [R4] ;  /* 0x00000000040c7984 */ /* 0x000ee80000000800 */
[----:B------:R-:W-:Y:S04]  /*47c0*/  LDS R24, [R4+0xc00] ;  /* 0x000c000004187984 */ /* 0x000fe80000000800 */
[----:B------:R-:W2:Y:S04]  /*47d0*/  LDS R14, [R4+0x200] ;  /* 0x00020000040e7984 */ /* 0x000ea80000000800 */
        /* <DEDUP_REMOVED lines=9> */
[----:B---3--:R-:W-:-:S03]  /*4870*/  FMUL.FTZ R17, R5, R12 ;  /* 0x0000000c05117220 */ /* 0x008fc60000410000 */
[----:B------:R-:W1:Y:S04]  /*4880*/  LDS R30, [R4+0x1200] ;  /* 0x00120000041e7984 */ /* 0x000e680000000800 */
[----:B------:R-:W3:Y:S01]  /*4890*/  LDS R32, [R4+0x1400] ;  /* 0x0014000004207984 */ /* 0x000ee20000000800 */
[----:B--2---:R-:W-:-:S03]  /*48a0*/  FMUL.FTZ R19, R5, R14 ;  /* 0x0000000e05137220 */ /* 0x004fc60000410000 */
[----:B------:R-:W-:Y:S01]  /*48b0*/  LDS R34, [R4+0x1600] ;  /* 0x0016000004227984 */ /* 0x000fe20000000800 */
[----:B----4-:R-:W-:-:S03]  /*48c0*/  FMUL.FTZ R21, R5, R16 ;  /* 0x0000001005157220 */ /* 0x010fc60000410000 */
[----:B------:R-:W2:Y:S01]  /*48d0*/  LDS R36, [R4+0x1800] ;  /* 0x0018000004247984 */ /* 0x000ea20000000800 */
        /* <DEDUP_REMOVED lines=25> */
[----:B---3--:R-:W-:-:S03]  /*4a70*/  FMUL.FTZ R23, R5, R32 ;  /* 0x0000002005177220 */ /* 0x008fc60000410000 */
[----:B------:R-:W-:Y:S04]  /*4a80*/  STG.E desc[UR12][R10.64+0xa00], R13 ;  /* 0x000a000d0a007986 */ /* 0x000fe8000c10190c */
[----:B------:R0:W-:Y:S01]  /*4a90*/  STS [R4+0xa00], R13 ;  /* 0x000a000d04007388 */ /* 0x0001e20000000800 */
[----:B--2---:R-:W-:-:S03]  /*4aa0*/  FMUL.FTZ R25, R5, R36 ;  /* 0x0000002405197220 */ /* 0x004fc60000410000 */
        /* <DEDUP_REMOVED lines=20> */
.L_x_2530:
[----:B------:R-:W-:Y:S05]  /*4bf0*/  BSYNC.RECONVERGENT B1 ;  /* 0x0000000000017941 */ /* 0x000fea0003800200 */
.L_x_2529:
        /* <DEDUP_REMOVED lines=9> */
[----:B------:R-:W2:Y:S04]  /*4c90*/  LDS R14, [R4+0x200] ;  /* 0x00020000040e7984 */ /* 0x000ea80000000800 */
[----:B------:R-:W4:Y:S04]  /*4ca0*/  LDS R16, [R4+0x400] ;  /* 0x0004000004107984 */ /* 0x000f280000000800 */
[----:B------:R-:W5:Y:S04]  /*4cb0*/  LDS R18, [R4+0x600] ;  /* 0x0006000004127984 */ /* 0x000f680000000800 */
[----:B------:R-:W5:Y:S04]  /*4cc0*/  LDS R20, [R4+0x800] ;  /* 0x0008000004147984 */ /* 0x000f680000000800 */
[----:B------:R-:W5:Y:S01]  /*4cd0*/  LDS R22, [R4+0xa00] ;  /* 0x000a000004167984 */ /* 0x000f620000000800 */
[C---:B0-----:R-:W-:Y:S01]  /*4ce0*/  FMUL.FTZ R13, R5.reuse, R6 ;  /* 0x00000006050d7220 */ /* 0x041fe20000410000 */
[----:B------:R-:W-:Y:S01]  /*4cf0*/  IADD3 R6, P1, PT, R10, 0x1000, RZ ;  /* 0x000010000a067810 */ /* 0x000fe20007f3e0ff */
[----:B-1----:R-:W-:-:S03]  /*4d00*/  FMUL.FTZ R15, R5, R8 ;  /* 0x00000008050f7220 */ /* 0x002fc60000410000 */
[----:B------:R-:W-:Y:S01]  /*4d10*/  STG.E desc[UR12][R10.64+-0x400], R13 ;  /* 0xfffc000d0a007986 */ /* 0x000fe2000c10190c */
[----:B---3--:R-:W-:-:S03]  /*4d20*/  FMUL.FTZ R17, R5, R12 ;  /* 0x0000000c05117220 */ /* 0x008fc60000410000 */
[----:B------:R-:W-:Y:S01]  /*4d30*/  STS [R4+-0x400], R13 ;  /* 0xfffc000d04007388 */ /* 0x000fe20000000800 */
[----:B--2---:R-:W-:-:S03]  /*4d40*/  FMUL.FTZ R19, R5, R14 ;  /* 0x0000000e05137220 */ /* 0x004fc60000410000 */
[----:B------:R-:W-:Y:S01]  /*4d50*/  STG.E desc[UR12][R10.64+-0x200], R15 ;  /* 0xfffe000f0a007986 */ /* 0x000fe2000c10190c */
[----:B----4-:R-:W-:-:S03]  /*4d60*/  FMUL.FTZ R21, R5, R16 ;  /* 0x0000001005157220 */ /* 0x010fc60000410000 */
[----:B------:R0:W-:Y:S01]  /*4d70*/  STS [R4+-0x200], R15 ;  /* 0xfffe000f04007388 */ /* 0x0001e20000000800 */
[----:B-----5:R-:W-:-:S03]  /*4d80*/  FMUL.FTZ R23, R5, R18 ;  /* 0x0000001205177220 */ /* 0x020fc60000410000 */
[----:B------:R-:W-:Y:S01]  /*4d90*/  STG.E desc[UR12][R10.64], R17 ;  /* 0x000000110a007986 */ /* 0x000fe2000c10190c */
[----:B------:R-:W-:-:S03]  /*4da0*/  FMUL.FTZ R25, R5, R20 ;  /* 0x0000001405197220 */ /* 0x000fc60000410000 */
[----:B------:R-:W-:Y:S01]  /*4db0*/  STS [R4], R17 ;  /* 0x0000001104007388 */ /* 0x000fe20000000800 */
[----:B0-----:R-:W-:Y:S01]  /*4dc0*/  IADD3.X R15, PT, PT, RZ, R11, RZ, P1, !PT ;  /* 0x0000000bff0f7210 */ /* 0x001fe20000ffe4ff */
[----:B------:R-:W-:Y:S02]  /*4dd0*/  FMUL.FTZ R13, R5, R22 ;  /* 0x00000016050d7220 */ /* 0x000fe40000410000 */
        /* <DEDUP_REMOVED lines=13> */
.L_x_2533:
[----:B------:R-:W-:Y:S05]  /*4eb0*/  BSYNC.RECONVERGENT B1 ;  /* 0x0000000000017941 */ /* 0x000fea0003800200 */
.L_x_2532:
[----:B------:R-:W-:-:S13]  /*4ec0*/  ISETP.LE.OR P0, PT, R9, UR18, P0 ;  /* 0x0000001209007c0c */ /* 0x000fda0008703670 */
[----:B------:R-:W-:Y:S05]  /*4ed0*/  @!P0 BRA `(.L_x_2516) ;  /* 0x0000000000408947 */ /* 0x000fea0003800000 */
[----:B------:R-:W0:Y:S04]  /*4ee0*/  LDS R6, [R4+-0x400] ;  /* 0xfffc000004067984 */ /* 0x000e280000000800 */
[----:B------:R-:W1:Y:S04]  /*4ef0*/  LDS R8, [R4+-0x200] ;  /* 0xfffe000004087984 */ /* 0x000e680000000800 */
[----:B------:R-:W3:Y:S04]  /*4f00*/  LDS R12, [R4] ;  /* 0x00000000040c7984 */ /* 0x000ee80000000800 */
[----:B------:R-:W4:Y:S01]  /*4f10*/  LDS R14, [R4+0x200] ;  /* 0x00020000040e7984 */ /* 0x000f220000000800 */
[-C--:B0-----:R-:W-:Y:S01]  /*4f20*/  FMUL.FTZ R9, R6, R5.reuse ;  /* 0x0000000506097220 */ /* 0x081fe20000410000 */
[----:B-1----:R-:W-:-:S04]  /*4f30*/  FMUL.FTZ R13, R8, R5 ;  /* 0x00000005080d7220 */ /* 0x002fc80000410000 */
        /* <DEDUP_REMOVED lines=10> */
.L_x_2516:
[----:B------:R-:W-:Y:S05]  /*4fe0*/  BSYNC.RECONVERGENT B0 ;  /* 0x0000000000007941 */ /* 0x000fea0003800200 */
.L_x_2515:
[----:B------:R-:W3:Y:S01]  /*4ff0*/  LDCU.64 UR6, c[0x0][0x3b0] ;  /* 0x00007600ff0677ac */ /* 0x000ee20008000a00 */
[----:B01----:R-:W-:Y:S01]  /*5000*/  IMAD.SHL.U32 R4, R0, 0x4, RZ ;  /* 0x0000000400047824 */ /* 0x003fe200078e00ff */
[----:B------:R-:W-:Y:S01]  /*5010*/  MOV R5, UR19 ;  /* 0x0000001300057c02 */ /* 0x000fe20008000f00 */
[----:B------:R-:W0:Y:S01]  /*5020*/  LDC.64 R50, c[0x0][0x3c0] ;  /* 0x0000f000ff327b82 */ /* 0x000e220000000a00 */
[----:B------:R-:W-:Y:S01]  /*5030*/  USHF.R.S32.HI UR5, URZ, 0x1f, UR18 ;  /* 0x0000001fff057899 */ /* 0x000fe20008011412 */
[----:B------:R-:W-:Y:S02]  /*5040*/  CS2R R8, SRZ ;  /* 0x0000000000087805 */ /* 0x000fe4000001ff00 */
[----:B------:R-:W-:Y:S02]  /*5050*/  LOP3.LUT R4, R4, 0x1c, RZ, 0xc0, !PT ;  /* 0x0000001c04047812 */ /* 0x000fe400078ec0ff */
[----:B------:R-:W-:Y:S01]  /*5060*/  CS2R R10, SRZ ;  /* 0x00000000000a7805 */ /* 0x000fe2000001ff00 */
[----:B------:R-:W-:-:S04]  /*5070*/  ULEA.HI UR5, UR5, UR18, URZ, 0x4 ;  /* 0x0000001205057291 */ /* 0x000fc8000f8f20ff */
[----:B------:R-:W-:-:S04]  /*5080*/  ULOP3.LUT UR5, UR5, 0xfffffff0, URZ, 0xc0, !UPT ;  /* 0xfffffff005057892 */ /* 0x000fc8000f8ec0ff */
[----:B------:R-:W-:Y:S01]  /*5090*/  UIADD3 UR5, UPT, UPT, -UR5, UR18, URZ ;  /* 0x0000001205057290 */ /* 0x000fe2000fffe1ff */
[----:B---3--:R-:W-:Y:S01]  /*50a0*/  ISETP.NE.U32.AND P0, PT, RZ, UR6, PT ;  /* 0x00000006ff007c0c */ /* 0x008fe2000bf05070 */
[----:B------:R-:W1:Y:S03]  /*50b0*/  LDCU UR6, c[0x0][0x3f4] ;  /* 0x00007e80ff0677ac */ /* 0x000e660008000800 */
[----:B------:R-:W-:-:S04]  /*50c0*/  ISETP.NE.AND.EX P0, PT, RZ, UR7, PT, P0 ;  /* 0x00000007ff007c0c */ /* 0x000fc8000bf05300 */
[----:B------:R-:W-:-:S13]  /*50d0*/  ISETP.NE.OR P0, PT, R2, UR5, !P0 ;  /* 0x0000000502007c0c */ /* 0x000fda000c705670 */
[----:B------:R-:W3:Y:S01]  /*50e0*/  @!P0 LDC.64 R12, c[0x0][0x3b0] ;  /* 0x0000ec00ff0c8b82 */ /* 0x000ee20000000a00 */
[----:B------:R-:W-:Y:S02]  /*50f0*/  @!P0 IMAD R5, R5, 0x20, R4 ;  /* 0x0000002005058824 */ /* 0x000fe400078e0204 */
[----:B------:R-:W-:Y:S02]  /*5100*/  IMAD.IADD R6, R3, 0x1, R2 ;  /* 0x0000000103067824 */ /* 0x000fe400078e0202 */
[----:B---3--:R-:W-:Y:S01]  /*5110*/  @!P0 IMAD.WIDE.U32 R12, R5, 0x4, R12 ;  /* 0x00000004050c8825 */ /* 0x008fe200078e000c */
[----:B-1----:R-:W-:-:S04]  /*5120*/  MOV R5, UR6 ;  /* 0x0000000600057c02 */ /* 0x002fc80008000f00 */
[----:B------:R-:W-:Y:S01]  /*5130*/  VIMNMX R17, PT, PT, R5, UR18, PT ;  /* 0x0000001205117c48 */ /* 0x000fe2000bfe0100 */
[----:B------:R1:W5:Y:S01]  /*5140*/  @!P0 LDG.E.128 R8, desc[UR12][R12.64] ;  /* 0x0000000c0c088981 */ /* 0x000362000c1e1d00 */
[----:B------:R-:W-:Y:S01]  /*5150*/  IMAD R7, R7, R5, R4 ;  /* 0x0000000507077224 */ /* 0x000fe200078e0204 */
[----:B------:R-:W-:Y:S01]  /*5160*/  USHF.L.U32 UR9, UR9, 0x5, URZ ;  /* 0x0000000509097899 */ /* 0x000fe200080006ff */
[----:B------:R-:W-:Y:S01]  /*5170*/  BAR.SYNC.DEFER_BLOCKING 0x0 ;  /* 0x0000000000007b1d */ /* 0x000fe20000010000 */
[----:B------:R-:W-:Y:S01]  /*5180*/  ISETP.GE.AND P0, PT, R6, R17, PT ;  /* 0x000000110600720c */ /* 0x000fe20003f06270 */
[----:B0-----:R-:W-:Y:S01]  /*5190*/  IMAD.WIDE R50, R7, 0x4, R50 ;  /* 0x0000000407327825 */ /* 0x001fe200078e0232 */
[----:B------:R-:W-:-:S03]  /*51a0*/  CS2R R14, SRZ ;  /* 0x00000000000e7805 */ /* 0x000fc6000001ff00 */
[----:B------:R-:W-:Y:S01]  /*51b0*/  BSSY.RECONVERGENT B0, `(.L_x_2534) ;  /* 0x00000b7000007945 */ /* 0x000fe20003800200 */
[----:B-1----:R-:W-:-:S07]  /*51c0*/  CS2R R12, SRZ ;  /* 0x00000000000c7805 */ /* 0x002fce000001ff00 */
[----:B------:R-:W-:Y:S05]  /*51d0*/  @P0 BRA `(.L_x_2535) ;  /* 0x0000000800d00947 */ /* 0x000fea0003800000 */
        /* <DEDUP_REMOVED lines=16> */
[----:B------:R-:W-:Y:S02]  /*52e0*/  IMAD.MOV.U32 R48, RZ, RZ, R6 ;  /* 0x000000ffff307224 */ /* 0x000fe400078e0006 */
[----:B------:R-:W-:-:S05]  /*52f0*/  VIADD R12, R12, 0xa0 ;  /* 0x000000a00c0c7836 */ /* 0x000fca0000000000 */
[----:B0-----:R-:W-:Y:S02]  /*5300*/  LEA R53, R53, R12, 0x18 ;  /* 0x0000000c35357211 */ /* 0x001fe400078ec0ff */
[----:B------:R-:W-:-:S07]  /*5310*/  MOV R12, RZ ;  /* 0x000000ff000c7202 */ /* 0x000fce0000000f00 */
.L_x_2538:
[----:B------:R-:W-:-:S04]  /*5320*/  IMAD.SHL.U32 R39, R48, 0x20, RZ ;  /* 0x0000002030277824 */ /* 0x000fc800078e00ff */
[----:B------:R-:W-:-:S06]  /*5330*/  IMAD.WIDE.U32 R16, R39, 0x4, R50 ;  /* 0x0000000427107825 */ /* 0x000fcc00078e0032 */
[----:B--2---:R-:W2:Y:S01]  /*5340*/  LDG.E.128 R16, desc[UR12][R16.64] ;  /* 0x0000000c10107981 */ /* 0x004ea2000c1e1d00 */
[C---:B------:R-:W-:Y:S01]  /*5350*/  IADD3 R21, PT, PT, R39.reuse, 0x200, RZ ;  /* 0x0000020027157810 */ /* 0x040fe20007ffe0ff */
[C---:B------:R-:W-:Y:S01]  /*5360*/  VIADD R25, R39.reuse, 0x400 ;  /* 0x0000040027197836 */ /* 0x040fe20000000000 */
[----:B------:R-:W-:-:S03]  /*5370*/  IADD3 R29, PT, PT, R39, 0x600, RZ ;  /* 0x00000600271d7810 */ /* 0x000fc60007ffe0ff */
[----:B------:R-:W-:-:S04]  /*5380*/  IMAD.WIDE.U32 R20, R21, 0x4, R50 ;  /* 0x0000000415147825 */ /* 0x000fc800078e0032 */
[--C-:B------:R-:W-:Y:S02]  /*5390*/  IMAD.WIDE.U32 R24, R25, 0x4, R50.reuse ;  /* 0x0000000419187825 */ /* 0x100fe400078e0032 */
[----:B------:R-:W3:Y:S02]  /*53a0*/  LDG.E.128 R20, desc[UR12][R20.64] ;  /* 0x0000000c14147981 */ /* 0x000ee4000c1e1d00 */
[----:B------:R-:W-:Y:S02]  /*53b0*/  VIADD R33, R39, 0x800 ;  /* 0x0000080027217836 */ /* 0x000fe40000000000 */
[--C-:B------:R-:W-:Y:S01]  /*53c0*/  IMAD.WIDE.U32 R28, R29, 0x4, R50.reuse ;  /* 0x000000041d1c7825 */ /* 0x100fe200078e0032 */
[----:B------:R-:W4:Y:S01]  /*53d0*/  LDG.E.128 R24, desc[UR12][R24.64] ;  /* 0x0000000c18187981 */ /* 0x000f22000c1e1d00 */
[----:B------:R-:W-:Y:S02]  /*53e0*/  IADD3 R37, PT, PT, R39, 0xa00, RZ ;  /* 0x00000a0027257810 */ /* 0x000fe40007ffe0ff */
        /* <DEDUP_REMOVED lines=11> */
[C---:B------:R-:W-:Y:S01]  /*54a0*/  IMAD.IADD R58, R48.reuse, 0x1, -R3 ;  /* 0x00000001303a7824 */ /* 0x040fe200078e0a03 */
[----:B------:R-:W-:Y:S01]  /*54b0*/  IADD3 R48, PT, PT, R48, 0x80, RZ ;  /* 0x0000008030307810 */ /* 0x000fe20007ffe0ff */
[----:B------:R-:W-:-:S03]  /*54c0*/  VIADD R49, R49, 0x8 ;  /* 0x0000000831317836 */ /* 0x000fc60000000000 */
[----:B------:R-:W-:Y:S02]  /*54d0*/  LEA R55, R58, R53, 0x2 ;  /* 0x000000353a377211 */ /* 0x000fe400078e10ff */
[----:B------:R-:W-:-:S03]  /*54e0*/  ISETP.NE.AND P0, PT, R49, R54, PT ;  /* 0x000000363100720c */ /* 0x000fc60003f05270 */
[----:B------:R-:W2:Y:S04]  /*54f0*/  LDS R60, [R55] ;  /* 0x00000000373c7984 */ /* 0x000ea80000000800 */
[----:B------:R-:W-:Y:S01]  /*5500*/  LDS R58, [R55+0x80] ;  /* 0x00008000373a7984 */ /* 0x000fe20000000800 */
[-C--:B--2---:R-:W-:Y:S01]  /*5510*/  FFMA.FTZ R57, R16, R60.reuse, R12 ;  /* 0x0000003c10397223 */ /* 0x084fe2000001000c */
[-C--:B------:R-:W-:Y:S01]  /*5520*/  FFMA.FTZ R12, R17, R60.reuse, R13 ;  /* 0x0000003c110c7223 */ /* 0x080fe2000001000d */
[-C--:B------:R-:W-:Y:S01]  /*5530*/  FFMA.FTZ R13, R18, R60.reuse, R14 ;  /* 0x0000003c120d7223 */ /* 0x080fe2000001000e */
[----:B------:R-:W-:Y:S01]  /*5540*/  FFMA.FTZ R60, R19, R60, R15 ;  /* 0x0000003c133c7223 */ /* 0x000fe2000001000f */
[----:B------:R-:W3:Y:S04]  /*5550*/  LDS R14, [R55+0x40] ;  /* 0x00004000370e7984 */ /* 0x000ee80000000800 */
[----:B------:R-:W0:Y:S04]  /*5560*/  LDS R19, [R55+0xc0] ;  /* 0x0000c00037137984 */ /* 0x000e280000000800 */
[----:B------:R-:W1:Y:S04]  /*5570*/  LDS R18, [R55+0x100] ;  /* 0x0001000037127984 */ /* 0x000e680000000800 */
[----:B------:R-:W2:Y:S04]  /*5580*/  LDS R17, [R55+0x140] ;  /* 0x0001400037117984 */ /* 0x000ea80000000800 */
[----:B------:R-:W2:Y:S04]  /*5590*/  LDS R16, [R55+0x180] ;  /* 0x0001800037107984 */ /* 0x000ea80000000800 */
[----:B------:R-:W2:Y:S01]  /*55a0*/  LDS R15, [R55+0x1c0] ;  /* 0x0001c000370f7984 */ /* 0x000ea20000000800 */
        /* <DEDUP_REMOVED lines=29> */
.L_x_2537:
[----:B------:R-:W-:Y:S05]  /*5780*/  BSYNC.RECONVERGENT B1 ;  /* 0x0000000000017941 */ /* 0x000fea0003800200 */
.L_x_2536:
        /* <DEDUP_REMOVED lines=10> */
[----:B--2---:R-:W2:Y:S01]  /*5830*/  LDG.E.128 R16, desc[UR12][R16.64] ;  /* 0x0000000c10107981 */ /* 0x004ea2000c1e1d00 */
[----:B------:R-:W-:Y:S02]  /*5840*/  IADD3 R29, PT, PT, R23, 0x600, RZ ;  /* 0x00000600171d7810 */ /* 0x000fe40007ffe0ff */
[--C-:B------:R-:W-:Y:S02]  /*5850*/  IMAD.WIDE.U32 R24, R25, 0x4, R50.reuse ;  /* 0x0000000419187825 */ /* 0x100fe400078e0032 */
[----:B------:R-:W3:Y:S02]  /*5860*/  LDG.E.128 R20, desc[UR12][R20.64] ;  /* 0x0000000c14147981 */ /* 0x000ee4000c1e1d00 */
[----:B------:R-:W-:-:S02]  /*5870*/  IMAD.WIDE.U32 R28, R29, 0x4, R50 ;  /* 0x000000041d1c7825 */ /* 0x000fc400078e0032 */
[----:B------:R-:W4:Y:S04]  /*5880*/  LDG.E.128 R24, desc[UR12][R24.64] ;  /* 0x0000000c18187981 */ /* 0x000f28000c1e1d00 */
[----:B------:R-:W4:Y:S01]  /*5890*/  LDG.E.128 R28, desc[UR12][R28.64] ;  /* 0x0000000c1c1c7981 */ /* 0x000f22000c1e1d00 */
[----:B------:R-:W0:Y:S01]  /*58a0*/  S2UR UR7, SR_CgaCtaId ;  /* 0x00000000000779c3 */ /* 0x000e220000008800 */
[----:B------:R-:W-:Y:S01]  /*58b0*/  UMOV UR6, 0x400 ;  /* 0x0000040000067882 */ /* 0x000fe20000000000 */
[C---:B------:R-:W-:Y:S01]  /*58c0*/  IMAD.IADD R32, R48.reuse, 0x1, -R3 ;  /* 0x0000000130207824 */ /* 0x040fe200078e0a03 */
[----:B------:R-:W-:Y:S01]  /*58d0*/  UIADD3 UR6, UPT, UPT, UR6, 0xa0, URZ ;  /* 0x000000a006067890 */ /* 0x000fe2000fffe0ff */
[----:B------:R-:W-:-:S03]  /*58e0*/  IADD3 R48, PT, PT, R48, 0x40, RZ ;  /* 0x0000004030307810 */ /* 0x000fc60007ffe0ff */
[----:B0-----:R-:W-:-:S06]  /*58f0*/  ULEA UR6, UR7, UR6, 0x18 ;  /* 0x0000000607067291 */ /* 0x001fcc000f8ec0ff */
[----:B------:R-:W-:-:S05]  /*5900*/  LEA R32, R32, UR6, 0x2 ;  /* 0x0000000620207c11 */ /* 0x000fca000f8e10ff */
[----:B------:R-:W2:Y:S04]  /*5910*/  LDS R33, [R32] ;  /* 0x0000000020217984 */ /* 0x000ea80000000800 */
[----:B------:R-:W3:Y:S04]  /*5920*/  LDS R34, [R32+0x40] ;  /* 0x0000400020227984 */ /* 0x000ee80000000800 */
[----:B------:R-:W4:Y:S04]  /*5930*/  LDS R36, [R32+0x80] ;  /* 0x0000800020247984 */ /* 0x000f280000000800 */
        /* <DEDUP_REMOVED lines=16> */
[----:B------:R-:W-:-:S07]  /*5a40*/  FFMA.FTZ R15, R31, R37, R36 ;  /* 0x000000251f0f7223 */ /* 0x000fce0000010024 */
.L_x_2540:
[----:B------:R-:W-:Y:S05]  /*5a50*/  BSYNC.RECONVERGENT B1 ;  /* 0x0000000000017941 */ /* 0x000fea0003800200 */
.L_x_2539:
[----:B------:R-:W-:Y:S05]  /*5a60*/  @!P1 BRA `(.L_x_2535) ;  /* 0x0000000000ac9947 */ /* 0x000fea0003800000 */
[----:B------:R-:W-:Y:S01]  /*5a70*/  ISETP.NE.AND P1, PT, R52, 0x1, PT ;  /* 0x000000013400780c */ /* 0x000fe20003f25270 */
[----:B------:R-:W-:Y:S01]  /*5a80*/  BSSY.RECONVERGENT B1, `(.L_x_2541) ;  /* 0x000001a000017945 */ /* 0x000fe20003800200 */
[----:B------:R-:W-:-:S11]  /*5a90*/  LOP3.LUT P0, RZ, R7, 0x10, RZ, 0xc0, !PT ;  /* 0x0000001007ff7812 */ /* 0x000fd6000780c0ff */
[----:B------:R-:W-:Y:S05]  /*5aa0*/  @!P1 BRA `(.L_x_2542) ;  /* 0x00000000005c9947 */ /* 0x000fea0003800000 */
[----:B------:R-:W-:-:S05]  /*5ab0*/  IMAD.SHL.U32 R17, R48, 0x20, RZ ;  /* 0x0000002030117824 */ /* 0x000fca00078e00ff */
[C---:B------:R-:W-:Y:S01]  /*5ac0*/  IADD3 R21, PT, PT, R17.reuse, 0x200, RZ ;  /* 0x0000020011157810 */ /* 0x040fe20007ffe0ff */
[----:B------:R-:W-:-:S04]  /*5ad0*/  IMAD.WIDE.U32 R16, R17, 0x4, R50 ;  /* 0x0000000411107825 */ /* 0x000fc800078e0032 */
[----:B------:R-:W-:Y:S02]  /*5ae0*/  IMAD.WIDE.U32 R20, R21, 0x4, R50 ;  /* 0x0000000415147825 */ /* 0x000fe400078e0032 */
[----:B--2---:R-:W2:Y:S04]  /*5af0*/  LDG.E.128 R16, desc[UR12][R16.64] ;  /* 0x0000000c10107981 */ /* 0x004ea8000c1e1d00 */
[----:B------:R-:W3:Y:S01]  /*5b00*/  LDG.E.128 R20, desc[UR12][R20.64] ;  /* 0x0000000c14147981 */ /* 0x000ee2000c1e1d00 */
        /* <DEDUP_REMOVED lines=17> */
.L_x_2542:
[----:B------:R-:W-:Y:S05]  /*5c20*/  BSYNC.RECONVERGENT B1 ;  /* 0x0000000000017941 */ /* 0x000fea0003800200 */
.L_x_2541:
[----:B------:R-:W-:Y:S05]  /*5c30*/  @P0 BRA `(.L_x_2535) ;  /* 0x0000000000380947 */ /* 0x000fea0003800000 */
[----:B------:R-:W-:-:S04]  /*5c40*/  IMAD.SHL.U32 R17, R48, 0x20, RZ ;  /* 0x0000002030117824 */ /* 0x000fc800078e00ff */
[----:B------:R-:W-:-:S06]  /*5c50*/  IMAD.WIDE.U32 R16, R17, 0x4, R50 ;  /* 0x0000000411107825 */ /* 0x000fcc00078e0032 */
[----:B--2---:R-:W2:Y:S01]  /*5c60*/  LDG.E.128 R16, desc[UR12][R16.64] ;  /* 0x0000000c10107981 */ /* 0x004ea2000c1e1d00 */
        /* <DEDUP_REMOVED lines=11> */
.L_x_2535:
[----:B------:R-:W-:Y:S05]  /*5d20*/  BSYNC.RECONVERGENT B0 ;  /* 0x0000000000007941 */ /* 0x000fea0003800200 */
.L_x_2534:
[----:B------:R-:W-:Y:S01]  /*5d30*/  ISETP.GE.AND P0, PT, R6, UR18, PT ;  /* 0x0000001206007c0c */ /* 0x000fe2000bf06270 */
[----:B------:R-:W-:-:S12]  /*5d40*/  BSSY.RECONVERGENT B2, `(.L_x_2543) ;  /* 0x0000121000027945 */ /* 0x000fd80003800200 */
[----:B------:R-:W-:Y:S05]  /*5d50*/  @P0 BRA `(.L_x_2544) ;  /* 0x00000010007c0947 */ /* 0x000fea0003800000 */
[----:B------:R-:W-:Y:S01]  /*5d60*/  IMAD.MOV.U32 R7, RZ, RZ, 0x10 ;  /* 0x00000010ff077424 */ /* 0x000fe200078e00ff */
[----:B------:R-:W-:Y:S01]  /*5d70*/  LOP3.LUT R16, RZ, R3, RZ, 0x33, !PT ;  /* 0x00000003ff107212 */ /* 0x000fe200078e33ff */
[----:B------:R-:W-:Y:S03]  /*5d80*/  BSSY.RECONVERGENT B1, `(.L_x_2545) ;  /* 0x00000a3000017945 */ /* 0x000fe60003800200 */
[----:B------:R-:W-:-:S04]  /*5d90*/  VIADDMNMX R7, R6, R7, UR18, !PT ;  /* 0x0000001206077e46 */ /* 0x000fc8000f800107 */
        /* <DEDUP_REMOVED lines=15> */
.L_x_2556:
        /* <DEDUP_REMOVED lines=11> */
[----:B--2---:R-:W-:Y:S02]  /*5f40*/  IABS R19, R5 ;  /* 0x0000000500137213 */ /* 0x004fe40000000000 */
[----:B------:R-:W-:Y:S02]  /*5f50*/  IABS R28, R18 ;  /* 0x00000012001c7213 */ /* 0x000fe40000000000 */
        /* <DEDUP_REMOVED lines=28> */
.L_x_2549:
[----:B------:R-:W-:Y:S05]  /*6120*/  BSYNC.RECONVERGENT B3 ;  /* 0x0000000000037941 */ /* 0x000fea0003800200 */
.L_x_2548:
[----:B------:R-:W-:Y:S04]  /*6130*/  BSSY.RECONVERGENT B3, `(.L_x_2550) ;  /* 0x0000020000037945 */ /* 0x000fe80003800200 */
[----:B------:R-:W-:Y:S05]  /*6140*/  @!P1 BRA `(.L_x_2551) ;  /* 0x0000000000789947 */ /* 0x000fea0003800000 */
[----:B--2---:R-:W-:Y:S02]  /*6150*/  IABS R19, R5 ;  /* 0x0000000500137213 */ /* 0x004fe40000000000 */
        /* <DEDUP_REMOVED lines=29> */
.L_x_2551:
[----:B------:R-:W-:Y:S05]  /*6330*/  BSYNC.RECONVERGENT B3 ;  /* 0x0000000000037941 */ /* 0x000fea0003800200 */
.L_x_2550:
        /* <DEDUP_REMOVED lines=32> */
.L_x_2553:
[----:B------:R-:W-:Y:S05]  /*6540*/  BSYNC.RECONVERGENT B3 ;  /* 0x0000000000037941 */ /* 0x000fea0003800200 */
.L_x_2552:
        /* <DEDUP_REMOVED lines=32> */
.L_x_2555:
[----:B------:R-:W-:Y:S05]  /*6750*/  BSYNC.RECONVERGENT B3 ;  /* 0x0000000000037941 */ /* 0x000fea0003800200 */
.L_x_2554:
[----:B------:R-:W-:Y:S01]  /*6760*/  VIADD R6, R6, 0x40 ;  /* 0x0000004006067836 */ /* 0x000fe20000000000 */
[----:B------:R-:W-:Y:S01]  /*6770*/  IADD3 R22, PT, PT, R22, 0x100, RZ ;  /* 0x0000010016167810 */ /* 0x000fe20007ffe0ff */
[----:B------:R-:W-:Y:S06]  /*6780*/  @P0 BRA `(.L_x_2556) ;  /* 0xfffffff400c00947 */ /* 0x000fec000383ffff */
[----:B------:R-:W-:Y:S05]  /*6790*/  BSYNC.RECONVERGENT B0 ;  /* 0x0000000000007941 */ /* 0x000fea0003800200 */
.L_x_2547:
[----:B------:R-:W-:-:S07]  /*67a0*/  IADD3 R6, PT, PT, R6, -0x20, RZ ;  /* 0xffffffe006067810 */ /* 0x000fce0007ffe0ff */
.L_x_2546:
[----:B------:R-:W-:Y:S05]  /*67b0*/  BSYNC.RECONVERGENT B1 ;  /* 0x0000000000017941 */ /* 0x000fea0003800200 */
.L_x_2545:
        /* <DEDUP_REMOVED lines=17> */
[----:B------:R-:W-:Y:S01]  /*68d0*/  HFMA2 R18, -RZ, RZ, 0, 0 ;  /* 0x00000000ff127431 */ /* 0x000fe200000001ff */
[----:B------:R-:W-:Y:S02]  /*68e0*/  IABS R22, R6 ;  /* 0x0000000600167213 */ /* 0x000fe40000000000 */
[----:B------:R-:W0:Y:S01]  /*68f0*/  I2F.RP R21, R20 ;  /* 0x0000001400157306 */ /* 0x000e220000209400 */
[----:B------:R-:W-:Y:S02]  /*6900*/  ISETP.GE.AND P1, PT, R6, RZ, PT ;  /* 0x000000ff0600720c */ /* 0x000fe40003f26270 */
[----:B------:R-:W-:-:S05]  /*6910*/  ISETP.NE.AND P3, PT, R5, RZ, PT ;  /* 0x000000ff0500720c */ /* 0x000fca0003f65270 */
[----:B0-----:R-:W2:Y:S02]  /*6920*/  MUFU.RCP R21, R21 ;  /* 0x0000001500157308 */ /* 0x001ea40000001000 */
[----:B--2---:R-:W-:-:S06]  /*6930*/  IADD3 R19, PT, PT, R21, 0xffffffe, RZ ;  /* 0x0ffffffe15137810 */ /* 0x004fcc0007ffe0ff */
[----:B------:R-:W0:Y:S02]  /*6940*/  F2I.FTZ.U32.TRUNC.NTZ R19, R19 ;  /* 0x0000001300137305 */ /* 0x000e24000021f000 */
[----:B0-----:R-:W-:-:S04]  /*6950*/  IMAD.MOV R17, RZ, RZ, -R19 ;  /* 0x000000ffff117224 */ /* 0x001fc800078e0a13 */
        /* <DEDUP_REMOVED lines=12> */
[----:B------:R-:W-:Y:S02]  /*6a20*/  SHF.L.U32 R19, R17, 0x5, RZ ;  /* 0x0000000511137819 */ /* 0x000fe400000006ff */
[----:B------:R-:W0:Y:S03]  /*6a30*/  LDS R17, [R16] ;  /* 0x0000000010117984 */ /* 0x000e260000000800 */
[----:B------:R-:W-:-:S05]  /*6a40*/  IMAD.WIDE.U32 R18, R19, 0x4, R50 ;  /* 0x0000000413127825 */ /* 0x000fca00078e0032 */
[----:B------:R-:W0:Y:S02]  /*6a50*/  LDG.E.128 R20, desc[UR12][R18.64] ;  /* 0x0000000c12147981 */ /* 0x000e24000c1e1d00 */
[-C--:B0-----:R-:W-:Y:S01]  /*6a60*/  FFMA.FTZ R12, R20, R17.reuse, R12 ;  /* 0x00000011140c7223 */ /* 0x081fe2000001000c */
[-C--:B------:R-:W-:Y:S01]  /*6a70*/  FFMA.FTZ R13, R21, R17.reuse, R13 ;  /* 0x00000011150d7223 */ /* 0x080fe2000001000d */
[-C--:B------:R-:W-:Y:S01]  /*6a80*/  FFMA.FTZ R14, R22, R17.reuse, R14 ;  /* 0x00000011160e7223 */ /* 0x080fe2000001000e */
[----:B------:R-:W-:-:S07]  /*6a90*/  FFMA.FTZ R15, R23, R17, R15 ;  /* 0x00000011170f7223 */ /* 0x000fce000001000f */
.L_x_2560:
[----:B------:R-:W-:Y:S05]  /*6aa0*/  BSYNC.RECONVERGENT B1 ;  /* 0x0000000000017941 */ /* 0x000fea0003800200 */
.L_x_2559:
[----:B------:R-:W-:Y:S04]  /*6ab0*/  BSSY.RECONVERGENT B1, `(.L_x_2561) ;  /* 0x0000020000017945 */ /* 0x000fe80003800200 */
[----:B------:R-:W-:Y:S05]  /*6ac0*/  @!P2 BRA `(.L_x_2562) ;  /* 0x000000000078a947 */ /* 0x000fea0003800000 */
[----:B------:R-:W-:Y:S01]  /*6ad0*/  IABS R20, R5 ;  /* 0x0000000500147213 */ /* 0x000fe20000000000 */
[----:B------:R-:W-:Y:S01]  /*6ae0*/  HFMA2 R18, -RZ, RZ, 0, 0 ;  /* 0x00000000ff127431 */ /* 0x000fe200000001ff */
[----:B------:R-:W-:Y:S01]  /*6af0*/  IABS R22, R24 ;  /* 0x0000001800167213 */ /* 0x000fe20000000000 */
[----:B------:R-:W0:Y:S01]  /*6b00*/  LDS R16, [R16+0x40] ;  /* 0x0000400010107984 */ /* 0x000e220000000800 */
[----:B------:R-:W1:Y:S01]  /*6b10*/  I2F.RP R21, R20 ;  /* 0x0000001400157306 */ /* 0x000e620000209400 */
[----:B------:R-:W-:Y:S02]  /*6b20*/  ISETP.GE.AND P1, PT, R24, RZ, PT ;  /* 0x000000ff1800720c */ /* 0x000fe40003f26270 */
[----:B------:R-:W-:-:S05]  /*6b30*/  ISETP.NE.AND P2, PT, R5, RZ, PT ;  /* 0x000000ff0500720c */ /* 0x000fca0003f45270 */
[----:B-1----:R-:W2:Y:S02]  /*6b40*/  MUFU.RCP R21, R21 ;  /* 0x0000001500157308 */ /* 0x002ea40000001000 */
[----:B--2---:R-:W-:-:S06]  /*6b50*/  IADD3 R19, PT, PT, R21, 0xffffffe, RZ ;  /* 0x0ffffffe15137810 */ /* 0x004fcc0007ffe0ff */
[----:B------:R-:W1:Y:S02]  /*6b60*/  F2I.FTZ.U32.TRUNC.NTZ R19, R19 ;  /* 0x0000001300137305 */ /* 0x000e64000021f000 */
        /* <DEDUP_REMOVED lines=15> */
[----:B------:R-:W0:Y:S02]  /*6c60*/  LDG.E.128 R20, desc[UR12][R18.64] ;  /* 0x0000000c12147981 */ /* 0x000e24000c1e1d00 */
[-C--:B0-----:R-:W-:Y:S01]  /*6c70*/  FFMA.FTZ R12, R20, R16.reuse, R12 ;  /* 0x00000010140c7223 */ /* 0x081fe2000001000c */
[-C--:B------:R-:W-:Y:S01]  /*6c80*/  FFMA.FTZ R13, R21, R16.reuse, R13 ;  /* 0x00000010150d7223 */ /* 0x080fe2000001000d */
[-C--:B------:R-:W-:Y:S01]  /*6c90*/  FFMA.FTZ R14, R22, R16.reuse, R14 ;  /* 0x00000010160e7223 */ /* 0x080fe2000001000e */
[----:B------:R-:W-:-:S07]  /*6ca0*/  FFMA.FTZ R15, R23, R16, R15 ;  /* 0x00000010170f7223 */ /* 0x000fce000001000f */
.L_x_2562:
[----:B------:R-:W-:Y:S05]  /*6cb0*/  BSYNC.RECONVERGENT B1 ;  /* 0x0000000000017941 */ /* 0x000fea0003800200 */
.L_x_2561:
[----:B------:R-:W-:-:S07]  /*6cc0*/  IADD3 R6, PT, PT, R6, 0x20, RZ ;  /* 0x0000002006067810 */ /* 0x000fce0007ffe0ff */
.L_x_2558:
[----:B------:R-:W-:Y:S05]  /*6cd0*/  BSYNC.RECONVERGENT B0 ;  /* 0x0000000000007941 */ /* 0x000fea0003800200 */
.L_x_2557:
[----:B------:R-:W-:-:S04]  /*6ce0*/  LOP3.LUT P0, RZ, R7, 0x10, RZ, 0xc0, !PT ;  /* 0x0000001007ff7812 */ /* 0x000fc8000780c0ff */
[----:B------:R-:W-:-:S13]  /*6cf0*/  ISETP.LT.OR P0, PT, R6, R5, P0 ;  /* 0x000000050600720c */ /* 0x000fda0000701670 */
[----:B------:R-:W-:Y:S05]  /*6d00*/  @P0 BRA `(.L_x_2544) ;  /* 0x0000000000900947 */ /* 0x000fea0003800000 */
[----:B------:R-:W-:Y:S01]  /*6d10*/  IABS R18, R5 ;  /* 0x0000000500127213 */ /* 0x000fe20000000000 */
[----:B------:R-:W-:Y:S01]  /*6d20*/  HFMA2 R16, -RZ, RZ, 0, 0 ;  /* 0x00000000ff107431 */ /* 0x000fe200000001ff */
[----:B------:R-:W-:Y:S02]  /*6d30*/  IABS R20, R6 ;  /* 0x0000000600147213 */ /* 0x000fe40000000000 */
[----:B--2---:R-:W0:Y:S01]  /*6d40*/  I2F.RP R19, R18 ;  /* 0x0000001200137306 */ /* 0x004e220000209400 */
[----:B------:R-:W-:Y:S02]  /*6d50*/  ISETP.GE.AND P1, PT, R6, RZ, PT ;  /* 0x000000ff0600720c */ /* 0x000fe40003f26270 */
[----:B------:R-:W-:-:S05]  /*6d60*/  ISETP.NE.AND P2, PT, R5, RZ, PT ;  /* 0x000000ff0500720c */ /* 0x000fca0003f45270 */
[----:B0-----:R-:W0:Y:S02]  /*6d70*/  MUFU.RCP R19, R19 ;  /* 0x0000001300137308 */ /* 0x001e240000001000 */
[----:B0-----:R-:W-:-:S06]  /*6d80*/  VIADD R17, R19, 0xffffffe ;  /* 0x0ffffffe13117836 */ /* 0x001fcc0000000000 */
[----:B------:R-:W0:Y:S02]  /*6d90*/  F2I.FTZ.U32.TRUNC.NTZ R17, R17 ;  /* 0x0000001100117305 */ /* 0x000e24000021f000 */
[----:B0-----:R-:W-:-:S05]  /*6da0*/  IADD3 R7, PT, PT, RZ, -R17, RZ ;  /* 0x80000011ff077210 */ /* 0x001fca0007ffe0ff */
        /* <DEDUP_REMOVED lines=26> */
.L_x_2544:
[----:B------:R-:W-:Y:S05]  /*6f50*/  BSYNC.RECONVERGENT B2 ;  /* 0x0000000000027941 */ /* 0x000fea0003800200 */
.L_x_2543:
[----:B------:R-:W-:Y:S01]  /*6f60*/  ISETP.NE.AND P0, PT, R2, UR5, PT ;  /* 0x0000000502007c0c */ /* 0x000fe2000bf05270 */
[----:B------:R-:W-:-:S12]  /*6f70*/  BSSY.RECONVERGENT B0, `(.L_x_2563) ;  /* 0x0000040000007945 */ /* 0x000fd80003800200 */
[----:B------:R-:W-:Y:S05]  /*6f80*/  @P0 BRA `(.L_x_2564) ;  /* 0x0000000000f80947 */ /* 0x000fea0003800000 */
[----:B------:R-:W0:Y:S01]  /*6f90*/  LDC R6, c[0x0][0x478] ;  /* 0x00011e00ff067b82 */ /* 0x000e220000000800 */
[----:B------:R-:W-:Y:S01]  /*6fa0*/  IADD3 R21, PT, PT, R4, UR20, RZ ;  /* 0x0000001404157c10 */ /* 0x000fe2000fffe0ff */
[----:B------:R-:W1:Y:S01]  /*6fb0*/  LDCU.64 UR6, c[0x0][0x460] ;  /* 0x00008c00ff0677ac */ /* 0x000e620008000a00 */
[----:B0-----:R-:W-:-:S13]  /*6fc0*/  ISETP.NE.AND P1, PT, R6, 0x2, PT ;  /* 0x000000020600780c */ /* 0x001fda0003f25270 */
[----:B------:R-:W0:Y:S08]  /*6fd0*/  @!P1 LDC.64 R6, c[0x0][0x3a8] ;  /* 0x0000ea00ff069b82 */ /* 0x000e300000000a00 */
[----:B--2---:R-:W2:Y:S01]  /*6fe0*/  @!P1 LDC.64 R18, c[0x0][0x468] ;  /* 0x00011a00ff129b82 */ /* 0x004ea20000000a00 */
[----:B-1----:R-:W-:-:S07]  /*6ff0*/  UISETP.NE.U32.AND UP0, UPT, UR6, URZ, UPT ;  /* 0x000000ff0600728c */ /* 0x002fce000bf05070 */
[----:B------:R-:W1:Y:S01]  /*7000*/  @P1 LDC.64 R16, c[0x0][0x3a8] ;  /* 0x0000ea00ff101b82 */ /* 0x000e620000000a00 */
[----:B0-----:R-:W-:-:S04]  /*7010*/  @!P1 IADD3 R6, P0, PT, R21, R6, RZ ;  /* 0x0000000615069210 */ /* 0x001fc80007f1e0ff */
[----:B------:R-:W-:Y:S01]  /*7020*/  @!P1 LEA.HI.X.SX32 R7, R21, R7, 0x1, P0 ;  /* 0x0000000715079211 */ /* 0x000fe200000f0eff */
[----:B--2---:R-:W2:Y:S04]  /*7030*/  @!P1 LDG.E R19, desc[UR12][R18.64+0x8] ;  /* 0x0000080c12139981 */ /* 0x004ea8000c1e1900 */
[----:B------:R-:W3:Y:S01]  /*7040*/  @!P1 LDG.E R22, desc[UR12][R6.64] ;  /* 0x0000000c06169981 */ /* 0x000ee2000c1e1900 */
[----:B------:R-:W-:-:S11]  /*7050*/  UISETP.NE.AND.EX UP0, UPT, UR7, URZ, UPT, UP0 ;  /* 0x000000ff0700728c */ /* 0x000fd6000bf05300 */
[----:B------:R-:W0:Y:S01]  /*7060*/  @UP0 LDCU UR5, c[0x0][0x3f8] ;  /* 0x00007f00ff0507ac */ /* 0x000e220008000800 */
[----:B------:R-:W4:Y:S01]  /*7070*/  @UP0 LDCU.64 UR6, c[0x0][0x458] ;  /* 0x00008b00ff0607ac */ /* 0x000f220008000a00 */
[----:B------:R-:W-:Y:S01]  /*7080*/  PLOP3.LUT P2, PT, PT, PT, UP0, 0x80, 0x8 ;  /* 0x000000000008781c */ /* 0x000fe20003f4f008 */
[----:B-1----:R-:W-:Y:S01]  /*7090*/  @P1 IMAD.WIDE R6, R21, 0x4, R16 ;  /* 0x0000000415061825 */ /* 0x002fe200078e0210 */
[----:B0-----:R-:W-:-:S06]  /*70a0*/  @UP0 UIMAD UR5, UR4, UR5, UR19 ;  /* 0x00000005040502a4 */ /* 0x001fcc000f8e0213 */
[----:B------:R-:W-:Y:S01]  /*70b0*/  MOV R23, UR5 ;  /* 0x0000000500177c02 */ /* 0x000fe20008000f00 */
[----:B----4-:R-:W-:Y:S01]  /*70c0*/  IMAD.U32 R20, RZ, RZ, UR6 ;  /* 0x00000006ff147e24 */ /* 0x010fe2000f8e00ff */
[----:B------:R-:W-:Y:S01]  /*70d0*/  MOV R21, UR7 ;  /* 0x0000000700157c02 */ /* 0x000fe20008000f00 */
[----:B------:R-:W0:Y:S02]  /*70e0*/  S2R R25, SR_CgaCtaId ;  /* 0x0000000000197919 */ /* 0x000e240000008800 */
[----:B------:R-:W-:Y:S01]  /*70f0*/  @P2 LEA R23, R23, R4, 0x5 ;  /* 0x0000000417172211 */ /* 0x000fe200078e28ff */
[----:B------:R-:W1:Y:S04]  /*7100*/  LDCU.64 UR6, c[0x0][0x3c0] ;  /* 0x00007800ff0677ac */ /* 0x000e680008000a00 */
        /* <DEDUP_REMOVED lines=11> */
[----:B------:R-:W-:-:S05]  /*71c0*/  MOV R24, 0x400 ;  /* 0x0000040000187802 */ /* 0x000fca0000000f00 */
[----:B------:R-:W-:Y:S01]  /*71d0*/  VIADD R24, R24, 0xa0 ;  /* 0x000000a018187836 */ /* 0x000fe20000000000 */
[----:B------:R-:W-:-:S04]  /*71e0*/  IADD3 R3, PT, PT, -R3, UR18, RZ ;  /* 0x0000001203037c10 */ /* 0x000fc8000fffe1ff */
[----:B------:R-:W-:-:S04]  /*71f0*/  LEA R24, R25, R24, 0x18 ;  /* 0x0000001819187211 */ /* 0x000fc800078ec0ff */
[----:B------:R-:W-:Y:S01]  /*7200*/  LEA R3, R3, R24, 0x2 ;  /* 0x0000001803037211 */ /* 0x000fe200078e10ff */
[----:B------:R-:W-:Y:S01]  /*7210*/  USHF.L.U32 UR5, UR8, 0x5, URZ ;  /* 0x0000000508057899 */ /* 0x000fe200080006ff */
[----:B------:R-:W-:-:S04]  /*7220*/  IMAD R5, R5, UR9, R4 ;  /* 0x0000000905057c24 */ /* 0x000fc8000f8e0204 */
[----:B------:R-:W1:Y:S01]  /*7230*/  LDS R3, [R3] ;  /* 0x0000000003037984 */ /* 0x000e620000000800 */
        /* <DEDUP_REMOVED lines=19> */
.L_x_2564:
[----:B------:R-:W-:Y:S05]  /*7370*/  BSYNC.RECONVERGENT B0 ;  /* 0x0000000000007941 */ /* 0x000fea0003800200 */
.L_x_2563:
        /* <DEDUP_REMOVED lines=58> */
[----:B------:R-:W-:Y:S01]  /*7720*/  IADD3 R6, PT, PT, R4, UR9, RZ ;  /* 0x0000000904067c10 */ /* 0x000fe2000fffe0ff */
        /* <DEDUP_REMOVED lines=14> */
[----:B0-----:R-:W-:-:S03]  /*7810*/  PRMT R13, R13, 0x8880, RZ ;  /* 0x000088800d0d7816 */ /* 0x001fc600000000ff */
[----:B------:R-:W-:Y:S01]  /*7820*/  IMAD R3, R0, 0x1000000, R3 ;  /* 0x0100000000037824 */ /* 0x000fe200078e0203 */
[----:B------:R-:W-:Y:S02]  /*7830*/  PRMT R2, R13, 0x7710, RZ ;  /* 0x000077100d027816 */ /* 0x000fe400000000ff */
[----:B---3--:R-:W-:Y:S02]  /*7840*/  PRMT R5, R12, 0x8880, RZ ;  /* 0x000088800c057816 */ /* 0x008fe400000000ff */
[----:B------:R-:W-:Y:S02]  /*7850*/  LOP3.LUT R4, R2, 0xff, RZ, 0xc0, !PT ;  /* 0x000000ff02047812 */ /* 0x000fe400078ec0ff */
[----:B------:R-:W-:Y:S02]  /*7860*/  PRMT R0, R5, 0x7710, RZ ;  /* 0x0000771005007816 */ /* 0x000fe400000000ff */
[----:B------:R-:W-:Y:S02]  /*7870*/  LEA R4, R4, R3, 0x8 ;  /* 0x0000000304047211 */ /* 0x000fe400078e40ff */
[----:B------:R-:W-:-:S02]  /*7880*/  LOP3.LUT R5, R0, 0xff, RZ, 0xc0, !PT ;  /* 0x000000ff00057812 */ /* 0x000fc400078ec0ff */
[----:B-1----:R-:W-:-:S03]  /*7890*/  IADD3 R2, P0, PT, R6, UR4, RZ ;  /* 0x0000000406027c10 */ /* 0x002fc6000ff1e0ff */
[----:B------:R-:W-:Y:S01]  /*78a0*/  IMAD.IADD R5, R4, 0x1, R5 ;  /* 0x0000000104057824 */ /* 0x000fe200078e0205 */
[----:B------:R-:W-:-:S05]  /*78b0*/  LEA.HI.X.SX32 R3, R6, UR5, 0x1, P0 ;  /* 0x0000000506037c11 */ /* 0x000fca00080f0eff */
[----:B------:R-:W-:Y:S01]  /*78c0*/  STG.E desc[UR12][R2.64], R5 ;  /* 0x0000000502007986 */ /* 0x000fe2000c10190c */
[----:B------:R-:W-:Y:S05]  /*78d0*/  EXIT ;  /* 0x000000000000794d */ /* 0x000fea0003800000 */
.L_x_2565:
[----:B------:R-:W0:Y:S01]  /*78e0*/  LDC.64 R2, c[0x0][0x380] ;  /* 0x0000e000ff027b82 */ /* 0x000e220000000a00 */
[----:B------:R-:W-:-:S05]  /*78f0*/  IADD3 R5, PT, PT, R4, UR9, RZ ;  /* 0x0000000904057c10 */ /* 0x000fca000fffe0ff */
[----:B0-----:R-:W-:-:S05]  /*7900*/  IMAD.WIDE R2, R5, 0x4, R2 ;  /* 0x0000000405027825 */ /* 0x001fca00078e0202 */
[----:B------:R-:W-:Y:S01]  /*7910*/  STG.E.128 desc[UR12][R2.64], R12 ;  /* 0x0000000c02007986 */ /* 0x000fe2000c101d0c */
[----:B------:R-:W-:Y:S05]  /*7920*/  EXIT ;  /* 0x000000000000794d */ /* 0x000fea0003800000 */
.L_x_2490:
[----:B------:R-:W-:Y:S01]  /*7930*/  MOV R51, R7 ;  /* 0x0000000700337202 */ /* 0x000fe20000000f00 */
[----:B------:R-:W-:Y:S02]  /*7940*/  IMAD.MOV.U32 R12, RZ, RZ, 0x10 ;  /* 0x00000010ff0c7424 */ /* 0x000fe400078e00ff */
[----:B------:R-:W-:Y:S01]  /*7950*/  HFMA2 R13, -RZ, RZ, 0, 1.847743988037109375e-06 ;  /* 0x0000001fff0d7431 */ /* 0x000fe200000001ff */
[----:B0-----:R-:W-:-:S07]  /*7960*/  MOV R10, 0xffffffff ;  /* 0xffffffff000a7802 */ /* 0x001fce0000000f00 */
[----:B------:R-:W-:Y:S05]  /*7970*/  WARPSYNC.COLLECTIVE R10, `(.L_x_2566) ;  /* 0x000000000a087348 */ /* 0x000fea0003c00000 */
[----:B------:R0:W1:Y:S02]  /*7980*/  SHFL.BFLY P3, R48, R51, R12, R13 ;  /* 0x0c00000c33307389 */ /* 0x000064000006000d */
[----:B01----:R-:W-:Y:S05]  /*7990*/  ENDCOLLECTIVE ;  /* 0x000000000000791b */ /* 0x003fea0003800000 */
.L_x_2566:
[----:B------:R-:W-:Y:S02]  /*79a0*/  HFMA2 R12, -RZ, RZ, 0, 4.76837158203125e-07 ;  /* 0x00000008ff0c7431 */ /* 0x000fe400000001ff */
[----:B------:R-:W-:-:S04]  /*79b0*/  FADD.FTZ R5, R7, R48 ;  /* 0x0000003007057221 */ /* 0x000fc80000010000 */
[----:B------:R-:W-:-:S07]  /*79c0*/  IMAD.MOV.U32 R51, RZ, RZ, R5 ;  /* 0x000000ffff337224 */ /* 0x000fce00078e0005 */
[----:B------:R-:W-:Y:S05]  /*79d0*/  WARPSYNC.COLLECTIVE R10, `(.L_x_2567) ;  /* 0x000000000a087348 */ /* 0x000fea0003c00000 */
[----:B------:R0:W1:Y:S02]  /*79e0*/  SHFL.BFLY P3, R48, R51, R12, R13 ;  /* 0x0c00000c33307389 */ /* 0x000064000006000d */
[----:B01----:R-:W-:Y:S05]  /*79f0*/  ENDCOLLECTIVE ;  /* 0x000000000000791b */ /* 0x003fea0003800000 */
.L_x_2567:
[----:B------:R-:W-:Y:S02]  /*7a00*/  IMAD.MOV.U32 R12, RZ, RZ, 0x4 ;  /* 0x00000004ff0c7424 */ /* 0x000fe400078e00ff */
[----:B------:R-:W-:-:S05]  /*7a10*/  FADD.FTZ R8, R5, R48 ;  /* 0x0000003005087221 */ /* 0x000fca0000010000 */
[----:B------:R-:W-:-:S07]  /*7a20*/  MOV R51, R8 ;  /* 0x0000000800337202 */ /* 0x000fce0000000f00 */
[----:B------:R-:W-:Y:S05]  /*7a30*/  WARPSYNC.COLLECTIVE R10, `(.L_x_2568) ;  /* 0x000000000a087348 */ /* 0x000fea0003c00000 */
[----:B------:R0:W1:Y:S02]  /*7a40*/  SHFL.BFLY P3, R48, R51, R12, R13 ;  /* 0x0c00000c33307389 */ /* 0x000064000006000d */
[----:B01----:R-:W-:Y:S05]  /*7a50*/  ENDCOLLECTIVE ;  /* 0x000000000000791b */ /* 0x003fea0003800000 */
.L_x_2568:
[----:B------:R-:W-:Y:S02]  /*7a60*/  HFMA2 R12, -RZ, RZ, 0, 1.1920928955078125e-07 ;  /* 0x00000002ff0c7431 */ /* 0x000fe400000001ff */
[----:B------:R-:W-:-:S05]  /*7a70*/  FADD.FTZ R11, R8, R48 ;  /* 0x00000030080b7221 */ /* 0x000fca0000010000 */
[----:B------:R-:W-:-:S07]  /*7a80*/  MOV R51, R11 ;  /* 0x0000000b00337202 */ /* 0x000fce0000000f00 */
[----:B------:R-:W-:Y:S05]  /*7a90*/  WARPSYNC.COLLECTIVE R10, `(.L_x_2569) ;  /* 0x000000000a087348 */ /* 0x000fea0003c00000 */
[----:B------:R0:W1:Y:S02]  /*7aa0*/  SHFL.BFLY P3, R48, R51, R12, R13 ;  /* 0x0c00000c33307389 */ /* 0x000064000006000d */
[----:B01----:R-:W-:Y:S05]  /*7ab0*/  ENDCOLLECTIVE ;  /* 0x000000000000791b */ /* 0x003fea0003800000 */
.L_x_2569:
[----:B------:R-:W-:Y:S01]  /*7ac0*/  MOV R12, 0x1 ;  /* 0x00000001000c7802 */ /* 0x000fe20000000f00 */
[----:B------:R-:W-:-:S04]  /*7ad0*/  FADD.FTZ R14, R11, R48 ;  /* 0x000000300b0e7221 */ /* 0x000fc80000010000 */
[----:B------:R-:W-:-:S07]  /*7ae0*/  IMAD.MOV.U32 R51, RZ, RZ, R14 ;  /* 0x000000ffff337224 */ /* 0x000fce00078e000e */
[----:B------:R-:W-:Y:S05]  /*7af0*/  WARPSYNC.COLLECTIVE R10, `(.L_x_2570) ;  /* 0x000000000a087348 */ /* 0x000fea0003c00000 */
[----:B------:R0:W1:Y:S02]  /*7b00*/  SHFL.BFLY P3, R48, R51, R12, R13 ;  /* 0x0c00000c33307389 */ /* 0x000064000006000d */
[----:B01----:R-:W-:Y:S05]  /*7b10*/  ENDCOLLECTIVE ;  /* 0x000000000000791b */ /* 0x003fea0003800000 */
.L_x_2570:
[----:B------:R-:W-:Y:S05]  /*7b20*/  BRA `(.L_x_2571) ;  /* 0xffffff9400707947 */ /* 0x000fea000383ffff */
.L_x_2494:
[----:B------:R-:W-:Y:S01]  /*7b30*/  HFMA2 R13, -RZ, RZ, 0, 1.847743988037109375e-06 ;  /* 0x0000001fff0d7431 */ /* 0x000fe200000001ff */
[----:B------:R-:W-:Y:S01]  /*7b40*/  BSSY B1, `(.L_x_2572) ;  /* 0x0000007000017945 */ /* 0x000fe20003800000 */
[----:B------:R-:W-:Y:S01]  /*7b50*/  MOV R51, R52 ;  /* 0x0000003400337202 */ /* 0x000fe20000000f00 */
[----:B------:R-:W-:Y:S01]  /*7b60*/  IMAD.MOV.U32 R12, RZ, RZ, 0x1 ;  /* 0x00000001ff0c7424 */ /* 0x000fe200078e00ff */
[----:B------:R-:W-:-:S07]  /*7b70*/  MOV R10, 0xffffffff ;  /* 0xffffffff000a7802 */ /* 0x000fce0000000f00 */
[----:B------:R-:W-:Y:S05]  /*7b80*/  WARPSYNC.COLLECTIVE R10, `(.L_x_2573) ;  /* 0x000000000a087348 */ /* 0x000fea0003c00000 */
[----:B------:R0:W1:Y:S02]  /*7b90*/  SHFL.BFLY P3, R48, R51, R12, R13 ;  /* 0x0c00000c33307389 */ /* 0x000064000006000d */
[----:B01----:R-:W-:Y:S05]  /*7ba0*/  ENDCOLLECTIVE ;  /* 0x000000000000791b */ /* 0x003fea0003800000 */
.L_x_2573:
[----:B------:R-:W-:Y:S05]  /*7bb0*/  BSYNC B1 ;  /* 0x0000000000017941 */ /* 0x000fea0003800000 */
.L_x_2572:
[----:B------:R-:W-:Y:S05]  /*7bc0*/  BRA `(.L_x_2574) ;  /* 0xffffffa000147947 */ /* 0x000fea000383ffff */
.L_x_2498:
[----:B------:R-:W-:Y:S01]  /*7bd0*/  HFMA2 R12, -RZ, RZ, 0, 9.5367431640625e-07 ;  /* 0x00000010ff0c7431 */ /* 0x000fe200000001ff */
[----:B------:R-:W-:Y:S01]  /*7be0*/  BSSY B0, `(.L_x_2575) ;  /* 0x0000007000007945 */ /* 0x000fe20003800000 */
[----:B------:R-:W-:Y:S01]  /*7bf0*/  IMAD.MOV.U32 R51, RZ, RZ, R2 ;  /* 0x000000ffff337224 */ /* 0x000fe200078e0002 */
[----:B------:R-:W-:Y:S01]  /*7c00*/  MOV R13, 0x1f ;  /* 0x0000001f000d7802 */ /* 0x000fe20000000f00 */
[----:B------:R-:W-:-:S07]  /*7c10*/  IMAD.MOV.U32 R10, RZ, RZ, -0x1 ;  /* 0xffffffffff0a7424 */ /* 0x000fce00078e00ff */
[----:B-1234-:R-:W-:Y:S05]  /*7c20*/  WARPSYNC.COLLECTIVE R10, `(.L_x_2576) ;  /* 0x000000000a087348 */ /* 0x01efea0003c00000 */
[----:B------:R0:W0:Y:S02]  /*7c30*/  SHFL.BFLY P3, R48, R51, R12, R13 ;  /* 0x0c00000c33307389 */ /* 0x000024000006000d */
[----:B01234-:R-:W-:Y:S05]  /*7c40*/  ENDCOLLECTIVE ;  /* 0x000000000000791b */ /* 0x01ffea0003800000 */
.L_x_2576:
[----:B------:R-:W-:Y:S05]  /*7c50*/  BSYNC B0 ;  /* 0x0000000000007941 */ /* 0x000fea0003800000 */
.L_x_2575:
        /* <DEDUP_REMOVED lines=8> */
.L_x_2577:
[----:B------:R-:W-:Y:S01]  /*7ce0*/  IMAD.MOV.U32 R12, RZ, RZ, 0x4 ;  /* 0x00000004ff0c7424 */ /* 0x000fe200078e00ff */
[----:B------:R-:W-:-:S04]  /*7cf0*/  FMNMX.FTZ R6, R5, R48, !PT ;  /* 0x0000003005067209 */ /* 0x000fc80007810000 */
[----:B------:R-:W-:-:S07]  /*7d00*/  MOV R51, R6 ;  /* 0x0000000600337202 */ /* 0x000fce0000000f00 */
[----:B------:R-:W-:Y:S05]  /*7d10*/  WARPSYNC.COLLECTIVE R10, `(.L_x_2578) ;  /* 0x000000000a087348 */ /* 0x000fea0003c00000 */
[----:B------:R0:W1:Y:S02]  /*7d20*/  SHFL.BFLY P3, R48, R51, R12, R13 ;  /* 0x0c00000c33307389 */ /* 0x000064000006000d */
[----:B01----:R-:W-:Y:S05]  /*7d30*/  ENDCOLLECTIVE ;  /* 0x000000000000791b */ /* 0x003fea0003800000 */
.L_x_2578:
[----:B------:R-:W-:Y:S01]  /*7d40*/  HFMA2 R12, -RZ, RZ, 0, 1.1920928955078125e-07 ;  /* 0x00000002ff0c7431 */ /* 0x000fe200000001ff */
[----:B------:R-:W-:-:S04]  /*7d50*/  FMNMX.FTZ R8, R6, R48, !PT ;  /* 0x0000003006087209 */ /* 0x000fc80007810000 */
[----:B------:R-:W-:-:S07]  /*7d60*/  MOV R51, R8 ;  /* 0x0000000800337202 */ /* 0x000fce0000000f00 */
[----:B------:R-:W-:Y:S05]  /*7d70*/  WARPSYNC.COLLECTIVE R10, `(.L_x_2579) ;  /* 0x000000000a087348 */ /* 0x000fea0003c00000 */
[----:B------:R0:W1:Y:S02]  /*7d80*/  SHFL.BFLY P3, R48, R51, R12, R13 ;  /* 0x0c00000c33307389 */ /* 0x000064000006000d */
[----:B01----:R-:W-:Y:S05]  /*7d90*/  ENDCOLLECTIVE ;  /* 0x000000000000791b */ /* 0x003fea0003800000 */
.L_x_2579:
[----:B------:R-:W-:Y:S05]  /*7da0*/  BRA `(.L_x_2580) ;  /* 0xffffffa000747947 */ /* 0x000fea000383ffff */
.L_x_2581:
        /* <DEDUP_REMOVED lines=13> */
.L_x_2704:


//--------------------- .text._ZN4mmha33masked_multihead_attention_kernelIfLi32ELi32ELi4ELi8ELi64ELb0ELb0EEEv26Multihead_attention_paramsIT_XT5_EE --------------------------
	.section	.text._ZN4mmha33masked_multihead_attention_kernelIfLi32ELi32ELi4ELi8ELi64ELb0ELb0EEEv26Multihead_attention_paramsIT_XT5_EE,"ax",@progbits
	.align	128
        .global         _ZN4mmha33masked_multihead_attention_kernelIfLi32ELi32ELi4ELi8ELi64ELb0ELb0EEEv26Multihead_attention_paramsIT_XT5_EE
        .type           _ZN4mmha33masked_multihead_attention_kernelIfLi32ELi32ELi4ELi8ELi64ELb0ELb0EEEv26Multihead_attention_paramsIT_XT5_EE,@function
        .size           _ZN4mmha33masked_multihead_attention_kernelIfLi32ELi32ELi4ELi8ELi64ELb0ELb0EEEv26Multihead_attention_paramsIT_XT5_EE,(.L_x_2705 - _ZN4mmha33masked_multihead_attention_kernelIfLi32ELi32ELi4ELi8ELi64ELb0ELb0EEEv26Multihead_attention_paramsIT_XT5_EE)
        .other          _ZN4mmha33masked_multihead_attention_kernelIfLi32ELi32ELi4ELi8ELi64ELb0ELb0EEEv26Multihead_attention_paramsIT_XT5_EE,@"STO_CUDA_ENTRY STV_DEFAULT"
_ZN4mmha33masked_multihead_attention_kernelIfLi32ELi32ELi4ELi8ELi64ELb0ELb0EEEv26Multihead_attention_paramsIT_XT5_EE:
.text._ZN4mmha33masked_multihead_attention_kernelIfLi32ELi32ELi4ELi8ELi64ELb0ELb0EEEv26Multihead_attention_paramsIT_XT5_EE:
        /* <DEDUP_REMOVED lines=12> */
.L_x_2582:
[----:B------:R-:W0:Y:S08]  /*00c0*/  LDC R3, c[0x0][0x3f0] ;  /* 0x0000fc00ff037b82 */ /* 0x000e300000000800 */
[----:B------:R-:W2:Y:S08]  /*00d0*/  LDC.64 R4, c[0x0][0x4a0] ;  /* 0x00012800ff047b82 */ /* 0x000eb00000000a00 */
[----:B------:R-:W3:Y:S01]  /*00e0*/  LDC.64 R12, c[0x0][0x460] ;  /* 0x00011800ff0c7b82 */ /* 0x000ee20000000a00 */
[----:B0-----:R-:W-:Y:S01]  /*00f0*/  IABS R9, R3 ;  /* 0x0000000300097213 */ /* 0x001fe20000000000 */
[----:B------:R-:W-:Y:S01]  /*0100*/  IMAD.MOV.U32 R37, RZ, RZ, RZ ;  /* 0x000000ffff257224 */ /* 0x000fe200078e00ff */
[----:B------:R-:W0:Y:S05]  /*0110*/  S2R R32, SR_CTAID.X ;  /* 0x0000000000207919 */ /* 0x000e2a0000002500 */
[----:B------:R-:W0:Y:S01]  /*0120*/  LDC R15, c[0x0][0x3f8] ;  /* 0x0000fe00ff0f7b82 */ /* 0x000e220000000800 */
[----:B------:R-:W4:Y:S01]  /*0130*/  I2F.RP R0, R9 ;  /* 0x0000000900007306 */ /* 0x000f220000209400 */
[----:B--2---:R-:W-:-:S04]  /*0140*/  ISETP.NE.U32.AND P0, PT, R4, RZ, PT ;  /* 0x000000ff0400720c */ /* 0x004fc80003f05070 */
[----:B------:R-:W-:-:S03]  /*0150*/  ISETP.NE.AND.EX P0, PT, R5, RZ, PT, P0 ;  /* 0x000000ff0500720c */ /* 0x000fc60003f05300 */
[----:B----4-:R-:W2:Y:S10]  /*0160*/  MUFU.RCP R0, R0 ;  /* 0x0000000000007308 */ /* 0x010eb40000001000 */
[----:B------:R-:W4:Y:S01]  /*0170*/  @P0 LDC.64 R4, c[0x0][0x4a0] ;  /* 0x00012800ff040b82 */ /* 0x000f220000000a00 */
[----:B--2---:R-:W-:Y:S01]  /*0180*/  VIADD R6, R0, 0xffffffe ;  /* 0x0ffffffe00067836 */ /* 0x004fe20000000000 */
[----:B-1----:R-:W-:-:S03]  /*0190*/  IABS R0, R10 ;  /* 0x0000000a00007213 */ /* 0x002fc60000000000 */
[----:B------:R1:W2:Y:S01]  /*01a0*/  F2I.FTZ.U32.TRUNC.NTZ R7, R6 ;  /* 0x0000000600077305 */ /* 0x0002a2000021f000 */
[----:B----4-:R-:W-:-:S04]  /*01b0*/  @P0 IMAD.WIDE.U32 R4, R10, 0x4, R4 ;  /* 0x000000040a040825 */ /* 0x010fc800078e0004 */
[----:B-1----:R-:W-:Y:S01]  /*01c0*/  IMAD.MOV.U32 R6, RZ, RZ, RZ ;  /* 0x000000ffff067224 */ /* 0x002fe200078e00ff */
[----:B--2---:R-:W-:-:S05]  /*01d0*/  IADD3 R2, PT, PT, RZ, -R7, RZ ;  /* 0x80000007ff027210 */ /* 0x004fca0007ffe0ff */
[----:B------:R-:W-:Y:S02]  /*01e0*/  IMAD R11, R2, R9, RZ ;  /* 0x00000009020b7224 */ /* 0x000fe400078e02ff */
[----:B------:R1:W2:Y:S02]  /*01f0*/  @P0 LDG.E R2, desc[UR6][R4.64] ;  /* 0x0000000604020981 */ /* 0x0002a4000c1e1900 */
[----:B------:R-:W-:Y:S02]  /*0200*/  IMAD.HI.U32 R7, R7, R11, R6 ;  /* 0x0000000b07077227 */ /* 0x000fe400078e0006 */
[----:B------:R-:W4:Y:S04]  /*0210*/  LDC R11, c[0x0][0x3f4] ;  /* 0x0000fd00ff0b7b82 */ /* 0x000f280000000800 */
[----:B------:R-:W-:-:S05]  /*0220*/  IMAD.HI.U32 R8, R7, R0, RZ ;  /* 0x0000000007087227 */ /* 0x000fca00078e00ff */
[----:B------:R-:W-:-:S05]  /*0230*/  IADD3 R6, PT, PT, -R8, RZ, RZ ;  /* 0x000000ff08067210 */ /* 0x000fca0007ffe1ff */
[----:B------:R-:W-:-:S05]  /*0240*/  IMAD R0, R9, R6, R0 ;  /* 0x0000000609007224 */ /* 0x000fca00078e0200 */
[----:B------:R-:W-:Y:S02]  /*0250*/  ISETP.GT.U32.AND P3, PT, R9, R0, PT ;  /* 0x000000000900720c */ /* 0x000fe40003f64070 */
[----:B---3--:R-:W-:Y:S02]  /*0260*/  ISETP.NE.U32.AND P1, PT, R12, RZ, PT ;  /* 0x000000ff0c00720c */ /* 0x008fe40003f25070 */
[----:B----4-:R-:W-:-:S09]  /*0270*/  IABS R31, R11 ;  /* 0x0000000b001f7213 */ /* 0x010fd20000000000 */
[----:B------:R-:W-:Y:S01]  /*0280*/  @!P3 IMAD.IADD R0, R0, 0x1, -R9 ;  /* 0x000000010000b824 */ /* 0x000fe200078e0a09 */
[----:B------:R-:W-:-:S04]  /*0290*/  ISETP.NE.AND.EX P1, PT, R13, RZ, PT, P1 ;  /* 0x000000ff0d00720c */ /* 0x000fc80003f25310 */
[----:B------:R-:W-:Y:S02]  /*02a0*/  ISETP.GE.U32.AND P2, PT, R0, R9, PT ;  /* 0x000000090000720c */ /* 0x000fe40003f46070 */
[----:B------:R-:W-:Y:S01]  /*02b0*/  LOP3.LUT R0, R10, R3, RZ, 0x3c, !PT ;  /* 0x000000030a007212 */ /* 0x000fe200078e3cff */
[----:B------:R-:W3:Y:S03]  /*02c0*/  @!P0 LDC R39, c[0x0][0x40c] ;  /* 0x00010300ff278b82 */ /* 0x000ee60000000800 */
[----:B------:R-:W-:Y:S02]  /*02d0*/  ISETP.GE.AND P4, PT, R0, RZ, PT ;  /* 0x000000ff0000720c */ /* 0x000fe40003f86270 */
[----:B------:R-:W4:Y:S03]  /*02e0*/  I2F.RP R0, R31 ;  /* 0x0000001f00007306 */ /* 0x000f260000209400 */
[----:B------:R-:W1:Y:S01]  /*02f0*/  @P1 LDC.64 R6, c[0x0][0x460] ;  /* 0x00011800ff061b82 */ /* 0x000e620000000a00 */
[----:B------:R-:W-:-:S02]  /*0300*/  @!P3 IADD3 R8, PT, PT, R8, 0x1, RZ ;  /* 0x000000010808b810 */ /* 0x000fc40007ffe0ff */
[----:B------:R-:W-:-:S03]  /*0310*/  ISETP.NE.AND P3, PT, R3, RZ, PT ;  /* 0x000000ff0300720c */ /* 0x000fc60003f65270 */
[----:B------:R-:W-:Y:S02]  /*0320*/  @P2 VIADD R8, R8, 0x1 ;  /* 0x0000000108082836 */ /* 0x000fe40000000000 */
[----:B------:R-:W2:Y:S01]  /*0330*/  @P0 LDC R9, c[0x0][0x430] ;  /* 0x00010c00ff090b82 */ /* 0x000ea20000000800 */
[----:B----4-:R-:W4:Y:S02]  /*0340*/  MUFU.RCP R0, R0 ;  /* 0x0000000000007308 */ /* 0x010f240000001000 */
[----:B------:R-:W-:-:S05]  /*0350*/  @!P4 IADD3 R8, PT, PT, -R8, RZ, RZ ;  /* 0x000000ff0808c210 */ /* 0x000fca0007ffe1ff */
[----:B------:R-:W-:-:S05]  /*0360*/  @!P3 LOP3.LUT R8, RZ, R3, RZ, 0x33, !PT ;  /* 0x00000003ff08b212 */ /* 0x000fca00078e33ff */
[----:B-1----:R-:W-:-:S05]  /*0370*/  @P1 IMAD.WIDE R4, R8, 0x4, R6 ;  /* 0x0000000408041825 */ /* 0x002fca00078e0206 */
[----:B------:R1:W5:Y:S01]  /*0380*/  @P1 LDG.E R37, desc[UR6][R4.64] ;  /* 0x0000000604251981 */ /* 0x000362000c1e1900 */
[----:B----4-:R-:W-:-:S04]  /*0390*/  IADD3 R6, PT, PT, R0, 0xffffffe, RZ ;  /* 0x0ffffffe00067810 */ /* 0x010fc80007ffe0ff */
[----:B------:R4:W1:Y:S02]  /*03a0*/  F2I.FTZ.U32.TRUNC.NTZ R7, R6 ;  /* 0x0000000600077305 */ /* 0x000864000021f000 */
[----:B----4-:R-:W-:Y:S02]  /*03b0*/  IMAD.MOV.U32 R6, RZ, RZ, RZ ;  /* 0x000000ffff067224 */ /* 0x010fe400078e00ff */
[----:B-1----:R-:W-:-:S04]  /*03c0*/  IMAD.MOV R4, RZ, RZ, -R7 ;  /* 0x000000ffff047224 */ /* 0x002fc800078e0a07 */
[----:B------:R-:W-:-:S04]  /*03d0*/  IMAD R5, R4, R31, RZ ;  /* 0x0000001f04057224 */ /* 0x000fc800078e02ff */
[----:B------:R-:W-:Y:S02]  /*03e0*/  IMAD.HI.U32 R0, R7, R5, R6 ;  /* 0x0000000507007227 */ /* 0x000fe400078e0006 */
[----:B------:R-:W1:Y:S02]  /*03f0*/  S2R R7, SR_TID.X ;  /* 0x0000000000077919 */ /* 0x000e640000002100 */
[----:B0-----:R-:W-:Y:S01]  /*0400*/  IMAD R6, R10, R15, R32 ;  /* 0x0000000f0a067224 */ /* 0x001fe200078e0220 */
[----:B------:R-:W-:Y:S01]  /*0410*/  BSSY.RECONVERGENT B0, `(.L_x_2583) ;  /* 0x000001f000007945 */ /* 0x000fe20003800200 */
[----:B-1----:R-:W-:Y:S02]  /*0420*/  ISETP.GT.U32.AND P3, PT, R7, 0x1f, PT ;  /* 0x0000001f0700780c */ /* 0x002fe40003f64070 */
[----:B--2---:R-:W-:Y:S02]  /*0430*/  @P0 IADD3 R39, PT, PT, R2, R9, RZ ;  /* 0x0000000902270210 */ /* 0x004fe40007ffe0ff */
[----:B------:R-:W0:Y:S02]  /*0440*/  LDC R2, c[0x0][0x3e8] ;  /* 0x0000fa00ff027b82 */ /* 0x000e240000000800 */
[----:B---3--:R-:W-:-:S05]  /*0450*/  IABS R4, R39 ;  /* 0x0000002700047213 */ /* 0x008fca0000000000 */
[----:B------:R-:W-:-:S05]  /*0460*/  IMAD.HI.U32 R0, R0, R4, RZ ;  /* 0x0000000400007227 */ /* 0x000fca00078e00ff */
[----:B------:R-:W-:-:S05]  /*0470*/  IADD3 R0, PT, PT, -R0, RZ, RZ ;  /* 0x000000ff00007210 */ /* 0x000fca0007ffe1ff */
[----:B------:R-:W-:Y:S01]  /*0480*/  IMAD R0, R31, R0, R4 ;  /* 0x000000001f007224 */ /* 0x000fe200078e0204 */
[----:B0-----:R-:W-:-:S04]  /*0490*/  ISETP.NE.AND P0, PT, R2, RZ, PT ;  /* 0x000000ff0200720c */ /* 0x001fc80003f05270 */
[----:B------:R-:W-:Y:S01]  /*04a0*/  ISETP.GT.U32.AND P1, PT, R31, R0, PT ;  /* 0x000000001f00720c */ /* 0x000fe20003f24070 */
[----:B------:R-:W-:-:S08]  /*04b0*/  HFMA2 R9, -RZ, RZ, 0, 0 ;  /* 0x00000000ff097431 */ /* 0x000fd000000001ff */
[----:B------:R-:W-:Y:S02]  /*04c0*/  @P0 IMAD.SHL.U32 R5, R32, 0x20, RZ ;  /* 0x0000002020050824 */ /* 0x000fe400078e00ff */
[----:B------:R-:W-:Y:S02]  /*04d0*/  @!P0 IMAD.SHL.U32 R34, R6, 0x20, RZ ;  /* 0x0000002006228824 */ /* 0x000fe400078e00ff */
[----:B------:R-:W-:Y:S01]  /*04e0*/  @!P1 IADD3 R0, PT, PT, R0, -R31, RZ ;  /* 0x8000001f00009210 */ /* 0x000fe20007ffe0ff */
[----:B------:R-:W-:-:S03]  /*04f0*/  @P0 IMAD R34, R10, R2, R5 ;  /* 0x000000020a220224 */ /* 0x000fc600078e0205 */
[----:B------:R-:W-:Y:S01]  /*0500*/  ISETP.GT.U32.AND P1, PT, R31, R0, PT ;  /* 0x000000001f00720c */ /* 0x000fe20003f24070 */
[----:B------:R-:W-:Y:S01]  /*0510*/  IMAD.IADD R21, R34, 0x1, R7 ;  /* 0x0000000122157824 */ /* 0x000fe200078e0207 */
        /* <DEDUP_REMOVED lines=14> */
.L_x_2584:
[----:B------:R-:W-:Y:S05]  /*0600*/  BSYNC.RECONVERGENT B0 ;  /* 0x0000000000007941 */ /* 0x000fea0003800200 */
.L_x_2583:
[----:B------:R-:W1:Y:S01]  /*0610*/  LDCU UR4, c[0x0][0x478] ;  /* 0x00008f00ff0477ac */ /* 0x000e620008000800 */
[----:B------:R-:W-:Y:S01]  /*0620*/  ISETP.GE.AND P2, PT, R39, RZ, PT ;  /* 0x000000ff2700720c */ /* 0x000fe20003f46270 */
[----:B------:R-:W-:Y:S01]  /*0630*/  IMAD R5, R10, R11, RZ ;  /* 0x0000000b0a057224 */ /* 0x000fe200078e02ff */
[----:B------:R-:W-:Y:S01]  /*0640*/  ISETP.NE.AND P0, PT, R11, RZ, PT ;  /* 0x000000ff0b00720c */ /* 0x000fe20003f05270 */
[----:B------:R-:W-:Y:S01]  /*0650*/  IMAD R23, R32, 0x20, R7 ;  /* 0x0000002020177824 */ /* 0x000fe200078e0207 */
[----:B------:R-:W-:Y:S01]  /*0660*/  @!P1 IADD3 R0, PT, PT, R0, -R31, RZ ;  /* 0x8000001f00009210 */ /* 0x000fe20007ffe0ff */
[----:B------:R-:W-:Y:S01]  /*0670*/  IMAD R8, R8, R15, RZ ;  /* 0x0000000f08087224 */ /* 0x000fe200078e02ff */
[----:B------:R-:W-:Y:S02]  /*0680*/  IADD3 R2, PT, PT, R39, 0x1, RZ ;  /* 0x0000000127027810 */ /* 0x000fe40007ffe0ff */
[----:B------:R-:W-:Y:S02]  /*0690*/  SHF.R.S32.HI R4, RZ, 0x1f, R5 ;  /* 0x0000001fff047819 */ /* 0x000fe40000011405 */
[----:B------:R-:W-:-:S03]  /*06a0*/  VIADDMNMX R2, R2, -R11, RZ, !PT ;  /* 0x8000000b02027246 */ /* 0x000fc600078001ff */
[----:B------:R-:W-:Y:S02]  /*06b0*/  @!P2 IMAD.MOV R0, RZ, RZ, -R0 ;  /* 0x000000ffff00a224 */ /* 0x000fe400078e0a00 */
        /* <DEDUP_REMOVED lines=12> */
.L_x_2585:
[----:B------:R-:W-:Y:S01]  /*0780*/  BSSY.RECONVERGENT B0, `(.L_x_2586) ;  /* 0x0000006000007945 */ /* 0x000fe20003800200 */
[----:B------:R-:W-:-:S03]  /*0790*/  HFMA2 R24, -RZ, RZ, 0, 0 ;  /* 0x00000000ff187431 */ /* 0x000fc600000001ff */
[----:B------:R-:W-:Y:S05]  /*07a0*/  @P3 BRA `(.L_x_2587) ;  /* 0x00000000000c3947 */ /* 0x000fea0003800000 */
[----:B0-----:R-:W0:Y:S02]  /*07b0*/  LDC.64 R16, c[0x0][0x398] ;  /* 0x0000e600ff107b82 */ /* 0x001e240000000a00 */
[----:B0-----:R-:W-:-:S05]  /*07c0*/  IMAD.WIDE R16, R21, 0x4, R16 ;  /* 0x0000000415107825 */ /* 0x001fca00078e0210 */
[----:B------:R1:W5:Y:S02]  /*07d0*/  LDG.E R24, desc[UR6][R16.64] ;  /* 0x0000000610187981 */ /* 0x000364000c1e1900 */
.L_x_2587:
[----:B------:R-:W-:Y:S05]  /*07e0*/  BSYNC.RECONVERGENT B0 ;  /* 0x0000000000007941 */ /* 0x000fea0003800200 */
.L_x_2586:
[----:B------:R-:W2:Y:S01]  /*07f0*/  LDCU.64 UR8, c[0x0][0x3a0] ;  /* 0x00007400ff0877ac */ /* 0x000ea20008000a00 */
[----:B------:R-:W3:Y:S01]  /*0800*/  LDC.64 R26, c[0x0][0x418] ;  /* 0x00010600ff1a7b82 */ /* 0x000ee20000000a00 */
[----:B------:R-:W-:Y:S01]  /*0810*/  ISETP.EQ.U32.AND P0, PT, R12, RZ, PT ;  /* 0x000000ff0c00720c */ /* 0x000fe20003f02070 */
[----:B------:R-:W4:Y:S03]  /*0820*/  LDCU.64 UR4, c[0x0][0x390] ;  /* 0x00007200ff0477ac */ /* 0x000f260008000a00 */
[----:B------:R-:W-:Y:S02]  /*0830*/  ISETP.EQ.OR.EX P0, PT, R13, RZ, P3, P0 ;  /* 0x000000ff0d00720c */ /* 0x000fe40001f02700 */
[----:B--2---:R-:W-:-:S11]  /*0840*/  ISETP.NE.U32.AND P1, PT, RZ, UR8, PT ;  /* 0x00000008ff007c0c */ /* 0x004fd6000bf25070 */
[----:B01----:R-:W0:Y:S01]  /*0850*/  @!P0 LDC.64 R16, c[0x0][0x450] ;  /* 0x00011400ff108b82 */ /* 0x003e220000000a00 */
[----:B-----5:R-:W-:Y:S01]  /*0860*/  @!P0 IMAD R14, R37, R15, RZ ;  /* 0x0000000f250e8224 */ /* 0x020fe200078e02ff */
[----:B------:R-:W-:Y:S02]  /*0870*/  ISETP.NE.AND.EX P1, PT, RZ, UR9, PT, P1 ;  /* 0x00000009ff007c0c */ /* 0x000fe4000bf25310 */
[----:B----4-:R-:W-:Y:S01]  /*0880*/  ISETP.NE.U32.AND P2, PT, RZ, UR4, PT ;  /* 0x00000004ff007c0c */ /* 0x010fe2000bf45070 */
[----:B------:R-:W-:Y:S01]  /*0890*/  @!P0 IMAD R25, R14, 0x20, R23 ;  /* 0x000000200e198824 */ /* 0x000fe200078e0217 */
[C---:B------:R-:W-:Y:S01]  /*08a0*/  ISETP.GT.U32.OR P1, PT, R7.reuse, 0x1f, !P1 ;  /* 0x0000001f0700780c */ /* 0x040fe20004f24470 */
[----:B------:R-:W-:Y:S01]  /*08b0*/  HFMA2 R30, -RZ, RZ, 0, 0 ;  /* 0x00000000ff1e7431 */ /* 0x000fe200000001ff */
[----:B------:R-:W-:Y:S01]  /*08c0*/  ISETP.NE.AND.EX P2, PT, RZ, UR5, PT, P2 ;  /* 0x00000005ff007c0c */ /* 0x000fe2000bf45320 */
[----:B------:R-:W1:Y:S01]  /*08d0*/  LDCU.U8 UR4, c[0x0][0x404] ;  /* 0x00008080ff0477ac */ /* 0x000e620008000000 */
[----:B---3--:R-:W-:Y:S01]  /*08e0*/  ISETP.NE.U32.AND P4, PT, R26, RZ, PT ;  /* 0x000000ff1a00720c */ /* 0x008fe20003f85070 */
[----:B------:R-:W-:Y:S01]  /*08f0*/  IMAD.MOV.U32 R26, RZ, RZ, RZ ;  /* 0x000000ffff1a7224 */ /* 0x000fe200078e00ff */
[----:B------:R-:W-:-:S02]  /*0900*/  ISETP.GT.U32.OR P2, PT, R7, 0x1f, !P2 ;  /* 0x0000001f0700780c */ /* 0x000fc40005744470 */
[----:B------:R-:W-:-:S05]  /*0910*/  ISETP.NE.AND.EX P4, PT, R27, RZ, PT, P4 ;  /* 0x000000ff1b00720c */ /* 0x000fca0003f85340 */
[----:B------:R-:W2:Y:S01]  /*0920*/  @!P1 LDC.64 R20, c[0x0][0x3a0] ;  /* 0x0000e800ff149b82 */ /* 0x000ea20000000a00 */
[----:B0-----:R-:W-:-:S07]  /*0930*/  @!P0 IMAD.WIDE R16, R25, 0x4, R16 ;  /* 0x0000000419108825 */ /* 0x001fce00078e0210 */
[----:B------:R-:W0:Y:S01]  /*0940*/  @!P2 LDC.64 R18, c[0x0][0x390] ;  /* 0x0000e400ff12ab82 */ /* 0x000e220000000a00 */
[----:B------:R3:W4:Y:S07]  /*0950*/  @!P0 LDG.E R16, desc[UR6][R16.64] ;  /* 0x0000000610108981 */ /* 0x00072e000c1e1900 */
[----:B------:R-:W1:Y:S01]  /*0960*/  @P4 LDC.64 R12, c[0x0][0x418] ;  /* 0x00010600ff0c4b82 */ /* 0x000e620000000a00 */
[----:B--2---:R-:W-:Y:S01]  /*0970*/  @!P1 IMAD.WIDE.U32 R14, R23, 0x4, R20 ;  /* 0x00000004170e9825 */ /* 0x004fe200078e0014 */
[----:B------:R-:W-:-:S06]  /*0980*/  MOV R21, RZ ;  /* 0x000000ff00157202 */ /* 0x000fcc0000000f00 */
[----:B------:R-:W2:Y:S01]  /*0990*/  LDC R20, c[0x0][0x400] ;  /* 0x00010000ff147b82 */ /* 0x000ea20000000800 */
[----:B------:R3:W4:Y:S01]  /*09a0*/  @!P1 LDG.E R21, desc[UR6][R14.64] ;  /* 0x000000060e159981 */ /* 0x000722000c1e1900 */
[----:B0-----:R-:W-:-:S05]  /*09b0*/  @!P2 IMAD.WIDE.U32 R18, R23, 0x4, R18 ;  /* 0x000000041712a825 */ /* 0x001fca00078e0012 */
[----:B------:R-:W4:Y:S01]  /*09c0*/  @!P2 LDG.E R26, desc[UR6][R18.64] ;  /* 0x00000006121aa981 */ /* 0x000f22000c1e1900 */
[----:B-1----:R-:W-:-:S05]  /*09d0*/  @P4 IMAD.WIDE.U32 R22, R10, 0x4, R12 ;  /* 0x000000040a164825 */ /* 0x002fca00078e000c */
[----:B------:R0:W5:Y:S01]  /*09e0*/  @P4 LDG.E R30, desc[UR6][R22.64] ;  /* 0x00000006161e4981 */ /* 0x000162000c1e1900 */
[----:B------:R-:W1:Y:S01]  /*09f0*/  S2R R10, SR_CgaCtaId ;  /* 0x00000000000a7919 */ /* 0x000e620000008800 */
[----:B------:R-:W-:-:S04]  /*0a00*/  ISETP.NE.AND P2, PT, RZ, UR4, PT ;  /* 0x00000004ff007c0c */ /* 0x000fc8000bf45270 */
[C---:B--2---:R-:W-:Y:S02]  /*0a10*/  ISETP.GT.AND P1, PT, R20.reuse, RZ, !P2 ;  /* 0x000000ff1400720c */ /* 0x044fe40005724270 */
[----:B------:R-:W-:-:S04]  /*0a20*/  ISETP.LT.OR P2, PT, R20, 0x1, !P2 ;  /* 0x000000011400780c */ /* 0x000fc80005741670 */
[----:B------:R-:W-:Y:S02]  /*0a30*/  PLOP3.LUT P1, PT, P1, P2, PT, 0xf8, 0x8f ;  /* 0x00000000008f781c */ /* 0x000fe40000f25f70 */
[----:B------:R-:W-:-:S05]  /*0a40*/  MOV R12, 0x400 ;  /* 0x00000400000c7802 */ /* 0x000fca0000000f00 */
[----:B---3--:R-:W-:Y:S01]  /*0a50*/  VIADD R17, R12, 0x90 ;  /* 0x000000900c117836 */ /* 0x008fe20000000000 */
[----:B------:R-:W-:-:S04]  /*0a60*/  IADD3 R13, PT, PT, -R2, R39, RZ ;  /* 0x00000027020d7210 */ /* 0x000fc80007ffe1ff */
[----:B-1----:R-:W-:Y:S01]  /*0a70*/  LEA R14, R10, R17, 0x18 ;  /* 0x000000110a0e7211 */ /* 0x002fe200078ec0ff */
[----:B----4-:R-:W-:-:S04]  /*0a80*/  FADD.FTZ R15, R21, R24 ;  /* 0x00000018150f7221 */ /* 0x010fc80000010000 */
[----:B------:R-:W-:Y:S01]  /*0a90*/  @!P0 FMUL.FTZ R15, R15, R16 ;  /* 0x000000100f0f8220 */ /* 0x000fe20000410000 */
[----:B------:R-:W-:Y:S01]  /*0aa0*/  FADD.FTZ R18, R26, R9 ;  /* 0x000000091a127221 */ /* 0x000fe20000010000 */
[----:B0-----:R-:W-:Y:S06]  /*0ab0*/  @P1 BRA `(.L_x_2588) ;  /* 0x0000000000c41947 */ /* 0x001fec0003800000 */
        /* <DEDUP_REMOVED lines=32> */
[----:B------:R-:W-:Y:S02]  /*0cc0*/  @!P1 LOP3.LUT R19, RZ, R22, RZ, 0x33, !PT ;  /* 0x00000016ff139212 */ /* 0x000fe400078e33ff */
[----:B------:R-:W-:Y:S02]  /*0cd0*/  LEA R20, R20, R9, 0x2 ;  /* 0x0000000914147211 */ /* 0x000fe400078e10ff */
[----:B------:R-:W-:-:S05]  /*0ce0*/  IADD3 R17, PT, PT, -R19, RZ, RZ ;  /* 0x000000ff13117210 */ /* 0x000fca0007ffe1ff */
[----:B------:R-:W-:-:S04]  /*0cf0*/  IMAD R17, R22, R17, R7 ;  /* 0x0000001116117224 */ /* 0x000fc800078e0207 */
[CCC-:B------:R-:W-:Y:S02]  /*0d00*/  @!P0 IMAD R16, R22.reuse, R19.reuse, R17.reuse ;  /* 0x0000001316108224 */ /* 0x1c0fe400078e0211 */
[----:B------:R-:W-:Y:S02]  /*0d10*/  @!P0 IMAD R19, R22, R19, R17 ;  /* 0x0000001316138224 */ /* 0x000fe400078e0211 */
[C-C-:B------:R-:W-:Y:S01]  /*0d20*/  @!P0 IMAD R17, R16.reuse, 0x4, R9.reuse ;  /* 0x0000000410118824 */ /* 0x140fe200078e0209 */
[-C--:B------:R-:W-:Y:S01]  /*0d30*/  @!P0 LEA R16, R16, R20.reuse, 0x2 ;  /* 0x0000001410108211 */ /* 0x080fe200078e10ff */
[C---:B------:R-:W-:Y:S01]  /*0d40*/  @!P0 IMAD R9, R19.reuse, 0x4, R9 ;  /* 0x0000000413098824 */ /* 0x040fe200078e0209 */
[----:B------:R-:W-:Y:S02]  /*0d50*/  @!P0 LEA R19, R19, R20, 0x2 ;  /* 0x0000001413138211 */ /* 0x000fe400078e10ff */
[----:B------:R0:W-:Y:S04]  /*0d60*/  @!P0 STS [R17], R18 ;  /* 0x0000001211008388 */ /* 0x0001e80000000800 */
[----:B------:R0:W-:Y:S01]  /*0d70*/  @!P0 STS [R16], R15 ;  /* 0x0000000f10008388 */ /* 0x0001e20000000800 */
[----:B------:R-:W-:Y:S08]  /*0d80*/  BAR.SYNC.DEFER_BLOCKING 0x0 ;  /* 0x0000000000007b1d */ /* 0x000ff00000010000 */
[----:B------:R-:W-:Y:S06]  /*0d90*/  BAR.SYNC.DEFER_BLOCKING 0x0 ;  /* 0x0000000000007b1d */ /* 0x000fec0000010000 */
[----:B------:R0:W1:Y:S04]  /*0da0*/  @!P0 LDS R18, [R9] ;  /* 0x0000000009128984 */ /* 0x0000680000000800 */
[----:B------:R0:W2:Y:S01]  /*0db0*/  @!P0 LDS R15, [R19] ;  /* 0x00000000130f8984 */ /* 0x0000a20000000800 */
[----:B------:R-:W-:Y:S06]  /*0dc0*/  BAR.SYNC.DEFER_BLOCKING 0x0 ;  /* 0x0000000000007b1d */ /* 0x000fec0000010000 */
.L_x_2588:
[----:B0-----:R-:W-:Y:S01]  /*0dd0*/  IMAD.MOV.U32 R9, RZ, RZ, -0x800001 ;  /* 0xff7fffffff097424 */ /* 0x001fe200078e00ff */
[----:B------:R-:W-:Y:S01]  /*0de0*/  LEA R20, R13, R14, 0x2 ;  /* 0x0000000e0d147211 */ /* 0x000fe200078e10ff */
[----:B------:R-:W-:Y:S06]  /*0df0*/  @P3 BRA `(.L_x_2589) ;  /* 0x0000000000ac3947 */ /* 0x000fec0003800000 */
[----:B------:R-:W0:Y:S01]  /*0e00*/  LDC.64 R16, c[0x0][0x3b8] ;  /* 0x0000ee00ff107b82 */ /* 0x000e220000000a00 */
[-C--:B------:R-:W-:Y:S01]  /*0e10*/  IMAD R23, R6, R11.reuse, RZ ;  /* 0x0000000b06177224 */ /* 0x080fe200078e02ff */
[----:B------:R-:W-:Y:S01]  /*0e20*/  SHF.R.U32.HI R21, RZ, 0x2, R7 ;  /* 0x00000002ff157819 */ /* 0x000fe20000011607 */
[----:B------:R-:W-:Y:S01]  /*0e30*/  VIADD R19, R12, 0x10 ;  /* 0x000000100c137836 */ /* 0x000fe20000000000 */
[----:B------:R-:W-:Y:S01]  /*0e40*/  LOP3.LUT R22, R7, 0x3, RZ, 0xc0, !PT ;  /* 0x0000000307167812 */ /* 0x000fe200078ec0ff */
[----:B------:R-:W-:Y:S02]  /*0e50*/  UMOV UR4, 0xffffffff ;  /* 0xffffffff00047882 */ /* 0x000fe40000000000 */
[----:B------:R-:W-:Y:S01]  /*0e60*/  IMAD R21, R21, R11, R0 ;  /* 0x0000000b15157224 */ /* 0x000fe200078e0200 */
[----:B------:R-:W-:Y:S02]  /*0e70*/  LEA R24, R23, R22, 0x5 ;  /* 0x0000001617187211 */ /* 0x000fe400078e28ff */
[----:B------:R-:W-:-:S03]  /*0e80*/  LEA R22, R10, R19, 0x18 ;  /* 0x000000130a167211 */ /* 0x000fc600078ec0ff */
[----:B------:R-:W-:Y:S01]  /*0e90*/  IMAD R21, R21, 0x4, R24 ;  /* 0x0000000415157824 */ /* 0x000fe200078e0218 */
[----:B------:R-:W-:Y:S01]  /*0ea0*/  LEA R19, R7, R22, 0x2 ;  /* 0x0000001607137211 */ /* 0x000fe200078e10ff */
[----:B-12---:R-:W-:-:S04]  /*0eb0*/  FMUL.FTZ R22, R15, R18 ;  /* 0x000000120f167220 */ /* 0x006fc80000410000 */
        /* <DEDUP_REMOVED lines=13> */
.L_x_2671:
        /* <DEDUP_REMOVED lines=17> */
.L_x_2591:
[----:B------:R3:W-:Y:S02]  /*10a0*/  STS [R20], R9 ;  /* 0x0000000914007388 */ /* 0x0007e40000000800 */
.L_x_2589:
[----:B------:R-:W-:Y:S05]  /*10b0*/  WARPSYNC.ALL ;  /* 0x0000000000007948 */ /* 0x000fea0003800000 */
[----:B------:R-:W-:Y:S01]  /*10c0*/  IADD3 R13, PT, PT, R13, 0x7, RZ ;  /* 0x000000070d0d7810 */ /* 0x000fe20007ffe0ff */
[----:B------:R-:W-:Y:S01]  /*10d0*/  IMAD R8, R8, R3, R32 ;  /* 0x0000000308087224 */ /* 0x000fe200078e0220 */
[----:B--2---:R-:W-:Y:S01]  /*10e0*/  SHF.R.U32.HI R15, RZ, 0x2, R7 ;  /* 0x00000002ff0f7819 */ /* 0x004fe20000011607 */
[----:B------:R-:W2:Y:S01]  /*10f0*/  LDCU UR12, c[0x0][0x410] ;  /* 0x00008200ff0c77ac */ /* 0x000ea20008000800 */
[----:B------:R-:W-:Y:S01]  /*1100*/  SHF.R.S32.HI R16, RZ, 0x1f, R13 ;  /* 0x0000001fff107819 */ /* 0x000fe2000001140d */
[----:B------:R-:W-:Y:S01]  /*1110*/  BSSY B0, `(.L_x_2592) ;  /* 0x00000a8000007945 */ /* 0x000fe20003800000 */
[----:B------:R-:W-:Y:S01]  /*1120*/  IMAD.SHL.U32 R8, R8, 0x20, RZ ;  /* 0x0000002008087824 */ /* 0x000fe200078e00ff */
[----:B------:R-:W4:Y:S01]  /*1130*/  LDCU.64 UR14, c[0x0][0x438] ;  /* 0x00008700ff0e77ac */ /* 0x000f220008000a00 */
[----:B------:R-:W-:Y:S01]  /*1140*/  LEA.HI R16, R16, R13, RZ, 0x3 ;  /* 0x0000000d10107211 */ /* 0x000fe200078f18ff */
[----:B------:R-:W0:Y:S03]  /*1150*/  LDCU.64 UR10, c[0x0][0x448] ;  /* 0x00008900ff0a77ac */ /* 0x000e260008000a00 */
[----:B------:R-:W-:Y:S01]  /*1160*/  LOP3.LUT R13, R16, 0xfffffff8, RZ, 0xc0, !PT ;  /* 0xfffffff8100d7812 */ /* 0x000fe200078ec0ff */
[----:B------:R-:W-:Y:S03]  /*1170*/  BAR.SYNC.DEFER_BLOCKING 0x0 ;  /* 0x0000000000007b1d */ /* 0x000fe60000010000 */
[----:B------:R-:W-:-:S13]  /*1180*/  ISETP.GE.AND P0, PT, R15, R13, PT ;  /* 0x0000000d0f00720c */ /* 0x000fda0003f06270 */
[----:B0-2-4-:R-:W-:Y:S05]  /*1190*/  @P0 BRA `(.L_x_2593) ;  /* 0x00000008007c0947 */ /* 0x015fea0003800000 */
[----:B------:R-:W-:Y:S01]  /*11a0*/  IADD3 R3, PT, PT, R12, 0x10, RZ ;  /* 0x000000100c037810 */ /* 0x000fe20007ffe0ff */
[----:B------:R-:W0:Y:S01]  /*11b0*/  LDC.64 R48, c[0x0][0x448] ;  /* 0x00011200ff307b82 */ /* 0x000e220000000a00 */
[----:B------:R-:W2:Y:S01]  /*11c0*/  LDCU.64 UR8, c[0x0][0x420] ;  /* 0x00008400ff0877ac */ /* 0x000ea20008000a00 */
[----:B------:R-:W-:Y:S01]  /*11d0*/  LOP3.LUT R12, R7, 0x3, RZ, 0xc0, !PT ;  /* 0x00000003070c7812 */ /* 0x000fe200078ec0ff */
[----:B------:R-:W-:Y:S01]  /*11e0*/  IMAD R14, R15, 0x4, R14 ;  /* 0x000000040f0e7824 */ /* 0x000fe200078e020e */
[----:B------:R-:W-:Y:S01]  /*11f0*/  LEA R3, R10, R3, 0x18 ;  /* 0x000000030a037211 */ /* 0x000fe200078ec0ff */
[----:B------:R-:W4:Y:S01]  /*1200*/  LDCU UR5, c[0x0][0x440] ;  /* 0x00008800ff0577ac */ /* 0x000f220008000800 */
[----:B-1----:R-:W-:Y:S02]  /*1210*/  IADD3 R18, PT, PT, R2, R15, RZ ;  /* 0x0000000f02127210 */ /* 0x002fe40007ffe0ff */
[----:B------:R-:W1:Y:S01]  /*1220*/  LDC R10, c[0x0][0x430] ;  /* 0x00010c00ff0a7b82 */ /* 0x000e620000000800 */
[----:B------:R-:W1:Y:S01]  /*1230*/  LDCU UR4, c[0x0][0x408] ;  /* 0x00008100ff0477ac */ /* 0x000e620008000800 */
[----:B------:R-:W-:Y:S01]  /*1240*/  IMAD R3, R12, 0x4, R3 ;  /* 0x000000040c037824 */ /* 0x000fe200078e0203 */
[----:B------:R-:W-:Y:S01]  /*1250*/  IADD3 R13, PT, PT, R2, R13, RZ ;  /* 0x0000000d020d7210 */ /* 0x000fe20007ffe0ff */
[----:B------:R-:W-:-:S02]  /*1260*/  IMAD R12, R8, R11, R12 ;  /* 0x0000000b080c7224 */ /* 0x000fc400078e020c */
[----:B------:R-:W-:Y:S01]  /*1270*/  IMAD.SHL.U32 R11, R11, 0x8, RZ ;  /* 0x000000080b0b7824 */ /* 0x000fe200078e00ff */
[----:B------:R-:W1:Y:S04]  /*1280*/  LDS R29, [R3] ;  /* 0x00000000031d7984 */ /* 0x000e680000000800 */
[----:B------:R-:W3:Y:S01]  /*1290*/  LDS R28, [R3+0x10] ;  /* 0x00001000031c7984 */ /* 0x000ee20000000800 */
[----:B--2---:R-:W-:Y:S02]  /*12a0*/  ISETP.NE.U32.AND P0, PT, RZ, UR8, PT ;  /* 0x00000008ff007c0c */ /* 0x004fe4000bf05070 */
[----:B------:R-:W-:Y:S01]  /*12b0*/  IADD3 R16, P1, P2, R5, UR8, R18 ;  /* 0x0000000805107c10 */ /* 0x000fe2000fa3e012 */
[----:B------:R-:W2:Y:S01]  /*12c0*/  LDS R27, [R3+0x20] ;  /* 0x00002000031b7984 */ /* 0x000ea20000000800 */
[----:B------:R-:W-:Y:S01]  /*12d0*/  ISETP.NE.AND.EX P0, PT, RZ, UR9, PT, P0 ;  /* 0x00000009ff007c0c */ /* 0x000fe2000bf05300 */
[----:B0-----:R-:W-:Y:S01]  /*12e0*/  IMAD.WIDE.U32 R48, R32, 0x4, R48 ;  /* 0x0000000420307825 */ /* 0x001fe200078e0030 */
[----:B------:R-:W-:Y:S01]  /*12f0*/  IADD3.X R15, PT, PT, R4, UR9, RZ, P1, P2 ;  /* 0x00000009040f7c10 */ /* 0x000fe20008fe44ff */
[----:B------:R-:W0:Y:S04]  /*1300*/  LDS R26, [R3+0x30] ;  /* 0x00003000031a7984 */ /* 0x000e280000000800 */
[----:B------:R-:W0:Y:S01]  /*1310*/  LDS R21, [R3+0x40] ;  /* 0x0000400003157984 */ /* 0x000e220000000800 */
[----:B-1----:R-:W-:-:S03]  /*1320*/  IADD3 R10, PT, PT, R10, UR4, RZ ;  /* 0x000000040a0a7c10 */ /* 0x002fc6000fffe0ff */
[----:B---3--:R-:W1:Y:S04]  /*1330*/  LDS R20, [R3+0x50] ;  /* 0x0000500003147984 */ /* 0x008e680000000800 */
[----:B------:R-:W3:Y:S04]  /*1340*/  LDS R19, [R3+0x60] ;  /* 0x0000600003137984 */ /* 0x000ee80000000800 */
[----:B------:R4:W0:Y:S02]  /*1350*/  LDS R17, [R3+0x70] ;  /* 0x0000700003117984 */ /* 0x0008240000000800 */
[----:B----4-:R-:W-:-:S04]  /*1360*/  IMAD R3, R32, UR5, R39 ;  /* 0x0000000520037c24 */ /* 0x010fc8000f8e0227 */
[----:B--2---:R-:W-:-:S07]  /*1370*/  IMAD R3, R3, UR5, R18 ;  /* 0x0000000503037c24 */ /* 0x004fce000f8e0212 */
.L_x_2597:
[----:B------:R-:W2:Y:S01]  /*1380*/  I2F.RP R43, R31 ;  /* 0x0000001f002b7306 */ /* 0x000ea20000209400 */
[----:B------:R-:W4:Y:S01]  /*1390*/  LDC R25, c[0x0][0x3f4] ;  /* 0x0000fd00ff197b82 */ /* 0x000f220000000800 */
[----:B------:R-:W-:Y:S02]  /*13a0*/  IABS R24, R18 ;  /* 0x0000001200187213 */ /* 0x000fe40000000000 */
[----:B------:R-:W-:-:S04]  /*13b0*/  ISETP.GE.AND P3, PT, R18, RZ, PT ;  /* 0x000000ff1200720c */ /* 0x000fc80003f66270 */
[----:B--2---:R-:W2:Y:S01]  /*13c0*/  MUFU.RCP R43, R43 ;  /* 0x0000002b002b7308 */ /* 0x004ea20000001000 */
[----:B----4-:R-:W-:Y:S01]  /*13d0*/  ISETP.NE.AND P4, PT, R25, RZ, PT ;  /* 0x000000ff1900720c */ /* 0x010fe20003f85270 */
[----:B--2---:R-:W-:Y:S01]  /*13e0*/  VIADD R23, R43, 0xffffffe ;  /* 0x0ffffffe2b177836 */ /* 0x004fe20000000000 */
[----:B------:R-:W-:-:S05]  /*13f0*/  IABS R43, R25 ;  /* 0x00000019002b7213 */ /* 0x000fca0000000000 */
[----:B------:R-:W2:Y:S02]  /*1400*/  F2I.FTZ.U32.TRUNC.NTZ R23, R23 ;  /* 0x0000001700177305 */ /* 0x000ea4000021f000 */
[----:B0-2---:R-:W-:-:S05]  /*1410*/  IADD3 R22, PT, PT, RZ, -R23, RZ ;  /* 0x80000017ff167210 */ /* 0x005fca0007ffe0ff */
[----:B------:R-:W-:Y:S02]  /*1420*/  IMAD R45, R22, R31, RZ ;  /* 0x0000001f162d7224 */ /* 0x000fe400078e02ff */
[----:B------:R-:W-:-:S04]  /*1430*/  IMAD.MOV.U32 R22, RZ, RZ, RZ ;  /* 0x000000ffff167224 */ /* 0x000fc800078e00ff */
[----:B------:R-:W-:-:S06]  /*1440*/  IMAD.HI.U32 R45, R23, R45, R22 ;  /* 0x0000002d172d7227 */ /* 0x000fcc00078e0016 */
[----:B------:R-:W-:-:S05]  /*1450*/  IMAD.HI.U32 R22, R45, R24, RZ ;  /* 0x000000182d167227 */ /* 0x000fca00078e00ff */
[----:B------:R-:W-:-:S05]  /*1460*/  IADD3 R23, PT, PT, -R22, RZ, RZ ;  /* 0x000000ff16177210 */ /* 0x000fca0007ffe1ff */
[----:B------:R-:W-:-:S05]  /*1470*/  IMAD R24, R43, R23, R24 ;  /* 0x000000172b187224 */ /* 0x000fca00078e0218 */
[----:B------:R-:W-:-:S13]  /*1480*/  ISETP.GT.U32.AND P1, PT, R31, R24, PT ;  /* 0x000000181f00720c */ /* 0x000fda0003f24070 */
[----:B------:R-:W-:Y:S01]  /*1490*/  @!P1 IMAD.IADD R24, R24, 0x1, -R43 ;  /* 0x0000000118189824 */ /* 0x000fe200078e0a2b */
[----:B------:R-:W-:-:S04]  /*14a0*/  ISETP.GE.AND P1, PT, R18, R39, PT ;  /* 0x000000271200720c */ /* 0x000fc80003f26270 */
[----:B------:R-:W-:-:S09]  /*14b0*/  ISETP.GT.U32.AND P2, PT, R31, R24, PT ;  /* 0x000000181f00720c */ /* 0x000fd20003f44070 */
[----:B------:R-:W2:Y:S04]  /*14c0*/  @!P1 LDC.64 R22, c[0x0][0x3b8] ;  /* 0x0000ee00ff169b82 */ /* 0x000ea80000000a00 */
[----:B------:R-:W-:Y:S02]  /*14d0*/  @!P2 IADD3 R24, PT, PT, R24, -R43, RZ ;  /* 0x8000002b1818a210 */ /* 0x000fe40007ffe0ff */
[----:B------:R-:W-:-:S03]  /*14e0*/  SHF.R.S32.HI R43, RZ, 0x1f, R12 ;  /* 0x0000001fff2b7819 */ /* 0x000fc6000001140c */
[----:B------:R-:W-:Y:S01]  /*14f0*/  @!P3 IMAD.MOV R24, RZ, RZ, -R24 ;  /* 0x000000ffff18b224 */ /* 0x000fe200078e0a18 */
[----:B------:R-:W-:-:S04]  /*1500*/  @!P4 LOP3.LUT R24, RZ, R25, RZ, 0x33, !PT ;  /* 0x00000019ff18c212 */ /* 0x000fc800078e33ff */
[----:B------:R-:W-:-:S05]  /*1510*/  IADD3 R46, PT, PT, R24, R25, RZ ;  /* 0x00000019182e7210 */ /* 0x000fca0007ffe0ff */
[----:B------:R-:W-:-:S05]  /*1520*/  @!P1 IMAD.SHL.U32 R45, R46, 0x4, RZ ;  /* 0x000000042e2d9824 */ /* 0x000fca00078e00ff */
[----:B------:R-:W-:-:S04]  /*1530*/  @!P1 IADD3 R47, P2, PT, R12, R45, RZ ;  /* 0x0000002d0c2f9210 */ /* 0x000fc80007f5e0ff */
[----:B------:R-:W-:Y:S02]  /*1540*/  @!P1 LEA.HI.X.SX32 R50, R45, R43, 0x1, P2 ;  /* 0x0000002b2d329211 */ /* 0x000fe400010f0eff */
[C---:B--2---:R-:W-:Y:S02]  /*1550*/  @!P1 LEA R52, P2, R47.reuse, R22, 0x2 ;  /* 0x000000162f349211 */ /* 0x044fe400078410ff */
[----:B------:R-:W-:Y:S02]  /*1560*/  @!P1 LEA R45, R24, R11, 0x2 ;  /* 0x0000000b182d9211 */ /* 0x000fe400078e10ff */
[----:B------:R-:W-:Y:S02]  /*1570*/  @!P1 LEA.HI.X R53, R47, R23, R50, 0x2, P2 ;  /* 0x000000172f359211 */ /* 0x000fe400010f1432 */
[----:B------:R-:W-:-:S03]  /*1580*/  @!P1 IADD3 R47, P2, PT, R12, R45, RZ ;  /* 0x0000002d0c2f9210 */ /* 0x000fc60007f5e0ff */
[----:B------:R-:W2:Y:S01]  /*1590*/  @!P1 LDG.E R33, desc[UR6][R52.64] ;  /* 0x0000000634219981 */ /* 0x000ea2000c1e1900 */
[----:B------:R-:W-:Y:S02]  /*15a0*/  @!P1 LEA.HI.X.SX32 R45, R45, R43, 0x1, P2 ;  /* 0x0000002b2d2d9211 */ /* 0x000fe400010f0eff */
[----:B------:R-:W-:-:S04]  /*15b0*/  @!P1 LEA R50, P2, R47, R22, 0x2 ;  /* 0x000000162f329211 */ /* 0x000fc800078410ff */
[----:B------:R-:W-:Y:S02]  /*15c0*/  @!P1 LEA.HI.X R51, R47, R23, R45, 0x2, P2 ;  /* 0x000000172f339211 */ /* 0x000fe400010f142d */
[----:B------:R-:W4:Y:S01]  /*15d0*/  @!P1 LDC.64 R22, c[0x0][0x3b8] ;  /* 0x0000ee00ff169b82 */ /* 0x000f220000000a00 */
[----:B------:R-:W-:Y:S02]  /*15e0*/  @!P1 LEA R45, P2, R24, R12, 0x2 ;  /* 0x0000000c182d9211 */ /* 0x000fe400078410ff */
[----:B------:R4:W3:Y:S02]  /*15f0*/  @!P1 LDG.E R36, desc[UR6][R50.64] ;  /* 0x0000000632249981 */ /* 0x0008e4000c1e1900 */
[----:B----4-:R-:W-:Y:S01]  /*1600*/  @!P1 LEA R50, P3, R45, R22, 0x2 ;  /* 0x000000162d329211 */ /* 0x010fe200078610ff */
[----:B------:R-:W-:-:S05]  /*1610*/  @!P1 IMAD.X R22, RZ, RZ, R43, P2 ;  /* 0x000000ffff169224 */ /* 0x000fca00010e062b */
[----:B------:R-:W-:Y:S02]  /*1620*/  @!P1 LEA.HI.X R51, R45, R23, R22, 0x2, P3 ;  /* 0x000000172d339211 */ /* 0x000fe400018f1416 */
[----:B------:R-:W4:Y:S01]  /*1630*/  @!P1 LDC.64 R22, c[0x0][0x3b8] ;  /* 0x0000ee00ff169b82 */ /* 0x000f220000000a00 */
[----:B------:R-:W-:Y:S02]  /*1640*/  LEA R45, R25, R46, 0x2 ;  /* 0x0000002e192d7211 */ /* 0x000fe400078e10ff */
[----:B------:R1:W3:Y:S03]  /*1650*/  @!P1 LDG.E R38, desc[UR6][R50.64] ;  /* 0x0000000632269981 */ /* 0x0002e6000c1e1900 */
[----:B------:R-:W-:-:S05]  /*1660*/  @!P1 IMAD.SHL.U32 R47, R45, 0x4, RZ ;  /* 0x000000042d2f9824 */ /* 0x000fca00078e00ff */
[----:B------:R-:W-:-:S04]  /*1670*/  @!P1 IADD3 R53, P2, PT, R12, R47, RZ ;  /* 0x0000002f0c359210 */ /* 0x000fc80007f5e0ff */
[----:B------:R-:W-:Y:S02]  /*1680*/  @!P1 LEA.HI.X.SX32 R47, R47, R43, 0x1, P2 ;  /* 0x0000002b2f2f9211 */ /* 0x000fe400010f0eff */
[----:B----4-:R-:W-:-:S04]  /*1690*/  @!P1 LEA R52, P2, R53, R22, 0x2 ;  /* 0x0000001635349211 */ /* 0x010fc800078410ff */
[----:B------:R-:W-:Y:S02]  /*16a0*/  @!P1 LEA.HI.X R53, R53, R23, R47, 0x2, P2 ;  /* 0x0000001735359211 */ /* 0x000fe400010f142f */
[----:B------:R-:W4:Y:S01]  /*16b0*/  @!P1 LDC.64 R22, c[0x0][0x3b8] ;  /* 0x0000ee00ff169b82 */ /* 0x000f220000000a00 */
[----:B------:R-:W-:Y:S02]  /*16c0*/  IADD3 R45, PT, PT, R45, R25, RZ ;  /* 0x000000192d2d7210 */ /* 0x000fe40007ffe0ff */
[----:B------:R0:W3:Y:S03]  /*16d0*/  @!P1 LDG.E R35, desc[UR6][R52.64] ;  /* 0x0000000634239981 */ /* 0x0000e6000c1e1900 */
[----:B------:R-:W-:-:S05]  /*16e0*/  @!P1 IMAD.SHL.U32 R47, R45, 0x4, RZ ;  /* 0x000000042d2f9824 */ /* 0x000fca00078e00ff */
[----:B-1----:R-:W-:-:S04]  /*16f0*/  @!P1 IADD3 R51, P2, PT, R12, R47, RZ ;  /* 0x0000002f0c339210 */ /* 0x002fc80007f5e0ff */
[----:B------:R-:W-:Y:S02]  /*1700*/  @!P1 LEA.HI.X.SX32 R47, R47, R43, 0x1, P2 ;  /* 0x0000002b2f2f9211 */ /* 0x000fe400010f0eff */
[----:B----4-:R-:W-:-:S04]  /*1710*/  @!P1 LEA R50, P2, R51, R22, 0x2 ;  /* 0x0000001633329211 */ /* 0x010fc800078410ff */
[----:B------:R-:W-:Y:S02]  /*1720*/  @!P1 LEA.HI.X R51, R51, R23, R47, 0x2, P2 ;  /* 0x0000001733339211 */ /* 0x000fe400010f142f */
[----:B------:R-:W1:Y:S01]  /*1730*/  @!P1 LDC.64 R22, c[0x0][0x3b8] ;  /* 0x0000ee00ff169b82 */ /* 0x000e620000000a00 */
[----:B------:R-:W-:Y:S01]  /*1740*/  @!P1 IADD3 R47, PT, PT, R45, R25, RZ ;  /* 0x000000192d2f9210 */ /* 0x000fe20007ffe0ff */
[----:B------:R-:W-:Y:S01]  /*1750*/  @!P1 IMAD R45, R25, 0x4, R24 ;  /* 0x00000004192d9824 */ /* 0x000fe200078e0218 */
[----:B------:R4:W3:Y:S01]  /*1760*/  @!P1 LDG.E R40, desc[UR6][R50.64] ;  /* 0x0000000632289981 */ /* 0x0008e2000c1e1900 */
[----:B------:R-:W-:Y:S01]  /*1770*/  @!P1 IMAD R46, R46, 0x4, R11 ;  /* 0x000000042e2e9824 */ /* 0x000fe200078e020b */
[----:B------:R-:W-:-:S03]  /*1780*/  @!P1 SHF.L.U32 R47, R47, 0x2, RZ ;  /* 0x000000022f2f9819 */ /* 0x000fc600000006ff */
[----:B------:R-:W4:Y:S01]  /*1790*/  @!P1 LDC.64 R24, c[0x0][0x3b8] ;  /* 0x0000ee00ff189b82 */ /* 0x000f220000000a00 */
[----:B0-----:R-:W-:-:S04]  /*17a0*/  @!P1 IADD3 R52, P2, PT, R12, R47, RZ ;  /* 0x0000002f0c349210 */ /* 0x001fc80007f5e0ff */
[----:B------:R-:W-:Y:S02]  /*17b0*/  @!P1 LEA.HI.X.SX32 R47, R47, R43, 0x1, P2 ;  /* 0x0000002b2f2f9211 */ /* 0x000fe400010f0eff */
[----:B-1----:R-:W-:-:S04]  /*17c0*/  @!P1 LEA R22, P2, R52, R22, 0x2 ;  /* 0x0000001634169211 */ /* 0x002fc800078410ff */
[----:B------:R-:W-:Y:S02]  /*17d0*/  @!P1 LEA.HI.X R23, R52, R23, R47, 0x2, P2 ;  /* 0x0000001734179211 */ /* 0x000fe400010f142f */
[----:B------:R-:W-:Y:S02]  /*17e0*/  @!P1 IADD3 R47, P2, PT, R12, R46, RZ ;  /* 0x0000002e0c2f9210 */ /* 0x000fe40007f5e0ff */
[----:B------:R-:W-:Y:S01]  /*17f0*/  @!P1 SHF.L.U32 R52, R45, 0x2, RZ ;  /* 0x000000022d349819 */ /* 0x000fe200000006ff */
[----:B------:R-:W3:Y:S01]  /*1800*/  @!P1 LDG.E R44, desc[UR6][R22.64] ;  /* 0x00000006162c9981 */ /* 0x000ee2000c1e1900 */
[----:B----4-:R-:W-:Y:S02]  /*1810*/  @!P1 LEA.HI.X.SX32 R50, R46, R43, 0x1, P2 ;  /* 0x0000002b2e329211 */ /* 0x010fe400010f0eff */
[----:B------:R-:W-:Y:S02]  /*1820*/  @!P1 LEA R46, P2, R47, R24, 0x2 ;  /* 0x000000182f2e9211 */ /* 0x000fe400078410ff */
[----:B------:R-:W-:-:S02]  /*1830*/  @!P1 IADD3 R45, P3, PT, R12, R52, RZ ;  /* 0x000000340c2d9210 */ /* 0x000fc40007f7e0ff */
[----:B------:R-:W-:Y:S02]  /*1840*/  @!P1 LEA.HI.X R47, R47, R25, R50, 0x2, P2 ;  /* 0x000000192f2f9211 */ /* 0x000fe400010f1432 */
[----:B------:R-:W-:Y:S02]  /*1850*/  @!P1 LEA.HI.X.SX32 R52, R52, R43, 0x1, P3 ;  /* 0x0000002b34349211 */ /* 0x000fe400018f0eff */
[C---:B------:R-:W-:Y:S01]  /*1860*/  @!P1 LEA R24, P2, R45.reuse, R24, 0x2 ;  /* 0x000000182d189211 */ /* 0x040fe200078410ff */
[----:B------:R-:W4:Y:S03]  /*1870*/  @!P1 LDG.E R41, desc[UR6][R46.64] ;  /* 0x000000062e299981 */ /* 0x000f26000c1e1900 */
[----:B------:R-:W-:-:S05]  /*1880*/  @!P1 LEA.HI.X R25, R45, R25, R52, 0x2, P2 ;  /* 0x000000192d199211 */ /* 0x000fca00010f1434 */
[----:B------:R0:W4:Y:S02]  /*1890*/  @!P1 LDG.E R42, desc[UR6][R24.64] ;  /* 0x00000006182a9981 */ /* 0x000124000c1e1900 */
[----:B0-----:R-:W-:Y:S01]  /*18a0*/  @P0 IMAD.MOV.U32 R24, RZ, RZ, R16 ;  /* 0x000000ffff180224 */ /* 0x001fe200078e0010 */
[----:B------:R-:W-:-:S05]  /*18b0*/  @P0 MOV R25, R15 ;  /* 0x0000000f00190202 */ /* 0x000fca0000000f00 */
[----:B------:R-:W4:Y:S01]  /*18c0*/  @P0 LDG.E.U8 R43, desc[UR6][R24.64] ;  /* 0x00000006182b0981 */ /* 0x000f22000c1e1100 */
[----:B------:R-:W-:Y:S01]  /*18d0*/  UMOV UR4, 0xffffffff ;  /* 0xffffffff00047882 */ /* 0x000fe20000000000 */
[----:B--2---:R-:W-:-:S04]  /*18e0*/  FMUL.FTZ R50, R28, R33 ;  /* 0x000000211c327220 */ /* 0x004fc80000410000 */
[----:B---3--:R-:W-:-:S04]  /*18f0*/  FFMA.FTZ R50, R29, R38, R50 ;  /* 0x000000261d327223 */ /* 0x008fc80000010032 */
[----:B------:R-:W-:-:S04]  /*1900*/  FFMA.FTZ R45, R27, R36, R50 ;  /* 0x000000241b2d7223 */ /* 0x000fc80000010032 */
[----:B----4-:R-:W-:-:S04]  /*1910*/  FFMA.FTZ R50, R26, R41, R45 ;  /* 0x000000291a327223 */ /* 0x010fc8000001002d */
[----:B------:R-:W-:-:S04]  /*1920*/  FFMA.FTZ R45, R21, R42, R50 ;  /* 0x0000002a152d7223 */ /* 0x000fc80000010032 */
[----:B------:R-:W-:-:S04]  /*1930*/  FFMA.FTZ R50, R20, R35, R45 ;  /* 0x0000002314327223 */ /* 0x000fc8000001002d */
[----:B------:R-:W-:Y:S01]  /*1940*/  FFMA.FTZ R50, R19, R40, R50 ;  /* 0x0000002813327223 */ /* 0x000fe20000010032 */
[----:B------:R-:W-:-:S03]  /*1950*/  LOP3.LUT R45, R7, 0x3, RZ, 0xc0, !PT ;  /* 0x00000003072d7812 */ /* 0x000fc600078ec0ff */
[----:B------:R-:W-:Y:S01]  /*1960*/  FFMA.FTZ R50, R17, R44, R50 ;  /* 0x0000002c11327223 */ /* 0x000fe20000010032 */
[----:B------:R-:W-:Y:S01]  /*1970*/  ISETP.NE.AND P2, PT, R43, RZ, P0 ;  /* 0x000000ff2b00720c */ /* 0x000fe20000745270 */
[----:B------:R-:W-:-:S12]  /*1980*/  BRA.DIV UR4, `(.L_x_2594) ;  /* 0x0000005e04207947 */ /* 0x000fd8000b800000 */
[----:B------:R-:W0:Y:S02]  /*1990*/  SHFL.BFLY PT, R43, R50, 0x2, 0x1f ;  /* 0x0c401f00322b7f89 */ /* 0x000e2400000e0000 */
[----:B0-----:R-:W-:-:S05]  /*19a0*/  FADD.FTZ R22, R50, R43 ;  /* 0x0000002b32167221 */ /* 0x001fca0000010000 */
[----:B------:R0:W1:Y:S02]  /*19b0*/  SHFL.BFLY PT, R43, R22, 0x1, 0x1f ;  /* 0x0c201f00162b7f89 */ /* 0x00006400000e0000 */
.L_x_2675:
[----:B------:R-:W-:Y:S01]  /*19c0*/  ISETP.NE.OR P1, PT, R45, RZ, P1 ;  /* 0x000000ff2d00720c */ /* 0x000fe20000f25670 */
        /* <DEDUP_REMOVED lines=9> */
[----:B------:R-:W2:Y:S01]  /*1a60*/  @P1 LDG.E R25, desc[UR6][R48.64] ;  /* 0x0000000630191981 */ /* 0x000ea2000c1e1900 */
[----:B0-----:R-:W-:-:S06]  /*1a70*/  @P3 IMAD.WIDE R22, R3, 0x4, R22 ;  /* 0x0000000403163825 */ /* 0x001fcc00078e0216 */
[----:B------:R-:W3:Y:S01]  /*1a80*/  @P3 LDG.E R22, desc[UR6][R22.64] ;  /* 0x0000000616163981 */ /* 0x000ee2000c1e1900 */
[----:B------:R-:W-:-:S04]  /*1a90*/  @P1 ISETP.GE.AND P4, PT, R18, R10, PT ;  /* 0x0000000a1200120c */ /* 0x000fc80003f86270 */
[----:B-----5:R-:W-:-:S04]  /*1aa0*/  @P1 SEL R24, R30, RZ, !P4 ;  /* 0x000000ff1e181207 */ /* 0x020fc80006000000 */
[----:B------:R-:W-:-:S04]  /*1ab0*/  @P1 IADD3 R24, PT, PT, R18, R24, -R39 ;  /* 0x0000001812181210 */ /* 0x000fc80007ffe827 */
[----:B------:R-:W-:Y:S01]  /*1ac0*/  @P1 I2FP.F32.S32 R24, R24 ;  /* 0x0000001800181245 */ /* 0x000fe20000201400 */
[----:B---3--:R-:W-:-:S04]  /*1ad0*/  @P3 FADD.FTZ R43, R43, R22 ;  /* 0x000000162b2b3221 */ /* 0x008fc80000010000 */
[----:B--2---:R-:W-:-:S05]  /*1ae0*/  @P1 FFMA.FTZ R43, R24, R25, R43 ;  /* 0x00000019182b1223 */ /* 0x004fca000001002b */
[----:B------:R1:W-:Y:S01]  /*1af0*/  STS [R14], R43 ;  /* 0x0000002b0e007388 */ /* 0x0003e20000000800 */
[----:B------:R-:W-:-:S07]  /*1b00*/  @!P2 FMNMX.FTZ R9, R9, R43, !PT ;  /* 0x0000002b0909a209 */ /* 0x000fce0007810000 */
.L_x_2596:
[----:B------:R-:W-:Y:S05]  /*1b10*/  BSYNC.RECONVERGENT B1 ;  /* 0x0000000000017941 */ /* 0x000fea0003800200 */
.L_x_2595:
[----:B------:R-:W-:Y:S01]  /*1b20*/  VIADD R18, R18, 0x10 ;  /* 0x0000001012127836 */ /* 0x000fe20000000000 */
[----:B------:R-:W-:Y:S01]  /*1b30*/  IADD3 R16, P2, PT, R16, 0x10, RZ ;  /* 0x0000001010107810 */ /* 0x000fe20007f5e0ff */
[----:B------:R-:W-:Y:S01]  /*1b40*/  VIADD R3, R3, 0x10 ;  /* 0x0000001003037836 */ /* 0x000fe20000000000 */
[----:B-1----:R-:W-:Y:S02]  /*1b50*/  IADD3 R14, PT, PT, R14, 0x40, RZ ;  /* 0x000000400e0e7810 */ /* 0x002fe40007ffe0ff */
[----:B------:R-:W-:Y:S02]  /*1b60*/  ISETP.GE.AND P1, PT, R18, R13, PT ;  /* 0x0000000d1200720c */ /* 0x000fe40003f26270 */
[----:B------:R-:W-:-:S11]  /*1b70*/  IADD3.X R15, PT, PT, RZ, R15, RZ, P2, !PT ;  /* 0x0000000fff0f7210 */ /* 0x000fd600017fe4ff */
[----:B------:R-:W-:Y:S05]  /*1b80*/  @!P1 BRA `(.L_x_2597) ;  /* 0xfffffff400fc9947 */ /* 0x000fea000383ffff */
.L_x_2593:
[----:B------:R-:W-:Y:S05]  /*1b90*/  BSYNC B0 ;  /* 0x0000000000007941 */ /* 0x000fea0003800000 */
.L_x_2592:
[----:B------:R-:W-:Y:S01]  /*1ba0*/  UMOV UR4, 0xffffffff ;  /* 0xffffffff00047882 */ /* 0x000fe20000000000 */
[----:B------:R-:W-:Y:S02]  /*1bb0*/  VIADD R3, R39, 0x1 ;  /* 0x0000000127037836 */ /* 0x000fe40000000000 */
[----:B------:R-:W-:Y:S05]  /*1bc0*/  BRA.DIV UR4, `(.L_x_2598) ;  /* 0x0000005a04d47947 */ /* 0x000fea000b800000 */
[----:B------:R-:W0:Y:S02]  /*1bd0*/  SHFL.BFLY PT, R43, R9, 0x10, 0x1f ;  /* 0x0e001f00092b7f89 */ /* 0x000e2400000e0000 */
[----:B0-----:R-:W-:-:S05]  /*1be0*/  FMNMX.FTZ R22, R43, R9, !PT ;  /* 0x000000092b167209 */ /* 0x001fca0007810000 */
[----:B------:R-:W0:Y:S02]  /*1bf0*/  SHFL.BFLY PT, R43, R22, 0x8, 0x1f ;  /* 0x0d001f00162b7f89 */ /* 0x000e2400000e0000 */
[----:B0-----:R-:W-:-:S05]  /*1c00*/  FMNMX.FTZ R10, R22, R43, !PT ;  /* 0x0000002b160a7209 */ /* 0x001fca0007810000 */
[----:B------:R0:W2:Y:S02]  /*1c10*/  SHFL.BFLY PT, R43, R10, 0x4, 0x1f ;  /* 0x0c801f000a2b7f89 */ /* 0x0000a400000e0000 */
.L_x_2680:
[----:B------:R-:W4:Y:S01]  /*1c20*/  S2R R15, SR_CgaCtaId ;  /* 0x00000000000f7919 */ /* 0x000f220000008800 */
[----:B---3--:R-:W-:Y:S01]  /*1c30*/  LOP3.LUT P0, R9, R7, 0x1f, RZ, 0xc0, !PT ;  /* 0x0000001f07097812 */ /* 0x008fe2000780c0ff */
[----:B------:R-:W-:Y:S05]  /*1c40*/  WARPSYNC.ALL ;  /* 0x0000000000007948 */ /* 0x000fea0003800000 */
[----:B------:R-:W-:Y:S02]  /*1c50*/  MOV R20, 0x400 ;  /* 0x0000040000147802 */ /* 0x000fe40000000f00 */
[----:B------:R-:W-:Y:S02]  /*1c60*/  SHF.R.U32.HI R35, RZ, 0x3, R7 ;  /* 0x00000003ff237819 */ /* 0x000fe40000011607 */
[----:B0-2---:R-:W-:-:S02]  /*1c70*/  FMNMX.FTZ R10, R10, R43, !PT ;  /* 0x0000002b0a0a7209 */ /* 0x005fc40007810000 */
[----:B----4-:R-:W-:-:S04]  /*1c80*/  LEA R12, R15, R20, 0x18 ;  /* 0x000000140f0c7211 */ /* 0x010fc800078ec0ff */
[----:B------:R-:W-:-:S05]  /*1c90*/  IADD3 R11, PT, PT, R35, R12, RZ ;  /* 0x0000000c230b7210 */ /* 0x000fca0007ffe0ff */
[----:B------:R0:W-:Y:S01]  /*1ca0*/  @!P0 STS [R11], R10 ;  /* 0x0000000a0b008388 */ /* 0x0001e20000000800 */
[----:B------:R-:W-:Y:S01]  /*1cb0*/  BAR.SYNC.DEFER_BLOCKING 0x0 ;  /* 0x0000000000007b1d */ /* 0x000fe20000010000 */
[C---:B------:R-:W-:Y:S01]  /*1cc0*/  ISETP.GT.U32.AND P0, PT, R9.reuse, 0x1, PT ;  /* 0x000000010900780c */ /* 0x040fe20003f04070 */
[----:B------:R-:W-:Y:S01]  /*1cd0*/  IMAD R12, R9, 0x4, R12 ;  /* 0x00000004090c7824 */ /* 0x000fe200078e020c */
[----:B------:R-:W-:Y:S01]  /*1ce0*/  MOV R16, 0xff7fffff ;  /* 0xff7fffff00107802 */ /* 0x000fe20000000f00 */
[----:B0-----:R-:W-:Y:S02]  /*1cf0*/  IMAD.IADD R10, R2, 0x1, R7 ;  /* 0x00000001020a7824 */ /* 0x001fe400078e0207 */
[----:B------:R-:W-:Y:S01]  /*1d00*/  HFMA2 R14, -RZ, RZ, 0, 0 ;  /* 0x00000000ff0e7431 */ /* 0x000fe200000001ff */
[----:B------:R-:W-:Y:S07]  /*1d10*/  BSSY.RECONVERGENT B0, `(.L_x_2599) ;  /* 0x0000168000007945 */ /* 0x000fee0003800200 */
[----:B------:R-:W0:Y:S01]  /*1d20*/  @!P0 LDS R16, [R12] ;  /* 0x000000000c108984 */ /* 0x000e220000000800 */
[----:B------:R-:W-:-:S03]  /*1d30*/  ISETP.GT.AND P0, PT, R10, R39, PT ;  /* 0x000000270a00720c */ /* 0x000fc60003f04270 */
[----:B0-----:R-:W0:Y:S02]  /*1d40*/  SHFL.BFLY PT, R13, R16, 0x1, 0x1f ;  /* 0x0c201f00100d7f89 */ /* 0x001e2400000e0000 */
[----:B0-----:R-:W-:-:S06]  /*1d50*/  FMNMX.FTZ R13, R13, R16, !PT ;  /* 0x000000100d0d7209 */ /* 0x001fcc0007810000 */
[----:B------:R-:W0:Y:S02]  /*1d60*/  SHFL.IDX PT, R13, R13, RZ, 0x1f ;  /* 0x00001fff0d0d7589 */ /* 0x000e2400000e0000 */
[----:B------:R-:W-:Y:S05]  /*1d70*/  @P0 BRA `(.L_x_2600) ;  /* 0x0000001400840947 */ /* 0x000fea0003800000 */
[----:B-1----:R-:W1:Y:S02]  /*1d80*/  LDC.64 R18, c[0x0][0x420] ;  /* 0x00010800ff127b82 */ /* 0x002e640000000a00 */
        /* <DEDUP_REMOVED lines=14> */
[----:B------:R-:W-:-:S04]  /*1e70*/  LEA.HI R4, R5, 0x1, RZ, 0x1a ;  /* 0x0000000105047811 */ /* 0x000fc800078fd0ff */
[----:B------:R-:W-:Y:S01]  /*1e80*/  LOP3.LUT R5, R4, 0x3, RZ, 0xc0, !PT ;  /* 0x0000000304057812 */ /* 0x000fe200078ec0ff */
[----:B------:R-:W-:Y:S01]  /*1e90*/  IMAD.MOV.U32 R4, RZ, RZ, R10 ;  /* 0x000000ffff047224 */ /* 0x000fe200078e000a */
[----:B------:R-:W-:Y:S01]  /*1ea0*/  LEA R16, R15, R14, 0x18 ;  /* 0x0000000e0f107211 */ /* 0x000fe200078ec0ff */
[----:B------:R-:W-:Y:S02]  /*1eb0*/  HFMA2 R14, -RZ, RZ, 0, 0 ;  /* 0x00000000ff0e7431 */ /* 0x000fe400000001ff */
[----:B------:R-:W-:Y:S01]  /*1ec0*/  IMAD.MOV R5, RZ, RZ, -R5 ;  /* 0x000000ffff057224 */ /* 0x000fe200078e0a05 */
[----:B------:R-:W-:-:S07]  /*1ed0*/  LEA R16, R7, R16, 0x2 ;  /* 0x0000001007107211 */ /* 0x000fce00078e10ff */
.L_x_2604:
        /* <DEDUP_REMOVED lines=11> */
.L_x_2603:
[----:B------:R-:W-:Y:S05]  /*1f90*/  BSYNC.RECONVERGENT B1 ;  /* 0x0000000000017941 */ /* 0x000fea0003800200 */
.L_x_2602:
[----:B------:R-:W-:Y:S05]  /*1fa0*/  @!P1 BRA `(.L_x_2600) ;  /* 0x0000001000f89947 */ /* 0x000fea0003800000 */
[----:B------:R-:W-:Y:S01]  /*1fb0*/  SHF.L.U32 R5, R2, 0x2, RZ ;  /* 0x0000000202057819 */ /* 0x000fe200000006ff */
[----:B------:R-:W-:-:S04]  /*1fc0*/  VIADD R20, R20, 0x90 ;  /* 0x0000009014147836 */ /* 0x000fc80000000000 */
[C---:B------:R-:W-:Y:S01]  /*1fd0*/  IMAD R5, R4.reuse, 0x4, -R5 ;  /* 0x0000000404057824 */ /* 0x040fe200078e0a05 */
[----:B------:R-:W-:Y:S01]  /*1fe0*/  LEA R20, R15, R20, 0x18 ;  /* 0x000000140f147211 */ /* 0x000fe200078ec0ff */
        /* <DEDUP_REMOVED lines=30> */
[----:B------:R-:W-:-:S03]  /*21d0*/  PLOP3.LUT P0, PT, PT, PT, PT, 0x80, 0x8 ;  /* 0x000000000008781c */ /* 0x000fc60003f0f070 */
[----:B------:R-:W-:-:S05]  /*21e0*/  IMAD.IADD R4, R39, 0x1, -R16 ;  /* 0x0000000127047824 */ /* 0x000fca00078e0a10 */
[----:B------:R-:W-:Y:S02]  /*21f0*/  ISETP.GT.AND P1, PT, R4, 0x2ff, PT ;  /* 0x000002ff0400780c */ /* 0x000fe40003f24270 */
[----:B------:R-:W-:-:S11]  /*2200*/  IADD3 R4, PT, PT, R5, 0x600, RZ ;  /* 0x0000060005047810 */ /* 0x000fd60007ffe0ff */
[----:B------:R-:W-:Y:S05]  /*2210*/  @!P1 BRA `(.L_x_2606) ;  /* 0x0000000400989947 */ /* 0x000fea0003800000 */
[----:B------:R-:W-:Y:S01]  /*2220*/  PLOP3.LUT P0, PT, PT, PT, PT, 0x8, 0x80 ;  /* 0x000000000080781c */ /* 0x000fe20003f0e170 */
[----:B------:R-:W-:-:S12]  /*2230*/  VIADD R5, R39, 0xfffffd01 ;  /* 0xfffffd0127057836 */ /* 0x000fd80000000000 */
.L_x_2607:
[----:B------:R-:W0:Y:S01]  /*2240*/  LDS R18, [R4+-0x200] ;  /* 0xfffe000004127984 */ /* 0x000e220000000800 */
[----:B------:R-:W-:-:S03]  /*2250*/  IADD3 R16, PT, PT, R16, 0x400, RZ ;  /* 0x0000040010107810 */ /* 0x000fc60007ffe0ff */
[----:B------:R-:W1:Y:S01]  /*2260*/  LDS R20, [R4+-0x100] ;  /* 0xffff000004147984 */ /* 0x000e620000000800 */
[----:B------:R-:W-:-:S03]  /*2270*/  ISETP.GE.AND P1, PT, R16, R5, PT ;  /* 0x000000051000720c */ /* 0x000fc60003f26270 */
[----:B------:R-:W2:Y:S04]  /*2280*/  LDS R26, [R4] ;  /* 0x00000000041a7984 */ /* 0x000ea80000000800 */
[----:B-----5:R-:W3:Y:S04]  /*2290*/  LDS R30, [R4+0x100] ;  /* 0x00010000041e7984 */ /* 0x020ee80000000800 */
        /* <DEDUP_REMOVED lines=31> */
[C---:B------:R-:W-:Y:S01]  /*2490*/  FADD.FTZ R38, -R13.reuse, R38 ;  /* 0x000000260d267221 */ /* 0x040fe20000010100 */
[----:B------:R-:W-:Y:S01]  /*24a0*/  FMUL.FTZ R27, R44, 1.4426950216293334961 ;  /* 0x3fb8aa3b2c1b7820 */ /* 0x000fe20000410000 */
[----:B0-----:R-:W-:Y:S01]  /*24b0*/  FADD.FTZ R14, R14, R21 ;  /* 0x000000150e0e7221 */ /* 0x001fe20000010000 */
[----:B------:R-:W0:Y:S01]  /*24c0*/  MUFU.EX2 R25, R25 ;  /* 0x0000001900197308 */ /* 0x000e220000000800 */
[C---:B------:R-:W-:Y:S01]  /*24d0*/  FADD.FTZ R36, -R13.reuse, R36 ;  /* 0x000000240d247221 */ /* 0x040fe20000010100 */
[----:B------:R-:W-:Y:S01]  /*24e0*/  FMUL.FTZ R29, R38, 1.4426950216293334961 ;  /* 0x3fb8aa3b261d7820 */ /* 0x000fe20000410000 */
[----:B------:R-:W-:Y:S01]  /*24f0*/  FADD.FTZ R14, R14, R15 ;  /* 0x0000000f0e0e7221 */ /* 0x000fe20000010000 */
[----:B------:R-:W2:Y:S01]  /*2500*/  MUFU.EX2 R27, R27 ;  /* 0x0000001b001b7308 */ /* 0x000ea20000000800 */
[----:B------:R-:W-:Y:S01]  /*2510*/  FMUL.FTZ R31, R36, 1.4426950216293334961 ;  /* 0x3fb8aa3b241f7820 */ /* 0x000fe20000410000 */
[C---:B------:R-:W-:Y:S01]  /*2520*/  FADD.FTZ R28, -R13.reuse, R28 ;  /* 0x0000001c0d1c7221 */ /* 0x040fe20000010100 */
[----:B------:R-:W-:Y:S01]  /*2530*/  FADD.FTZ R14, R14, R19 ;  /* 0x000000130e0e7221 */ /* 0x000fe20000010000 */
[----:B------:R-:W3:Y:S01]  /*2540*/  MUFU.EX2 R29, R29 ;  /* 0x0000001d001d7308 */ /* 0x000ee20000000800 */
[----:B------:R2:W-:Y:S01]  /*2550*/  STS [R4+-0x200], R17 ;  /* 0xfffe001104007388 */ /* 0x0005e20000000800 */
[C---:B------:R-:W-:Y:S01]  /*2560*/  FADD.FTZ R24, -R13.reuse, R24 ;  /* 0x000000180d187221 */ /* 0x040fe20000010100 */
[----:B-1----:R-:W-:Y:S01]  /*2570*/  FADD.FTZ R14, R14, R23 ;  /* 0x000000170e0e7221 */ /* 0x002fe20000010000 */
[----:B------:R-:W-:Y:S01]  /*2580*/  FMUL.FTZ R28, R28, 1.4426950216293334961 ;  /* 0x3fb8aa3b1c1c7820 */ /* 0x000fe20000410000 */
[----:B------:R-:W1:Y:S01]  /*2590*/  MUFU.EX2 R31, R31 ;  /* 0x0000001f001f7308 */ /* 0x000e620000000800 */
[----:B------:R-:W-:Y:S01]  /*25a0*/  FMUL.FTZ R24, R24, 1.4426950216293334961 ;  /* 0x3fb8aa3b18187820 */ /* 0x000fe20000410000 */
[----:B0-----:R-:W-:Y:S01]  /*25b0*/  FADD.FTZ R14, R14, R25 ;  /* 0x000000190e0e7221 */ /* 0x001fe20000010000 */
[C---:B------:R-:W-:Y:S01]  /*25c0*/  FADD.FTZ R22, -R13.reuse, R22 ;  /* 0x000000160d167221 */ /* 0x040fe20000010100 */
[----:B------:R-:W0:Y:S01]  /*25d0*/  MUFU.EX2 R33, R28 ;  /* 0x0000001c00217308 */ /* 0x000e220000000800 */
[----:B------:R1:W-:Y:S01]  /*25e0*/  STS [R4+-0x100], R21 ;  /* 0xffff001504007388 */ /* 0x0003e20000000800 */
[----:B--2---:R-:W-:Y:S01]  /*25f0*/  FADD.FTZ R14, R14, R27 ;  /* 0x0000001b0e0e7221 */ /* 0x004fe20000010000 */
[C---:B------:R-:W-:Y:S01]  /*2600*/  FADD.FTZ R18, -R13.reuse, R18 ;  /* 0x000000120d127221 */ /* 0x040fe20000010100 */
[----:B------:R-:W-:Y:S01]  /*2610*/  FMUL.FTZ R22, R22, 1.4426950216293334961 ;  /* 0x3fb8aa3b16167820 */ /* 0x000fe20000410000 */
[----:B------:R-:W2:Y:S01]  /*2620*/  MUFU.EX2 R17, R24 ;  /* 0x0000001800117308 */ /* 0x000ea20000000800 */
[----:B---3--:R-:W-:Y:S01]  /*2630*/  FADD.FTZ R14, R14, R29 ;  /* 0x0000001d0e0e7221 */ /* 0x008fe20000010000 */
[C---:B------:R-:W-:Y:S01]  /*2640*/  FADD.FTZ R20, -R13.reuse, R20 ;  /* 0x000000140d147221 */ /* 0x040fe20000010100 */
[----:B------:R-:W-:Y:S01]  /*2650*/  FMUL.FTZ R18, R18, 1.4426950216293334961 ;  /* 0x3fb8aa3b12127820 */ /* 0x000fe20000410000 */
[----:B------:R-:W-:Y:S01]  /*2660*/  STS [R4], R15 ;  /* 0x0000000f04007388 */ /* 0x000fe20000000800 */
        /* <DEDUP_REMOVED lines=8> */
[----:B------:R-:W-:Y:S01]  /*26f0*/  STS [R4+0x100], R19 ;  /* 0x0001001304007388 */ /* 0x000fe20000000800 */
[----:B------:R-:W3:Y:S01]  /*2700*/  MUFU.EX2 R43, R20 ;  /* 0x00000014002b7308 */ /* 0x000ee20000000800 */
[----:B--2---:R-:W-:Y:S01]  /*2710*/  FADD.FTZ R14, R14, R17 ;  /* 0x000000110e0e7221 */ /* 0x004fe20000010000 */
[----:B------:R-:W-:Y:S01]  /*2720*/  FMUL.FTZ R30, R30, 1.4426950216293334961 ;  /* 0x3fb8aa3b1e1e7820 */ /* 0x000fe20000410000 */
[----:B------:R-:W-:Y:S01]  /*2730*/  STS [R4+0x200], R23 ;  /* 0x0002001704007388 */ /* 0x000fe20000000800 */
[----:B------:R-:W2:Y:S01]  /*2740*/  MUFU.EX2 R45, R26 ;  /* 0x0000001a002d7308 */ /* 0x000ea20000000800 */
[----:B-1----:R-:W-:-:S02]  /*2750*/  FADD.FTZ R14, R14, R21 ;  /* 0x000000150e0e7221 */ /* 0x002fc40000010000 */
[----:B------:R-:W-:Y:S01]  /*2760*/  STS [R4+0x300], R25 ;  /* 0x0003001904007388 */ /* 0x000fe20000000800 */
[----:B------:R-:W1:Y:S01]  /*2770*/  MUFU.EX2 R47, R30 ;  /* 0x0000001e002f7308 */ /* 0x000e620000000800 */
[----:B0-----:R-:W-:Y:S02]  /*2780*/  FADD.FTZ R14, R14, R41 ;  /* 0x000000290e0e7221 */ /* 0x001fe40000010000 */
[----:B------:R-:W-:Y:S02]  /*2790*/  STS [R4+0x400], R27 ;  /* 0x0004001b04007388 */ /* 0x000fe40000000800 */
[----:B---3--:R-:W-:Y:S02]  /*27a0*/  FADD.FTZ R14, R14, R43 ;  /* 0x0000002b0e0e7221 */ /* 0x008fe40000010000 */
[----:B------:R-:W-:Y:S02]  /*27b0*/  STS [R4+0x500], R29 ;  /* 0x0005001d04007388 */ /* 0x000fe40000000800 */
[----:B--2---:R-:W-:-:S02]  /*27c0*/  FADD.FTZ R14, R14, R45 ;  /* 0x0000002d0e0e7221 */ /* 0x004fc40000010000 */
        /* <DEDUP_REMOVED lines=11> */
.L_x_2606:
[----:B------:R-:W-:Y:S05]  /*2880*/  BSYNC.RECONVERGENT B1 ;  /* 0x0000000000017941 */ /* 0x000fea0003800200 */
.L_x_2605:
        /* <DEDUP_REMOVED lines=12> */
[----:B-----5:R-:W4:Y:S04]  /*2950*/  LDS R30, [R4+0x400] ;  /* 0x00040000041e7984 */ /* 0x020f280000000800 */
        /* <DEDUP_REMOVED lines=42> */
.L_x_2609:
[----:B------:R-:W-:Y:S05]  /*2c00*/  BSYNC.RECONVERGENT B1 ;  /* 0x0000000000017941 */ /* 0x000fea0003800200 */
.L_x_2608:
        /* <DEDUP_REMOVED lines=27> */
.L_x_2601:
        /* <DEDUP_REMOVED lines=17> */
[----:B------:R-:W-:Y:S02]  /*2ed0*/  IADD3.X R19, PT, PT, R4, R19, RZ, P0, P2 ;  /* 0x0000001304137210 */ /* 0x000fe400007e44ff */
[----:B------:R-:W-:Y:S01]  /*2ee0*/  LEA R17, R7, R20, 0x2 ;  /* 0x0000001407117211 */ /* 0x000fe200078e10ff */
[----:B------:R-:W-:-:S07]  /*2ef0*/  IMAD.MOV R15, RZ, RZ, -R15 ;  /* 0x000000ffff0f7224 */ /* 0x000fce00078e0a0f */
.L_x_2612:
[----:B------:R1:W2:Y:S01]  /*2f00*/  LDG.E.U8 R20, desc[UR6][R18.64] ;  /* 0x0000000612147981 */ /* 0x0002a2000c1e1100 */
[----:B------:R-:W-:Y:S01]  /*2f10*/  VIADD R15, R15, 0x1 ;  /* 0x000000010f0f7836 */ /* 0x000fe20000000000 */
[----:B------:R-:W-:Y:S02]  /*2f20*/  IADD3 R16, PT, PT, R16, 0x40, RZ ;  /* 0x0000004010107810 */ /* 0x000fe40007ffe0ff */
[----:B-1----:R-:W-:-:S05]  /*2f30*/  IADD3 R18, P2, PT, R18, 0x40, RZ ;  /* 0x0000004012127810 */ /* 0x002fca0007f5e0ff */
[----:B------:R-:W-:Y:S01]  /*2f40*/  IMAD.X R19, RZ, RZ, R19, P2 ;  /* 0x000000ffff137224 */ /* 0x000fe200010e0613 */
        /* <DEDUP_REMOVED lines=11> */
.L_x_2611:
[----:B------:R-:W-:Y:S05]  /*3000*/  BSYNC.RECONVERGENT B1 ;  /* 0x0000000000017941 */ /* 0x000fea0003800200 */
.L_x_2610:
[----:B------:R-:W-:Y:S05]  /*3010*/  @!P1 BRA `(.L_x_2600) ;  /* 0x0000000000dc9947 */ /* 0x000fea0003800000 */
[----:B------:R-:W1:Y:S01]  /*3020*/  S2R R20, SR_CgaCtaId ;  /* 0x0000000000147919 */ /* 0x000e620000008800 */
[----:B------:R-:W2:Y:S01]  /*3030*/  LDCU.64 UR4, c[0x0][0x420] ;  /* 0x00008400ff0477ac */ /* 0x000ea20008000a00 */
[----:B------:R-:W-:Y:S01]  /*3040*/  MOV R17, 0x400 ;  /* 0x0000040000117802 */ /* 0x000fe20000000f00 */
[----:B------:R-:W-:-:S03]  /*3050*/  IMAD.SHL.U32 R15, R2, 0x4, RZ ;  /* 0x00000004020f7824 */ /* 0x000fc600078e00ff */
[----:B------:R-:W-:Y:S02]  /*3060*/  IADD3 R17, PT, PT, R17, 0x90, RZ ;  /* 0x0000009011117810 */ /* 0x000fe40007ffe0ff */
[----:B--2---:R-:W-:Y:S01]  /*3070*/  IADD3 R18, P0, P1, R5, UR4, R16 ;  /* 0x0000000405127c10 */ /* 0x004fe2000f91e010 */
[----:B------:R-:W-:-:S03]  /*3080*/  IMAD R5, R16, 0x4, -R15 ;  /* 0x0000000410057824 */ /* 0x000fc600078e0a0f */
[----:B------:R-:W-:Y:S02]  /*3090*/  IADD3 R18, P2, PT, R18, 0x80, RZ ;  /* 0x0000008012127810 */ /* 0x000fe40007f5e0ff */
[----:B------:R-:W-:Y:S02]  /*30a0*/  IADD3.X R4, PT, PT, R4, UR5, RZ, P0, P1 ;  /* 0x0000000504047c10 */ /* 0x000fe400087e24ff */
[----:B-1----:R-:W-:-:S04]  /*30b0*/  LEA R20, R20, R17, 0x18 ;  /* 0x0000001114147211 */ /* 0x002fc800078ec0ff */
[----:B------:R-:W-:Y:S02]  /*30c0*/  IADD3 R15, PT, PT, R5, 0x200, R20 ;  /* 0x00000200050f7810 */ /* 0x000fe40007ffe014 */
[----:B------:R-:W-:-:S07]  /*30d0*/  IADD3.X R5, PT, PT, RZ, R4, RZ, P2, !PT ;  /* 0x00000004ff057210 */ /* 0x000fce00017fe4ff */
.L_x_2613:
        /* <DEDUP_REMOVED lines=8> */
[----:B------:R-:W-:Y:S02]  /*3160*/  MOV R17, RZ ;  /* 0x000000ff00117202 */ /* 0x000fe40000000f00 */
[----:B----4-:R-:W-:Y:S02]  /*3170*/  ISETP.NE.AND P2, PT, R18, RZ, PT ;  /* 0x000000ff1200720c */ /* 0x010fe40003f45270 */
[----:B------:R-:W-:-:S05]  /*3180*/  ISETP.NE.AND P3, PT, R19, RZ, PT ;  /* 0x000000ff1300720c */ /* 0x000fca0003f65270 */
[----:B------:R-:W0:Y:S04]  /*3190*/  @!P0 LDS R18, [R15+-0x200] ;  /* 0xfffe00000f128984 */ /* 0x000e280000000800 */
[----:B------:R-:W1:Y:S04]  /*31a0*/  @!P1 LDS R20, [R15+-0x100] ;  /* 0xffff00000f149984 */ /* 0x000e680000000800 */
[----:B------:R-:W2:Y:S04]  /*31b0*/  @!P2 LDS R22, [R15] ;  /* 0x000000000f16a984 */ /* 0x000ea80000000800 */
[----:B------:R-:W3:Y:S01]  /*31c0*/  @!P3 LDS R24, [R15+0x100] ;  /* 0x000100000f18b984 */ /* 0x000ee20000000800 */
[----:B0-----:R-:W-:-:S04]  /*31d0*/  @!P0 FADD.FTZ R18, -R13, R18 ;  /* 0x000000120d128221 */ /* 0x001fc80000010100 */
[----:B------:R-:W-:Y:S01]  /*31e0*/  @!P0 FMUL.FTZ R18, R18, 1.4426950216293334961 ;  /* 0x3fb8aa3b12128820 */ /* 0x000fe20000410000 */
[----:B-1----:R-:W-:Y:S01]  /*31f0*/  @!P1 FADD.FTZ R19, -R13, R20 ;  /* 0x000000140d139221 */ /* 0x002fe20000010100 */
[----:B------:R-:W-:Y:S02]  /*3200*/  IMAD.MOV.U32 R20, RZ, RZ, RZ ;  /* 0x000000ffff147224 */ /* 0x000fe400078e00ff */
[----:B------:R0:W1:Y:S01]  /*3210*/  @!P0 MUFU.EX2 R17, R18 ;  /* 0x0000001200118308 */ /* 0x0000620000000800 */
[----:B------:R-:W-:Y:S01]  /*3220*/  @!P1 FMUL.FTZ R19, R19, 1.4426950216293334961 ;  /* 0x3fb8aa3b13139820 */ /* 0x000fe20000410000 */
[C---:B--2---:R-:W-:Y:S01]  /*3230*/  @!P2 FADD.FTZ R21, -R13.reuse, R22 ;  /* 0x000000160d15a221 */ /* 0x044fe20000010100 */
[----:B------:R-:W-:Y:S02]  /*3240*/  HFMA2 R22, -RZ, RZ, 0, 0 ;  /* 0x00000000ff167431 */ /* 0x000fe400000001ff */
        /* <DEDUP_REMOVED lines=20> */
.L_x_2600:
[----:B------:R-:W-:Y:S05]  /*3390*/  BSYNC.RECONVERGENT B0 ;  /* 0x0000000000007941 */ /* 0x000fea0003800200 */
.L_x_2599:
[----:B0---4-:R-:W0:Y:S01]  /*33a0*/  SHFL.BFLY PT, R5, R14, 0x10, 0x1f ;  /* 0x0e001f000e057f89 */ /* 0x011e2200000e0000 */
        /* <DEDUP_REMOVED lines=11> */
[----:B------:R-:W1:Y:S02]  /*3460*/  SHFL.BFLY PT, R15, R16, 0x1, 0x1f ;  /* 0x0c201f00100f7f89 */ /* 0x000e6400000e0000 */
[----:B-1----:R-:W-:Y:S01]  /*3470*/  FADD.FTZ R18, R16, R15 ;  /* 0x0000000f10127221 */ /* 0x002fe20000010000 */
        /* <DEDUP_REMOVED lines=17> */
.L_x_2614:
        /* <DEDUP_REMOVED lines=23> */
.L_x_2620:
[----:B------:R-:W0:Y:S01]  /*3700*/  LDS R9, [R5] ;  /* 0x0000000005097984 */ /* 0x000e220000000800 */
[----:B------:R-:W-:-:S04]  /*3710*/  IADD3 R11, PT, PT, R11, 0x1, RZ ;  /* 0x000000010b0b7810 */ /* 0x000fc80007ffe0ff */
[----:B------:R-:W-:Y:S01]  /*3720*/  ISETP.NE.AND P0, PT, R11, RZ, PT ;  /* 0x000000ff0b00720c */ /* 0x000fe20003f05270 */
[----:B0-----:R-:W-:-:S05]  /*3730*/  FMUL.FTZ R12, R9, R4 ;  /* 0x00000004090c7220 */ /* 0x001fca0000410000 */
[----:B------:R0:W-:Y:S02]  /*3740*/  STS [R5], R12 ;  /* 0x0000000c05007388 */ /* 0x0001e40000000800 */
[----:B0-----:R-:W-:-:S05]  /*3750*/  VIADD R5, R5, 0x100 ;  /* 0x0000010005057836 */ /* 0x001fca0000000000 */
[----:B------:R-:W-:Y:S05]  /*3760*/  @P0 BRA `(.L_x_2620) ;  /* 0xfffffffc00e40947 */ /* 0x000fea000383ffff */
.L_x_2619:
[----:B------:R-:W-:Y:S05]  /*3770*/  BSYNC.RECONVERGENT B1 ;  /* 0x0000000000017941 */ /* 0x000fea0003800200 */
.L_x_2618:
        /* <DEDUP_REMOVED lines=8> */
[----:B-1----:R-:W-:-:S09]  /*3800*/  ULEA UR4, UR5, UR4, 0x18 ;  /* 0x0000000405047291 */ /* 0x002fd2000f8ec0ff */
[----:B------:R-:W0:Y:S04]  /*3810*/  LDS R9, [R5+UR4] ;  /* 0x0000000405097984 */ /* 0x000e280008000800 */
[----:B------:R-:W1:Y:S04]  /*3820*/  LDS R11, [R5+UR4+0x100] ;  /* 0x00010004050b7984 */ /* 0x000e680008000800 */
[----:B------:R-:W2:Y:S04]  /*3830*/  LDS R13, [R5+UR4+0x200] ;  /* 0x00020004050d7984 */ /* 0x000ea80008000800 */
[----:B------:R-:W3:Y:S01]  /*3840*/  LDS R15, [R5+UR4+0x300] ;  /* 0x00030004050f7984 */ /* 0x000ee20008000800 */
[----:B0-----:R-:W-:Y:S01]  /*3850*/  FMUL.FTZ R12, R9, R4 ;  /* 0x00000004090c7220 */ /* 0x001fe20000410000 */
[----:B------:R-:W-:-:S02]  /*3860*/  VIADD R9, R5, UR4 ;  /* 0x0000000405097c36 */ /* 0x000fc40008000000 */
[-C--:B-1----:R-:W-:Y:S02]  /*3870*/  FMUL.FTZ R14, R11, R4.reuse ;  /* 0x000000040b0e7220 */ /* 0x082fe40000410000 */
[----:B------:R4:W-:Y:S01]  /*3880*/  STS [R5+UR4], R12 ;  /* 0x0000000c05007988 */ /* 0x0009e20008000804 */
[----:B--2---:R-:W-:-:S03]  /*3890*/  FMUL.FTZ R16, R13, R4 ;  /* 0x000000040d107220 */ /* 0x004fc60000410000 */
[----:B------:R4:W-:Y:S01]  /*38a0*/  STS [R5+UR4+0x100], R14 ;  /* 0x0001000e05007988 */ /* 0x0009e20008000804 */
[----:B---3--:R-:W-:-:S03]  /*38b0*/  FMUL.FTZ R18, R15, R4 ;  /* 0x000000040f127220 */ /* 0x008fc60000410000 */
[----:B------:R4:W-:Y:S04]  /*38c0*/  STS [R5+UR4+0x200], R16 ;  /* 0x0002001005007988 */ /* 0x0009e80008000804 */
[----:B------:R4:W-:Y:S01]  /*38d0*/  STS [R5+UR4+0x300], R18 ;  /* 0x0003001205007988 */ /* 0x0009e20008000804 */
[----:B------:R-:W-:Y:S05]  /*38e0*/  @P0 BRA `(.L_x_2616) ;  /* 0x0000001000b80947 */ /* 0x000fea0003800000 */
[----:B----4-:R-:W-:Y:S01]  /*38f0*/  IADD3 R5, PT, PT, -R10, R39, RZ ;  /* 0x000000270a057210 */ /* 0x010fe20007ffe1ff */
[----:B------:R-:W-:Y:S01]  /*3900*/  BSSY.RECONVERGENT B1, `(.L_x_2621) ;  /* 0x000003b000017945 */ /* 0x000fe20003800200 */
[----:B------:R-:W-:Y:S02]  /*3910*/  PLOP3.LUT P0, PT, PT, PT, PT, 0x80, 0x8 ;  /* 0x000000000008781c */ /* 0x000fe40003f0f070 */
[----:B------:R-:W-:Y:S01]  /*3920*/  ISETP.GT.AND P1, PT, R5, 0x2ff, PT ;  /* 0x000002ff0500780c */ /* 0x000fe20003f24270 */
[----:B------:R-:W-:-:S12]  /*3930*/  VIADD R5, R9, 0x600 ;  /* 0x0000060009057836 */ /* 0x000fd80000000000 */
[----:B------:R-:W-:Y:S05]  /*3940*/  @!P1 BRA `(.L_x_2622) ;  /* 0x0000000000d89947 */ /* 0x000fea0003800000 */
[----:B------:R-:W-:Y:S02]  /*3950*/  PLOP3.LUT P0, PT, PT, PT, PT, 0x8, 0x80 ;  /* 0x000000000080781c */ /* 0x000fe40003f0e170 */
[----:B------:R-:W-:-:S11]  /*3960*/  IADD3 R47, PT, PT, R39, -0x2ff, RZ ;  /* 0xfffffd01272f7810 */ /* 0x000fd60007ffe0ff */
.L_x_2623:
        /* <DEDUP_REMOVED lines=33> */
[----:B-----5:R-:W-:-:S03]  /*3b80*/  FMUL.FTZ R30, R4, R29 ;  /* 0x0000001d041e7220 */ /* 0x020fc60000410000 */
        /* <DEDUP_REMOVED lines=18> */
.L_x_2622:
[----:B------:R-:W-:Y:S05]  /*3cb0*/  BSYNC.RECONVERGENT B1 ;  /* 0x0000000000017941 */ /* 0x000fea0003800200 */
.L_x_2621:
        /* <DEDUP_REMOVED lines=31> */
.L_x_2625:
[----:B------:R-:W-:Y:S05]  /*3eb0*/  BSYNC.RECONVERGENT B1 ;  /* 0x0000000000017941 */ /* 0x000fea0003800200 */
.L_x_2624:
        /* <DEDUP_REMOVED lines=15> */
.L_x_2617:
        /* <DEDUP_REMOVED lines=24> */
.L_x_2628:
        /* <DEDUP_REMOVED lines=12> */
.L_x_2627:
[----:B------:R-:W-:Y:S05]  /*41f0*/  BSYNC.RECONVERGENT B1 ;  /* 0x0000000000017941 */ /* 0x000fea0003800200 */
.L_x_2626:
[----:B------:R-:W-:Y:S05]  /*4200*/  @!P1 BRA `(.L_x_2616) ;  /* 0x0000000800709947 */ /* 0x000fea0003800000 */
[----:B------:R-:W1:Y:S01]  /*4210*/  S2R R16, SR_CgaCtaId ;  /* 0x0000000000107919 */ /* 0x000e620000008800 */
[----:B------:R-:W2:Y:S01]  /*4220*/  LDCU.64 UR4, c[0x0][0x480] ;  /* 0x00009000ff0477ac */ /* 0x000ea20008000a00 */
[C---:B------:R-:W-:Y:S01]  /*4230*/  IADD3 R9, P0, PT, R10.reuse, R14, RZ ;  /* 0x0000000e0a097210 */ /* 0x040fe20007f1e0ff */
[----:B------:R-:W-:Y:S01]  /*4240*/  BSSY.RECONVERGENT B1, `(.L_x_2629) ;  /* 0x000005a000017945 */ /* 0x000fe20003800200 */
[----:B------:R-:W-:Y:S02]  /*4250*/  IADD3 R11, PT, PT, -R10, R39, RZ ;  /* 0x000000270a0b7210 */ /* 0x000fe40007ffe1ff */
[----:B------:R-:W-:Y:S01]  /*4260*/  MOV R5, 0x400 ;  /* 0x0000040000057802 */ /* 0x000fe20000000f00 */
[----:B------:R-:W-:Y:S01]  /*4270*/  IMAD.X R14, RZ, RZ, R15, P0 ;  /* 0x000000ffff0e7224 */ /* 0x000fe200000e060f */
[----:B------:R-:W-:Y:S02]  /*4280*/  ISETP.GT.AND P1, PT, R11, 0x2ff, PT ;  /* 0x000002ff0b00780c */ /* 0x000fe40003f24270 */
[----:B--2---:R-:W-:-:S04]  /*4290*/  LEA R12, P0, R9, UR4, 0x2 ;  /* 0x00000004090c7c11 */ /* 0x004fc8000f8010ff */
[----:B------:R-:W-:Y:S01]  /*42a0*/  LEA.HI.X R14, R9, UR5, R14, 0x2, P0 ;  /* 0x00000005090e7c11 */ /* 0x000fe200080f140e */
[----:B------:R-:W-:Y:S01]  /*42b0*/  VIADD R9, R5, 0x90 ;  /* 0x0000009005097836 */ /* 0x000fe20000000000 */
[----:B------:R-:W-:Y:S02]  /*42c0*/  SHF.L.U32 R5, R2, 0x2, RZ ;  /* 0x0000000202057819 */ /* 0x000fe400000006ff */
[----:B------:R-:W-:-:S03]  /*42d0*/  IADD3 R12, P0, PT, R12, 0x200, RZ ;  /* 0x000002000c0c7810 */ /* 0x000fc60007f1e0ff */
[----:B------:R-:W-:Y:S01]  /*42e0*/  IMAD R5, R10, 0x4, -R5 ;  /* 0x000000040a057824 */ /* 0x000fe200078e0a05 */
[----:B------:R-:W-:Y:S02]  /*42f0*/  IADD3.X R13, PT, PT, RZ, R14, RZ, P0, !PT ;  /* 0x0000000eff0d7210 */ /* 0x000fe400007fe4ff */
[----:B-1----:R-:W-:Y:S02]  /*4300*/  LEA R16, R16, R9, 0x18 ;  /* 0x0000000910107211 */ /* 0x002fe400078ec0ff */
[----:B------:R-:W-:Y:S02]  /*4310*/  PLOP3.LUT P0, PT, PT, PT, PT, 0x80, 0x8 ;  /* 0x000000000008781c */ /* 0x000fe40003f0f070 */
[----:B------:R-:W-:Y:S01]  /*4320*/  IADD3 R5, PT, PT, R5, 0x200, R16 ;  /* 0x0000020005057810 */ /* 0x000fe20007ffe010 */
[----:B------:R-:W-:Y:S10]  /*4330*/  @!P1 BRA `(.L_x_2630) ;  /* 0x0000000400289947 */ /* 0x000ff40003800000 */
[----:B------:R-:W-:Y:S01]  /*4340*/  PLOP3.LUT P0, PT, PT, PT, PT, 0x8, 0x80 ;  /* 0x000000000080781c */ /* 0x000fe20003f0e170 */
[----:B------:R-:W-:-:S12]  /*4350*/  VIADD R49, R39, 0xfffffd01 ;  /* 0xfffffd0127317836 */ /* 0x000fd80000000000 */
.L_x_2631:
        /* <DEDUP_REMOVED lines=72> */
.L_x_2630:
[----:B------:R-:W-:Y:S05]  /*47e0*/  BSYNC.RECONVERGENT B1 ;  /* 0x0000000000017941 */ /* 0x000fea0003800200 */
.L_x_2629:
        /* <DEDUP_REMOVED lines=43> */
.L_x_2633:
[----:B------:R-:W-:Y:S05]  /*4aa0*/  BSYNC.RECONVERGENT B1 ;  /* 0x0000000000017941 */ /* 0x000fea0003800200 */
.L_x_2632:
        /* <DEDUP_REMOVED lines=18> */
.L_x_2616:
[----:B------:R-:W-:Y:S05]  /*4bd0*/  BSYNC.RECONVERGENT B0 ;  /* 0x0000000000007941 */ /* 0x000fea0003800200 */
.L_x_2615:
[----:B------:R-:W2:Y:S01]  /*4be0*/  LDCU.64 UR4, c[0x0][0x3b0] ;  /* 0x00007600ff0477ac */ /* 0x000ea20008000a00 */
[----:B0-----:R-:W-:Y:S01]  /*4bf0*/  SHF.R.S32.HI R4, RZ, 0x1f, R39 ;  /* 0x0000001fff047819 */ /* 0x001fe20000011427 */
[----:B------:R-:W0:Y:S01]  /*4c00*/  LDC.64 R42, c[0x0][0x3c0] ;  /* 0x0000f000ff2a7b82 */ /* 0x000e220000000a00 */
[----:B------:R-:W-:Y:S02]  /*4c10*/  SHF.L.U32 R33, R7, 0x2, RZ ;  /* 0x0000000207217819 */ /* 0x000fe400000006ff */
[----:B-1--4-:R-:W-:Y:S02]  /*4c20*/  CS2R R12, SRZ ;  /* 0x00000000000c7805 */ /* 0x012fe4000001ff00 */
[----:B------:R-:W-:Y:S02]  /*4c30*/  LEA.HI R4, R4, R39, RZ, 0x3 ;  /* 0x0000002704047211 */ /* 0x000fe400078f18ff */
[----:B------:R-:W-:Y:S02]  /*4c40*/  CS2R R14, SRZ ;  /* 0x00000000000e7805 */ /* 0x000fe4000001ff00 */
[----:B------:R-:W-:-:S02]  /*4c50*/  LOP3.LUT R33, R33, 0x1c, RZ, 0xc0, !PT ;  /* 0x0000001c21217812 */ /* 0x000fc400078ec0ff */
[----:B------:R-:W-:-:S05]  /*4c60*/  LOP3.LUT R4, R4, 0xfffffff8, RZ, 0xc0, !PT ;  /* 0xfffffff804047812 */ /* 0x000fca00078ec0ff */
[----:B------:R-:W-:Y:S01]  /*4c70*/  IMAD.IADD R4, R39, 0x1, -R4 ;  /* 0x0000000127047824 */ /* 0x000fe200078e0a04 */
[----:B--2---:R-:W-:Y:S01]  /*4c80*/  ISETP.NE.U32.AND P0, PT, RZ, UR4, PT ;  /* 0x00000004ff007c0c */ /* 0x004fe2000bf05070 */
[----:B------:R-:W1:Y:S03]  /*4c90*/  LDCU UR4, c[0x0][0x3f4] ;  /* 0x00007e80ff0477ac */ /* 0x000e660008000800 */
[----:B------:R-:W-:-:S04]  /*4ca0*/  ISETP.NE.AND.EX P0, PT, RZ, UR5, PT, P0 ;  /* 0x00000005ff007c0c */ /* 0x000fc8000bf05300 */
[----:B------:R-:W-:-:S13]  /*4cb0*/  ISETP.NE.OR P0, PT, R35, R4, !P0 ;  /* 0x000000042300720c */ /* 0x000fda0004705670 */
[----:B------:R-:W2:Y:S01]  /*4cc0*/  @!P0 LDC.64 R10, c[0x0][0x3b0] ;  /* 0x0000ec00ff0a8b82 */ /* 0x000ea20000000a00 */
[----:B------:R-:W-:Y:S02]  /*4cd0*/  @!P0 LEA R5, R32, R33, 0x5 ;  /* 0x0000002120058211 */ /* 0x000fe400078e28ff */
[----:B------:R-:W-:-:S03]  /*4ce0*/  IADD3 R36, PT, PT, R2, R35, RZ ;  /* 0x0000002302247210 */ /* 0x000fc60007ffe0ff */
[----:B--2---:R-:W-:-:S04]  /*4cf0*/  @!P0 IMAD.WIDE.U32 R10, R5, 0x4, R10 ;  /* 0x00000004050a8825 */ /* 0x004fc800078e000a */
[----:B-1----:R-:W-:Y:S01]  /*4d00*/  IMAD.U32 R5, RZ, RZ, UR4 ;  /* 0x00000004ff057e24 */ /* 0x002fe2000f8e00ff */
[----:B------:R1:W5:Y:S01]  /*4d10*/  @!P0 LDG.E.128 R12, desc[UR6][R10.64] ;  /* 0x000000060a0c8981 */ /* 0x000362000c1e1d00 */
[----:B------:R-:W-:Y:S01]  /*4d20*/  BSSY.RECONVERGENT B0, `(.L_x_2634) ;  /* 0x00000be000007945 */ /* 0x000fe20003800200 */
[----:B------:R-:W-:Y:S01]  /*4d30*/  SHF.L.U32 R6, R6, 0x5, RZ ;  /* 0x0000000506067819 */ /* 0x000fe200000006ff */
[-C--:B------:R-:W-:Y:S01]  /*4d40*/  IMAD R9, R8, R5.reuse, R33 ;  /* 0x0000000508097224 */ /* 0x080fe200078e0221 */
[----:B------:R-:W-:Y:S02]  /*4d50*/  VIMNMX R17, PT, PT, R39, R5, PT ;  /* 0x0000000527117248 */ /* 0x000fe40003fe0100 */
[----:B------:R-:W-:Y:S02]  /*4d60*/  CS2R R26, SRZ ;  /* 0x00000000001a7805 */ /* 0x000fe4000001ff00 */
[----:B------:R-:W-:Y:S01]  /*4d70*/  CS2R R24, SRZ ;  /* 0x0000000000187805 */ /* 0x000fe2000001ff00 */
[----:B0-----:R-:W-:Y:S01]  /*4d80*/  IMAD.WIDE R42, R9, 0x4, R42 ;  /* 0x00000004092a7825 */ /* 0x001fe200078e022a */
[----:B------:R-:W-:Y:S01]  /*4d90*/  BAR.SYNC.DEFER_BLOCKING 0x0 ;  /* 0x0000000000007b1d */ /* 0x000fe20000010000 */
[----:B------:R-:W-:-:S13]  /*4da0*/  ISETP.GE.AND P0, PT, R36, R17, PT ;  /* 0x000000112400720c */ /* 0x000fda0003f06270 */
[----:B-1----:R-:W-:Y:S05]  /*4db0*/  @P0 BRA `(.L_x_2635) ;  /* 0x0000000800d00947 */ /* 0x002fea0003800000 */
[----:B------:R-:W-:Y:S01]  /*4dc0*/  VIADDMNMX R38, R36, 0x8, R17, !PT ;  /* 0x0000000824267846 */ /* 0x000fe20007800111 */
[----:B------:R-:W-:Y:S01]  /*4dd0*/  BSSY.RECONVERGENT B1, `(.L_x_2636) ;  /* 0x0000059000017945 */ /* 0x000fe20003800200 */
[----:B------:R-:W-:Y:S01]  /*4de0*/  LOP3.LUT R8, RZ, R2, RZ, 0x33, !PT ;  /* 0x00000002ff087212 */ /* 0x000fe200078e33ff */
[----:B------:R-:W-:Y:S01]  /*4df0*/  IMAD.MOV.U32 R41, RZ, RZ, R36 ;  /* 0x000000ffff297224 */ /* 0x000fe200078e0024 */
[----:B------:R-:W-:Y:S02]  /*4e00*/  CS2R R24, SRZ ;  /* 0x0000000000187805 */ /* 0x000fe4000001ff00 */
[----:B------:R-:W-:Y:S02]  /*4e10*/  CS2R R26, SRZ ;  /* 0x00000000001a7805 */ /* 0x000fe4000001ff00 */
[----:B------:R-:W-:-:S04]  /*4e20*/  IADD3 R38, PT, PT, -R35, R38, R8 ;  /* 0x0000002623267210 */ /* 0x000fc80007ffe108 */
        /* <DEDUP_REMOVED lines=10> */
[----:B------:R-:W-:Y:S02]  /*4ed0*/  IADD3 R8, PT, PT, R8, 0x90, RZ ;  /* 0x0000009008087810 */ /* 0x000fe40007ffe0ff */
[----:B------:R-:W-:Y:S02]  /*4ee0*/  MOV R24, RZ ;  /* 0x000000ff00187202 */ /* 0x000fe40000000f00 */
[----:B0-----:R-:W-:-:S07]  /*4ef0*/  LEA R40, R9, R8, 0x18 ;  /* 0x0000000809287211 */ /* 0x001fce00078ec0ff */
.L_x_2638:
[----:B------:R-:W-:-:S05]  /*4f00*/  SHF.L.U32 R51, R41, 0x5, RZ ;  /* 0x0000000529337819 */ /* 0x000fca00000006ff */
[----:B------:R-:W-:-:S06]  /*4f10*/  IMAD.WIDE.U32 R28, R51, 0x4, R42 ;  /* 0x00000004331c7825 */ /* 0x000fcc00078e002a */
[----:B-----5:R-:W2:Y:S01]  /*4f20*/  LDG.E.128 R28, desc[UR6][R28.64] ;  /* 0x000000061c1c7981 */ /* 0x020ea2000c1e1d00 */
[----:B------:R-:W-:-:S04]  /*4f30*/  VIADD R9, R51, 0x100 ;  /* 0x0000010033097836 */ /* 0x000fc80000000000 */
[----:B------:R-:W-:-:S06]  /*4f40*/  IMAD.WIDE.U32 R8, R9, 0x4, R42 ;  /* 0x0000000409087825 */ /* 0x000fcc00078e002a */
[----:B------:R-:W3:Y:S01]  /*4f50*/  LDG.E.128 R8, desc[UR6][R8.64] ;  /* 0x0000000608087981 */ /* 0x000ee2000c1e1d00 */
[C---:B------:R-:W-:Y:S02]  /*4f60*/  IADD3 R21, PT, PT, R51.reuse, 0x200, RZ ;  /* 0x0000020033157810 */ /* 0x040fe40007ffe0ff */
[----:B------:R-:W-:-:S03]  /*4f70*/  IADD3 R17, PT, PT, R51, 0x300, RZ ;  /* 0x0000030033117810 */ /* 0x000fc60007ffe0ff */
[----:B------:R-:W-:-:S04]  /*4f80*/  IMAD.WIDE.U32 R20, R21, 0x4, R42 ;  /* 0x0000000415147825 */ /* 0x000fc800078e002a */
[----:B------:R-:W-:Y:S02]  /*4f90*/  IMAD.WIDE.U32 R16, R17, 0x4, R42 ;  /* 0x0000000411107825 */ /* 0x000fe400078e002a */
[----:B------:R-:W4:Y:S04]  /*4fa0*/  LDG.E.128 R20, desc[UR6][R20.64] ;  /* 0x0000000614147981 */ /* 0x000f28000c1e1d00 */
[----:B------:R-:W4:Y:S01]  /*4fb0*/  LDG.E.128 R16, desc[UR6][R16.64] ;  /* 0x0000000610107981 */ /* 0x000f22000c1e1d00 */
[----:B------:R-:W-:-:S05]  /*4fc0*/  IMAD.IADD R47, R41, 0x1, -R2 ;  /* 0x00000001292f7824 */ /* 0x000fca00078e0a02 */
[----:B------:R-:W-:-:S05]  /*4fd0*/  LEA R47, R47, R40, 0x2 ;  /* 0x000000282f2f7211 */ /* 0x000fca00078e10ff */
[----:B------:R-:W2:Y:S04]  /*4fe0*/  LDS R48, [R47] ;  /* 0x000000002f307984 */ /* 0x000ea80000000800 */
[----:B------:R-:W-:Y:S01]  /*4ff0*/  LDS R50, [R47+0x40] ;  /* 0x000040002f327984 */ /* 0x000fe20000000800 */
[-C--:B--2---:R-:W-:Y:S01]  /*5000*/  FFMA.FTZ R53, R28, R48.reuse, R24 ;  /* 0x000000301c357223 */ /* 0x084fe20000010018 */
[-C--:B------:R-:W-:Y:S02]  /*5010*/  FFMA.FTZ R24, R29, R48.reuse, R25 ;  /* 0x000000301d187223 */ /* 0x080fe40000010019 */
[----:B------:R-:W3:Y:S01]  /*5020*/  LDS R28, [R47+0x20] ;  /* 0x000020002f1c7984 */ /* 0x000ee20000000800 */
[----:B------:R-:W-:Y:S01]  /*5030*/  IADD3 R25, PT, PT, R51, 0x400, RZ ;  /* 0x0000040033197810 */ /* 0x000fe20007ffe0ff */
[-C--:B------:R-:W-:Y:S01]  /*5040*/  FFMA.FTZ R29, R30, R48.reuse, R26 ;  /* 0x000000301e1d7223 */ /* 0x080fe2000001001a */
[----:B------:R-:W-:-:S02]  /*5050*/  FFMA.FTZ R30, R31, R48, R27 ;  /* 0x000000301f1e7223 */ /* 0x000fc4000001001b */
[----:B------:R-:W0:Y:S01]  /*5060*/  LDS R48, [R47+0x60] ;  /* 0x000060002f307984 */ /* 0x000e220000000800 */
[-C--:B---3--:R-:W-:Y:S01]  /*5070*/  FFMA.FTZ R53, R8, R28.reuse, R53 ;  /* 0x0000001c08357223 */ /* 0x088fe20000010035 */
[----:B------:R-:W-:Y:S01]  /*5080*/  FFMA.FTZ R8, R9, R28, R24 ;  /* 0x0000001c09087223 */ /* 0x000fe20000010018 */
[----:B------:R-:W-:-:S06]  /*5090*/  IMAD.WIDE.U32 R24, R25, 0x4, R42 ;  /* 0x0000000419187825 */ /* 0x000fcc00078e002a */
[----:B------:R-:W2:Y:S01]  /*50a0*/  LDG.E.128 R24, desc[UR6][R24.64] ;  /* 0x0000000618187981 */ /* 0x000ea2000c1e1d00 */
[----:B------:R-:W-:Y:S02]  /*50b0*/  VIADD R9, R51, 0x500 ;  /* 0x0000050033097836 */ /* 0x000fe40000000000 */
[-C--:B------:R-:W-:Y:S01]  /*50c0*/  FFMA.FTZ R29, R10, R28.reuse, R29 ;  /* 0x0000001c0a1d7223 */ /* 0x080fe2000001001d */
[----:B------:R-:W-:Y:S01]  /*50d0*/  FFMA.FTZ R30, R11, R28, R30 ;  /* 0x0000001c0b1e7223 */ /* 0x000fe2000001001e */
[----:B----4-:R-:W-:Y:S01]  /*50e0*/  FFMA.FTZ R28, R21, R50, R8 ;  /* 0x00000032151c7223 */ /* 0x010fe20000010008 */
[----:B------:R-:W-:Y:S01]  /*50f0*/  IADD3 R21, PT, PT, R51, 0x600, RZ ;  /* 0x0000060033157810 */ /* 0x000fe20007ffe0ff */
[----:B------:R-:W-:-:S04]  /*5100*/  IMAD.WIDE.U32 R8, R9, 0x4, R42 ;  /* 0x0000000409087825 */ /* 0x000fc800078e002a */
[-C--:B------:R-:W-:Y:S01]  /*5110*/  FFMA.FTZ R53, R20, R50.reuse, R53 ;  /* 0x0000003214357223 */ /* 0x080fe20000010035 */
[----:B------:R-:W-:Y:S01]  /*5120*/  FFMA.FTZ R29, R22, R50, R29 ;  /* 0x00000032161d7223 */ /* 0x000fe2000001001d */
[----:B------:R-:W-:Y:S01]  /*5130*/  IADD3 R51, PT, PT, R51, 0x700, RZ ;  /* 0x0000070033337810 */ /* 0x000fe20007ffe0ff */
[----:B------:R-:W-:-:S04]  /*5140*/  IMAD.WIDE.U32 R20, R21, 0x4, R42 ;  /* 0x0000000415147825 */ /* 0x000fc800078e002a */
[-C--:B0-----:R-:W-:Y:S01]  /*5150*/  FFMA.FTZ R53, R16, R48.reuse, R53 ;  /* 0x0000003010357223 */ /* 0x081fe20000010035 */
[----:B------:R-:W3:Y:S01]  /*5160*/  LDG.E.128 R8, desc[UR6][R8.64] ;  /* 0x0000000608087981 */ /* 0x000ee2000c1e1d00 */
[-C--:B------:R-:W-:Y:S01]  /*5170*/  FFMA.FTZ R16, R17, R48.reuse, R28 ;  /* 0x0000003011107223 */ /* 0x080fe2000001001c */
[----:B------:R-:W-:Y:S01]  /*5180*/  FFMA.FTZ R17, R18, R48, R29 ;  /* 0x0000003012117223 */ /* 0x000fe2000001001d */
[----:B------:R-:W-:-:S04]  /*5190*/  IMAD.WIDE.U32 R28, R51, 0x4, R42 ;  /* 0x00000004331c7825 */ /* 0x000fc800078e002a */
[----:B------:R-:W-:Y:S01]  /*51a0*/  FFMA.FTZ R50, R23, R50, R30 ;  /* 0x0000003217327223 */ /* 0x000fe2000001001e */
[----:B------:R-:W-:Y:S04]  /*51b0*/  LDS R18, [R47+0xe0] ;  /* 0x0000e0002f127984 */ /* 0x000fe80000000800 */
[----:B------:R-:W4:Y:S04]  /*51c0*/  LDG.E.128 R20, desc[UR6][R20.64] ;  /* 0x0000000614147981 */ /* 0x000f28000c1e1d00 */
[----:B------:R-:W4:Y:S01]  /*51d0*/  LDG.E.128 R28, desc[UR6][R28.64] ;  /* 0x000000061c1c7981 */ /* 0x000f22000c1e1d00 */
[----:B------:R-:W-:-:S03]  /*51e0*/  FFMA.FTZ R50, R19, R48, R50 ;  /* 0x0000003013327223 */ /* 0x000fc60000010032 */
[----:B------:R-:W2:Y:S04]  /*51f0*/  LDS R48, [R47+0x80] ;  /* 0x000080002f307984 */ /* 0x000ea80000000800 */
[----:B------:R-:W3:Y:S01]  /*5200*/  LDS R19, [R47+0xa0] ;  /* 0x0000a0002f137984 */ /* 0x000ee20000000800 */
[----:B------:R-:W-:-:S05]  /*5210*/  VIADD R49, R49, 0x8 ;  /* 0x0000000831317836 */ /* 0x000fca0000000000 */
[----:B------:R-:W-:Y:S02]  /*5220*/  ISETP.NE.AND P0, PT, R49, R44, PT ;  /* 0x0000002c3100720c */ /* 0x000fe40003f05270 */
[----:B------:R-:W-:Y:S01]  /*5230*/  IADD3 R41, PT, PT, R41, 0x40, RZ ;  /* 0x0000004029297810 */ /* 0x000fe20007ffe0ff */
[-C--:B--2---:R-:W-:Y:S02]  /*5240*/  FFMA.FTZ R53, R24, R48.reuse, R53 ;  /* 0x0000003018357223 */ /* 0x084fe40000010035 */
[----:B------:R-:W4:Y:S01]  /*5250*/  LDS R24, [R47+0xc0] ;  /* 0x0000c0002f187984 */ /* 0x000f220000000800 */
        /* <DEDUP_REMOVED lines=16> */
.L_x_2637:
[----:B------:R-:W-:Y:S05]  /*5360*/  BSYNC.RECONVERGENT B1 ;  /* 0x0000000000017941 */ /* 0x000fea0003800200 */
.L_x_2636:
        /* <DEDUP_REMOVED lines=11> */
[----:B------:R-:W-:-:S03]  /*5420*/  IADD3 R29, PT, PT, R19, 0x300, RZ ;  /* 0x00000300131d7810 */ /* 0x000fc60007ffe0ff */
[--C-:B------:R-:W-:Y:S02]  /*5430*/  IMAD.WIDE.U32 R20, R21, 0x4, R42.reuse ;  /* 0x0000000415147825 */ /* 0x100fe400078e002a */
[----:B------:R-:W3:Y:S02]  /*5440*/  LDG.E.128 R16, desc[UR6][R16.64] ;  /* 0x0000000610107981 */ /* 0x000ee4000c1e1d00 */
[----:B------:R-:W-:Y:S02]  /*5450*/  IMAD.WIDE.U32 R28, R29, 0x4, R42 ;  /* 0x000000041d1c7825 */ /* 0x000fe400078e002a */
[----:B------:R-:W4:Y:S04]  /*5460*/  LDG.E.128 R20, desc[UR6][R20.64] ;  /* 0x0000000614147981 */ /* 0x000f28000c1e1d00 */
[----:B-----5:R-:W4:Y:S01]  /*5470*/  LDG.E.128 R28, desc[UR6][R28.64] ;  /* 0x000000061c1c7981 */ /* 0x020f22000c1e1d00 */
[----:B------:R-:W0:Y:S01]  /*5480*/  S2UR UR5, SR_CgaCtaId ;  /* 0x00000000000579c3 */ /* 0x000e220000008800 */
[----:B------:R-:W-:-:S02]  /*5490*/  UMOV UR4, 0x400 ;  /* 0x0000040000047882 */ /* 0x000fc40000000000 */
[----:B------:R-:W-:Y:S01]  /*54a0*/  UIADD3 UR4, UPT, UPT, UR4, 0x90, URZ ;  /* 0x0000009004047890 */ /* 0x000fe2000fffe0ff */
[----:B------:R-:W-:-:S03]  /*54b0*/  IMAD.IADD R40, R41, 0x1, -R2 ;  /* 0x0000000129287824 */ /* 0x000fc600078e0a02 */
[----:B0-----:R-:W-:-:S06]  /*54c0*/  ULEA UR4, UR5, UR4, 0x18 ;  /* 0x0000000405047291 */ /* 0x001fcc000f8ec0ff */
[----:B------:R-:W-:-:S05]  /*54d0*/  LEA R47, R40, UR4, 0x2 ;  /* 0x00000004282f7c11 */ /* 0x000fca000f8e10ff */
[----:B------:R-:W2:Y:S04]  /*54e0*/  LDS R48, [R47] ;  /* 0x000000002f307984 */ /* 0x000ea80000000800 */
[----:B------:R-:W3:Y:S04]  /*54f0*/  LDS R44, [R47+0x20] ;  /* 0x000020002f2c7984 */ /* 0x000ee80000000800 */
[----:B------:R-:W4:Y:S04]  /*5500*/  LDS R40, [R47+0x40] ;  /* 0x000040002f287984 */ /* 0x000f280000000800 */
[----:B------:R-:W0:Y:S01]  /*5510*/  LDS R45, [R47+0x60] ;  /* 0x000060002f2d7984 */ /* 0x000e220000000800 */
[----:B------:R-:W-:Y:S01]  /*5520*/  IADD3 R41, PT, PT, R41, 0x20, RZ ;  /* 0x0000002029297810 */ /* 0x000fe20007ffe0ff */
        /* <DEDUP_REMOVED lines=16> */
.L_x_2640:
[----:B------:R-:W-:Y:S05]  /*5630*/  BSYNC.RECONVERGENT B1 ;  /* 0x0000000000017941 */ /* 0x000fea0003800200 */
.L_x_2639:
        /* <DEDUP_REMOVED lines=28> */
.L_x_2642:
[----:B------:R-:W-:Y:S05]  /*5800*/  BSYNC.RECONVERGENT B1 ;  /* 0x0000000000017941 */ /* 0x000fea0003800200 */
.L_x_2641:
        /* <DEDUP_REMOVED lines=15> */
.L_x_2635:
[----:B------:R-:W-:Y:S05]  /*5900*/  BSYNC.RECONVERGENT B0 ;  /* 0x0000000000007941 */ /* 0x000fea0003800200 */
.L_x_2634:
        /* <DEDUP_REMOVED lines=21> */
.L_x_2656:
[----:B------:R-:W-:Y:S01]  /*5a60*/  VIADD R10, R36, 0xfffffff0 ;  /* 0xfffffff0240a7836 */ /* 0x000fe20000000000 */
        /* <DEDUP_REMOVED lines=40> */
.L_x_2649:
[----:B------:R-:W-:Y:S05]  /*5cf0*/  BSYNC.RECONVERGENT B3 ;  /* 0x0000000000037941 */ /* 0x000fea0003800200 */
.L_x_2648:
        /* <DEDUP_REMOVED lines=32> */
.L_x_2651:
[----:B------:R-:W-:Y:S05]  /*5f00*/  BSYNC.RECONVERGENT B3 ;  /* 0x0000000000037941 */ /* 0x000fea0003800200 */
.L_x_2650:
        /* <DEDUP_REMOVED lines=32> */
.L_x_2653:
[----:B------:R-:W-:Y:S05]  /*6110*/  BSYNC.RECONVERGENT B3 ;  /* 0x0000000000037941 */ /* 0x000fea0003800200 */
.L_x_2652:
        /* <DEDUP_REMOVED lines=27> */
[----:B------:R-:W1:Y:S02]  /*62d0*/  LDG.E.128 R8, desc[UR6][R8.64] ;  /* 0x0000000608087981 */ /* 0x000e64000c1e1d00 */
[-C--:B-1----:R-:W-:Y:S01]  /*62e0*/  FFMA.FTZ R24, R8, R20.reuse, R24 ;  /* 0x0000001408187223 */ /* 0x082fe20000010018 */
[-C--:B------:R-:W-:Y:S01]  /*62f0*/  FFMA.FTZ R25, R9, R20.reuse, R25 ;  /* 0x0000001409197223 */ /* 0x080fe20000010019 */
[-C--:B------:R-:W-:Y:S01]  /*6300*/  FFMA.FTZ R26, R10, R20.reuse, R26 ;  /* 0x000000140a1a7223 */ /* 0x080fe2000001001a */
[----:B------:R-:W-:-:S07]  /*6310*/  FFMA.FTZ R27, R11, R20, R27 ;  /* 0x000000140b1b7223 */ /* 0x000fce000001001b */
.L_x_2655:
[----:B------:R-:W-:Y:S05]  /*6320*/  BSYNC.RECONVERGENT B3 ;  /* 0x0000000000037941 */ /* 0x000fea0003800200 */
.L_x_2654:
[----:B------:R-:W-:Y:S01]  /*6330*/  VIADD R36, R36, 0x20 ;  /* 0x0000002024247836 */ /* 0x000fe20000000000 */
[----:B------:R-:W-:Y:S01]  /*6340*/  IADD3 R19, PT, PT, R19, 0x80, RZ ;  /* 0x0000008013137810 */ /* 0x000fe20007ffe0ff */
[----:B------:R-:W-:Y:S06]  /*6350*/  @P0 BRA `(.L_x_2656) ;  /* 0xfffffff400c00947 */ /* 0x000fec000383ffff */
[----:B------:R-:W-:Y:S05]  /*6360*/  BSYNC.RECONVERGENT B0 ;  /* 0x0000000000007941 */ /* 0x000fea0003800200 */
.L_x_2647:
[----:B------:R-:W-:-:S07]  /*6370*/  IADD3 R36, PT, PT, R36, -0x10, RZ ;  /* 0xfffffff024247810 */ /* 0x000fce0007ffe0ff */
.L_x_2646:
[----:B------:R-:W-:Y:S05]  /*6380*/  BSYNC.RECONVERGENT B1 ;  /* 0x0000000000017941 */ /* 0x000fea0003800200 */
.L_x_2645:
[----:B------:R-:W-:-:S13]  /*6390*/  LOP3.LUT P0, R17, R17, 0x3, RZ, 0xc0, !PT ;  /* 0x0000000311117812 */ /* 0x000fda000780c0ff */
[----:B------:R-:W-:Y:S05]  /*63a0*/  @!P0 BRA `(.L_x_2644) ;  /* 0x0000000400dc8947 */ /* 0x000fea0003800000 */
[----:B------:R-:W-:Y:S01]  /*63b0*/  ISETP.NE.AND P0, PT, R17, 0x1, PT ;  /* 0x000000011100780c */ /* 0x000fe20003f05270 */
[----:B------:R-:W-:-:S12]  /*63c0*/  BSSY.RECONVERGENT B0, `(.L_x_2657) ;  /* 0x000004e000007945 */ /* 0x000fd80003800200 */
[----:B------:R-:W-:Y:S05]  /*63d0*/  @!P0 BRA `(.L_x_2658) ;  /* 0x0000000400308947 */ /* 0x000fea0003800000 */
[----:B------:R-:W0:Y:S01]  /*63e0*/  S2UR UR5, SR_CgaCtaId ;  /* 0x00000000000579c3 */ /* 0x000e220000008800 */
[----:B------:R-:W-:Y:S01]  /*63f0*/  UMOV UR4, 0x400 ;  /* 0x0000040000047882 */ /* 0x000fe20000000000 */
[-C--:B------:R-:W-:Y:S01]  /*6400*/  ISETP.GE.AND P0, PT, R36, R5.reuse, PT ;  /* 0x000000052400720c */ /* 0x080fe20003f06270 */
        /* <DEDUP_REMOVED lines=38> */
.L_x_2660:
[----:B------:R-:W-:Y:S05]  /*6670*/  BSYNC.RECONVERGENT B1 ;  /* 0x0000000000017941 */ /* 0x000fea0003800200 */
.L_x_2659:
[----:B------:R-:W-:Y:S04]  /*6680*/  BSSY.RECONVERGENT B1, `(.L_x_2661) ;  /* 0x0000020000017945 */ /* 0x000fe80003800200 */
[----:B------:R-:W-:Y:S05]  /*6690*/  @!P2 BRA `(.L_x_2662) ;  /* 0x000000000078a947 */ /* 0x000fea0003800000 */
[----:B------:R-:W-:Y:S01]  /*66a0*/  IABS R11, R5 ;  /* 0x00000005000b7213 */ /* 0x000fe20000000000 */
[----:B------:R-:W0:Y:S01]  /*66b0*/  LDS R17, [R17+0x20] ;  /* 0x0000200011117984 */ /* 0x000e220000000800 */
        /* <DEDUP_REMOVED lines=28> */
.L_x_2662:
[----:B------:R-:W-:Y:S05]  /*6880*/  BSYNC.RECONVERGENT B1 ;  /* 0x0000000000017941 */ /* 0x000fea0003800200 */
.L_x_2661:
[----:B------:R-:W-:-:S07]  /*6890*/  IADD3 R36, PT, PT, R36, 0x10, RZ ;  /* 0x0000001024247810 */ /* 0x000fce0007ffe0ff */
.L_x_2658:
[----:B------:R-:W-:Y:S05]  /*68a0*/  BSYNC.RECONVERGENT B0 ;  /* 0x0000000000007941 */ /* 0x000fea0003800200 */
.L_x_2657:
[----:B------:R-:W-:-:S04]  /*68b0*/  LOP3.LUT P0, RZ, R16, 0x8, RZ, 0xc0, !PT ;  /* 0x0000000810ff7812 */ /* 0x000fc8000780c0ff */
[----:B------:R-:W-:-:S13]  /*68c0*/  ISETP.LT.OR P0, PT, R36, R5, P0 ;  /* 0x000000052400720c */ /* 0x000fda0000701670 */
[----:B------:R-:W-:Y:S05]  /*68d0*/  @P0 BRA `(.L_x_2644) ;  /* 0x0000000000900947 */ /* 0x000fea0003800000 */
        /* <DEDUP_REMOVED lines=36> */
.L_x_2644:
[----:B------:R-:W-:Y:S05]  /*6b20*/  BSYNC.RECONVERGENT B2 ;  /* 0x0000000000027941 */ /* 0x000fea0003800200 */
.L_x_2643:
        /* <DEDUP_REMOVED lines=14> */
[----:B-1----:R-:W-:Y:S01]  /*6c10*/  ISETP.NE.U32.AND P0, PT, RZ, UR4, PT ;  /* 0x00000004ff007c0c */ /* 0x002fe2000bf05070 */
[----:B------:R-:W0:Y:S03]  /*6c20*/  LDCU UR4, c[0x0][0x3f4] ;  /* 0x00007e80ff0477ac */ /* 0x000e260008000800 */
[----:B------:R-:W-:-:S13]  /*6c30*/  ISETP.NE.AND.EX P0, PT, RZ, UR5, PT, P0 ;  /* 0x00000005ff007c0c */ /* 0x000fda000bf05300 */
[----:B------:R-:W1:Y:S08]  /*6c40*/  @P0 LDC R23, c[0x0][0x3f8] ;  /* 0x0000fe00ff170b82 */ /* 0x000e700000000800 */
[----:B------:R-:W0:Y:S01]  /*6c50*/  @P0 LDC.64 R16, c[0x0][0x458] ;  /* 0x00011600ff100b82 */ /* 0x000e220000000a00 */
[----:B---3--:R-:W-:-:S04]  /*6c60*/  @P1 IMAD.WIDE R20, R19, 0x4, R20 ;  /* 0x0000000413141825 */ /* 0x008fc800078e0214 */
[----:B-1----:R-:W-:-:S05]  /*6c70*/  @P0 IMAD R32, R37, R23, R32 ;  /* 0x0000001725200224 */ /* 0x002fca00078e0220 */
[----:B------:R-:W-:-:S05]  /*6c80*/  @P0 LEA R19, R32, R33, 0x5 ;  /* 0x0000002120130211 */ /* 0x000fca00078e28ff */
[----:B0-----:R-:W-:Y:S01]  /*6c90*/  @P0 IMAD.WIDE R16, R19, 0x4, R16 ;  /* 0x0000000413100825 */ /* 0x001fe200078e0210 */
[----:B----4-:R-:W2:Y:S08]  /*6ca0*/  @!P1 I2F.S8 R4, R2 ;  /* 0x0000000200049306 */ /* 0x010eb00000001400 */
[----:B------:R-:W0:Y:S08]  /*6cb0*/  @!P1 I2F.S8 R18, R2.B1 ;  /* 0x1000000200129306 */ /* 0x000e300000001400 */
[----:B------:R-:W1:Y:S08]  /*6cc0*/  @!P1 I2F.S8 R22, R2.B2 ;  /* 0x2000000200169306 */ /* 0x000e700000001400 */
[----:B------:R-:W3:Y:S01]  /*6cd0*/  @!P1 I2F.S8 R28, R2.B3 ;  /* 0x30000002001c9306 */ /* 0x000ee20000001400 */
[C---:B--2---:R-:W-:Y:S01]  /*6ce0*/  @!P1 FMUL.FTZ R8, R11.reuse, R4 ;  /* 0x000000040b089220 */ /* 0x044fe20000410000 */
[----:B0-----:R-:W-:-:S02]  /*6cf0*/  @!P1 FMUL.FTZ R9, R11, R18 ;  /* 0x000000120b099220 */ /* 0x001fc40000410000 */
[----:B------:R-:W2:Y:S01]  /*6d00*/  @P0 LDG.E.128 R16, desc[UR6][R16.64] ;  /* 0x0000000610100981 */ /* 0x000ea2000c1e1d00 */
[C---:B-1----:R-:W-:Y:S01]  /*6d10*/  @!P1 FMUL.FTZ R10, R11.reuse, R22 ;  /* 0x000000160b0a9220 */ /* 0x042fe20000410000 */
[----:B---3--:R-:W-:-:S06]  /*6d20*/  @!P1 FMUL.FTZ R11, R11, R28 ;  /* 0x0000001c0b0b9220 */ /* 0x008fcc0000410000 */
[----:B------:R0:W3:Y:S01]  /*6d30*/  @P1 LDG.E.128 R8, desc[UR6][R20.64] ;  /* 0x0000000614081981 */ /* 0x0000e2000c1e1d00 */
[----:B------:R-:W1:Y:S01]  /*6d40*/  S2R R23, SR_CgaCtaId ;  /* 0x0000000000177919 */ /* 0x000e620000008800 */
[----:B------:R-:W-:Y:S02]  /*6d50*/  MOV R4, 0x400 ;  /* 0x0000040000047802 */ /* 0x000fe40000000f00 */
[----:B------:R-:W-:Y:S01]  /*6d60*/  VIADDMNMX R2, R3, -UR4, RZ, !PT ;  /* 0x8000000403027c46 */ /* 0x000fe2000f8001ff */
[----:B------:R-:W4:Y:S02]  /*6d70*/  LDCU.64 UR4, c[0x0][0x3c0] ;  /* 0x00007800ff0477ac */ /* 0x000f240008000a00 */
[----:B------:R-:W-:Y:S01]  /*6d80*/  VIADD R4, R4, 0x90 ;  /* 0x0000009004047836 */ /* 0x000fe20000000000 */
[----:B------:R-:W-:Y:S01]  /*6d90*/  IADD3 R2, PT, PT, -R2, R39, RZ ;  /* 0x0000002702027210 */ /* 0x000fe20007ffe1ff */
[----:B------:R-:W-:Y:S02]  /*6da0*/  IMAD R5, R6, R5, R33 ;  /* 0x0000000506057224 */ /* 0x000fe400078e0221 */
[----:B------:R-:W-:-:S03]  /*6db0*/  IMAD.SHL.U32 R0, R0, 0x20, RZ ;  /* 0x0000002000007824 */ /* 0x000fc600078e00ff */
[----:B------:R-:W-:Y:S02]  /*6dc0*/  SHF.R.S32.HI R3, RZ, 0x1f, R5 ;  /* 0x0000001fff037819 */ /* 0x000fe40000011405 */
[----:B------:R-:W-:Y:S02]  /*6dd0*/  IADD3 R5, P1, PT, R0, R5, RZ ;  /* 0x0000000500057210 */ /* 0x000fe40007f3e0ff */
[----:B-1----:R-:W-:-:S04]  /*6de0*/  LEA R23, R23, R4, 0x18 ;  /* 0x0000000417177211 */ /* 0x002fc800078ec0ff */
[----:B------:R-:W-:-:S05]  /*6df0*/  LEA R23, R2, R23, 0x2 ;  /* 0x0000001702177211 */ /* 0x000fca00078e10ff */
[----:B0-----:R-:W0:Y:S01]  /*6e00*/  LDS R21, [R23] ;  /* 0x0000000017157984 */ /* 0x001e220000000800 */
[----:B------:R-:W-:Y:S02]  /*6e10*/  LEA.HI.X.SX32 R0, R0, R3, 0x1, P1 ;  /* 0x0000000300007211 */ /* 0x000fe400008f0eff */
[----:B----4-:R-:W-:-:S04]  /*6e20*/  LEA R2, P1, R5, UR4, 0x2 ;  /* 0x0000000405027c11 */ /* 0x010fc8000f8210ff */
        /* <DEDUP_REMOVED lines=10> */
[C---:B0-----:R-:W-:Y:S01]  /*6ed0*/  FFMA.FTZ R24, R21.reuse, R8, R24 ;  /* 0x0000000815187223 */ /* 0x041fe20000010018 */
[C---:B------:R-:W-:Y:S01]  /*6ee0*/  FFMA.FTZ R25, R21.reuse, R9, R25 ;  /* 0x0000000915197223 */ /* 0x040fe20000010019 */
[C---:B------:R-:W-:Y:S01]  /*6ef0*/  FFMA.FTZ R26, R21.reuse, R10, R26 ;  /* 0x0000000a151a7223 */ /* 0x040fe2000001001a */
[----:B------:R-:W-:-:S07]  /*6f00*/  FFMA.FTZ R27, R21, R11, R27 ;  /* 0x0000000b151b7223 */ /* 0x000fce000001001b */
.L_x_2664:
[----:B------:R-:W-:Y:S05]  /*6f10*/  BSYNC.RECONVERGENT B0 ;  /* 0x0000000000007941 */ /* 0x000fea0003800200 */
.L_x_2663:
[----:B------:R-:W0:Y:S08]  /*6f20*/  S2UR UR5, SR_CgaCtaId ;  /* 0x00000000000579c3 */ /* 0x000e300000008800 */
[----:B------:R-:W-:Y:S01]  /*6f30*/  BAR.SYNC.DEFER_BLOCKING 0x0 ;  /* 0x0000000000007b1d */ /* 0x000fe20000010000 */
[C---:B------:R-:W-:Y:S02]  /*6f40*/  LOP3.LUT R0, R7.reuse, 0x3e0, RZ, 0xc0, !PT ;  /* 0x000003e007007812 */ /* 0x040fe400078ec0ff */
[----:B------:R-:W-:-:S02]  /*6f50*/  ISETP.GT.U32.AND P2, PT, R7, 0x1f, PT ;  /* 0x0000001f0700780c */ /* 0x000fc40003f44070 */
[----:B------:R-:W-:Y:S01]  /*6f60*/  ISETP.NE.AND P0, PT, R0, 0x20, PT ;  /* 0x000000200000780c */ /* 0x000fe20003f05270 */
[----:B------:R-:W-:Y:S01]  /*6f70*/  UMOV UR4, 0x400 ;  /* 0x0000040000047882 */ /* 0x000fe20000000000 */
[----:B------:R-:W-:Y:S01]  /*6f80*/  SHF.L.U32 R0, R33, 0x2, RZ ;  /* 0x0000000221007819 */ /* 0x000fe200000006ff */
[----:B------:R-:W-:Y:S01]  /*6f90*/  UIADD3 UR4, UPT, UPT, UR4, 0x90, URZ ;  /* 0x0000009004047890 */ /* 0x000fe2000fffe0ff */
[----:B-1----:R-:W-:Y:S02]  /*6fa0*/  LOP3.LUT R2, R7, 0x3f0, RZ, 0xc0, !PT ;  /* 0x000003f007027812 */ /* 0x002fe400078ec0ff */
[----:B------:R-:W-:Y:S02]  /*6fb0*/  LEA R35, R35, R0, 0x7 ;  /* 0x0000000023237211 */ /* 0x000fe400078e38ff */
[----:B------:R-:W-:Y:S01]  /*6fc0*/  ISETP.GT.U32.AND P1, PT, R7, 0xf, PT ;  /* 0x0000000f0700780c */ /* 0x000fe20003f24070 */
[----:B0-----:R-:W-:-:S09]  /*6fd0*/  ULEA UR4, UR5, UR4, 0x18 ;  /* 0x0000000405047291 */ /* 0x001fd2000f8ec0ff */
        /* <DEDUP_REMOVED lines=63> */
.L_x_2665:
[----:B------:R-:W0:Y:S01]  /*73d0*/  LDC.64 R2, c[0x0][0x380] ;  /* 0x0000e000ff027b82 */ /* 0x000e220000000a00 */
[----:B------:R-:W-:-:S05]  /*73e0*/  IADD3 R33, PT, PT, R6, R33, RZ ;  /* 0x0000002106217210 */ /* 0x000fca0007ffe0ff */
[----:B0-----:R-:W-:-:S05]  /*73f0*/  IMAD.WIDE R2, R33, 0x4, R2 ;  /* 0x0000000421027825 */ /* 0x001fca00078e0202 */
[----:B------:R-:W-:Y:S01]  /*7400*/  STG.E.128 desc[UR6][R2.64], R24 ;  /* 0x0000001802007986 */ /* 0x000fe2000c101d06 */
[----:B------:R-:W-:Y:S05]  /*7410*/  EXIT ;  /* 0x000000000000794d */ /* 0x000fea0003800000 */
.L_x_2590:
[----:B------:R-:W-:Y:S02]  /*7420*/  IMAD.MOV.U32 R23, RZ, RZ, 0x10 ;  /* 0x00000010ff177424 */ /* 0x000fe400078e00ff */
[----:B------:R-:W-:Y:S01]  /*7430*/  HFMA2 R24, -RZ, RZ, 0, 1.847743988037109375e-06 ;  /* 0x0000001fff187431 */ /* 0x000fe200000001ff */
[----:B------:R-:W-:-:S07]  /*7440*/  MOV R25, 0xffffffff ;  /* 0xffffffff00197802 */ /* 0x000fce0000000f00 */
[----:B-1---5:R-:W-:Y:S05]  /*7450*/  WARPSYNC.COLLECTIVE R25, `(.L_x_2666) ;  /* 0x0000000019087348 */ /* 0x022fea0003c00000 */
[----:B------:R0:W2:Y:S02]  /*7460*/  SHFL.BFLY P3, R43, R22, R23, R24 ;  /* 0x0c000017162b7389 */ /* 0x0000a40000060018 */
[----:B012--5:R-:W-:Y:S05]  /*7470*/  ENDCOLLECTIVE ;  /* 0x000000000000791b */ /* 0x027fea0003800000 */
.L_x_2666:
[----:B------:R-:W-:Y:S02]  /*7480*/  HFMA2 R23, -RZ, RZ, 0, 4.76837158203125e-07 ;  /* 0x00000008ff177431 */ /* 0x000fe400000001ff */
[----:B------:R-:W-:-:S04]  /*7490*/  FADD.FTZ R15, R22, R43 ;  /* 0x0000002b160f7221 */ /* 0x000fc80000010000 */
[----:B------:R-:W-:-:S07]  /*74a0*/  IMAD.MOV.U32 R22, RZ, RZ, R15 ;  /* 0x000000ffff167224 */ /* 0x000fce00078e000f */
[----:B------:R-:W-:Y:S05]  /*74b0*/  WARPSYNC.COLLECTIVE R25, `(.L_x_2667) ;  /* 0x0000000019087348 */ /* 0x000fea0003c00000 */
[----:B------:R0:W1:Y:S02]  /*74c0*/  SHFL.BFLY P3, R43, R22, R23, R24 ;  /* 0x0c000017162b7389 */ /* 0x0000640000060018 */
[----:B01----:R-:W-:Y:S05]  /*74d0*/  ENDCOLLECTIVE ;  /* 0x000000000000791b */ /* 0x003fea0003800000 */
.L_x_2667:
[----:B------:R-:W-:Y:S02]  /*74e0*/  IMAD.MOV.U32 R23, RZ, RZ, 0x4 ;  /* 0x00000004ff177424 */ /* 0x000fe400078e00ff */
[----:B------:R-:W-:-:S05]  /*74f0*/  FADD.FTZ R16, R15, R43 ;  /* 0x0000002b0f107221 */ /* 0x000fca0000010000 */
[----:B------:R-:W-:-:S07]  /*7500*/  MOV R22, R16 ;  /* 0x0000001000167202 */ /* 0x000fce0000000f00 */
[----:B------:R-:W-:Y:S05]  /*7510*/  WARPSYNC.COLLECTIVE R25, `(.L_x_2668) ;  /* 0x0000000019087348 */ /* 0x000fea0003c00000 */
[----:B------:R0:W1:Y:S02]  /*7520*/  SHFL.BFLY P3, R43, R22, R23, R24 ;  /* 0x0c000017162b7389 */ /* 0x0000640000060018 */
[----:B01----:R-:W-:Y:S05]  /*7530*/  ENDCOLLECTIVE ;  /* 0x000000000000791b */ /* 0x003fea0003800000 */
.L_x_2668:
[----:B------:R-:W-:Y:S02]  /*7540*/  HFMA2 R23, -RZ, RZ, 0, 1.1920928955078125e-07 ;  /* 0x00000002ff177431 */ /* 0x000fe400000001ff */
[----:B------:R-:W-:-:S05]  /*7550*/  FADD.FTZ R17, R16, R43 ;  /* 0x0000002b10117221 */ /* 0x000fca0000010000 */
[----:B------:R-:W-:-:S07]  /*7560*/  MOV R22, R17 ;  /* 0x0000001100167202 */ /* 0x000fce0000000f00 */
[----:B------:R-:W-:Y:S05]  /*7570*/  WARPSYNC.COLLECTIVE R25, `(.L_x_2669) ;  /* 0x0000000019087348 */ /* 0x000fea0003c00000 */
[----:B------:R0:W1:Y:S02]  /*7580*/  SHFL.BFLY P3, R43, R22, R23, R24 ;  /* 0x0c000017162b7389 */ /* 0x0000640000060018 */
[----:B01----:R-:W-:Y:S05]  /*7590*/  ENDCOLLECTIVE ;  /* 0x000000000000791b */ /* 0x003fea0003800000 */
.L_x_2669:
[----:B------:R-:W-:Y:S01]  /*75a0*/  MOV R23, 0x1 ;  /* 0x0000000100177802 */ /* 0x000fe20000000f00 */
[----:B------:R-:W-:-:S04]  /*75b0*/  FADD.FTZ R18, R17, R43 ;  /* 0x0000002b11127221 */ /* 0x000fc80000010000 */
[----:B------:R-:W-:-:S07]  /*75c0*/  IMAD.MOV.U32 R22, RZ, RZ, R18 ;  /* 0x000000ffff167224 */ /* 0x000fce00078e0012 */
[----:B------:R-:W-:Y:S05]  /*75d0*/  WARPSYNC.COLLECTIVE R25, `(.L_x_2670) ;  /* 0x0000000019087348 */ /* 0x000fea0003c00000 */
[----:B------:R0:W1:Y:S02]  /*75e0*/  SHFL.BFLY P3, R43, R22, R23, R24 ;  /* 0x0c000017162b7389 */ /* 0x0000640000060018 */
[----:B01----:R-:W-:Y:S05]  /*75f0*/  ENDCOLLECTIVE ;  /* 0x000000000000791b */ /* 0x003fea0003800000 */
.L_x_2670:
[----:B------:R-:W-:Y:S05]  /*7600*/  BRA `(.L_x_2671) ;  /* 0xffffff9800607947 */ /* 0x000fea000383ffff */
.L_x_2594:
[----:B------:R-:W-:Y:S01]  /*7610*/  HFMA2 R24, -RZ, RZ, 0, 1.847743988037109375e-06 ;  /* 0x0000001fff187431 */ /* 0x000fe200000001ff */
[----:B------:R-:W-:Y:S01]  /*7620*/  BSSY B1, `(.L_x_2672) ;  /* 0x0000007000017945 */ /* 0x000fe20003800000 */
[----:B------:R-:W-:Y:S01]  /*7630*/  MOV R22, R50 ;  /* 0x0000003200167202 */ /* 0x000fe20000000f00 */
[----:B------:R-:W-:Y:S01]  /*7640*/  IMAD.MOV.U32 R23, RZ, RZ, 0x2 ;  /* 0x00000002ff177424 */ /* 0x000fe200078e00ff */
[----:B------:R-:W-:-:S07]  /*7650*/  MOV R25, 0xffffffff ;  /* 0xffffffff00197802 */ /* 0x000fce0000000f00 */
[----:B-----5:R-:W-:Y:S05]  /*7660*/  WARPSYNC.COLLECTIVE R25, `(.L_x_2673) ;  /* 0x0000000019087348 */ /* 0x020fea0003c00000 */
[----:B------:R0:W1:Y:S02]  /*7670*/  SHFL.BFLY P3, R43, R22, R23, R24 ;  /* 0x0c000017162b7389 */ /* 0x0000640000060018 */
[----:B01---5:R-:W-:Y:S05]  /*7680*/  ENDCOLLECTIVE ;  /* 0x000000000000791b */ /* 0x023fea0003800000 */
.L_x_2673:
[----:B------:R-:W-:Y:S05]  /*7690*/  BSYNC B1 ;  /* 0x0000000000017941 */ /* 0x000fea0003800000 */
.L_x_2672:
[----:B------:R-:W-:Y:S01]  /*76a0*/  FADD.FTZ R22, R50, R43 ;  /* 0x0000002b32167221 */ /* 0x000fe20000010000 */
[----:B------:R-:W-:Y:S02]  /*76b0*/  IMAD.MOV.U32 R23, RZ, RZ, 0x1 ;  /* 0x00000001ff177424 */ /* 0x000fe400078e00ff */
[----:B------:R-:W-:Y:S01]  /*76c0*/  HFMA2 R24, -RZ, RZ, 0, 1.847743988037109375e-06 ;  /* 0x0000001fff187431 */ /* 0x000fe200000001ff */
[----:B------:R-:W-:-:S07]  /*76d0*/  MOV R25, 0xffffffff ;  /* 0xffffffff00197802 */ /* 0x000fce0000000f00 */
[----:B------:R-:W-:Y:S05]  /*76e0*/  WARPSYNC.COLLECTIVE R25, `(.L_x_2674) ;  /* 0x0000000019087348 */ /* 0x000fea0003c00000 */
[----:B------:R0:W1:Y:S02]  /*76f0*/  SHFL.BFLY P3, R43, R22, R23, R24 ;  /* 0x0c000017162b7389 */ /* 0x0000640000060018 */
[----:B01----:R-:W-:Y:S05]  /*7700*/  ENDCOLLECTIVE ;  /* 0x000000000000791b */ /* 0x003fea0003800000 */
.L_x_2674:
[----:B------:R-:W-:Y:S05]  /*7710*/  BRA `(.L_x_2675) ;  /* 0xffffffa000a87947 */ /* 0x000fea000383ffff */
.L_x_2598:
[----:B------:R-:W-:Y:S01]  /*7720*/  HFMA2 R23, -RZ, RZ, 0, 9.5367431640625e-07 ;  /* 0x00000010ff177431 */ /* 0x000fe200000001ff */
[----:B------:R-:W-:Y:S01]  /*7730*/  BSSY B0, `(.L_x_2676) ;  /* 0x0000007000007945 */ /* 0x000fe20003800000 */
[----:B0-----:R-:W-:Y:S01]  /*7740*/  IMAD.MOV.U32 R22, RZ, RZ, R9 ;  /* 0x000000ffff167224 */ /* 0x001fe200078e0009 */
[----:B------:R-:W-:Y:S01]  /*7750*/  MOV R24, 0x1f ;  /* 0x0000001f00187802 */ /* 0x000fe20000000f00 */
[----:B------:R-:W-:-:S07]  /*7760*/  IMAD.MOV.U32 R25, RZ, RZ, -0x1 ;  /* 0xffffffffff197424 */ /* 0x000fce00078e00ff */
[----:B-1-3-5:R-:W-:Y:S05]  /*7770*/  WARPSYNC.COLLECTIVE R25, `(.L_x_2677) ;  /* 0x0000000019087348 */ /* 0x02afea0003c00000 */
[----:B------:R0:W2:Y:S02]  /*7780*/  SHFL.BFLY P3, R43, R22, R23, R24 ;  /* 0x0c000017162b7389 */ /* 0x0000a40000060018 */
[----:B0123-5:R-:W-:Y:S05]  /*7790*/  ENDCOLLECTIVE ;  /* 0x000000000000791b */ /* 0x02ffea0003800000 */
.L_x_2677:
[----:B------:R-:W-:Y:S05]  /*77a0*/  BSYNC B0 ;  /* 0x0000000000007941 */ /* 0x000fea0003800000 */
.L_x_2676:
[----:B------:R-:W-:Y:S01]  /*77b0*/  FMNMX.FTZ R22, R43, R9, !PT ;  /* 0x000000092b167209 */ /* 0x000fe20007810000 */
[----:B------:R-:W-:Y:S01]  /*77c0*/  HFMA2 R23, -RZ, RZ, 0, 4.76837158203125e-07 ;  /* 0x00000008ff177431 */ /* 0x000fe200000001ff */
[----:B------:R-:W-:Y:S01]  /*77d0*/  MOV R24, 0x1f ;  /* 0x0000001f00187802 */ /* 0x000fe20000000f00 */
[----:B------:R-:W-:-:S07]  /*77e0*/  IMAD.MOV.U32 R25, RZ, RZ, -0x1 ;  /* 0xffffffffff197424 */ /* 0x000fce00078e00ff */
[----:B------:R-:W-:Y:S05]  /*77f0*/  WARPSYNC.COLLECTIVE R25, `(.L_x_2678) ;  /* 0x0000000019087348 */ /* 0x000fea0003c00000 */
[----:B------:R0:W1:Y:S02]  /*7800*/  SHFL.BFLY P3, R43, R22, R23, R24 ;  /* 0x0c000017162b7389 */ /* 0x0000640000060018 */
[----:B01----:R-:W-:Y:S05]  /*7810*/  ENDCOLLECTIVE ;  /* 0x000000000000791b */ /* 0x003fea0003800000 */
.L_x_2678:
[----:B------:R-:W-:Y:S01]  /*7820*/  HFMA2 R23, -RZ, RZ, 0, 2.384185791015625e-07 ;  /* 0x00000004ff177431 */ /* 0x000fe200000001ff */
[----:B------:R-:W-:-:S04]  /*7830*/  FMNMX.FTZ R10, R22, R43, !PT ;  /* 0x0000002b160a7209 */ /* 0x000fc80007810000 */
[----:B------:R-:W-:-:S07]  /*7840*/  MOV R22, R10 ;  /* 0x0000000a00167202 */ /* 0x000fce0000000f00 */
[----:B------:R-:W-:Y:S05]  /*7850*/  WARPSYNC.COLLECTIVE R25, `(.L_x_2679) ;  /* 0x0000000019087348 */ /* 0x000fea0003c00000 */
[----:B------:R0:W1:Y:S02]  /*7860*/  SHFL.BFLY P3, R43, R22, R23, R24 ;  /* 0x0c000017162b7389 */ /* 0x0000640000060018 */
[----:B01----:R-:W-:Y:S05]  /*7870*/  ENDCOLLECTIVE ;  /* 0x000000000000791b */ /* 0x003fea0003800000 */
.L_x_2679:
[----:B------:R-:W-:Y:S05]  /*7880*/  BRA `(.L_x_2680) ;  /* 0xffffffa000e47947 */ /* 0x000fea000383ffff */
.L_x_2681:
        /* <DEDUP_REMOVED lines=15> */
.L_x_2705:


//--------------------- .nv.global.init           --------------------------
	.section	.nv.global.init,"aw",@progbits
.nv.global.init:
	.type		$str,@object
	.size		$str,($str$1 - $str)
$str:
        /*0000*/ 	.byte	0x68, 0x61, 0x6c, 0x66, 0x5f, 0x72, 0x6f, 0x74, 0x61, 0x72, 0x79, 0x5f, 0x64, 0x69, 0x6d, 0x20
        /*0010*/ 	.byte	0x25, 0x20, 0x51, 0x4b, 0x5f, 0x56, 0x45, 0x43, 0x5f, 0x53, 0x49, 0x5a, 0x45, 0x20, 0x3d, 0x3d
        /*0020*/ 	.byte	0x20, 0x30, 0x00
	.type		$str$1,@object
	.size		$str$1,(__unnamed_10 - $str$1)
$str$1:
        /*0023*/ 	.byte	0x2f, 0x74, 0x6d, 0x70, 0x2f, 0x6f, 0x73, 0x73, 0x5f, 0x6b, 0x65, 0x72, 0x6e, 0x65, 0x6c, 0x73
        /* <DEDUP_REMOVED lines=8> */
        /*00b3*/ 	.byte	0x6c, 0x61, 0x74, 0x65, 0x2e, 0x68, 0x70, 0x70, 0x00
	.type		__unnamed_10,@object
	.size		__unnamed_10,(__unnamed_11 - __unnamed_10)
__unnamed_10:
        /* <DEDUP_REMOVED lines=19> */
	.type		__unnamed_11,@object
	.size		__unnamed_11,(__unnamed_7 - __unnamed_11)
__unnamed_11:
        /* <DEDUP_REMOVED lines=18> */
        /*0305*/ 	.byte	0x53, 0x20, 0x3d, 0x20, 0x74, 0x72, 0x75, 0x65, 0x5d, 0x00
	.type		__unnamed_7,@object
	.size		__unnamed_7,(__unnamed_12 - __unnamed_7)
__unnamed_7:
        /* <DEDUP_REMOVED lines=19> */
	.type		__unnamed_12,@object
	.size		__unnamed_12,(__unnamed_4 - __unnamed_12)
__unnamed_12:
        /* <DEDUP_REMOVED lines=19> */
	.type		__unnamed_4,@object
	.size		__unnamed_4,(__unnamed_9 - __unnamed_4)
__unnamed_4:
        /* <DEDUP_REMOVED lines=19> */
	.type		__unnamed_9,@object
	.size		__unnamed_9,(__unnamed_1 - __unnamed_9)
__unnamed_9:
        /* <DEDUP_REMOVED lines=18> */
        /*07ad*/ 	.byte	0x53, 0x20, 0x3d, 0x20, 0x66, 0x61, 0x6c, 0x73, 0x65, 0x5d, 0x00
	.type		__unnamed_1,@object
	.size		__unnamed_1,(__unnamed_5 - __unnamed_1)
__unnamed_1:
        /* <DEDUP_REMOVED lines=19> */
	.type		__unnamed_5,@object
	.size		__unnamed_5,(__unnamed_6 - __unnamed_5)
__unnamed_5:
        /* <DEDUP_REMOVED lines=19> */
	.type		__unnamed_6,@object
	.size		__unnamed_6,(__unnamed_8 - __unnamed_6)
__unnamed_6:
        /* <DEDUP_REMOVED lines=19> */
	.type		__unnamed_8,@object
	.size		__unnamed_8,(__unnamed_3 - __unnamed_8)
__unnamed_8:
        /* <DEDUP_REMOVED lines=19> */
	.type		__unnamed_3,@object
	.size		__unnamed_3,(__unnamed_2 - __unnamed_3)
__unnamed_3:
        /* <DEDUP_REMOVED lines=18> */
        /*0d84*/ 	.byte	0x4d, 0x53, 0x20, 0x3d, 0x20, 0x66, 0x61, 0x6c, 0x73, 0x65, 0x5d, 0x00
	.type		__unnamed_2,@object
	.size		__unnamed_2,(.L_1 - __unnamed_2)
__unnamed_2:
        /* <DEDUP_REMOVED lines=19> */
.L_1:


//--------------------- .nv.shared._ZN4mmha33masked_multihead_attention_kernelItLi32ELi32ELi1ELi4ELi256ELb1ELb1EEEv26Multihead_attention_paramsIT_XT5_EE --------------------------
	.section	.nv.shared._ZN4mmha33masked_multihead_attention_kernelItLi32ELi32ELi1ELi4ELi256ELb1ELb1EEEv26Multihead_attention_paramsIT_XT5_EE,"aw",@nobits
	.sectionflags	@""
	.align	16
.nv.shared._ZN4mmha33masked_multihead_attention_kernelItLi32ELi32ELi1ELi4ELi256ELb1ELb1EEEv26Multihead_attention_paramsIT_XT5_EE:
	.zero		1216


//--------------------- .nv.shared.reserved.0     --------------------------
	.section	.nv.shared.reserved.0,"aw",@nobits
	.weak		__nv_reservedSMEM_offset_0_alias
	.size		__nv_reservedSMEM_offset_0_alias, 0, 64
	.other		__nv_reservedSMEM_offset_0_alias,@"STO_CUDA_RESERVED_SHARED STV_DEFAULT"
__nv_reservedSMEM_offset_0_alias:
	.zero		0
	.zero		64


//--------------------- .nv.shared._ZN4mmha33masked_multihead_attention_kernelItLi32ELi32ELi2ELi4ELi128ELb1ELb1EEEv26Multihead_attention_paramsIT_XT5_EE --------------------------
	.section	.nv.shared._ZN4mmha33masked_multihead_attention_kernelItLi32ELi32ELi2ELi4ELi128ELb1ELb1EEEv26Multihead_attention_paramsIT_XT5_EE,"aw",@nobits
	.sectionflags	@""
	.align	16
.nv.shared._ZN4mmha33masked_multihead_attention_kernelItLi32ELi32ELi2ELi4ELi128ELb1ELb1EEEv26Multihead_attention_paramsIT_XT5_EE:
	.zero		1184


//--------------------- .nv.shared._ZN4mmha33masked_multihead_attention_kernelItLi32ELi32ELi4ELi4ELi64ELb1ELb1EEEv26Multihead_attention_paramsIT_XT5_EE --------------------------
	.section	.nv.shared._ZN4mmha33masked_multihead_attention_kernelItLi32ELi32ELi4ELi4ELi64ELb1ELb1EEEv26Multihead_attention_paramsIT_XT5_EE,"aw",@nobits
	.sectionflags	@""
	.align	16
.nv.shared._ZN4mmha33masked_multihead_attention_kernelItLi32ELi32ELi4ELi4ELi64ELb1ELb1EEEv26Multihead_attention_paramsIT_XT5_EE:
	.zero		1168


//--------------------- .nv.shared._ZN4mmha33masked_multihead_attention_kernelItLi32ELi32ELi1ELi4ELi256ELb1ELb0EEEv26Multihead_attention_paramsIT_XT5_EE --------------------------
	.section	.nv.shared._ZN4mmha33masked_multihead_attention_kernelItLi32ELi32ELi1ELi4ELi256ELb1ELb0EEEv26Multihead_attention_paramsIT_XT5_EE,"aw",@nobits
	.sectionflags	@""
	.align	16
.nv.shared._ZN4mmha33masked_multihead_attention_kernelItLi32ELi32ELi1ELi4ELi256ELb1ELb0EEEv26Multihead_attention_paramsIT_XT5_EE:
	.zero		1216


//--------------------- .nv.shared._ZN4mmha33masked_multihead_attention_kernelItLi32ELi32ELi2ELi4ELi128ELb1ELb0EEEv26Multihead_attention_paramsIT_XT5_EE --------------------------
	.section	.nv.shared._ZN4mmha33masked_multihead_attention_kernelItLi32ELi32ELi2ELi4ELi128ELb1ELb0EEEv26Multihead_attention_paramsIT_XT5_EE,"aw",@nobits
	.sectionflags	@""
	.align	16
.nv.shared._ZN4mmha33masked_multihead_attention_kernelItLi32ELi32ELi2ELi4ELi128ELb1ELb0EEEv26Multihead_attention_paramsIT_XT5_EE:
	.zero		1184


//--------------------- .nv.shared._ZN4mmha33masked_multihead_attention_kernelItLi32ELi32ELi4ELi4ELi64ELb1ELb0EEEv26Multihead_attention_paramsIT_XT5_EE --------------------------
	.section	.nv.shared._ZN4mmha33masked_multihead_attention_kernelItLi32ELi32ELi4ELi4ELi64ELb1ELb0EEEv26Multihead_attention_paramsIT_XT5_EE,"aw",@nobits
	.sectionflags	@""
	.align	16
.nv.shared._ZN4mmha33masked_multihead_attention_kernelItLi32ELi32ELi4ELi4ELi64ELb1ELb0EEEv26Multihead_attention_paramsIT_XT5_EE:
	.zero		1168


//--------------------- .nv.shared._ZN4mmha33masked_multihead_attention_kernelIfLi32ELi32ELi1ELi8ELi256ELb1ELb1EEEv26Multihead_attention_paramsIT_XT5_EE --------------------------
	.section	.nv.shared._ZN4mmha33masked_multihead_attention_kernelIfLi32ELi32ELi1ELi8ELi256ELb1ELb1EEEv26Multihead_attention_paramsIT_XT5_EE,"aw",@nobits
	.sectionflags	@""
	.align	16
.nv.shared._ZN4mmha33masked_multihead_attention_kernelIfLi32ELi32ELi1ELi8ELi256ELb1ELb1EEEv26Multihead_attention_paramsIT_XT5_EE:
	.zero		1344


//--------------------- .nv.shared._ZN4mmha33masked_multihead_attention_kernelIfLi32ELi32ELi2ELi8ELi128ELb1ELb1EEEv26Multihead_attention_paramsIT_XT5_EE --------------------------
	.section	.nv.shared._ZN4mmha33masked_multihead_attention_kernelIfLi32ELi32ELi2ELi8ELi128ELb1ELb1EEEv26Multihead_attention_paramsIT_XT5_EE,"aw",@nobits
	.sectionflags	@""
	.align	16
.nv.shared._ZN4mmha33masked_multihead_attention_kernelIfLi32ELi32ELi2ELi8ELi128ELb1ELb1EEEv26Multihead_attention_paramsIT_XT5_EE:
	.zero		1312


//--------------------- .nv.shared._ZN4mmha33masked_multihead_attention_kernelIfLi32ELi32ELi4ELi8ELi64ELb1ELb1EEEv26Multihead_attention_paramsIT_XT5_EE --------------------------
	.section	.nv.shared._ZN4mmha33masked_multihead_attention_kernelIfLi32ELi32ELi4ELi8ELi64ELb1ELb1EEEv26Multihead_attention_paramsIT_XT5_EE,"aw",@nobits
	.sectionflags	@""
	.align	16
.nv.shared._ZN4mmha33masked_multihead_attention_kernelIfLi32ELi32ELi4ELi8ELi64ELb1ELb1EEEv26Multihead_attention_paramsIT_XT5_EE:
	.zero		1296


//--------------------- .nv.shared._ZN4mmha33masked_multihead_attention_kernelIfLi32ELi32ELi1ELi8ELi256ELb1ELb0EEEv26Multihead_attention_paramsIT_XT5_EE --------------------------
	.section	.nv.shared._ZN4mmha33masked_multihead_attention_kernelIfLi32ELi32ELi1ELi8ELi256ELb1ELb0EEEv26Multihead_attention_paramsIT_XT5_EE,"aw",@nobits
	.sectionflags	@""
	.align	16
.nv.shared._ZN4mmha33masked_multihead_attention_kernelIfLi32ELi32ELi1ELi8ELi256ELb1ELb0EEEv26Multihead_attention_paramsIT_XT5_EE:
	.zero		1344


//--------------------- .nv.shared._ZN4mmha33masked_multihead_attention_kernelIfLi32ELi32ELi2ELi8ELi128ELb1ELb0EEEv26Multihead_attention_paramsIT_XT5_EE --------------------------
	.section	.nv.shared._ZN4mmha33masked_multihead_attention_kernelIfLi32ELi32ELi2ELi8ELi128ELb1ELb0EEEv26Multihead_attention_paramsIT_XT5_EE,"aw",@nobits
	.sectionflags	@""
	.align	16
.nv.shared._ZN4mmha33masked_multihead_attention_kernelIfLi32ELi32ELi2ELi8ELi128ELb1ELb0EEEv26Multihead_attention_paramsIT_XT5_EE:
	.zero		1312


//--------------------- .nv.shared._ZN4mmha33masked_multihead_attention_kernelIfLi32ELi32ELi4ELi8ELi64ELb1ELb0EEEv26Multihead_attention_paramsIT_XT5_EE --------------------------
	.section	.nv.shared._ZN4mmha33masked_multihead_attention_kernelIfLi32ELi32ELi4ELi8ELi64ELb1ELb0EEEv26Multihead_attention_paramsIT_XT5_EE,"aw",@nobits
	.sectionflags	@""
	.align	16
.nv.shared._ZN4mmha33masked_multihead_attention_kernelIfLi32ELi32ELi4ELi8ELi64ELb1ELb0EEEv26Multihead_attention_paramsIT_XT5_EE:
	.zero		1296


//--------------------- .nv.shared._ZN4mmha33masked_multihead_attention_kernelItLi32ELi32ELi1ELi4ELi256ELb0ELb1EEEv26Multihead_attention_paramsIT_XT5_EE --------------------------
	.section	.nv.shared._ZN4mmha33masked_multihead_attention_kernelItLi32ELi32ELi1ELi4ELi256ELb0ELb1EEEv26Multihead_attention_paramsIT_XT5_EE,"aw",@nobits
	.sectionflags	@""
	.align	16
.nv.shared._ZN4mmha33masked_multihead_attention_kernelItLi32ELi32ELi1ELi4ELi256ELb0ELb1EEEv26Multihead_attention_paramsIT_XT5_EE:
	.zero		1152


//--------------------- .nv.shared._ZN4mmha33masked_multihead_attention_kernelItLi32ELi32ELi2ELi4ELi128ELb0ELb1EEEv26Multihead_attention_paramsIT_XT5_EE --------------------------
	.section	.nv.shared._ZN4mmha33masked_multihead_attention_kernelItLi32ELi32ELi2ELi4ELi128ELb0ELb1EEEv26Multihead_attention_paramsIT_XT5_EE,"aw",@nobits
	.sectionflags	@""
	.align	16
.nv.shared._ZN4mmha33masked_multihead_attention_kernelItLi32ELi32ELi2ELi4ELi128ELb0ELb1EEEv26Multihead_attention_paramsIT_XT5_EE:
	.zero		1120


//--------------------- .nv.shared._ZN4mmha33masked_multihead_attention_kernelItLi32ELi32ELi4ELi4ELi64ELb0ELb1EEEv26Multihead_attention_paramsIT_XT5_EE --------------------------
	.section	.nv.shared._ZN4mmha33masked_multihead_attention_kernelItLi32ELi32ELi4ELi4ELi64ELb0ELb1EEEv26Multihead_attention_paramsIT_XT5_EE,"aw",@nobits
	.sectionflags	@""
	.align	16
.nv.shared._ZN4mmha33masked_multihead_attention_kernelItLi32ELi32ELi4ELi4ELi64ELb0ELb1EEEv26Multihead_attention_paramsIT_XT5_EE:
	.zero		1104


//--------------------- .nv.shared._ZN4mmha33masked_multihead_attention_kernelItLi32ELi32ELi1ELi4ELi256ELb0ELb0EEEv26Multihead_attention_paramsIT_XT5_EE --------------------------
	.section	.nv.shared._ZN4mmha33masked_multihead_attention_kernelItLi32ELi32ELi1ELi4ELi256ELb0ELb0EEEv26Multihead_attention_paramsIT_XT5_EE,"aw",@nobits
	.sectionflags	@""
	.align	16
.nv.shared._ZN4mmha33masked_multihead_attention_kernelItLi32ELi32ELi1ELi4ELi256ELb0ELb0EEEv26Multihead_attention_paramsIT_XT5_EE:
	.zero		1152


//--------------------- .nv.shared._ZN4mmha33masked_multihead_attention_kernelItLi32ELi32ELi2ELi4ELi128ELb0ELb0EEEv26Multihead_attention_paramsIT_XT5_EE --------------------------
	.section	.nv.shared._ZN4mmha33masked_multihead_attention_kernelItLi32ELi32ELi2ELi4ELi128ELb0ELb0EEEv26Multihead_attention_paramsIT_XT5_EE,"aw",@nobits
	.sectionflags	@""
	.align	16
.nv.shared._ZN4mmha33masked_multihead_attention_kernelItLi32ELi32ELi2ELi4ELi128ELb0ELb0EEEv26Multihead_attention_paramsIT_XT5_EE:
	.zero		1120


//--------------------- .nv.shared._ZN4mmha33masked_multihead_attention_kernelItLi32ELi32ELi4ELi4ELi64ELb0ELb0EEEv26Multihead_attention_paramsIT_XT5_EE --------------------------
	.section	.nv.shared._ZN4mmha33masked_multihead_attention_kernelItLi32ELi32ELi4ELi4ELi64ELb0ELb0EEEv26Multihead_attention_paramsIT_XT5_EE,"aw",@nobits
	.sectionflags	@""
	.align	16
.nv.shared._ZN4mmha33masked_multihead_attention_kernelItLi32ELi32ELi4ELi4ELi64ELb0ELb0EEEv26Multihead_attention_paramsIT_XT5_EE:
	.zero		1104


//--------------------- .nv.shared._ZN4mmha33masked_multihead_attention_kernelIfLi32ELi32ELi1ELi8ELi256ELb0ELb1EEEv26Multihead_attention_paramsIT_XT5_EE --------------------------
	.section	.nv.shared._ZN4mmha33masked_multihead_attention_kernelIfLi32ELi32ELi1ELi8ELi256ELb0ELb1EEEv26Multihead_attention_paramsIT_XT5_EE,"aw",@nobits
	.sectionflags	@""
	.align	16
.nv.shared._ZN4mmha33masked_multihead_attention_kernelIfLi32ELi32ELi1ELi8ELi256ELb0ELb1EEEv26Multihead_attention_paramsIT_XT5_EE:
	.zero		1216


//--------------------- .nv.shared._ZN4mmha33masked_multihead_attention_kernelIfLi32ELi32ELi2ELi8ELi128ELb0ELb1EEEv26Multihead_attention_paramsIT_XT5_EE --------------------------
	.section	.nv.shared._ZN4mmha33masked_multihead_attention_kernelIfLi32ELi32ELi2ELi8ELi128ELb0ELb1EEEv26Multihead_attention_paramsIT_XT5_EE,"aw",@nobits
	.sectionflags	@""
	.align	16
.nv.shared._ZN4mmha33masked_multihead_attention_kernelIfLi32ELi32ELi2ELi8ELi128ELb0ELb1EEEv26Multihead_attention_paramsIT_XT5_EE:
	.zero		1184


//--------------------- .nv.shared._ZN4mmha33masked_multihead_attention_kernelIfLi32ELi32ELi4ELi8ELi64ELb0ELb1EEEv26Multihead_attention_paramsIT_XT5_EE --------------------------
	.section	.nv.shared._ZN4mmha33masked_multihead_attention_kernelIfLi32ELi32ELi4ELi8ELi64ELb0ELb1EEEv26Multihead_attention_paramsIT_XT5_EE,"aw",@nobits
	.sectionflags	@""
	.align	16
.nv.shared._ZN4mmha33masked_multihead_attention_kernelIfLi32ELi32ELi4ELi8ELi64ELb0ELb1EEEv26Multihead_attention_paramsIT_XT5_EE:
	.zero		1168


//--------------------- .nv.shared._ZN4mmha33masked_multihead_attention_kernelIfLi32ELi32ELi1ELi8ELi256ELb0ELb0EEEv26Multihead_attention_paramsIT_XT5_EE --------------------------
	.section	.nv.shared._ZN4mmha33masked_multihead_attention_kernelIfLi32ELi32ELi1ELi8ELi256ELb0ELb0EEEv26Multihead_attention_paramsIT_XT5_EE,"aw",@nobits
	.sectionflags	@""
	.align	16
.nv.shared._ZN4mmha33masked_multihead_attention_kernelIfLi32ELi32ELi1ELi8ELi256ELb0ELb0EEEv26Multihead_attention_paramsIT_XT5_EE:
	.zero		1216


//--------------------- .nv.shared._ZN4mmha33masked_multihead_attention_kernelIfLi32ELi32ELi2ELi8ELi128ELb0ELb0EEEv26Multihead_attention_paramsIT_XT5_EE --------------------------
	.section	.nv.shared._ZN4mmha33masked_multihead_attention_kernelIfLi32ELi32ELi2ELi8ELi128ELb0ELb0EEEv26Multihead_attention_paramsIT_XT5_EE,"aw",@nobits
	.sectionflags	@""
	.align	16
.nv.shared._ZN4mmha33masked_multihead_attention_kernelIfLi32ELi32ELi2ELi8ELi128ELb0ELb0EEEv26Multihead_attention_paramsIT_XT5_EE:
	.zero		1184


//--------------------- .nv.shared._ZN4mmha33masked_multihead_attention_kernelIfLi32ELi32ELi4ELi8ELi64ELb0ELb0EEEv26Multihead_attention_paramsIT_XT5_EE --------------------------
	.section	.nv.shared._ZN4mmha33masked_multihead_attention_kernelIfLi32ELi32ELi4ELi8ELi64ELb0ELb0EEEv26Multihead_attention_paramsIT_XT5_EE,"aw",@nobits
	.sectionflags	@""
	.align	16
.nv.shared._ZN4mmha33masked_multihead_attention_kernelIfLi32ELi32ELi4ELi8ELi64ELb0ELb0EEEv26Multihead_attention_paramsIT_XT5_EE:
	.zero		1168


//--------------------- .nv.constant0._ZN4mmha33masked_multihead_attention_kernelItLi32ELi32ELi1ELi4ELi256ELb1ELb1EEEv26Multihead_attention_paramsIT_XT5_EE --------------------------
	.section	.nv.constant0._ZN4mmha33masked_multihead_attention_kernelItLi32ELi32ELi1ELi4ELi256ELb1ELb1EEEv26Multihead_attention_paramsIT_XT5_EE,"a",@progbits
	.sectionflags	@""
	.align	4
.nv.constant0._ZN4mmha33masked_multihead_attention_kernelItLi32ELi32ELi1ELi4ELi256ELb1ELb1EEEv26Multihead_attention_paramsIT_XT5_EE:
	.zero		1192


//--------------------- .nv.constant0._ZN4mmha33masked_multihead_attention_kernelItLi32ELi32ELi2ELi4ELi128ELb1ELb1EEEv26Multihead_attention_paramsIT_XT5_EE --------------------------
	.section	.nv.constant0._ZN4mmha33masked_multihead_attention_kernelItLi32ELi32ELi2ELi4ELi128ELb1ELb1EEEv26Multihead_attention_paramsIT_XT5_EE,"a",@progbits
	.sectionflags	@""
	.align	4
.nv.constant0._ZN4mmha33masked_multihead_attention_kernelItLi32ELi32ELi2ELi4ELi128ELb1ELb1EEEv26Multihead_attention_paramsIT_XT5_EE:
	.zero		1192


//--------------------- .nv.constant0._ZN4mmha33masked_multihead_attention_kernelItLi32ELi32ELi4ELi4ELi64ELb1ELb1EEEv26Multihead_attention_paramsIT_XT5_EE --------------------------
	.section	.nv.constant0._ZN4mmha33masked_multihead_attention_kernelItLi32ELi32ELi4ELi4ELi64ELb1ELb1EEEv26Multihead_attention_paramsIT_XT5_EE,"a",@progbits
	.sectionflags	@""
	.align	4
.nv.constant0._ZN4mmha33masked_multihead_attention_kernelItLi32ELi32ELi4ELi4ELi64ELb1ELb1EEEv26Multihead_attention_paramsIT_XT5_EE:
	.zero		1192


//--------------------- .nv.constant0._ZN4mmha33masked_multihead_attention_kernelItLi32ELi32ELi1ELi4ELi256ELb1ELb0EEEv26Multihead_attention_paramsIT_XT5_EE --------------------------
	.section	.nv.constant0._ZN4mmha33masked_multihead_attention_kernelItLi32ELi32ELi1ELi4ELi256ELb1ELb0EEEv26Multihead_attention_paramsIT_XT5_EE,"a",@progbits
	.sectionflags	@""
	.align	4
.nv.constant0._ZN4mmha33masked_multihead_attention_kernelItLi32ELi32ELi1ELi4ELi256ELb1ELb0EEEv26Multihead_attention_paramsIT_XT5_EE:
	.zero		1192


//--------------------- .nv.constant0._ZN4mmha33masked_multihead_attention_kernelItLi32ELi32ELi2ELi4ELi128ELb1ELb0EEEv26Multihead_attention_paramsIT_XT5_EE --------------------------
	.section	.nv.constant0._ZN4mmha33masked_multihead_attention_kernelItLi32ELi32ELi2ELi4ELi128ELb1ELb0EEEv26Multihead_attention_paramsIT_XT5_EE,"a",@progbits
	.sectionflags	@""
	.align	4
.nv.constant0._ZN4mmha33masked_multihead_attention_kernelItLi32ELi32ELi2ELi4ELi128ELb1ELb0EEEv26Multihead_attention_paramsIT_XT5_EE:
	.zero		1192


//--------------------- .nv.constant0._ZN4mmha33masked_multihead_attention_kernelItLi32ELi32ELi4ELi4ELi64ELb1ELb0EEEv26Multihead_attention_paramsIT_XT5_EE --------------------------
	.section	.nv.constant0._ZN4mmha33masked_multihead_attention_kernelItLi32ELi32ELi4ELi4ELi64ELb1ELb0EEEv26Multihead_attention_paramsIT_XT5_EE,"a",@progbits
	.sectionflags	@""
	.align	4
.nv.constant0._ZN4mmha33masked_multihead_attention_kernelItLi32ELi32ELi4ELi4ELi64ELb1ELb0EEEv26Multihead_attention_paramsIT_XT5_EE:
	.zero		1192


//--------------------- .nv.constant0._ZN4mmha33masked_multihead_attention_kernelIfLi32ELi32ELi1ELi8ELi256ELb1ELb1EEEv26Multihead_attention_paramsIT_XT5_EE --------------------------
	.section	.nv.constant0._ZN4mmha33masked_multihead_attention_kernelIfLi32ELi32ELi1ELi8ELi256ELb1ELb1EEEv26Multihead_attention_paramsIT_XT5_EE,"a",@progbits
	.sectionflags	@""
	.align	4
.nv.constant0._ZN4mmha33masked_multihead_attention_kernelIfLi32ELi32ELi1ELi8ELi256ELb1ELb1EEEv26Multihead_attention_paramsIT_XT5_EE:
	.zero		1192


//--------------------- .nv.constant0._ZN4mmha33masked_multihead_attention_kernelIfLi32ELi32ELi2ELi8ELi128ELb1ELb1EEEv26Multihead_attention_paramsIT_XT5_EE --------------------------
	.section	.nv.constant0._ZN4mmha33masked_multihead_attention_kernelIfLi32ELi32ELi2ELi8ELi128ELb1ELb1EEEv26Multihead_attention_paramsIT_XT5_EE,"a",@progbits
	.sectionflags	@""
	.align	4
.nv.constant0._ZN4mmha33masked_multihead_attention_kernelIfLi32ELi32ELi2ELi8ELi128ELb1ELb1EEEv26Multihead_attention_paramsIT_XT5_EE:
	.zero		1192


//--------------------- .nv.constant0._ZN4mmha33masked_multihead_attention_kernelIfLi32ELi32ELi4ELi8ELi64ELb1ELb1EEEv26Multihead_attention_paramsIT_XT5_EE --------------------------
	.section	.nv.constant0._ZN4mmha33masked_multihead_attention_kernelIfLi32ELi32ELi4ELi8ELi64ELb1ELb1EEEv26Multihead_attention_paramsIT_XT5_EE,"a",@progbits
	.sectionflags	@""
	.align	4
.nv.constant0._ZN4mmha33masked_multihead_attention_kernelIfLi32ELi32ELi4ELi8ELi64ELb1ELb1EEEv26Multihead_attention_paramsIT_XT5_EE:
	.zero		1192


//--------------------- .nv.constant0._ZN4mmha33masked_multihead_attention_kernelIfLi32ELi32ELi1ELi8ELi256ELb1ELb0EEEv26Multihead_attention_paramsIT_XT5_EE --------------------------
	.section	.nv.constant0._ZN4mmha33masked_multihead_attention_kernelIfLi32ELi32ELi1ELi8ELi256ELb1ELb0EEEv26Multihead_attention_paramsIT_XT5_EE,"a",@progbits
	.sectionflags	@""
	.align	4
.nv.constant0._ZN4mmha33masked_multihead_attention_kernelIfLi32ELi32ELi1ELi8ELi256ELb1ELb0EEEv26Multihead_attention_paramsIT_XT5_EE:
	.zero		1192


//--------------------- .nv.constant0._ZN4mmha33masked_multihead_attention_kernelIfLi32ELi32ELi2ELi8ELi128ELb1ELb0EEEv26Multihead_attention_paramsIT_XT5_EE --------------------------
	.section	.nv.constant0._ZN4mmha33masked_multihead_attention_kernelIfLi32ELi32ELi2ELi8ELi128ELb1ELb0EEEv26Multihead_attention_paramsIT_XT5_EE,"a",@progbits
	.sectionflags	@""
	.align	4
.nv.constant0._ZN4mmha33masked_multihead_attention_kernelIfLi32ELi32ELi2ELi8ELi128ELb1ELb0EEEv26Multihead_attention_paramsIT_XT5_EE:
	.zero		1192


//--------------------- .nv.constant0._ZN4mmha33masked_multihead_attention_kernelIfLi32ELi32ELi4ELi8ELi64ELb1ELb0EEEv26Multihead_attention_paramsIT_XT5_EE --------------------------
	.section	.nv.constant0._ZN4mmha33masked_multihead_attention_kernelIfLi32ELi32ELi4ELi8ELi64ELb1ELb0EEEv26Multihead_attention_paramsIT_XT5_EE,"a",@progbits
	.sectionflags	@""
	.align	4
.nv.constant0._ZN4mmha33masked_multihead_attention_kernelIfLi32ELi32ELi4ELi8ELi64ELb1ELb0EEEv26Multihead_attention_paramsIT_XT5_EE:
	.zero		1192


//--------------------- .nv.constant0._ZN4mmha33masked_multihead_attention_kernelItLi32ELi32ELi1ELi4ELi256ELb0ELb1EEEv26Multihead_attention_paramsIT_XT5_EE --------------------------
	.section	.nv.constant0._ZN4mmha33masked_multihead_attention_kernelItLi32ELi32ELi1ELi4ELi256ELb0ELb1EEEv26Multihead_attention_paramsIT_XT5_EE,"a",@progbits
	.sectionflags	@""
	.align	4
.nv.constant0._ZN4mmha33masked_multihead_attention_kernelItLi32ELi32ELi1ELi4ELi256ELb0ELb1EEEv26Multihead_attention_paramsIT_XT5_EE:
	.zero		1192


//--------------------- .nv.constant0._ZN4mmha33masked_multihead_attention_kernelItLi32ELi32ELi2ELi4ELi128ELb0ELb1EEEv26Multihead_attention_paramsIT_XT5_EE --------------------------
	.section	.nv.constant0._ZN4mmha33masked_multihead_attention_kernelItLi32ELi32ELi2ELi4ELi128ELb0ELb1EEEv26Multihead_attention_paramsIT_XT5_EE,"a",@progbits
	.sectionflags	@""
	.align	4
.nv.constant0._ZN4mmha33masked_multihead_attention_kernelItLi32ELi32ELi2ELi4ELi128ELb0ELb1EEEv26Multihead_attention_paramsIT_XT5_EE:
	.zero		1192


//--------------------- .nv.constant0._ZN4mmha33masked_multihead_attention_kernelItLi32ELi32ELi4ELi4ELi64ELb0ELb1EEEv26Multihead_attention_paramsIT_XT5_EE --------------------------
	.section	.nv.constant0._ZN4mmha33masked_multihead_attention_kernelItLi32ELi32ELi4ELi4ELi64ELb0ELb1EEEv26Multihead_attention_paramsIT_XT5_EE,"a",@progbits
	.sectionflags	@""
	.align	4
.nv.constant0._ZN4mmha33masked_multihead_attention_kernelItLi32ELi32ELi4ELi4ELi64ELb0ELb1EEEv26Multihead_attention_paramsIT_XT5_EE:
	.zero		1192


//--------------------- .nv.constant0._ZN4mmha33masked_multihead_attention_kernelItLi32ELi32ELi1ELi4ELi256ELb0ELb0EEEv26Multihead_attention_paramsIT_XT5_EE --------------------------
	.section	.nv.constant0._ZN4mmha33masked_multihead_attention_kernelItLi32ELi32ELi1ELi4ELi256ELb0ELb0EEEv26Multihead_attention_paramsIT_XT5_EE,"a",@progbits
	.sectionflags	@""
	.align	4
.nv.constant0._ZN4mmha33masked_multihead_attention_kernelItLi32ELi32ELi1ELi4ELi256ELb0ELb0EEEv26Multihead_attention_paramsIT_XT5_EE:
	.zero		1192


//--------------------- .nv.constant0._ZN4mmha33masked_multihead_attention_kernelItLi32ELi32ELi2ELi4ELi128ELb0ELb0EEEv26Multihead_attention_paramsIT_XT5_EE --------------------------
	.section	.nv.constant0._ZN4mmha33masked_multihead_attention_kernelItLi32ELi32ELi2ELi4ELi128ELb0ELb0EEEv26Multihead_attention_paramsIT_XT5_EE,"a",@progbits
	.sectionflags	@""
	.align	4
.nv.constant0._ZN4mmha33masked_multihead_attention_kernelItLi32ELi32ELi2ELi4ELi128ELb0ELb0EEEv26Multihead_attention_paramsIT_XT5_EE:
	.zero		1192


//--------------------- .nv.constant0._ZN4mmha33masked_multihead_attention_kernelItLi32ELi32ELi4ELi4ELi64ELb0ELb0EEEv26Multihead_attention_paramsIT_XT5_EE --------------------------
	.section	.nv.constant0._ZN4mmha33masked_multihead_attention_kernelItLi32ELi32ELi4ELi4ELi64ELb0ELb0EEEv26Multihead_attention_paramsIT_XT5_EE,"a",@progbits
	.sectionflags	@""
	.align	4
.nv.constant0._ZN4mmha33masked_multihead_attention_kernelItLi32ELi32ELi4ELi4ELi64ELb0ELb0EEEv26Multihead_attention_paramsIT_XT5_EE:
	.zero		1192


//--------------------- .nv.constant0._ZN4mmha33masked_multihead_attention_kernelIfLi32ELi32ELi1ELi8ELi256ELb0ELb1EEEv26Multihead_attention_paramsIT_XT5_EE --------------------------
	.section	.nv.constant0._ZN4mmha33masked_multihead_attention_kernelIfLi32ELi32ELi1ELi8ELi256ELb0ELb1EEEv26Multihead_attention_paramsIT_XT5_EE,"a",@progbits
	.sectionflags	@""
	.align	4
.nv.constant0._ZN4mmha33masked_multihead_attention_kernelIfLi32ELi32ELi1ELi8ELi256ELb0ELb1EEEv26Multihead_attention_paramsIT_XT5_EE:
	.zero		1192


//--------------------- .nv.constant0._ZN4mmha33masked_multihead_attention_kernelIfLi32ELi32ELi2ELi8ELi128ELb0ELb1EEEv26Multihead_attention_paramsIT_XT5_EE --------------------------
	.section	.nv.constant0._ZN4mmha33masked_multihead_attention_kernelIfLi32ELi32ELi2ELi8ELi128ELb0ELb1EEEv26Multihead_attention_paramsIT_XT5_EE,"a",@progbits
	.sectionflags	@""
	.align	4
.nv.constant0._ZN4mmha33masked_multihead_attention_kernelIfLi32ELi32ELi2ELi8ELi128ELb0ELb1EEEv26Multihead_attention_paramsIT_XT5_EE:
	.zero		1192


//--------------------- .nv.constant0._ZN4mmha33masked_multihead_attention_kernelIfLi32ELi32ELi4ELi8ELi64ELb0ELb1EEEv26Multihead_attention_paramsIT_XT5_EE --------------------------
	.section	.nv.constant0._ZN4mmha33masked_multihead_attention_kernelIfLi32ELi32ELi4ELi8ELi64ELb0ELb1EEEv26Multihead_attention_paramsIT_XT5_EE,"a",@progbits
	.sectionflags	@""
	.align	4
.nv.constant0._ZN4mmha33masked_multihead_attention_kernelIfLi32ELi32ELi4ELi8ELi64ELb0ELb1EEEv26Multihead_attention_paramsIT_XT5_EE:
	.zero		1192


//--------------------- .nv.constant0._ZN4mmha33masked_multihead_attention_kernelIfLi32ELi32ELi1ELi8ELi256ELb0ELb0EEEv26Multihead_attention_paramsIT_XT5_EE --------------------------
	.section	.nv.constant0._ZN4mmha33masked_multihead_attention_kernelIfLi32ELi32ELi1ELi8ELi256ELb0ELb0EEEv26Multihead_attention_paramsIT_XT5_EE,"a",@progbits
	.sectionflags	@""
	.align	4
.nv.constant0._ZN4mmha33masked_multihead_attention_kernelIfLi32ELi32ELi1ELi8ELi256ELb0ELb0EEEv26Multihead_attention_paramsIT_XT5_EE:
	.zero		1192


//--------------------- .nv.constant0._ZN4mmha33masked_multihead_attention_kernelIfLi32ELi32ELi2ELi8ELi128ELb0ELb0EEEv26Multihead_attention_paramsIT_XT5_EE --------------------------
	.section	.nv.constant0._ZN4mmha33masked_multihead_attention_kernelIfLi32ELi32ELi2ELi8ELi128ELb0ELb0EEEv26Multihead_attention_paramsIT_XT5_EE,"a",@progbits
	.sectionflags	@""
	.align	4
.nv.constant0._ZN4mmha33masked_multihead_attention_kernelIfLi32ELi32ELi2ELi8ELi128ELb0ELb0EEEv26Multihead_attention_paramsIT_XT5_EE:
	.zero		1192


//--------------------- .nv.constant0._ZN4mmha33masked_multihead_attention_kernelIfLi32ELi32ELi4ELi8ELi64ELb0ELb0EEEv26Multihead_attention_paramsIT_XT5_EE --------------------------
	.section	.nv.constant0._ZN4mmha33masked_multihead_attention_kernelIfLi32ELi32ELi4ELi8ELi64ELb0ELb0EEEv26Multihead_attention_paramsIT_XT5_EE,"a",@progbits
	.sectionflags	@""
	.align	4
.nv.constant0._ZN4mmha33masked_multihead_attention_kernelIfLi32ELi32ELi4ELi8ELi64ELb0ELb0EEEv26Multihead_attention_paramsIT_XT5_EE:
	.zero		1192


//--------------------- SYMBOLS --------------------------

	.type		.nv.reservedSmem.offset0,@object
	.size		.nv.reservedSmem.offset0,0x4
	.type		.nv.reservedSmem.cap,@object
	.size		.nv.reservedSmem.cap,0x4
	.type		__assertfail,@function
